	.target	sm_103a

	.elftype	@"ET_EXEC"


//--------------------- .note.nv.tkinfo           --------------------------
	.section	.note.nv.tkinfo,"",@"SHT_NOTE"
	.sectionflags	@"SHF_NOTE_NV_TKINFO"
	.tkinfo
        /*0018*/ 	.word	0x00000002
        /*0030*/ 	.string	""
        /*0030*/ 	.string	"ptxas"
        /*0030*/ 	.string	"Cuda compilation tools, release 13.0, V13.0.88"
        /*0030*/ 	.string	"Build cuda_13.0.r13.0/compiler.36424714_0"
        /*0030*/ 	.string	"-arch sm_103a -m 64 "



//--------------------- .note.nv.cuinfo           --------------------------
	.section	.note.nv.cuinfo,"",@"SHT_NOTE"
	.sectionflags	@"SHF_NOTE_NV_CUINFO"
        /*0018*/ 	.short	0x0002
        /*001a*/ 	.short	0x0067
        /*001c*/ 	.short	0x0082
	.zero		2


//--------------------- .nv.info                  --------------------------
	.section	.nv.info,"",@"SHT_CUDA_INFO"
	.align	4


	//----- nvinfo : EIATTR_REGCOUNT
	.align		4
        /*0000*/ 	.byte	0x04, 0x2f
        /*0002*/ 	.short	(.L_27 - .L_26)
	.align		4
.L_26:
        /*0004*/ 	.word	index@(_ZN4mmha33masked_multihead_attention_kernelIfLi128ELi128ELi4ELi32ELi64ELb0ELb0EEEv26Multihead_attention_paramsIT_XT5_EE)
        /*0008*/ 	.word	0x00000060


	//----- nvinfo : EIATTR_FRAME_SIZE
	.align		4
.L_27:
        /*000c*/ 	.byte	0x04, 0x11
        /*000e*/ 	.short	(.L_29 - .L_28)
	.align		4
.L_28:
        /*0010*/ 	.word	index@(_ZN4mmha33masked_multihead_attention_kernelIfLi128ELi128ELi4ELi32ELi64ELb0ELb0EEEv26Multihead_attention_paramsIT_XT5_EE)
        /*0014*/ 	.word	0x00000000


	//----- nvinfo : EIATTR_REGCOUNT
	.align		4
.L_29:
        /*0018*/ 	.byte	0x04, 0x2f
        /*001a*/ 	.short	(.L_31 - .L_30)
	.align		4
.L_30:
        /*001c*/ 	.word	index@(_ZN4mmha33masked_multihead_attention_kernelIfLi128ELi128ELi2ELi32ELi128ELb0ELb0EEEv26Multihead_attention_paramsIT_XT5_EE)
        /*0020*/ 	.word	0x000000a8


	//----- nvinfo : EIATTR_FRAME_SIZE
	.align		4
.L_31:
        /*0024*/ 	.byte	0x04, 0x11
        /*0026*/ 	.short	(.L_33 - .L_32)
	.align		4
.L_32:
        /*0028*/ 	.word	index@(_ZN4mmha33masked_multihead_attention_kernelIfLi128ELi128ELi2ELi32ELi128ELb0ELb0EEEv26Multihead_attention_paramsIT_XT5_EE)
        /*002c*/ 	.word	0x00000000


	//----- nvinfo : EIATTR_REGCOUNT
	.align		4
.L_33:
        /*0030*/ 	.byte	0x04, 0x2f
        /*0032*/ 	.short	(.L_35 - .L_34)
	.align		4
.L_34:
        /*0034*/ 	.word	index@(_ZN4mmha33masked_multihead_attention_kernelIfLi128ELi128ELi1ELi32ELi256ELb0ELb0EEEv26Multihead_attention_paramsIT_XT5_EE)
        /*0038*/ 	.word	0x000000ff


	//----- nvinfo : EIATTR_FRAME_SIZE
	.align		4
.L_35:
        /*003c*/ 	.byte	0x04, 0x11
        /*003e*/ 	.short	(.L_37 - .L_36)
	.align		4
.L_36:
        /*0040*/ 	.word	index@(_ZN4mmha33masked_multihead_attention_kernelIfLi128ELi128ELi1ELi32ELi256ELb0ELb0EEEv26Multihead_attention_paramsIT_XT5_EE)
        /*0044*/ 	.word	0x00000078


	//----- nvinfo : EIATTR_REGCOUNT
	.align		4
.L_37:
        /*0048*/ 	.byte	0x04, 0x2f
        /*004a*/ 	.short	(.L_39 - .L_38)
	.align		4
.L_38:
        /*004c*/ 	.word	index@(_ZN4mmha33masked_multihead_attention_kernelIfLi128ELi128ELi4ELi32ELi64ELb0ELb1EEEv26Multihead_attention_paramsIT_XT5_EE)
        /*0050*/ 	.word	0x0000005c


	//----- nvinfo : EIATTR_FRAME_SIZE
	.align		4
.L_39:
        /*0054*/ 	.byte	0x04, 0x11
        /*0056*/ 	.short	(.L_41 - .L_40)
	.align		4
.L_40:
        /*0058*/ 	.word	index@(_ZN4mmha33masked_multihead_attention_kernelIfLi128ELi128ELi4ELi32ELi64ELb0ELb1EEEv26Multihead_attention_paramsIT_XT5_EE)
        /*005c*/ 	.word	0x00000000


	//----- nvinfo : EIATTR_REGCOUNT
	.align		4
.L_41:
        /*0060*/ 	.byte	0x04, 0x2f
        /*0062*/ 	.short	(.L_43 - .L_42)
	.align		4
.L_42:
        /*0064*/ 	.word	index@(_ZN4mmha33masked_multihead_attention_kernelIfLi128ELi128ELi2ELi32ELi128ELb0ELb1EEEv26Multihead_attention_paramsIT_XT5_EE)
        /*0068*/ 	.word	0x0000009d


	//----- nvinfo : EIATTR_FRAME_SIZE
	.align		4
.L_43:
        /*006c*/ 	.byte	0x04, 0x11
        /*006e*/ 	.short	(.L_45 - .L_44)
	.align		4
.L_44:
        /*0070*/ 	.word	index@(_ZN4mmha33masked_multihead_attention_kernelIfLi128ELi128ELi2ELi32ELi128ELb0ELb1EEEv26Multihead_attention_paramsIT_XT5_EE)
        /*0074*/ 	.word	0x00000000


	//----- nvinfo : EIATTR_REGCOUNT
	.align		4
.L_45:
        /*0078*/ 	.byte	0x04, 0x2f
        /*007a*/ 	.short	(.L_47 - .L_46)
	.align		4
.L_46:
        /*007c*/ 	.word	index@(_ZN4mmha33masked_multihead_attention_kernelIfLi128ELi128ELi1ELi32ELi256ELb0ELb1EEEv26Multihead_attention_paramsIT_XT5_EE)
        /*0080*/ 	.word	0x000000ff


	//----- nvinfo : EIATTR_FRAME_SIZE
	.align		4
.L_47:
        /*0084*/ 	.byte	0x04, 0x11
        /*0086*/ 	.short	(.L_49 - .L_48)
	.align		4
.L_48:
        /*0088*/ 	.word	index@(_ZN4mmha33masked_multihead_attention_kernelIfLi128ELi128ELi1ELi32ELi256ELb0ELb1EEEv26Multihead_attention_paramsIT_XT5_EE)
        /*008c*/ 	.word	0x00000050


	//----- nvinfo : EIATTR_REGCOUNT
	.align		4
.L_49:
        /*0090*/ 	.byte	0x04, 0x2f
        /*0092*/ 	.short	(.L_51 - .L_50)
	.align		4
.L_50:
        /*0094*/ 	.word	index@(_ZN4mmha33masked_multihead_attention_kernelItLi128ELi128ELi4ELi16ELi64ELb0ELb0EEEv26Multihead_attention_paramsIT_XT5_EE)
        /*0098*/ 	.word	0x00000040


	//----- nvinfo : EIATTR_FRAME_SIZE
	.align		4
.L_51:
        /*009c*/ 	.byte	0x04, 0x11
        /*009e*/ 	.short	(.L_53 - .L_52)
	.align		4
.L_52:
        /*00a0*/ 	.word	index@(_ZN4mmha33masked_multihead_attention_kernelItLi128ELi128ELi4ELi16ELi64ELb0ELb0EEEv26Multihead_attention_paramsIT_XT5_EE)
        /*00a4*/ 	.word	0x00000000


	//----- nvinfo : EIATTR_REGCOUNT
	.align		4
.L_53:
        /*00a8*/ 	.byte	0x04, 0x2f
        /*00aa*/ 	.short	(.L_55 - .L_54)
	.align		4
.L_54:
        /*00ac*/ 	.word	index@(_ZN4mmha33masked_multihead_attention_kernelItLi128ELi128ELi2ELi16ELi128ELb0ELb0EEEv26Multihead_attention_paramsIT_XT5_EE)
        /*00b0*/ 	.word	0x0000005f


	//----- nvinfo : EIATTR_FRAME_SIZE
	.align		4
.L_55:
        /*00b4*/ 	.byte	0x04, 0x11
        /*00b6*/ 	.short	(.L_57 - .L_56)
	.align		4
.L_56:
        /*00b8*/ 	.word	index@(_ZN4mmha33masked_multihead_attention_kernelItLi128ELi128ELi2ELi16ELi128ELb0ELb0EEEv26Multihead_attention_paramsIT_XT5_EE)
        /*00bc*/ 	.word	0x00000000


	//----- nvinfo : EIATTR_REGCOUNT
	.align		4
.L_57:
        /*00c0*/ 	.byte	0x04, 0x2f
        /*00c2*/ 	.short	(.L_59 - .L_58)
	.align		4
.L_58:
        /*00c4*/ 	.word	index@(_ZN4mmha33masked_multihead_attention_kernelItLi128ELi128ELi1ELi16ELi256ELb0ELb0EEEv26Multihead_attention_paramsIT_XT5_EE)
        /*00c8*/ 	.word	0x000000a6


	//----- nvinfo : EIATTR_FRAME_SIZE
	.align		4
.L_59:
        /*00cc*/ 	.byte	0x04, 0x11
        /*00ce*/ 	.short	(.L_61 - .L_60)
	.align		4
.L_60:
        /*00d0*/ 	.word	index@(_ZN4mmha33masked_multihead_attention_kernelItLi128ELi128ELi1ELi16ELi256ELb0ELb0EEEv26Multihead_attention_paramsIT_XT5_EE)
        /*00d4*/ 	.word	0x00000000


	//----- nvinfo : EIATTR_REGCOUNT
	.align		4
.L_61:
        /*00d8*/ 	.byte	0x04, 0x2f
        /*00da*/ 	.short	(.L_63 - .L_62)
	.align		4
.L_62:
        /*00dc*/ 	.word	index@(_ZN4mmha33masked_multihead_attention_kernelItLi128ELi128ELi4ELi16ELi64ELb0ELb1EEEv26Multihead_attention_paramsIT_XT5_EE)
        /*00e0*/ 	.word	0x00000040


	//----- nvinfo : EIATTR_FRAME_SIZE
	.align		4
.L_63:
        /*00e4*/ 	.byte	0x04, 0x11
        /*00e6*/ 	.short	(.L_65 - .L_64)
	.align		4
.L_64:
        /*00e8*/ 	.word	index@(_ZN4mmha33masked_multihead_attention_kernelItLi128ELi128ELi4ELi16ELi64ELb0ELb1EEEv26Multihead_attention_paramsIT_XT5_EE)
        /*00ec*/ 	.word	0x00000000


	//----- nvinfo : EIATTR_REGCOUNT
	.align		4
.L_65:
        /*00f0*/ 	.byte	0x04, 0x2f
        /*00f2*/ 	.short	(.L_67 - .L_66)
	.align		4
.L_66:
        /*00f4*/ 	.word	index@(_ZN4mmha33masked_multihead_attention_kernelItLi128ELi128ELi2ELi16ELi128ELb0ELb1EEEv26Multihead_attention_paramsIT_XT5_EE)
        /*00f8*/ 	.word	0x0000005c


	//----- nvinfo : EIATTR_FRAME_SIZE
	.align		4
.L_67:
        /*00fc*/ 	.byte	0x04, 0x11
        /*00fe*/ 	.short	(.L_69 - .L_68)
	.align		4
.L_68:
        /*0100*/ 	.word	index@(_ZN4mmha33masked_multihead_attention_kernelItLi128ELi128ELi2ELi16ELi128ELb0ELb1EEEv26Multihead_attention_paramsIT_XT5_EE)
        /*0104*/ 	.word	0x00000000


	//----- nvinfo : EIATTR_REGCOUNT
	.align		4
.L_69:
        /*0108*/ 	.byte	0x04, 0x2f
        /*010a*/ 	.short	(.L_71 - .L_70)
	.align		4
.L_70:
        /*010c*/ 	.word	index@(_ZN4mmha33masked_multihead_attention_kernelItLi128ELi128ELi1ELi16ELi256ELb0ELb1EEEv26Multihead_attention_paramsIT_XT5_EE)
        /*0110*/ 	.word	0x0000009c


	//----- nvinfo : EIATTR_FRAME_SIZE
	.align		4
.L_71:
        /*0114*/ 	.byte	0x04, 0x11
        /*0116*/ 	.short	(.L_73 - .L_72)
	.align		4
.L_72:
        /*0118*/ 	.word	index@(_ZN4mmha33masked_multihead_attention_kernelItLi128ELi128ELi1ELi16ELi256ELb0ELb1EEEv26Multihead_attention_paramsIT_XT5_EE)
        /*011c*/ 	.word	0x00000000


	//----- nvinfo : EIATTR_REGCOUNT
	.align		4
.L_73:
        /*0120*/ 	.byte	0x04, 0x2f
        /*0122*/ 	.short	(.L_75 - .L_74)
	.align		4
.L_74:
        /*0124*/ 	.word	index@(_ZN4mmha33masked_multihead_attention_kernelIfLi128ELi128ELi4ELi32ELi64ELb1ELb0EEEv26Multihead_attention_paramsIT_XT5_EE)
        /*0128*/ 	.word	0x00000080


	//----- nvinfo : EIATTR_FRAME_SIZE
	.align		4
.L_75:
        /*012c*/ 	.byte	0x04, 0x11
        /*012e*/ 	.short	(.L_77 - .L_76)
	.align		4
.L_76:
        /*0130*/ 	.word	index@(_ZN4mmha33masked_multihead_attention_kernelIfLi128ELi128ELi4ELi32ELi64ELb1ELb0EEEv26Multihead_attention_paramsIT_XT5_EE)
        /*0134*/ 	.word	0x00000000


	//----- nvinfo : EIATTR_REGCOUNT
	.align		4
.L_77:
        /*0138*/ 	.byte	0x04, 0x2f
        /*013a*/ 	.short	(.L_79 - .L_78)
	.align		4
.L_78:
        /*013c*/ 	.word	index@(_ZN4mmha33masked_multihead_attention_kernelIfLi128ELi128ELi2ELi32ELi128ELb1ELb0EEEv26Multihead_attention_paramsIT_XT5_EE)
        /*0140*/ 	.word	0x000000ff


	//----- nvinfo : EIATTR_FRAME_SIZE
	.align		4
.L_79:
        /*0144*/ 	.byte	0x04, 0x11
        /*0146*/ 	.short	(.L_81 - .L_80)
	.align		4
.L_80:
        /*0148*/ 	.word	index@(_ZN4mmha33masked_multihead_attention_kernelIfLi128ELi128ELi2ELi32ELi128ELb1ELb0EEEv26Multihead_attention_paramsIT_XT5_EE)
        /*014c*/ 	.word	0x00000000


	//----- nvinfo : EIATTR_REGCOUNT
	.align		4
.L_81:
        /*0150*/ 	.byte	0x04, 0x2f
        /*0152*/ 	.short	(.L_83 - .L_82)
	.align		4
.L_82:
        /*0154*/ 	.word	index@(_ZN4mmha33masked_multihead_attention_kernelIfLi128ELi128ELi1ELi32ELi256ELb1ELb0EEEv26Multihead_attention_paramsIT_XT5_EE)
        /*0158*/ 	.word	0x000000ff


	//----- nvinfo : EIATTR_FRAME_SIZE
	.align		4
.L_83:
        /*015c*/ 	.byte	0x04, 0x11
        /*015e*/ 	.short	(.L_85 - .L_84)
	.align		4
.L_84:
        /*0160*/ 	.word	index@(_ZN4mmha33masked_multihead_attention_kernelIfLi128ELi128ELi1ELi32ELi256ELb1ELb0EEEv26Multihead_attention_paramsIT_XT5_EE)
        /*0164*/ 	.word	0x000001c8


	//----- nvinfo : EIATTR_REGCOUNT
	.align		4
.L_85:
        /*0168*/ 	.byte	0x04, 0x2f
        /*016a*/ 	.short	(.L_87 - .L_86)
	.align		4
.L_86:
        /*016c*/ 	.word	index@(_ZN4mmha33masked_multihead_attention_kernelIfLi128ELi128ELi4ELi32ELi64ELb1ELb1EEEv26Multihead_attention_paramsIT_XT5_EE)
        /*0170*/ 	.word	0x00000080


	//----- nvinfo : EIATTR_FRAME_SIZE
	.align		4
.L_87:
        /*0174*/ 	.byte	0x04, 0x11
        /*0176*/ 	.short	(.L_89 - .L_88)
	.align		4
.L_88:
        /*0178*/ 	.word	index@(_ZN4mmha33masked_multihead_attention_kernelIfLi128ELi128ELi4ELi32ELi64ELb1ELb1EEEv26Multihead_attention_paramsIT_XT5_EE)
        /*017c*/ 	.word	0x00000000


	//----- nvinfo : EIATTR_REGCOUNT
	.align		4
.L_89:
        /*0180*/ 	.byte	0x04, 0x2f
        /*0182*/ 	.short	(.L_91 - .L_90)
	.align		4
.L_90:
        /*0184*/ 	.word	index@(_ZN4mmha33masked_multihead_attention_kernelIfLi128ELi128ELi2ELi32ELi128ELb1ELb1EEEv26Multihead_attention_paramsIT_XT5_EE)
        /*0188*/ 	.word	0x000000ff


	//----- nvinfo : EIATTR_FRAME_SIZE
	.align		4
.L_91:
        /*018c*/ 	.byte	0x04, 0x11
        /*018e*/ 	.short	(.L_93 - .L_92)
	.align		4
.L_92:
        /*0190*/ 	.word	index@(_ZN4mmha33masked_multihead_attention_kernelIfLi128ELi128ELi2ELi32ELi128ELb1ELb1EEEv26Multihead_attention_paramsIT_XT5_EE)
        /*0194*/ 	.word	0x00000000


	//----- nvinfo : EIATTR_REGCOUNT
	.align		4
.L_93:
        /*0198*/ 	.byte	0x04, 0x2f
        /*019a*/ 	.short	(.L_95 - .L_94)
	.align		4
.L_94:
        /*019c*/ 	.word	index@(_ZN4mmha33masked_multihead_attention_kernelIfLi128ELi128ELi1ELi32ELi256ELb1ELb1EEEv26Multihead_attention_paramsIT_XT5_EE)
        /*01a0*/ 	.word	0x000000ff


	//----- nvinfo : EIATTR_FRAME_SIZE
	.align		4
.L_95:
        /*01a4*/ 	.byte	0x04, 0x11
        /*01a6*/ 	.short	(.L_97 - .L_96)
	.align		4
.L_96:
        /*01a8*/ 	.word	index@(_ZN4mmha33masked_multihead_attention_kernelIfLi128ELi128ELi1ELi32ELi256ELb1ELb1EEEv26Multihead_attention_paramsIT_XT5_EE)
        /*01ac*/ 	.word	0x000001b8


	//----- nvinfo : EIATTR_REGCOUNT
	.align		4
.L_97:
        /*01b0*/ 	.byte	0x04, 0x2f
        /*01b2*/ 	.short	(.L_99 - .L_98)
	.align		4
.L_98:
        /*01b4*/ 	.word	index@(_ZN4mmha33masked_multihead_attention_kernelItLi128ELi128ELi4ELi16ELi64ELb1ELb0EEEv26Multihead_attention_paramsIT_XT5_EE)
        /*01b8*/ 	.word	0x0000004d


	//----- nvinfo : EIATTR_FRAME_SIZE
	.align		4
.L_99:
        /*01bc*/ 	.byte	0x04, 0x11
        /*01be*/ 	.short	(.L_101 - .L_100)
	.align		4
.L_100:
        /*01c0*/ 	.word	index@(_ZN4mmha33masked_multihead_attention_kernelItLi128ELi128ELi4ELi16ELi64ELb1ELb0EEEv26Multihead_attention_paramsIT_XT5_EE)
        /*01c4*/ 	.word	0x00000000


	//----- nvinfo : EIATTR_REGCOUNT
	.align		4
.L_101:
        /*01c8*/ 	.byte	0x04, 0x2f
        /*01ca*/ 	.short	(.L_103 - .L_102)
	.align		4
.L_102:
        /*01cc*/ 	.word	index@(_ZN4mmha33masked_multihead_attention_kernelItLi128ELi128ELi2ELi16ELi128ELb1ELb0EEEv26Multihead_attention_paramsIT_XT5_EE)
        /*01d0*/ 	.word	0x0000007d


	//----- nvinfo : EIATTR_FRAME_SIZE
	.align		4
.L_103:
        /*01d4*/ 	.byte	0x04, 0x11
        /*01d6*/ 	.short	(.L_105 - .L_104)
	.align		4
.L_104:
        /*01d8*/ 	.word	index@(_ZN4mmha33masked_multihead_attention_kernelItLi128ELi128ELi2ELi16ELi128ELb1ELb0EEEv26Multihead_attention_paramsIT_XT5_EE)
        /*01dc*/ 	.word	0x00000000


	//----- nvinfo : EIATTR_REGCOUNT
	.align		4
.L_105:
        /*01e0*/ 	.byte	0x04, 0x2f
        /*01e2*/ 	.short	(.L_107 - .L_106)
	.align		4
.L_106:
        /*01e4*/ 	.word	index@(_ZN4mmha33masked_multihead_attention_kernelItLi128ELi128ELi1ELi16ELi256ELb1ELb0EEEv26Multihead_attention_paramsIT_XT5_EE)
        /*01e8*/ 	.word	0x000000e5


	//----- nvinfo : EIATTR_FRAME_SIZE
	.align		4
.L_107:
        /*01ec*/ 	.byte	0x04, 0x11
        /*01ee*/ 	.short	(.L_109 - .L_108)
	.align		4
.L_108:
        /*01f0*/ 	.word	index@(_ZN4mmha33masked_multihead_attention_kernelItLi128ELi128ELi1ELi16ELi256ELb1ELb0EEEv26Multihead_attention_paramsIT_XT5_EE)
        /*01f4*/ 	.word	0x00000000


	//----- nvinfo : EIATTR_REGCOUNT
	.align		4
.L_109:
        /*01f8*/ 	.byte	0x04, 0x2f
        /*01fa*/ 	.short	(.L_111 - .L_110)
	.align		4
.L_110:
        /*01fc*/ 	.word	index@(_ZN4mmha33masked_multihead_attention_kernelItLi128ELi128ELi4ELi16ELi64ELb1ELb1EEEv26Multihead_attention_paramsIT_XT5_EE)
        /*0200*/ 	.word	0x00000054


	//----- nvinfo : EIATTR_FRAME_SIZE
	.align		4
.L_111:
        /*0204*/ 	.byte	0x04, 0x11
        /*0206*/ 	.short	(.L_113 - .L_112)
	.align		4
.L_112:
        /*0208*/ 	.word	index@(_ZN4mmha33masked_multihead_attention_kernelItLi128ELi128ELi4ELi16ELi64ELb1ELb1EEEv26Multihead_attention_paramsIT_XT5_EE)
        /*020c*/ 	.word	0x00000000


	//----- nvinfo : EIATTR_REGCOUNT
	.align		4
.L_113:
        /*0210*/ 	.byte	0x04, 0x2f
        /*0212*/ 	.short	(.L_115 - .L_114)
	.align		4
.L_114:
        /*0214*/ 	.word	index@(_ZN4mmha33masked_multihead_attention_kernelItLi128ELi128ELi2ELi16ELi128ELb1ELb1EEEv26Multihead_attention_paramsIT_XT5_EE)
        /*0218*/ 	.word	0x0000007e


	//----- nvinfo : EIATTR_FRAME_SIZE
	.align		4
.L_115:
        /*021c*/ 	.byte	0x04, 0x11
        /*021e*/ 	.short	(.L_117 - .L_116)
	.align		4
.L_116:
        /*0220*/ 	.word	index@(_ZN4mmha33masked_multihead_attention_kernelItLi128ELi128ELi2ELi16ELi128ELb1ELb1EEEv26Multihead_attention_paramsIT_XT5_EE)
        /*0224*/ 	.word	0x00000000


	//----- nvinfo : EIATTR_REGCOUNT
	.align		4
.L_117:
        /*0228*/ 	.byte	0x04, 0x2f
        /*022a*/ 	.short	(.L_119 - .L_118)
	.align		4
.L_118:
        /*022c*/ 	.word	index@(_ZN4mmha33masked_multihead_attention_kernelItLi128ELi128ELi1ELi16ELi256ELb1ELb1EEEv26Multihead_attention_paramsIT_XT5_EE)
        /*0230*/ 	.word	0x000000ef


	//----- nvinfo : EIATTR_FRAME_SIZE
	.align		4
.L_119:
        /*0234*/ 	.byte	0x04, 0x11
        /*0236*/ 	.short	(.L_121 - .L_120)
	.align		4
.L_120:
        /*0238*/ 	.word	index@(_ZN4mmha33masked_multihead_attention_kernelItLi128ELi128ELi1ELi16ELi256ELb1ELb1EEEv26Multihead_attention_paramsIT_XT5_EE)
        /*023c*/ 	.word	0x00000000


	//----- nvinfo : EIATTR_MIN_STACK_SIZE
	.align		4
.L_121:
        /*0240*/ 	.byte	0x04, 0x12
        /*0242*/ 	.short	(.L_123 - .L_122)
	.align		4
.L_122:
        /*0244*/ 	.word	index@(_ZN4mmha33masked_multihead_attention_kernelItLi128ELi128ELi1ELi16ELi256ELb1ELb1EEEv26Multihead_attention_paramsIT_XT5_EE)
        /*0248*/ 	.word	0x00000000


	//----- nvinfo : EIATTR_MIN_STACK_SIZE
	.align		4
.L_123:
        /*024c*/ 	.byte	0x04, 0x12
        /*024e*/ 	.short	(.L_125 - .L_124)
	.align		4
.L_124:
        /*0250*/ 	.word	index@(_ZN4mmha33masked_multihead_attention_kernelItLi128ELi128ELi2ELi16ELi128ELb1ELb1EEEv26Multihead_attention_paramsIT_XT5_EE)
        /*0254*/ 	.word	0x00000000


	//----- nvinfo : EIATTR_MIN_STACK_SIZE
	.align		4
.L_125:
        /*0258*/ 	.byte	0x04, 0x12
        /*025a*/ 	.short	(.L_127 - .L_126)
	.align		4
.L_126:
        /*025c*/ 	.word	index@(_ZN4mmha33masked_multihead_attention_kernelItLi128ELi128ELi4ELi16ELi64ELb1ELb1EEEv26Multihead_attention_paramsIT_XT5_EE)
        /*0260*/ 	.word	0x00000000


	//----- nvinfo : EIATTR_MIN_STACK_SIZE
	.align		4
.L_127:
        /*0264*/ 	.byte	0x04, 0x12
        /*0266*/ 	.short	(.L_129 - .L_128)
	.align		4
.L_128:
        /*0268*/ 	.word	index@(_ZN4mmha33masked_multihead_attention_kernelItLi128ELi128ELi1ELi16ELi256ELb1ELb0EEEv26Multihead_attention_paramsIT_XT5_EE)
        /*026c*/ 	.word	0x00000000


	//----- nvinfo : EIATTR_MIN_STACK_SIZE
	.align		4
.L_129:
        /*0270*/ 	.byte	0x04, 0x12
        /*0272*/ 	.short	(.L_131 - .L_130)
	.align		4
.L_130:
        /*0274*/ 	.word	index@(_ZN4mmha33masked_multihead_attention_kernelItLi128ELi128ELi2ELi16ELi128ELb1ELb0EEEv26Multihead_attention_paramsIT_XT5_EE)
        /*0278*/ 	.word	0x00000000


	//----- nvinfo : EIATTR_MIN_STACK_SIZE
	.align		4
.L_131:
        /*027c*/ 	.byte	0x04, 0x12
        /*027e*/ 	.short	(.L_133 - .L_132)
	.align		4
.L_132:
        /*0280*/ 	.word	index@(_ZN4mmha33masked_multihead_attention_kernelItLi128ELi128ELi4ELi16ELi64ELb1ELb0EEEv26Multihead_attention_paramsIT_XT5_EE)
        /*0284*/ 	.word	0x00000000


	//----- nvinfo : EIATTR_MIN_STACK_SIZE
	.align		4
.L_133:
        /*0288*/ 	.byte	0x04, 0x12
        /*028a*/ 	.short	(.L_135 - .L_134)
	.align		4
.L_134:
        /*028c*/ 	.word	index@(_ZN4mmha33masked_multihead_attention_kernelIfLi128ELi128ELi1ELi32ELi256ELb1ELb1EEEv26Multihead_attention_paramsIT_XT5_EE)
        /*0290*/ 	.word	0x000001b8


	//----- nvinfo : EIATTR_MIN_STACK_SIZE
	.align		4
.L_135:
        /*0294*/ 	.byte	0x04, 0x12
        /*0296*/ 	.short	(.L_137 - .L_136)
	.align		4
.L_136:
        /*0298*/ 	.word	index@(_ZN4mmha33masked_multihead_attention_kernelIfLi128ELi128ELi2ELi32ELi128ELb1ELb1EEEv26Multihead_attention_paramsIT_XT5_EE)
        /*029c*/ 	.word	0x00000000


	//----- nvinfo : EIATTR_MIN_STACK_SIZE
	.align		4
.L_137:
        /*02a0*/ 	.byte	0x04, 0x12
        /*02a2*/ 	.short	(.L_139 - .L_138)
	.align		4
.L_138:
        /*02a4*/ 	.word	index@(_ZN4mmha33masked_multihead_attention_kernelIfLi128ELi128ELi4ELi32ELi64ELb1ELb1EEEv26Multihead_attention_paramsIT_XT5_EE)
        /*02a8*/ 	.word	0x00000000


	//----- nvinfo : EIATTR_MIN_STACK_SIZE
	.align		4
.L_139:
        /*02ac*/ 	.byte	0x04, 0x12
        /*02ae*/ 	.short	(.L_141 - .L_140)
	.align		4
.L_140:
        /*02b0*/ 	.word	index@(_ZN4mmha33masked_multihead_attention_kernelIfLi128ELi128ELi1ELi32ELi256ELb1ELb0EEEv26Multihead_attention_paramsIT_XT5_EE)
        /*02b4*/ 	.word	0x000001c8


	//----- nvinfo : EIATTR_MIN_STACK_SIZE
	.align		4
.L_141:
        /*02b8*/ 	.byte	0x04, 0x12
        /*02ba*/ 	.short	(.L_143 - .L_142)
	.align		4
.L_142:
        /*02bc*/ 	.word	index@(_ZN4mmha33masked_multihead_attention_kernelIfLi128ELi128ELi2ELi32ELi128ELb1ELb0EEEv26Multihead_attention_paramsIT_XT5_EE)
        /*02c0*/ 	.word	0x00000000


	//----- nvinfo : EIATTR_MIN_STACK_SIZE
	.align		4
.L_143:
        /*02c4*/ 	.byte	0x04, 0x12
        /*02c6*/ 	.short	(.L_145 - .L_144)
	.align		4
.L_144:
        /*02c8*/ 	.word	index@(_ZN4mmha33masked_multihead_attention_kernelIfLi128ELi128ELi4ELi32ELi64ELb1ELb0EEEv26Multihead_attention_paramsIT_XT5_EE)
        /*02cc*/ 	.word	0x00000000


	//----- nvinfo : EIATTR_MIN_STACK_SIZE
	.align		4
.L_145:
        /*02d0*/ 	.byte	0x04, 0x12
        /*02d2*/ 	.short	(.L_147 - .L_146)
	.align		4
.L_146:
        /*02d4*/ 	.word	index@(_ZN4mmha33masked_multihead_attention_kernelItLi128ELi128ELi1ELi16ELi256ELb0ELb1EEEv26Multihead_attention_paramsIT_XT5_EE)
        /*02d8*/ 	.word	0x00000000


	//----- nvinfo : EIATTR_MIN_STACK_SIZE
	.align		4
.L_147:
        /*02dc*/ 	.byte	0x04, 0x12
        /*02de*/ 	.short	(.L_149 - .L_148)
	.align		4
.L_148:
        /*02e0*/ 	.word	index@(_ZN4mmha33masked_multihead_attention_kernelItLi128ELi128ELi2ELi16ELi128ELb0ELb1EEEv26Multihead_attention_paramsIT_XT5_EE)
        /*02e4*/ 	.word	0x00000000


	//----- nvinfo : EIATTR_MIN_STACK_SIZE
	.align		4
.L_149:
        /*02e8*/ 	.byte	0x04, 0x12
        /*02ea*/ 	.short	(.L_151 - .L_150)
	.align		4
.L_150:
        /*02ec*/ 	.word	index@(_ZN4mmha33masked_multihead_attention_kernelItLi128ELi128ELi4ELi16ELi64ELb0ELb1EEEv26Multihead_attention_paramsIT_XT5_EE)
        /*02f0*/ 	.word	0x00000000


	//----- nvinfo : EIATTR_MIN_STACK_SIZE
	.align		4
.L_151:
        /*02f4*/ 	.byte	0x04, 0x12
        /*02f6*/ 	.short	(.L_153 - .L_152)
	.align		4
.L_152:
        /*02f8*/ 	.word	index@(_ZN4mmha33masked_multihead_attention_kernelItLi128ELi128ELi1ELi16ELi256ELb0ELb0EEEv26Multihead_attention_paramsIT_XT5_EE)
        /*02fc*/ 	.word	0x00000000


	//----- nvinfo : EIATTR_MIN_STACK_SIZE
	.align		4
.L_153:
        /*0300*/ 	.byte	0x04, 0x12
        /*0302*/ 	.short	(.L_155 - .L_154)
	.align		4
.L_154:
        /*0304*/ 	.word	index@(_ZN4mmha33masked_multihead_attention_kernelItLi128ELi128ELi2ELi16ELi128ELb0ELb0EEEv26Multihead_attention_paramsIT_XT5_EE)
        /*0308*/ 	.word	0x00000000


	//----- nvinfo : EIATTR_MIN_STACK_SIZE
	.align		4
.L_155:
        /*030c*/ 	.byte	0x04, 0x12
        /*030e*/ 	.short	(.L_157 - .L_156)
	.align		4
.L_156:
        /*0310*/ 	.word	index@(_ZN4mmha33masked_multihead_attention_kernelItLi128ELi128ELi4ELi16ELi64ELb0ELb0EEEv26Multihead_attention_paramsIT_XT5_EE)
        /*0314*/ 	.word	0x00000000


	//----- nvinfo : EIATTR_MIN_STACK_SIZE
	.align		4
.L_157:
        /*0318*/ 	.byte	0x04, 0x12
        /*031a*/ 	.short	(.L_159 - .L_158)
	.align		4
.L_158:
        /*031c*/ 	.word	index@(_ZN4mmha33masked_multihead_attention_kernelIfLi128ELi128ELi1ELi32ELi256ELb0ELb1EEEv26Multihead_attention_paramsIT_XT5_EE)
        /*0320*/ 	.word	0x00000050


	//----- nvinfo : EIATTR_MIN_STACK_SIZE
	.align		4
.L_159:
        /*0324*/ 	.byte	0x04, 0x12
        /*0326*/ 	.short	(.L_161 - .L_160)
	.align		4
.L_160:
        /*0328*/ 	.word	index@(_ZN4mmha33masked_multihead_attention_kernelIfLi128ELi128ELi2ELi32ELi128ELb0ELb1EEEv26Multihead_attention_paramsIT_XT5_EE)
        /*032c*/ 	.word	0x00000000


	//----- nvinfo : EIATTR_MIN_STACK_SIZE
	.align		4
.L_161:
        /*0330*/ 	.byte	0x04, 0x12
        /*0332*/ 	.short	(.L_163 - .L_162)
	.align		4
.L_162:
        /*0334*/ 	.word	index@(_ZN4mmha33masked_multihead_attention_kernelIfLi128ELi128ELi4ELi32ELi64ELb0ELb1EEEv26Multihead_attention_paramsIT_XT5_EE)
        /*0338*/ 	.word	0x00000000


	//----- nvinfo : EIATTR_MIN_STACK_SIZE
	.align		4
.L_163:
        /*033c*/ 	.byte	0x04, 0x12
        /*033e*/ 	.short	(.L_165 - .L_164)
	.align		4
.L_164:
        /*0340*/ 	.word	index@(_ZN4mmha33masked_multihead_attention_kernelIfLi128ELi128ELi1ELi32ELi256ELb0ELb0EEEv26Multihead_attention_paramsIT_XT5_EE)
        /*0344*/ 	.word	0x00000078


	//----- nvinfo : EIATTR_MIN_STACK_SIZE
	.align		4
.L_165:
        /*0348*/ 	.byte	0x04, 0x12
        /*034a*/ 	.short	(.L_167 - .L_166)
	.align		4
.L_166:
        /*034c*/ 	.word	index@(_ZN4mmha33masked_multihead_attention_kernelIfLi128ELi128ELi2ELi32ELi128ELb0ELb0EEEv26Multihead_attention_paramsIT_XT5_EE)
        /*0350*/ 	.word	0x00000000


	//----- nvinfo : EIATTR_MIN_STACK_SIZE
	.align		4
.L_167:
        /*0354*/ 	.byte	0x04, 0x12
        /*0356*/ 	.short	(.L_169 - .L_168)
	.align		4
.L_168:
        /*0358*/ 	.word	index@(_ZN4mmha33masked_multihead_attention_kernelIfLi128ELi128ELi4ELi32ELi64ELb0ELb0EEEv26Multihead_attention_paramsIT_XT5_EE)
        /*035c*/ 	.word	0x00000000
.L_169:


//--------------------- .nv.compat                --------------------------
	.section	.nv.compat,"",@"SHT_CUDA_COMPAT_INFO"
	.align	4
        /*0000*/ 	.byte	0x02, 0x09, 0x01, 0x00, 0x02, 0x02, 0x01, 0x00, 0x02, 0x05, 0x05, 0x00, 0x03, 0x07, 0x01, 0x01
        /*0010*/ 	.byte	0x02, 0x03, 0x00, 0x00, 0x02, 0x06, 0x01, 0x00, 0x04, 0x0b, 0x08, 0x00, 0x00, 0x00, 0x00, 0x00
        /*0020*/ 	.byte	0x00, 0x00, 0x00, 0x00


//--------------------- .nv.info._ZN4mmha33masked_multihead_attention_kernelItLi128ELi128ELi1ELi16ELi256ELb1ELb1EEEv26Multihead_attention_paramsIT_XT5_EE --------------------------
	.section	.nv.info._ZN4mmha33masked_multihead_attention_kernelItLi128ELi128ELi1ELi16ELi256ELb1ELb1EEEv26Multihead_attention_paramsIT_XT5_EE,"",@"SHT_CUDA_INFO"
	.sectionflags	@""
	.align	4


	//----- nvinfo : EIATTR_CUDA_API_VERSION
	.align		4
        /*0000*/ 	.byte	0x04, 0x37
        /*0002*/ 	.short	(.L_171 - .L_170)
.L_170:
        /*0004*/ 	.word	0x00000082


	//----- nvinfo : EIATTR_KPARAM_INFO
	.align		4
.L_171:
        /*0008*/ 	.byte	0x04, 0x17
        /*000a*/ 	.short	(.L_173 - .L_172)
.L_172:
        /*000c*/ 	.word	0x00000000
        /*0010*/ 	.short	0x0000
        /*0012*/ 	.short	0x0000
        /*0014*/ 	.byte	0x00, 0xf0, 0xa1, 0x04


	//----- nvinfo : EIATTR_SPARSE_MMA_MASK
	.align		4
.L_173:
        /*0018*/ 	.byte	0x03, 0x50
        /*001a*/ 	.short	0x0000


	//----- nvinfo : EIATTR_MAXREG_COUNT
	.align		4
        /*001c*/ 	.byte	0x03, 0x1b
        /*001e*/ 	.short	0x00ff


	//----- nvinfo : EIATTR_NUM_BARRIERS
	.align		4
        /*0020*/ 	.byte	0x02, 0x4c
        /*0022*/ 	.byte	0x01
	.zero		1


	//----- nvinfo : EIATTR_EXTERNS
	.align		4
        /*0024*/ 	.byte	0x04, 0x0f
        /*0026*/ 	.short	(.L_175 - .L_174)


	//   ....[0]....
	.align		4
.L_174:
        /*0028*/ 	.word	index@(__assertfail)


	//----- nvinfo : EIATTR_MERCURY_ISA_VERSION
	.align		4
.L_175:
        /*002c*/ 	.byte	0x03, 0x5f
        /*002e*/ 	.short	0x0101


	//----- nvinfo : EIATTR_INT_WARP_WIDE_INSTR_OFFSETS
	.align		4
        /*0030*/ 	.byte	0x04, 0x31
        /*0032*/ 	.short	(.L_177 - .L_176)


	//   ....[0]....
.L_176:
        /*0034*/ 	.word	0x000009f0


	//----- nvinfo : EIATTR_COOP_GROUP_MASK_REGIDS
	.align		4
.L_177:
        /*0038*/ 	.byte	0x04, 0x29
        /*003a*/ 	.short	(.L_179 - .L_178)


	//   ....[0]....
.L_178:
        /*003c*/ 	.word	0xffffffff


	//   ....[1]....
        /*0040*/ 	.word	0xffffffff


	//   ....[2]....
        /*0044*/ 	.word	0xffffffff


	//   ....[3]....
        /*0048*/ 	.word	0xffffffff


	//   ....[4]....
        /*004c*/ 	.word	0xffffffff


	//   ....[5]....
        /*0050*/ 	.word	0xffffffff


	//   ....[6]....
        /*0054*/ 	.word	0xffffffff


	//   ....[7]....
        /*0058*/ 	.word	0xffffffff


	//   ....[8]....
        /*005c*/ 	.word	0xffffffff


	//   ....[9]....
        /*0060*/ 	.word	0xffffffff


	//   ....[10]....
        /*0064*/ 	.word	0xffffffff


	//   ....[11]....
        /*0068*/ 	.word	0xffffffff


	//   ....[12]....
        /*006c*/ 	.word	0xffffffff


	//   ....[13]....
        /*0070*/ 	.word	0xffffffff


	//   ....[14]....
        /*0074*/ 	.word	0xffffffff


	//   ....[15]....
        /*0078*/ 	.word	0xffffffff


	//   ....[16]....
        /*007c*/ 	.word	0xffffffff


	//   ....[17]....
        /*0080*/ 	.word	0xffffffff


	//   ....[18]....
        /*0084*/ 	.word	0xffffffff


	//   ....[19]....
        /*0088*/ 	.word	0xffffffff


	//   ....[20]....
        /*008c*/ 	.word	0xffffffff


	//   ....[21]....
        /*0090*/ 	.word	0xffffffff


	//   ....[22]....
        /*0094*/ 	.word	0xffffffff


	//   ....[23]....
        /*0098*/ 	.word	0x0500000f


	//   ....[24]....
        /*009c*/ 	.word	0x0500000f


	//   ....[25]....
        /*00a0*/ 	.word	0x0500000f


	//   ....[26]....
        /*00a4*/ 	.word	0x0500000f


	//   ....[27]....
        /*00a8*/ 	.word	0x0500000f


	//----- nvinfo : EIATTR_COOP_GROUP_INSTR_OFFSETS
	.align		4
.L_179:
        /*00ac*/ 	.byte	0x04, 0x28
        /*00ae*/ 	.short	(.L_181 - .L_180)


	//   ....[0]....
.L_180:
        /*00b0*/ 	.word	0x00002190


	//   ....[1]....
        /*00b4*/ 	.word	0x000021b0


	//   ....[2]....
        /*00b8*/ 	.word	0x000021d0


	//   ....[3]....
        /*00bc*/ 	.word	0x000021f0


	//   ....[4]....
        /*00c0*/ 	.word	0x00002210


	//   ....[5]....
        /*00c4*/ 	.word	0x000054c0


	//   ....[6]....
        /*00c8*/ 	.word	0x00005530


	//   ....[7]....
        /*00cc*/ 	.word	0x00005560


	//   ....[8]....
        /*00d0*/ 	.word	0x000055b0


	//   ....[9]....
        /*00d4*/ 	.word	0x000055d0


	//   ....[10]....
        /*00d8*/ 	.word	0x00005640


	//   ....[11]....
        /*00dc*/ 	.word	0x00005660


	//   ....[12]....
        /*00e0*/ 	.word	0x00005680


	//   ....[13]....
        /*00e4*/ 	.word	0x000056a0


	//   ....[14]....
        /*00e8*/ 	.word	0x00006b60


	//   ....[15]....
        /*00ec*/ 	.word	0x00006bd0


	//   ....[16]....
        /*00f0*/ 	.word	0x00006bf0


	//   ....[17]....
        /*00f4*/ 	.word	0x00006c10


	//   ....[18]....
        /*00f8*/ 	.word	0x00006c30


	//   ....[19]....
        /*00fc*/ 	.word	0x00006cf0


	//   ....[20]....
        /*0100*/ 	.word	0x00006d10


	//   ....[21]....
        /*0104*/ 	.word	0x00006d30


	//   ....[22]....
        /*0108*/ 	.word	0x00006d50


	//   ....[23]....
        /*010c*/ 	.word	0x0000a4d0


	//   ....[24]....
        /*0110*/ 	.word	0x0000a530


	//   ....[25]....
        /*0114*/ 	.word	0x0000a590


	//   ....[26]....
        /*0118*/ 	.word	0x0000a5f0


	//   ....[27]....
        /*011c*/ 	.word	0x0000a650


	//----- nvinfo : EIATTR_VRC_CTA_INIT_COUNT
	.align		4
.L_181:
        /*0120*/ 	.byte	0x02, 0x4a
	.zero		1
	.zero		1


	//----- nvinfo : EIATTR_SYSCALL_OFFSETS
	.align		4
        /*0124*/ 	.byte	0x04, 0x46
        /*0126*/ 	.short	(.L_183 - .L_182)


	//   ....[0]....
.L_182:
        /*0128*/ 	.word	0x00001580


	//----- nvinfo : EIATTR_EXIT_INSTR_OFFSETS
	.align		4
.L_183:
        /*012c*/ 	.byte	0x04, 0x1c
        /*012e*/ 	.short	(.L_185 - .L_184)


	//   ....[0]....
.L_184:
        /*0130*/ 	.word	0x000000d0


	//   ....[1]....
        /*0134*/ 	.word	0x0000a010


	//   ....[2]....
        /*0138*/ 	.word	0x0000a3c0


	//   ....[3]....
        /*013c*/ 	.word	0x0000a480


	//----- nvinfo : EIATTR_CRS_STACK_SIZE
	.align		4
.L_185:
        /*0140*/ 	.byte	0x04, 0x1e
        /*0142*/ 	.short	(.L_187 - .L_186)
.L_186:
        /*0144*/ 	.word	0x00000000


	//----- nvinfo : EIATTR_CBANK_PARAM_SIZE
	.align		4
.L_187:
        /*0148*/ 	.byte	0x03, 0x19
        /*014a*/ 	.short	0x0128


	//----- nvinfo : EIATTR_PARAM_CBANK
	.align		4
        /*014c*/ 	.byte	0x04, 0x0a
        /*014e*/ 	.short	(.L_189 - .L_188)
	.align		4
.L_188:
        /*0150*/ 	.word	index@(.nv.constant0._ZN4mmha33masked_multihead_attention_kernelItLi128ELi128ELi1ELi16ELi256ELb1ELb1EEEv26Multihead_attention_paramsIT_XT5_EE)
        /*0154*/ 	.short	0x0380
        /*0156*/ 	.short	0x0128


	//----- nvinfo : EIATTR_SW_WAR
	.align		4
.L_189:
        /*0158*/ 	.byte	0x04, 0x36
        /*015a*/ 	.short	(.L_191 - .L_190)
.L_190:
        /*015c*/ 	.word	0x00000008
.L_191:


//--------------------- .nv.info._ZN4mmha33masked_multihead_attention_kernelItLi128ELi128ELi2ELi16ELi128ELb1ELb1EEEv26Multihead_attention_paramsIT_XT5_EE --------------------------
	.section	.nv.info._ZN4mmha33masked_multihead_attention_kernelItLi128ELi128ELi2ELi16ELi128ELb1ELb1EEEv26Multihead_attention_paramsIT_XT5_EE,"",@"SHT_CUDA_INFO"
	.sectionflags	@""
	.align	4


	//----- nvinfo : EIATTR_CUDA_API_VERSION
	.align		4
        /*0000*/ 	.byte	0x04, 0x37
        /*0002*/ 	.short	(.L_193 - .L_192)
.L_192:
        /*0004*/ 	.word	0x00000082


	//----- nvinfo : EIATTR_KPARAM_INFO
	.align		4
.L_193:
        /*0008*/ 	.byte	0x04, 0x17
        /*000a*/ 	.short	(.L_195 - .L_194)
.L_194:
        /*000c*/ 	.word	0x00000000
        /*0010*/ 	.short	0x0000
        /*0012*/ 	.short	0x0000
        /*0014*/ 	.byte	0x00, 0xf0, 0xa1, 0x04


	//----- nvinfo : EIATTR_SPARSE_MMA_MASK
	.align		4
.L_195:
        /*0018*/ 	.byte	0x03, 0x50
        /*001a*/ 	.short	0x0000


	//----- nvinfo : EIATTR_MAXREG_COUNT
	.align		4
        /*001c*/ 	.byte	0x03, 0x1b
        /*001e*/ 	.short	0x00ff


	//----- nvinfo : EIATTR_NUM_BARRIERS
	.align		4
        /*0020*/ 	.byte	0x02, 0x4c
        /*0022*/ 	.byte	0x01
	.zero		1


	//----- nvinfo : EIATTR_EXTERNS
	.align		4
        /*0024*/ 	.byte	0x04, 0x0f
        /*0026*/ 	.short	(.L_197 - .L_196)


	//   ....[0]....
	.align		4
.L_196:
        /*0028*/ 	.word	index@(__assertfail)


	//----- nvinfo : EIATTR_MERCURY_ISA_VERSION
	.align		4
.L_197:
        /*002c*/ 	.byte	0x03, 0x5f
        /*002e*/ 	.short	0x0101


	//----- nvinfo : EIATTR_INT_WARP_WIDE_INSTR_OFFSETS
	.align		4
        /*0030*/ 	.byte	0x04, 0x31
        /*0032*/ 	.short	(.L_199 - .L_198)


	//   ....[0]....
.L_198:
        /*0034*/ 	.word	0x000009d0


	//----- nvinfo : EIATTR_COOP_GROUP_MASK_REGIDS
	.align		4
.L_199:
        /*0038*/ 	.byte	0x04, 0x29
        /*003a*/ 	.short	(.L_201 - .L_200)


	//   ....[0]....
.L_200:
        /*003c*/ 	.word	0xffffffff


	//   ....[1]....
        /*0040*/ 	.word	0xffffffff


	//   ....[2]....
        /*0044*/ 	.word	0xffffffff


	//   ....[3]....
        /*0048*/ 	.word	0xffffffff


	//   ....[4]....
        /*004c*/ 	.word	0xffffffff


	//   ....[5]....
        /*0050*/ 	.word	0xffffffff


	//   ....[6]....
        /*0054*/ 	.word	0xffffffff


	//   ....[7]....
        /*0058*/ 	.word	0xffffffff


	//   ....[8]....
        /*005c*/ 	.word	0xffffffff


	//   ....[9]....
        /*0060*/ 	.word	0xffffffff


	//   ....[10]....
        /*0064*/ 	.word	0xffffffff


	//   ....[11]....
        /*0068*/ 	.word	0xffffffff


	//   ....[12]....
        /*006c*/ 	.word	0xffffffff


	//   ....[13]....
        /*0070*/ 	.word	0xffffffff


	//   ....[14]....
        /*0074*/ 	.word	0xffffffff


	//   ....[15]....
        /*0078*/ 	.word	0xffffffff


	//   ....[16]....
        /*007c*/ 	.word	0xffffffff


	//   ....[17]....
        /*0080*/ 	.word	0xffffffff


	//   ....[18]....
        /*0084*/ 	.word	0xffffffff


	//   ....[19]....
        /*0088*/ 	.word	0xffffffff


	//   ....[20]....
        /*008c*/ 	.word	0xffffffff


	//   ....[21]....
        /*0090*/ 	.word	0x0500000f


	//   ....[22]....
        /*0094*/ 	.word	0x0500000f


	//   ....[23]....
        /*0098*/ 	.word	0x0500000f


	//   ....[24]....
        /*009c*/ 	.word	0x0500000f


	//   ....[25]....
        /*00a0*/ 	.word	0x0500000f


	//   ....[26]....
        /*00a4*/ 	.word	0x0500000f


	//   ....[27]....
        /*00a8*/ 	.word	0x0500000f


	//   ....[28]....
        /*00ac*/ 	.word	0x0500000f


	//   ....[29]....
        /*00b0*/ 	.word	0x0500000f


	//   ....[30]....
        /*00b4*/ 	.word	0x0500000f


	//----- nvinfo : EIATTR_COOP_GROUP_INSTR_OFFSETS
	.align		4
.L_201:
        /*00b8*/ 	.byte	0x04, 0x28
        /*00ba*/ 	.short	(.L_203 - .L_202)


	//   ....[0]....
.L_202:
        /*00bc*/ 	.word	0x000021c0


	//   ....[1]....
        /*00c0*/ 	.word	0x000021e0


	//   ....[2]....
        /*00c4*/ 	.word	0x00002200


	//   ....[3]....
        /*00c8*/ 	.word	0x00002220


	//   ....[4]....
        /*00cc*/ 	.word	0x00002240


	//   ....[5]....
        /*00d0*/ 	.word	0x000057b0


	//   ....[6]....
        /*00d4*/ 	.word	0x00005a50


	//   ....[7]....
        /*00d8*/ 	.word	0x00005a70


	//   ....[8]....
        /*00dc*/ 	.word	0x00005a90


	//   ....[9]....
        /*00e0*/ 	.word	0x00005ab0


	//   ....[10]....
        /*00e4*/ 	.word	0x00005bb0


	//   ....[11]....
        /*00e8*/ 	.word	0x00005be0


	//   ....[12]....
        /*00ec*/ 	.word	0x00005c10


	//   ....[13]....
        /*00f0*/ 	.word	0x000070d0


	//   ....[14]....
        /*00f4*/ 	.word	0x00007140


	//   ....[15]....
        /*00f8*/ 	.word	0x00007170


	//   ....[16]....
        /*00fc*/ 	.word	0x000071a0


	//   ....[17]....
        /*0100*/ 	.word	0x000071c0


	//   ....[18]....
        /*0104*/ 	.word	0x00007290


	//   ....[19]....
        /*0108*/ 	.word	0x000072b0


	//   ....[20]....
        /*010c*/ 	.word	0x000072d0


	//   ....[21]....
        /*0110*/ 	.word	0x0000a8d0


	//   ....[22]....
        /*0114*/ 	.word	0x0000a930


	//   ....[23]....
        /*0118*/ 	.word	0x0000a990


	//   ....[24]....
        /*011c*/ 	.word	0x0000a9f0


	//   ....[25]....
        /*0120*/ 	.word	0x0000aa50


	//   ....[26]....
        /*0124*/ 	.word	0x0000aad0


	//   ....[27]....
        /*0128*/ 	.word	0x0000ab70


	//   ....[28]....
        /*012c*/ 	.word	0x0000abf0


	//   ....[29]....
        /*0130*/ 	.word	0x0000ac50


	//   ....[30]....
        /*0134*/ 	.word	0x0000acb0


	//----- nvinfo : EIATTR_VRC_CTA_INIT_COUNT
	.align		4
.L_203:
        /*0138*/ 	.byte	0x02, 0x4a
	.zero		1
	.zero		1


	//----- nvinfo : EIATTR_SYSCALL_OFFSETS
	.align		4
        /*013c*/ 	.byte	0x04, 0x46
        /*013e*/ 	.short	(.L_205 - .L_204)


	//   ....[0]....
.L_204:
        /*0140*/ 	.word	0x000015a0


	//----- nvinfo : EIATTR_EXIT_INSTR_OFFSETS
	.align		4
.L_205:
        /*0144*/ 	.byte	0x04, 0x1c
        /*0146*/ 	.short	(.L_207 - .L_206)


	//   ....[0]....
.L_206:
        /*0148*/ 	.word	0x000000d0


	//   ....[1]....
        /*014c*/ 	.word	0x0000a410


	//   ....[2]....
        /*0150*/ 	.word	0x0000a7c0


	//   ....[3]....
        /*0154*/ 	.word	0x0000a880


	//----- nvinfo : EIATTR_CRS_STACK_SIZE
	.align		4
.L_207:
        /*0158*/ 	.byte	0x04, 0x1e
        /*015a*/ 	.short	(.L_209 - .L_208)
.L_208:
        /*015c*/ 	.word	0x00000000


	//----- nvinfo : EIATTR_CBANK_PARAM_SIZE
	.align		4
.L_209:
        /*0160*/ 	.byte	0x03, 0x19
        /*0162*/ 	.short	0x0128


	//----- nvinfo : EIATTR_PARAM_CBANK
	.align		4
        /*0164*/ 	.byte	0x04, 0x0a
        /*0166*/ 	.short	(.L_211 - .L_210)
	.align		4
.L_210:
        /*0168*/ 	.word	index@(.nv.constant0._ZN4mmha33masked_multihead_attention_kernelItLi128ELi128ELi2ELi16ELi128ELb1ELb1EEEv26Multihead_attention_paramsIT_XT5_EE)
        /*016c*/ 	.short	0x0380
        /*016e*/ 	.short	0x0128


	//----- nvinfo : EIATTR_SW_WAR
	.align		4
.L_211:
        /*0170*/ 	.byte	0x04, 0x36
        /*0172*/ 	.short	(.L_213 - .L_212)
.L_212:
        /*0174*/ 	.word	0x00000008
.L_213:


//--------------------- .nv.info._ZN4mmha33masked_multihead_attention_kernelItLi128ELi128ELi4ELi16ELi64ELb1ELb1EEEv26Multihead_attention_paramsIT_XT5_EE --------------------------
	.section	.nv.info._ZN4mmha33masked_multihead_attention_kernelItLi128ELi128ELi4ELi16ELi64ELb1ELb1EEEv26Multihead_attention_paramsIT_XT5_EE,"",@"SHT_CUDA_INFO"
	.sectionflags	@""
	.align	4


	//----- nvinfo : EIATTR_CUDA_API_VERSION
	.align		4
        /*0000*/ 	.byte	0x04, 0x37
        /*0002*/ 	.short	(.L_215 - .L_214)
.L_214:
        /*0004*/ 	.word	0x00000082


	//----- nvinfo : EIATTR_KPARAM_INFO
	.align		4
.L_215:
        /*0008*/ 	.byte	0x04, 0x17
        /*000a*/ 	.short	(.L_217 - .L_216)
.L_216:
        /*000c*/ 	.word	0x00000000
        /*0010*/ 	.short	0x0000
        /*0012*/ 	.short	0x0000
        /*0014*/ 	.byte	0x00, 0xf0, 0xa1, 0x04


	//----- nvinfo : EIATTR_SPARSE_MMA_MASK
	.align		4
.L_217:
        /*0018*/ 	.byte	0x03, 0x50
        /*001a*/ 	.short	0x0000


	//----- nvinfo : EIATTR_MAXREG_COUNT
	.align		4
        /*001c*/ 	.byte	0x03, 0x1b
        /*001e*/ 	.short	0x00ff


	//----- nvinfo : EIATTR_NUM_BARRIERS
	.align		4
        /*0020*/ 	.byte	0x02, 0x4c
        /*0022*/ 	.byte	0x01
	.zero		1


	//----- nvinfo : EIATTR_EXTERNS
	.align		4
        /*0024*/ 	.byte	0x04, 0x0f
        /*0026*/ 	.short	(.L_219 - .L_218)


	//   ....[0]....
	.align		4
.L_218:
        /*0028*/ 	.word	index@(__assertfail)


	//----- nvinfo : EIATTR_MERCURY_ISA_VERSION
	.align		4
.L_219:
        /*002c*/ 	.byte	0x03, 0x5f
        /*002e*/ 	.short	0x0101


	//----- nvinfo : EIATTR_COOP_GROUP_MASK_REGIDS
	.align		4
        /*0030*/ 	.byte	0x04, 0x29
        /*0032*/ 	.short	(.L_221 - .L_220)


	//   ....[0]....
.L_220:
        /*0034*/ 	.word	0xffffffff


	//   ....[1]....
        /*0038*/ 	.word	0xffffffff


	//   ....[2]....
        /*003c*/ 	.word	0xffffffff


	//   ....[3]....
        /*0040*/ 	.word	0xffffffff


	//   ....[4]....
        /*0044*/ 	.word	0xffffffff


	//   ....[5]....
        /*0048*/ 	.word	0xffffffff


	//   ....[6]....
        /*004c*/ 	.word	0xffffffff


	//   ....[7]....
        /*0050*/ 	.word	0xffffffff


	//   ....[8]....
        /*0054*/ 	.word	0xffffffff


	//   ....[9]....
        /*0058*/ 	.word	0xffffffff


	//   ....[10]....
        /*005c*/ 	.word	0xffffffff


	//   ....[11]....
        /*0060*/ 	.word	0xffffffff


	//   ....[12]....
        /*0064*/ 	.word	0xffffffff


	//   ....[13]....
        /*0068*/ 	.word	0xffffffff


	//   ....[14]....
        /*006c*/ 	.word	0xffffffff


	//   ....[15]....
        /*0070*/ 	.word	0xffffffff


	//   ....[16]....
        /*0074*/ 	.word	0xffffffff


	//   ....[17]....
        /*0078*/ 	.word	0xffffffff


	//   ....[18]....
        /*007c*/ 	.word	0xffffffff


	//   ....[19]....
        /*0080*/ 	.word	0x0500000f


	//   ....[20]....
        /*0084*/ 	.word	0x0500000f


	//   ....[21]....
        /*0088*/ 	.word	0x0500000f


	//   ....[22]....
        /*008c*/ 	.word	0x0500000f


	//   ....[23]....
        /*0090*/ 	.word	0x0500000f


	//   ....[24]....
        /*0094*/ 	.word	0x0500000f


	//   ....[25]....
        /*0098*/ 	.word	0x0500000f


	//   ....[26]....
        /*009c*/ 	.word	0x0500000f


	//   ....[27]....
        /*00a0*/ 	.word	0x0500000f


	//   ....[28]....
        /*00a4*/ 	.word	0x0500000f


	//----- nvinfo : EIATTR_COOP_GROUP_INSTR_OFFSETS
	.align		4
.L_221:
        /*00a8*/ 	.byte	0x04, 0x28
        /*00aa*/ 	.short	(.L_223 - .L_222)


	//   ....[0]....
.L_222:
        /*00ac*/ 	.word	0x00001f80


	//   ....[1]....
        /*00b0*/ 	.word	0x00001fa0


	//   ....[2]....
        /*00b4*/ 	.word	0x00001fc0


	//   ....[3]....
        /*00b8*/ 	.word	0x00001fe0


	//   ....[4]....
        /*00bc*/ 	.word	0x00002000


	//   ....[5]....
        /*00c0*/ 	.word	0x00004f00


	//   ....[6]....
        /*00c4*/ 	.word	0x00004f20


	//   ....[7]....
        /*00c8*/ 	.word	0x000051c0


	//   ....[8]....
        /*00cc*/ 	.word	0x000051e0


	//   ....[9]....
        /*00d0*/ 	.word	0x00005200


	//   ....[10]....
        /*00d4*/ 	.word	0x00005340


	//   ....[11]....
        /*00d8*/ 	.word	0x00005370


	//   ....[12]....
        /*00dc*/ 	.word	0x000067f0


	//   ....[13]....
        /*00e0*/ 	.word	0x00006850


	//   ....[14]....
        /*00e4*/ 	.word	0x00006880


	//   ....[15]....
        /*00e8*/ 	.word	0x000068b0


	//   ....[16]....
        /*00ec*/ 	.word	0x000068d0


	//   ....[17]....
        /*00f0*/ 	.word	0x00006980


	//   ....[18]....
        /*00f4*/ 	.word	0x000069a0


	//   ....[19]....
        /*00f8*/ 	.word	0x00009a60


	//   ....[20]....
        /*00fc*/ 	.word	0x00009ac0


	//   ....[21]....
        /*0100*/ 	.word	0x00009b20


	//   ....[22]....
        /*0104*/ 	.word	0x00009b80


	//   ....[23]....
        /*0108*/ 	.word	0x00009be0


	//   ....[24]....
        /*010c*/ 	.word	0x00009c60


	//   ....[25]....
        /*0110*/ 	.word	0x00009ce0


	//   ....[26]....
        /*0114*/ 	.word	0x00009d70


	//   ....[27]....
        /*0118*/ 	.word	0x00009df0


	//   ....[28]....
        /*011c*/ 	.word	0x00009e50


	//----- nvinfo : EIATTR_VRC_CTA_INIT_COUNT
	.align		4
.L_223:
        /*0120*/ 	.byte	0x02, 0x4a
	.zero		1
	.zero		1


	//----- nvinfo : EIATTR_SYSCALL_OFFSETS
	.align		4
        /*0124*/ 	.byte	0x04, 0x46
        /*0126*/ 	.short	(.L_225 - .L_224)


	//   ....[0]....
.L_224:
        /*0128*/ 	.word	0x00001380


	//----- nvinfo : EIATTR_EXIT_INSTR_OFFSETS
	.align		4
.L_225:
        /*012c*/ 	.byte	0x04, 0x1c
        /*012e*/ 	.short	(.L_227 - .L_226)


	//   ....[0]....
.L_226:
        /*0130*/ 	.word	0x000000b0


	//   ....[1]....
        /*0134*/ 	.word	0x000095a0


	//   ....[2]....
        /*0138*/ 	.word	0x00009950


	//   ....[3]....
        /*013c*/ 	.word	0x00009a10


	//----- nvinfo : EIATTR_CRS_STACK_SIZE
	.align		4
.L_227:
        /*0140*/ 	.byte	0x04, 0x1e
        /*0142*/ 	.short	(.L_229 - .L_228)
.L_228:
        /*0144*/ 	.word	0x00000000


	//----- nvinfo : EIATTR_CBANK_PARAM_SIZE
	.align		4
.L_229:
        /*0148*/ 	.byte	0x03, 0x19
        /*014a*/ 	.short	0x0128


	//----- nvinfo : EIATTR_PARAM_CBANK
	.align		4
        /*014c*/ 	.byte	0x04, 0x0a
        /*014e*/ 	.short	(.L_231 - .L_230)
	.align		4
.L_230:
        /*0150*/ 	.word	index@(.nv.constant0._ZN4mmha33masked_multihead_attention_kernelItLi128ELi128ELi4ELi16ELi64ELb1ELb1EEEv26Multihead_attention_paramsIT_XT5_EE)
        /*0154*/ 	.short	0x0380
        /*0156*/ 	.short	0x0128


	//----- nvinfo : EIATTR_SW_WAR
	.align		4
.L_231:
        /*0158*/ 	.byte	0x04, 0x36
        /*015a*/ 	.short	(.L_233 - .L_232)
.L_232:
        /*015c*/ 	.word	0x00000008
.L_233:


//--------------------- .nv.info._ZN4mmha33masked_multihead_attention_kernelItLi128ELi128ELi1ELi16ELi256ELb1ELb0EEEv26Multihead_attention_paramsIT_XT5_EE --------------------------
	.section	.nv.info._ZN4mmha33masked_multihead_attention_kernelItLi128ELi128ELi1ELi16ELi256ELb1ELb0EEEv26Multihead_attention_paramsIT_XT5_EE,"",@"SHT_CUDA_INFO"
	.sectionflags	@""
	.align	4


	//----- nvinfo : EIATTR_CUDA_API_VERSION
	.align		4
        /*0000*/ 	.byte	0x04, 0x37
        /*0002*/ 	.short	(.L_235 - .L_234)
.L_234:
        /*0004*/ 	.word	0x00000082


	//----- nvinfo : EIATTR_KPARAM_INFO
	.align		4
.L_235:
        /*0008*/ 	.byte	0x04, 0x17
        /*000a*/ 	.short	(.L_237 - .L_236)
.L_236:
        /*000c*/ 	.word	0x00000000
        /*0010*/ 	.short	0x0000
        /*0012*/ 	.short	0x0000
        /*0014*/ 	.byte	0x00, 0xf0, 0xa1, 0x04


	//----- nvinfo : EIATTR_SPARSE_MMA_MASK
	.align		4
.L_237:
        /*0018*/ 	.byte	0x03, 0x50
        /*001a*/ 	.short	0x0000


	//----- nvinfo : EIATTR_MAXREG_COUNT
	.align		4
        /*001c*/ 	.byte	0x03, 0x1b
        /*001e*/ 	.short	0x00ff


	//----- nvinfo : EIATTR_NUM_BARRIERS
	.align		4
        /*0020*/ 	.byte	0x02, 0x4c
        /*0022*/ 	.byte	0x01
	.zero		1


	//----- nvinfo : EIATTR_EXTERNS
	.align		4
        /*0024*/ 	.byte	0x04, 0x0f
        /*0026*/ 	.short	(.L_239 - .L_238)


	//   ....[0]....
	.align		4
.L_238:
        /*0028*/ 	.word	index@(__assertfail)


	//----- nvinfo : EIATTR_MERCURY_ISA_VERSION
	.align		4
.L_239:
        /*002c*/ 	.byte	0x03, 0x5f
        /*002e*/ 	.short	0x0101


	//----- nvinfo : EIATTR_COOP_GROUP_MASK_REGIDS
	.align		4
        /*0030*/ 	.byte	0x04, 0x29
        /*0032*/ 	.short	(.L_241 - .L_240)


	//   ....[0]....
.L_240:
        /*0034*/ 	.word	0xffffffff


	//   ....[1]....
        /*0038*/ 	.word	0xffffffff


	//   ....[2]....
        /*003c*/ 	.word	0xffffffff


	//   ....[3]....
        /*0040*/ 	.word	0xffffffff


	//   ....[4]....
        /*0044*/ 	.word	0xffffffff


	//   ....[5]....
        /*0048*/ 	.word	0xffffffff


	//   ....[6]....
        /*004c*/ 	.word	0xffffffff


	//   ....[7]....
        /*0050*/ 	.word	0xffffffff


	//   ....[8]....
        /*0054*/ 	.word	0xffffffff


	//   ....[9]....
        /*0058*/ 	.word	0xffffffff


	//   ....[10]....
        /*005c*/ 	.word	0xffffffff


	//   ....[11]....
        /*0060*/ 	.word	0xffffffff


	//   ....[12]....
        /*0064*/ 	.word	0xffffffff


	//   ....[13]....
        /*0068*/ 	.word	0xffffffff


	//   ....[14]....
        /*006c*/ 	.word	0xffffffff


	//   ....[15]....
        /*0070*/ 	.word	0xffffffff


	//   ....[16]....
        /*0074*/ 	.word	0xffffffff


	//   ....[17]....
        /*0078*/ 	.word	0xffffffff


	//   ....[18]....
        /*007c*/ 	.word	0xffffffff


	//   ....[19]....
        /*0080*/ 	.word	0xffffffff


	//   ....[20]....
        /*0084*/ 	.word	0xffffffff


	//   ....[21]....
        /*0088*/ 	.word	0xffffffff


	//   ....[22]....
        /*008c*/ 	.word	0xffffffff


	//   ....[23]....
        /*0090*/ 	.word	0x0500000f


	//   ....[24]....
        /*0094*/ 	.word	0x0500000f


	//   ....[25]....
        /*0098*/ 	.word	0x0500000f


	//   ....[26]....
        /*009c*/ 	.word	0x0500000f


	//   ....[27]....
        /*00a0*/ 	.word	0x0500000f


	//----- nvinfo : EIATTR_COOP_GROUP_INSTR_OFFSETS
	.align		4
.L_241:
        /*00a4*/ 	.byte	0x04, 0x28
        /*00a6*/ 	.short	(.L_243 - .L_242)


	//   ....[0]....
.L_242:
        /*00a8*/ 	.word	0x00001f40


	//   ....[1]....
        /*00ac*/ 	.word	0x00001f60


	//   ....[2]....
        /*00b0*/ 	.word	0x00001f80


	//   ....[3]....
        /*00b4*/ 	.word	0x00001fa0


	//   ....[4]....
        /*00b8*/ 	.word	0x00001fc0


	//   ....[5]....
        /*00bc*/ 	.word	0x00005440


	//   ....[6]....
        /*00c0*/ 	.word	0x000054a0


	//   ....[7]....
        /*00c4*/ 	.word	0x000054d0


	//   ....[8]....
        /*00c8*/ 	.word	0x00005500


	//   ....[9]....
        /*00cc*/ 	.word	0x00005540


	//   ....[10]....
        /*00d0*/ 	.word	0x000055c0


	//   ....[11]....
        /*00d4*/ 	.word	0x000055e0


	//   ....[12]....
        /*00d8*/ 	.word	0x00005600


	//   ....[13]....
        /*00dc*/ 	.word	0x00005630


	//   ....[14]....
        /*00e0*/ 	.word	0x00006af0


	//   ....[15]....
        /*00e4*/ 	.word	0x00006b40


	//   ....[16]....
        /*00e8*/ 	.word	0x00006b60


	//   ....[17]....
        /*00ec*/ 	.word	0x00006b80


	//   ....[18]....
        /*00f0*/ 	.word	0x00006ba0


	//   ....[19]....
        /*00f4*/ 	.word	0x00006c30


	//   ....[20]....
        /*00f8*/ 	.word	0x00006c50


	//   ....[21]....
        /*00fc*/ 	.word	0x00006c80


	//   ....[22]....
        /*0100*/ 	.word	0x00006ce0


	//   ....[23]....
        /*0104*/ 	.word	0x0000a3d0


	//   ....[24]....
        /*0108*/ 	.word	0x0000a430


	//   ....[25]....
        /*010c*/ 	.word	0x0000a490


	//   ....[26]....
        /*0110*/ 	.word	0x0000a4f0


	//   ....[27]....
        /*0114*/ 	.word	0x0000a550


	//----- nvinfo : EIATTR_VRC_CTA_INIT_COUNT
	.align		4
.L_243:
        /*0118*/ 	.byte	0x02, 0x4a
	.zero		1
	.zero		1


	//----- nvinfo : EIATTR_SYSCALL_OFFSETS
	.align		4
        /*011c*/ 	.byte	0x04, 0x46
        /*011e*/ 	.short	(.L_245 - .L_244)


	//   ....[0]....
.L_244:
        /*0120*/ 	.word	0x00001340


	//----- nvinfo : EIATTR_EXIT_INSTR_OFFSETS
	.align		4
.L_245:
        /*0124*/ 	.byte	0x04, 0x1c
        /*0126*/ 	.short	(.L_247 - .L_246)


	//   ....[0]....
.L_246:
        /*0128*/ 	.word	0x000000b0


	//   ....[1]....
        /*012c*/ 	.word	0x00009f10


	//   ....[2]....
        /*0130*/ 	.word	0x0000a2c0


	//   ....[3]....
        /*0134*/ 	.word	0x0000a380


	//----- nvinfo : EIATTR_CRS_STACK_SIZE
	.align		4
.L_247:
        /*0138*/ 	.byte	0x04, 0x1e
        /*013a*/ 	.short	(.L_249 - .L_248)
.L_248:
        /*013c*/ 	.word	0x00000000


	//----- nvinfo : EIATTR_CBANK_PARAM_SIZE
	.align		4
.L_249:
        /*0140*/ 	.byte	0x03, 0x19
        /*0142*/ 	.short	0x0128


	//----- nvinfo : EIATTR_PARAM_CBANK
	.align		4
        /*0144*/ 	.byte	0x04, 0x0a
        /*0146*/ 	.short	(.L_251 - .L_250)
	.align		4
.L_250:
        /*0148*/ 	.word	index@(.nv.constant0._ZN4mmha33masked_multihead_attention_kernelItLi128ELi128ELi1ELi16ELi256ELb1ELb0EEEv26Multihead_attention_paramsIT_XT5_EE)
        /*014c*/ 	.short	0x0380
        /*014e*/ 	.short	0x0128


	//----- nvinfo : EIATTR_SW_WAR
	.align		4
.L_251:
        /*0150*/ 	.byte	0x04, 0x36
        /*0152*/ 	.short	(.L_253 - .L_252)
.L_252:
        /*0154*/ 	.word	0x00000008
.L_253:


//--------------------- .nv.info._ZN4mmha33masked_multihead_attention_kernelItLi128ELi128ELi2ELi16ELi128ELb1ELb0EEEv26Multihead_attention_paramsIT_XT5_EE --------------------------
	.section	.nv.info._ZN4mmha33masked_multihead_attention_kernelItLi128ELi128ELi2ELi16ELi128ELb1ELb0EEEv26Multihead_attention_paramsIT_XT5_EE,"",@"SHT_CUDA_INFO"
	.sectionflags	@""
	.align	4


	//----- nvinfo : EIATTR_CUDA_API_VERSION
	.align		4
        /*0000*/ 	.byte	0x04, 0x37
        /*0002*/ 	.short	(.L_255 - .L_254)
.L_254:
        /*0004*/ 	.word	0x00000082


	//----- nvinfo : EIATTR_KPARAM_INFO
	.align		4
.L_255:
        /*0008*/ 	.byte	0x04, 0x17
        /*000a*/ 	.short	(.L_257 - .L_256)
.L_256:
        /*000c*/ 	.word	0x00000000
        /*0010*/ 	.short	0x0000
        /*0012*/ 	.short	0x0000
        /*0014*/ 	.byte	0x00, 0xf0, 0xa1, 0x04


	//----- nvinfo : EIATTR_SPARSE_MMA_MASK
	.align		4
.L_257:
        /*0018*/ 	.byte	0x03, 0x50
        /*001a*/ 	.short	0x0000


	//----- nvinfo : EIATTR_MAXREG_COUNT
	.align		4
        /*001c*/ 	.byte	0x03, 0x1b
        /*001e*/ 	.short	0x00ff


	//----- nvinfo : EIATTR_NUM_BARRIERS
	.align		4
        /*0020*/ 	.byte	0x02, 0x4c
        /*0022*/ 	.byte	0x01
	.zero		1


	//----- nvinfo : EIATTR_EXTERNS
	.align		4
        /*0024*/ 	.byte	0x04, 0x0f
        /*0026*/ 	.short	(.L_259 - .L_258)


	//   ....[0]....
	.align		4
.L_258:
        /*0028*/ 	.word	index@(__assertfail)


	//----- nvinfo : EIATTR_MERCURY_ISA_VERSION
	.align		4
.L_259:
        /*002c*/ 	.byte	0x03, 0x5f
        /*002e*/ 	.short	0x0101


	//----- nvinfo : EIATTR_INT_WARP_WIDE_INSTR_OFFSETS
	.align		4
        /*0030*/ 	.byte	0x04, 0x31
        /*0032*/ 	.short	(.L_261 - .L_260)


	//   ....[0]....
.L_260:
        /*0034*/ 	.word	0x00000a10


	//----- nvinfo : EIATTR_COOP_GROUP_MASK_REGIDS
	.align		4
.L_261:
        /*0038*/ 	.byte	0x04, 0x29
        /*003a*/ 	.short	(.L_263 - .L_262)


	//   ....[0]....
.L_262:
        /*003c*/ 	.word	0xffffffff


	//   ....[1]....
        /*0040*/ 	.word	0xffffffff


	//   ....[2]....
        /*0044*/ 	.word	0xffffffff


	//   ....[3]....
        /*0048*/ 	.word	0xffffffff


	//   ....[4]....
        /*004c*/ 	.word	0xffffffff


	//   ....[5]....
        /*0050*/ 	.word	0xffffffff


	//   ....[6]....
        /*0054*/ 	.word	0xffffffff


	//   ....[7]....
        /*0058*/ 	.word	0xffffffff


	//   ....[8]....
        /*005c*/ 	.word	0xffffffff


	//   ....[9]....
        /*0060*/ 	.word	0xffffffff


	//   ....[10]....
        /*0064*/ 	.word	0xffffffff


	//   ....[11]....
        /*0068*/ 	.word	0xffffffff


	//   ....[12]....
        /*006c*/ 	.word	0xffffffff


	//   ....[13]....
        /*0070*/ 	.word	0xffffffff


	//   ....[14]....
        /*0074*/ 	.word	0xffffffff


	//   ....[15]....
        /*0078*/ 	.word	0xffffffff


	//   ....[16]....
        /*007c*/ 	.word	0xffffffff


	//   ....[17]....
        /*0080*/ 	.word	0xffffffff


	//   ....[18]....
        /*0084*/ 	.word	0xffffffff


	//   ....[19]....
        /*0088*/ 	.word	0xffffffff


	//   ....[20]....
        /*008c*/ 	.word	0xffffffff


	//   ....[21]....
        /*0090*/ 	.word	0x0500000f


	//   ....[22]....
        /*0094*/ 	.word	0x0500000f


	//   ....[23]....
        /*0098*/ 	.word	0x0500000f


	//   ....[24]....
        /*009c*/ 	.word	0x0500000f


	//   ....[25]....
        /*00a0*/ 	.word	0x0500000f


	//   ....[26]....
        /*00a4*/ 	.word	0x0500000f


	//   ....[27]....
        /*00a8*/ 	.word	0x0500000f


	//   ....[28]....
        /*00ac*/ 	.word	0x0500000f


	//   ....[29]....
        /*00b0*/ 	.word	0x0500000f


	//   ....[30]....
        /*00b4*/ 	.word	0x0500000f


	//----- nvinfo : EIATTR_COOP_GROUP_INSTR_OFFSETS
	.align		4
.L_263:
        /*00b8*/ 	.byte	0x04, 0x28
        /*00ba*/ 	.short	(.L_265 - .L_264)


	//   ....[0]....
.L_264:
        /*00bc*/ 	.word	0x00002190


	//   ....[1]....
        /*00c0*/ 	.word	0x000021b0


	//   ....[2]....
        /*00c4*/ 	.word	0x000021d0


	//   ....[3]....
        /*00c8*/ 	.word	0x000021f0


	//   ....[4]....
        /*00cc*/ 	.word	0x00002210


	//   ....[5]....
        /*00d0*/ 	.word	0x00004f60


	//   ....[6]....
        /*00d4*/ 	.word	0x00005220


	//   ....[7]....
        /*00d8*/ 	.word	0x00005240


	//   ....[8]....
        /*00dc*/ 	.word	0x00005260


	//   ....[9]....
        /*00e0*/ 	.word	0x00005280


	//   ....[10]....
        /*00e4*/ 	.word	0x00005370


	//   ....[11]....
        /*00e8*/ 	.word	0x000053a0


	//   ....[12]....
        /*00ec*/ 	.word	0x000053e0


	//   ....[13]....
        /*00f0*/ 	.word	0x000068a0


	//   ....[14]....
        /*00f4*/ 	.word	0x00006900


	//   ....[15]....
        /*00f8*/ 	.word	0x00006930


	//   ....[16]....
        /*00fc*/ 	.word	0x00006970


	//   ....[17]....
        /*0100*/ 	.word	0x000069e0


	//   ....[18]....
        /*0104*/ 	.word	0x00006a50


	//   ....[19]....
        /*0108*/ 	.word	0x00006a70


	//   ....[20]....
        /*010c*/ 	.word	0x00006a90


	//   ....[21]....
        /*0110*/ 	.word	0x0000a320


	//   ....[22]....
        /*0114*/ 	.word	0x0000a380


	//   ....[23]....
        /*0118*/ 	.word	0x0000a3e0


	//   ....[24]....
        /*011c*/ 	.word	0x0000a440


	//   ....[25]....
        /*0120*/ 	.word	0x0000a4a0


	//   ....[26]....
        /*0124*/ 	.word	0x0000a520


	//   ....[27]....
        /*0128*/ 	.word	0x0000a5c0


	//   ....[28]....
        /*012c*/ 	.word	0x0000a640


	//   ....[29]....
        /*0130*/ 	.word	0x0000a6a0


	//   ....[30]....
        /*0134*/ 	.word	0x0000a700


	//----- nvinfo : EIATTR_VRC_CTA_INIT_COUNT
	.align		4
.L_265:
        /*0138*/ 	.byte	0x02, 0x4a
	.zero		1
	.zero		1


	//----- nvinfo : EIATTR_SYSCALL_OFFSETS
	.align		4
        /*013c*/ 	.byte	0x04, 0x46
        /*013e*/ 	.short	(.L_267 - .L_266)


	//   ....[0]....
.L_266:
        /*0140*/ 	.word	0x00001560


	//----- nvinfo : EIATTR_EXIT_INSTR_OFFSETS
	.align		4
.L_267:
        /*0144*/ 	.byte	0x04, 0x1c
        /*0146*/ 	.short	(.L_269 - .L_268)


	//   ....[0]....
.L_268:
        /*0148*/ 	.word	0x000000d0


	//   ....[1]....
        /*014c*/ 	.word	0x00009e60


	//   ....[2]....
        /*0150*/ 	.word	0x0000a210


	//   ....[3]....
        /*0154*/ 	.word	0x0000a2d0


	//----- nvinfo : EIATTR_CRS_STACK_SIZE
	.align		4
.L_269:
        /*0158*/ 	.byte	0x04, 0x1e
        /*015a*/ 	.short	(.L_271 - .L_270)
.L_270:
        /*015c*/ 	.word	0x00000000


	//----- nvinfo : EIATTR_CBANK_PARAM_SIZE
	.align		4
.L_271:
        /*0160*/ 	.byte	0x03, 0x19
        /*0162*/ 	.short	0x0128


	//----- nvinfo : EIATTR_PARAM_CBANK
	.align		4
        /*0164*/ 	.byte	0x04, 0x0a
        /*0166*/ 	.short	(.L_273 - .L_272)
	.align		4
.L_272:
        /*0168*/ 	.word	index@(.nv.constant0._ZN4mmha33masked_multihead_attention_kernelItLi128ELi128ELi2ELi16ELi128ELb1ELb0EEEv26Multihead_attention_paramsIT_XT5_EE)
        /*016c*/ 	.short	0x0380
        /*016e*/ 	.short	0x0128


	//----- nvinfo : EIATTR_SW_WAR
	.align		4
.L_273:
        /*0170*/ 	.byte	0x04, 0x36
        /*0172*/ 	.short	(.L_275 - .L_274)
.L_274:
        /*0174*/ 	.word	0x00000008
.L_275:


//--------------------- .nv.info._ZN4mmha33masked_multihead_attention_kernelItLi128ELi128ELi4ELi16ELi64ELb1ELb0EEEv26Multihead_attention_paramsIT_XT5_EE --------------------------
	.section	.nv.info._ZN4mmha33masked_multihead_attention_kernelItLi128ELi128ELi4ELi16ELi64ELb1ELb0EEEv26Multihead_attention_paramsIT_XT5_EE,"",@"SHT_CUDA_INFO"
	.sectionflags	@""
	.align	4


	//----- nvinfo : EIATTR_CUDA_API_VERSION
	.align		4
        /*0000*/ 	.byte	0x04, 0x37
        /*0002*/ 	.short	(.L_277 - .L_276)
.L_276:
        /*0004*/ 	.word	0x00000082


	//----- nvinfo : EIATTR_KPARAM_INFO
	.align		4
.L_277:
        /*0008*/ 	.byte	0x04, 0x17
        /*000a*/ 	.short	(.L_279 - .L_278)
.L_278:
        /*000c*/ 	.word	0x00000000
        /*0010*/ 	.short	0x0000
        /*0012*/ 	.short	0x0000
        /*0014*/ 	.byte	0x00, 0xf0, 0xa1, 0x04


	//----- nvinfo : EIATTR_SPARSE_MMA_MASK
	.align		4
.L_279:
        /*0018*/ 	.byte	0x03, 0x50
        /*001a*/ 	.short	0x0000


	//----- nvinfo : EIATTR_MAXREG_COUNT
	.align		4
        /*001c*/ 	.byte	0x03, 0x1b
        /*001e*/ 	.short	0x00ff


	//----- nvinfo : EIATTR_NUM_BARRIERS
	.align		4
        /*0020*/ 	.byte	0x02, 0x4c
        /*0022*/ 	.byte	0x01
	.zero		1


	//----- nvinfo : EIATTR_EXTERNS
	.align		4
        /*0024*/ 	.byte	0x04, 0x0f
        /*0026*/ 	.short	(.L_281 - .L_280)


	//   ....[0]....
	.align		4
.L_280:
        /*0028*/ 	.word	index@(__assertfail)


	//----- nvinfo : EIATTR_MERCURY_ISA_VERSION
	.align		4
.L_281:
        /*002c*/ 	.byte	0x03, 0x5f
        /*002e*/ 	.short	0x0101


	//----- nvinfo : EIATTR_INT_WARP_WIDE_INSTR_OFFSETS
	.align		4
        /*0030*/ 	.byte	0x04, 0x31
        /*0032*/ 	.short	(.L_283 - .L_282)


	//   ....[0]....
.L_282:
        /*0034*/ 	.word	0x00000a00


	//----- nvinfo : EIATTR_COOP_GROUP_MASK_REGIDS
	.align		4
.L_283:
        /*0038*/ 	.byte	0x04, 0x29
        /*003a*/ 	.short	(.L_285 - .L_284)


	//   ....[0]....
.L_284:
        /*003c*/ 	.word	0xffffffff


	//   ....[1]....
        /*0040*/ 	.word	0xffffffff


	//   ....[2]....
        /*0044*/ 	.word	0xffffffff


	//   ....[3]....
        /*0048*/ 	.word	0xffffffff


	//   ....[4]....
        /*004c*/ 	.word	0xffffffff


	//   ....[5]....
        /*0050*/ 	.word	0xffffffff


	//   ....[6]....
        /*0054*/ 	.word	0xffffffff


	//   ....[7]....
        /*0058*/ 	.word	0xffffffff


	//   ....[8]....
        /*005c*/ 	.word	0xffffffff


	//   ....[9]....
        /*0060*/ 	.word	0xffffffff


	//   ....[10]....
        /*0064*/ 	.word	0xffffffff


	//   ....[11]....
        /*0068*/ 	.word	0xffffffff


	//   ....[12]....
        /*006c*/ 	.word	0xffffffff


	//   ....[13]....
        /*0070*/ 	.word	0xffffffff


	//   ....[14]....
        /*0074*/ 	.word	0xffffffff


	//   ....[15]....
        /*0078*/ 	.word	0xffffffff


	//   ....[16]....
        /*007c*/ 	.word	0xffffffff


	//   ....[17]....
        /*0080*/ 	.word	0xffffffff


	//   ....[18]....
        /*0084*/ 	.word	0xffffffff


	//   ....[19]....
        /*0088*/ 	.word	0x0500000f


	//   ....[20]....
        /*008c*/ 	.word	0x0500000f


	//   ....[21]....
        /*0090*/ 	.word	0x0500000f


	//   ....[22]....
        /*0094*/ 	.word	0x0500000f


	//   ....[23]....
        /*0098*/ 	.word	0x0500000f


	//   ....[24]....
        /*009c*/ 	.word	0x0500000f


	//   ....[25]....
        /*00a0*/ 	.word	0x0500000f


	//   ....[26]....
        /*00a4*/ 	.word	0x0500000f


	//   ....[27]....
        /*00a8*/ 	.word	0x0500000f


	//   ....[28]....
        /*00ac*/ 	.word	0x0500000f


	//----- nvinfo : EIATTR_COOP_GROUP_INSTR_OFFSETS
	.align		4
.L_285:
        /*00b0*/ 	.byte	0x04, 0x28
        /*00b2*/ 	.short	(.L_287 - .L_286)


	//   ....[0]....
.L_286:
        /*00b4*/ 	.word	0x00002180


	//   ....[1]....
        /*00b8*/ 	.word	0x000021a0


	//   ....[2]....
        /*00bc*/ 	.word	0x000021c0


	//   ....[3]....
        /*00c0*/ 	.word	0x000021e0


	//   ....[4]....
        /*00c4*/ 	.word	0x00002200


	//   ....[5]....
        /*00c8*/ 	.word	0x00004b70


	//   ....[6]....
        /*00cc*/ 	.word	0x00004b90


	//   ....[7]....
        /*00d0*/ 	.word	0x00004e50


	//   ....[8]....
        /*00d4*/ 	.word	0x00004e70


	//   ....[9]....
        /*00d8*/ 	.word	0x00004e90


	//   ....[10]....
        /*00dc*/ 	.word	0x00004fb0


	//   ....[11]....
        /*00e0*/ 	.word	0x00004fd0


	//   ....[12]....
        /*00e4*/ 	.word	0x00006490


	//   ....[13]....
        /*00e8*/ 	.word	0x00006500


	//   ....[14]....
        /*00ec*/ 	.word	0x00006530


	//   ....[15]....
        /*00f0*/ 	.word	0x00006560


	//   ....[16]....
        /*00f4*/ 	.word	0x000065d0


	//   ....[17]....
        /*00f8*/ 	.word	0x00006640


	//   ....[18]....
        /*00fc*/ 	.word	0x00006660


	//   ....[19]....
        /*0100*/ 	.word	0x00009cd0


	//   ....[20]....
        /*0104*/ 	.word	0x00009d30


	//   ....[21]....
        /*0108*/ 	.word	0x00009d90


	//   ....[22]....
        /*010c*/ 	.word	0x00009df0


	//   ....[23]....
        /*0110*/ 	.word	0x00009e50


	//   ....[24]....
        /*0114*/ 	.word	0x00009ed0


	//   ....[25]....
        /*0118*/ 	.word	0x00009f50


	//   ....[26]....
        /*011c*/ 	.word	0x00009fe0


	//   ....[27]....
        /*0120*/ 	.word	0x0000a060


	//   ....[28]....
        /*0124*/ 	.word	0x0000a0c0


	//----- nvinfo : EIATTR_VRC_CTA_INIT_COUNT
	.align		4
.L_287:
        /*0128*/ 	.byte	0x02, 0x4a
	.zero		1
	.zero		1


	//----- nvinfo : EIATTR_SYSCALL_OFFSETS
	.align		4
        /*012c*/ 	.byte	0x04, 0x46
        /*012e*/ 	.short	(.L_289 - .L_288)


	//   ....[0]....
.L_288:
        /*0130*/ 	.word	0x00001560


	//----- nvinfo : EIATTR_EXIT_INSTR_OFFSETS
	.align		4
.L_289:
        /*0134*/ 	.byte	0x04, 0x1c
        /*0136*/ 	.short	(.L_291 - .L_290)


	//   ....[0]....
.L_290:
        /*0138*/ 	.word	0x000000d0


	//   ....[1]....
        /*013c*/ 	.word	0x00009810


	//   ....[2]....
        /*0140*/ 	.word	0x00009bc0


	//   ....[3]....
        /*0144*/ 	.word	0x00009c80


	//----- nvinfo : EIATTR_CRS_STACK_SIZE
	.align		4
.L_291:
        /*0148*/ 	.byte	0x04, 0x1e
        /*014a*/ 	.short	(.L_293 - .L_292)
.L_292:
        /*014c*/ 	.word	0x00000000


	//----- nvinfo : EIATTR_CBANK_PARAM_SIZE
	.align		4
.L_293:
        /*0150*/ 	.byte	0x03, 0x19
        /*0152*/ 	.short	0x0128


	//----- nvinfo : EIATTR_PARAM_CBANK
	.align		4
        /*0154*/ 	.byte	0x04, 0x0a
        /*0156*/ 	.short	(.L_295 - .L_294)
	.align		4
.L_294:
        /*0158*/ 	.word	index@(.nv.constant0._ZN4mmha33masked_multihead_attention_kernelItLi128ELi128ELi4ELi16ELi64ELb1ELb0EEEv26Multihead_attention_paramsIT_XT5_EE)
        /*015c*/ 	.short	0x0380
        /*015e*/ 	.short	0x0128


	//----- nvinfo : EIATTR_SW_WAR
	.align		4
.L_295:
        /*0160*/ 	.byte	0x04, 0x36
        /*0162*/ 	.short	(.L_297 - .L_296)
.L_296:
        /*0164*/ 	.word	0x00000008
.L_297:


//--------------------- .nv.info._ZN4mmha33masked_multihead_attention_kernelIfLi128ELi128ELi1ELi32ELi256ELb1ELb1EEEv26Multihead_attention_paramsIT_XT5_EE --------------------------
	.section	.nv.info._ZN4mmha33masked_multihead_attention_kernelIfLi128ELi128ELi1ELi32ELi256ELb1ELb1EEEv26Multihead_attention_paramsIT_XT5_EE,"",@"SHT_CUDA_INFO"
	.sectionflags	@""
	.align	4


	//----- nvinfo : EIATTR_CUDA_API_VERSION
	.align		4
        /*0000*/ 	.byte	0x04, 0x37
        /*0002*/ 	.short	(.L_299 - .L_298)
.L_298:
        /*0004*/ 	.word	0x00000082


	//----- nvinfo : EIATTR_KPARAM_INFO
	.align		4
.L_299:
        /*0008*/ 	.byte	0x04, 0x17
        /*000a*/ 	.short	(.L_301 - .L_300)
.L_300:
        /*000c*/ 	.word	0x00000000
        /*0010*/ 	.short	0x0000
        /*0012*/ 	.short	0x0000
        /*0014*/ 	.byte	0x00, 0xf0, 0xa1, 0x04


	//----- nvinfo : EIATTR_SPARSE_MMA_MASK
	.align		4
.L_301:
        /*0018*/ 	.byte	0x03, 0x50
        /*001a*/ 	.short	0x0000


	//----- nvinfo : EIATTR_MAXREG_COUNT
	.align		4
        /*001c*/ 	.byte	0x03, 0x1b
        /*001e*/ 	.short	0x00ff


	//----- nvinfo : EIATTR_NUM_BARRIERS
	.align		4
        /*0020*/ 	.byte	0x02, 0x4c
        /*0022*/ 	.byte	0x01
	.zero		1


	//----- nvinfo : EIATTR_EXTERNS
	.align		4
        /*0024*/ 	.byte	0x04, 0x0f
        /*0026*/ 	.short	(.L_303 - .L_302)


	//   ....[0]....
	.align		4
.L_302:
        /*0028*/ 	.word	index@(__assertfail)


	//----- nvinfo : EIATTR_ANNOTATIONS
	.align		4
.L_303:
        /*002c*/ 	.byte	0x04, 0x55
        /*002e*/ 	.short	(.L_305 - .L_304)


	//   ....[0]....
.L_304:
        /*0030*/ 	.word	0x00000001
        /*0034*/ 	.byte	0x10, 0x06, 0x00, 0x00, 0x01, 0x00, 0x00, 0x00, 0x30, 0x1e, 0x00, 0x00, 0x01, 0x00, 0x00, 0x00
        /* <DEDUP_REMOVED lines=107> */
        /*06f4*/ 	.byte	0x60, 0x1e, 0x01, 0x00, 0x01, 0x00, 0x00, 0x00, 0xe0, 0x68, 0x01, 0x00


	//----- nvinfo : EIATTR_MERCURY_ISA_VERSION
	.align		4
.L_305:
        /*0700*/ 	.byte	0x03, 0x5f
        /*0702*/ 	.short	0x0101


	//----- nvinfo : EIATTR_INT_WARP_WIDE_INSTR_OFFSETS
	.align		4
        /*0704*/ 	.byte	0x04, 0x31
        /*0706*/ 	.short	(.L_307 - .L_306)


	//   ....[0]....
.L_306:
        /*0708*/ 	.word	0x00000970


	//----- nvinfo : EIATTR_COOP_GROUP_MASK_REGIDS
	.align		4
.L_307:
        /*070c*/ 	.byte	0x04, 0x29
        /*070e*/ 	.short	(.L_309 - .L_308)


	//   ....[0]....
.L_308:
        /*0710*/ 	.word	0xffffffff


	//   ....[1]....
        /*0714*/ 	.word	0xffffffff


	//   ....[2]....
        /*0718*/ 	.word	0xffffffff


	//   ....[3]....
        /*071c*/ 	.word	0xffffffff


	//   ....[4]....
        /*0720*/ 	.word	0xffffffff


	//   ....[5]....
        /*0724*/ 	.word	0xffffffff


	//   ....[6]....
        /*0728*/ 	.word	0xffffffff


	//   ....[7]....
        /*072c*/ 	.word	0xffffffff


	//   ....[8]....
        /*0730*/ 	.word	0xffffffff


	//   ....[9]....
        /*0734*/ 	.word	0xffffffff


	//   ....[10]....
        /*0738*/ 	.word	0xffffffff


	//   ....[11]....
        /*073c*/ 	.word	0xffffffff


	//   ....[12]....
        /*0740*/ 	.word	0xffffffff


	//   ....[13]....
        /*0744*/ 	.word	0xffffffff


	//   ....[14]....
        /*0748*/ 	.word	0xffffffff


	//   ....[15]....
        /*074c*/ 	.word	0xffffffff


	//   ....[16]....
        /*0750*/ 	.word	0xffffffff


	//   ....[17]....
        /*0754*/ 	.word	0xffffffff


	//   ....[18]....
        /*0758*/ 	.word	0xffffffff


	//   ....[19]....
        /*075c*/ 	.word	0xffffffff


	//   ....[20]....
        /*0760*/ 	.word	0xffffffff


	//   ....[21]....
        /*0764*/ 	.word	0xffffffff


	//   ....[22]....
        /*0768*/ 	.word	0xffffffff


	//   ....[23]....
        /*076c*/ 	.word	0x0500000f


	//   ....[24]....
        /*0770*/ 	.word	0x0500000f


	//   ....[25]....
        /*0774*/ 	.word	0x0500000f


	//   ....[26]....
        /*0778*/ 	.word	0x0500000f


	//   ....[27]....
        /*077c*/ 	.word	0x0500000f


	//----- nvinfo : EIATTR_COOP_GROUP_INSTR_OFFSETS
	.align		4
.L_309:
        /*0780*/ 	.byte	0x04, 0x28
        /*0782*/ 	.short	(.L_311 - .L_310)


	//   ....[0]....
.L_310:
        /*0784*/ 	.word	0x00002020


	//   ....[1]....
        /*0788*/ 	.word	0x00002040


	//   ....[2]....
        /*078c*/ 	.word	0x00002060


	//   ....[3]....
        /*0790*/ 	.word	0x00002080


	//   ....[4]....
        /*0794*/ 	.word	0x000020a0


	//   ....[5]....
        /*0798*/ 	.word	0x00011ed0


	//   ....[6]....
        /*079c*/ 	.word	0x00011ef0


	//   ....[7]....
        /*07a0*/ 	.word	0x00011f10


	//   ....[8]....
        /*07a4*/ 	.word	0x00011f50


	//   ....[9]....
        /*07a8*/ 	.word	0x00011f80


	//   ....[10]....
        /*07ac*/ 	.word	0x00012020


	//   ....[11]....
        /*07b0*/ 	.word	0x00012040


	//   ....[12]....
        /*07b4*/ 	.word	0x00012080


	//   ....[13]....
        /*07b8*/ 	.word	0x00012100


	//   ....[14]....
        /*07bc*/ 	.word	0x000135b0


	//   ....[15]....
        /*07c0*/ 	.word	0x00013660


	//   ....[16]....
        /*07c4*/ 	.word	0x00013680


	//   ....[17]....
        /*07c8*/ 	.word	0x000136a0


	//   ....[18]....
        /*07cc*/ 	.word	0x000136c0


	//   ....[19]....
        /*07d0*/ 	.word	0x00013720


	//   ....[20]....
        /*07d4*/ 	.word	0x00013740


	//   ....[21]....
        /*07d8*/ 	.word	0x00013760


	//   ....[22]....
        /*07dc*/ 	.word	0x00013780


	//   ....[23]....
        /*07e0*/ 	.word	0x00016fd0


	//   ....[24]....
        /*07e4*/ 	.word	0x00017030


	//   ....[25]....
        /*07e8*/ 	.word	0x00017090


	//   ....[26]....
        /*07ec*/ 	.word	0x000170f0


	//   ....[27]....
        /*07f0*/ 	.word	0x00017150


	//----- nvinfo : EIATTR_VRC_CTA_INIT_COUNT
	.align		4
.L_311:
        /*07f4*/ 	.byte	0x02, 0x4a
	.zero		1
	.zero		1


	//----- nvinfo : EIATTR_SYSCALL_OFFSETS
	.align		4
        /*07f8*/ 	.byte	0x04, 0x46
        /*07fa*/ 	.short	(.L_313 - .L_312)


	//   ....[0]....
.L_312:
        /*07fc*/ 	.word	0x000014c0


	//----- nvinfo : EIATTR_EXIT_INSTR_OFFSETS
	.align		4
.L_313:
        /*0800*/ 	.byte	0x04, 0x1c
        /*0802*/ 	.short	(.L_315 - .L_314)


	//   ....[0]....
.L_314:
        /*0804*/ 	.word	0x000000c0


	//   ....[1]....
        /*0808*/ 	.word	0x00016cd0


	//   ....[2]....
        /*080c*/ 	.word	0x00016f30


	//   ....[3]....
        /*0810*/ 	.word	0x00016f80


	//----- nvinfo : EIATTR_CRS_STACK_SIZE
	.align		4
.L_315:
        /*0814*/ 	.byte	0x04, 0x1e
        /*0816*/ 	.short	(.L_317 - .L_316)
.L_316:
        /*0818*/ 	.word	0x00000000


	//----- nvinfo : EIATTR_CBANK_PARAM_SIZE
	.align		4
.L_317:
        /*081c*/ 	.byte	0x03, 0x19
        /*081e*/ 	.short	0x0128


	//----- nvinfo : EIATTR_PARAM_CBANK
	.align		4
        /*0820*/ 	.byte	0x04, 0x0a
        /*0822*/ 	.short	(.L_319 - .L_318)
	.align		4
.L_318:
        /*0824*/ 	.word	index@(.nv.constant0._ZN4mmha33masked_multihead_attention_kernelIfLi128ELi128ELi1ELi32ELi256ELb1ELb1EEEv26Multihead_attention_paramsIT_XT5_EE)
        /*0828*/ 	.short	0x0380
        /*082a*/ 	.short	0x0128


	//----- nvinfo : EIATTR_SW_WAR
	.align		4
.L_319:
        /*082c*/ 	.byte	0x04, 0x36
        /*082e*/ 	.short	(.L_321 - .L_320)
.L_320:
        /*0830*/ 	.word	0x00000008
.L_321:


//--------------------- .nv.info._ZN4mmha33masked_multihead_attention_kernelIfLi128ELi128ELi2ELi32ELi128ELb1ELb1EEEv26Multihead_attention_paramsIT_XT5_EE --------------------------
	.section	.nv.info._ZN4mmha33masked_multihead_attention_kernelIfLi128ELi128ELi2ELi32ELi128ELb1ELb1EEEv26Multihead_attention_paramsIT_XT5_EE,"",@"SHT_CUDA_INFO"
	.sectionflags	@""
	.align	4


	//----- nvinfo : EIATTR_CUDA_API_VERSION
	.align		4
        /*0000*/ 	.byte	0x04, 0x37
        /*0002*/ 	.short	(.L_323 - .L_322)
.L_322:
        /*0004*/ 	.word	0x00000082


	//----- nvinfo : EIATTR_KPARAM_INFO
	.align		4
.L_323:
        /*0008*/ 	.byte	0x04, 0x17
        /*000a*/ 	.short	(.L_325 - .L_324)
.L_324:
        /*000c*/ 	.word	0x00000000
        /*0010*/ 	.short	0x0000
        /*0012*/ 	.short	0x0000
        /*0014*/ 	.byte	0x00, 0xf0, 0xa1, 0x04


	//----- nvinfo : EIATTR_SPARSE_MMA_MASK
	.align		4
.L_325:
        /*0018*/ 	.byte	0x03, 0x50
        /*001a*/ 	.short	0x0000


	//----- nvinfo : EIATTR_MAXREG_COUNT
	.align		4
        /*001c*/ 	.byte	0x03, 0x1b
        /*001e*/ 	.short	0x00ff


	//----- nvinfo : EIATTR_NUM_BARRIERS
	.align		4
        /*0020*/ 	.byte	0x02, 0x4c
        /*0022*/ 	.byte	0x01
	.zero		1


	//----- nvinfo : EIATTR_EXTERNS
	.align		4
        /*0024*/ 	.byte	0x04, 0x0f
        /*0026*/ 	.short	(.L_327 - .L_326)


	//   ....[0]....
	.align		4
.L_326:
        /*0028*/ 	.word	index@(__assertfail)


	//----- nvinfo : EIATTR_MERCURY_ISA_VERSION
	.align		4
.L_327:
        /*002c*/ 	.byte	0x03, 0x5f
        /*002e*/ 	.short	0x0101


	//----- nvinfo : EIATTR_COOP_GROUP_MASK_REGIDS
	.align		4
        /*0030*/ 	.byte	0x04, 0x29
        /*0032*/ 	.short	(.L_329 - .L_328)


	//   ....[0]....
.L_328:
        /*0034*/ 	.word	0xffffffff


	//   ....[1]....
        /*0038*/ 	.word	0xffffffff


	//   ....[2]....
        /*003c*/ 	.word	0xffffffff


	//   ....[3]....
        /*0040*/ 	.word	0xffffffff


	//   ....[4]....
        /*0044*/ 	.word	0xffffffff


	//   ....[5]....
        /*0048*/ 	.word	0xffffffff


	//   ....[6]....
        /*004c*/ 	.word	0xffffffff


	//   ....[7]....
        /*0050*/ 	.word	0xffffffff


	//   ....[8]....
        /*0054*/ 	.word	0xffffffff


	//   ....[9]....
        /*0058*/ 	.word	0xffffffff


	//   ....[10]....
        /*005c*/ 	.word	0xffffffff


	//   ....[11]....
        /*0060*/ 	.word	0xffffffff


	//   ....[12]....
        /*0064*/ 	.word	0xffffffff


	//   ....[13]....
        /*0068*/ 	.word	0xffffffff


	//   ....[14]....
        /*006c*/ 	.word	0xffffffff


	//   ....[15]....
        /*0070*/ 	.word	0xffffffff


	//   ....[16]....
        /*0074*/ 	.word	0xffffffff


	//   ....[17]....
        /*0078*/ 	.word	0xffffffff


	//   ....[18]....
        /*007c*/ 	.word	0xffffffff


	//   ....[19]....
        /*0080*/ 	.word	0xffffffff


	//   ....[20]....
        /*0084*/ 	.word	0xffffffff


	//   ....[21]....
        /*0088*/ 	.word	0x0500000f


	//   ....[22]....
        /*008c*/ 	.word	0x0500000f


	//   ....[23]....
        /*0090*/ 	.word	0x0500000f


	//   ....[24]....
        /*0094*/ 	.word	0x0500000f


	//   ....[25]....
        /*0098*/ 	.word	0x0500000f


	//   ....[26]....
        /*009c*/ 	.word	0x0500000f


	//   ....[27]....
        /*00a0*/ 	.word	0x0500000f


	//   ....[28]....
        /*00a4*/ 	.word	0x0500000f


	//   ....[29]....
        /*00a8*/ 	.word	0x0500000f


	//   ....[30]....
        /*00ac*/ 	.word	0x0500000f


	//----- nvinfo : EIATTR_COOP_GROUP_INSTR_OFFSETS
	.align		4
.L_329:
        /*00b0*/ 	.byte	0x04, 0x28
        /*00b2*/ 	.short	(.L_331 - .L_330)


	//   ....[0]....
.L_330:
        /*00b4*/ 	.word	0x00001e00


	//   ....[1]....
        /*00b8*/ 	.word	0x00001e20


	//   ....[2]....
        /*00bc*/ 	.word	0x00001e40


	//   ....[3]....
        /*00c0*/ 	.word	0x00001e60


	//   ....[4]....
        /*00c4*/ 	.word	0x00001e80


	//   ....[5]....
        /*00c8*/ 	.word	0x00009a70


	//   ....[6]....
        /*00cc*/ 	.word	0x00009da0


	//   ....[7]....
        /*00d0*/ 	.word	0x00009dc0


	//   ....[8]....
        /*00d4*/ 	.word	0x00009de0


	//   ....[9]....
        /*00d8*/ 	.word	0x00009e00


	//   ....[10]....
        /*00dc*/ 	.word	0x00009f00


	//   ....[11]....
        /*00e0*/ 	.word	0x00009f20


	//   ....[12]....
        /*00e4*/ 	.word	0x00009f50


	//   ....[13]....
        /*00e8*/ 	.word	0x0000b3e0


	//   ....[14]....
        /*00ec*/ 	.word	0x0000b460


	//   ....[15]....
        /*00f0*/ 	.word	0x0000b480


	//   ....[16]....
        /*00f4*/ 	.word	0x0000b4a0


	//   ....[17]....
        /*00f8*/ 	.word	0x0000b4c0


	//   ....[18]....
        /*00fc*/ 	.word	0x0000b520


	//   ....[19]....
        /*0100*/ 	.word	0x0000b540


	//   ....[20]....
        /*0104*/ 	.word	0x0000b570


	//   ....[21]....
        /*0108*/ 	.word	0x0000e9e0


	//   ....[22]....
        /*010c*/ 	.word	0x0000ea40


	//   ....[23]....
        /*0110*/ 	.word	0x0000eaa0


	//   ....[24]....
        /*0114*/ 	.word	0x0000eb00


	//   ....[25]....
        /*0118*/ 	.word	0x0000eb60


	//   ....[26]....
        /*011c*/ 	.word	0x0000ebe0


	//   ....[27]....
        /*0120*/ 	.word	0x0000ec80


	//   ....[28]....
        /*0124*/ 	.word	0x0000ed00


	//   ....[29]....
        /*0128*/ 	.word	0x0000ed60


	//   ....[30]....
        /*012c*/ 	.word	0x0000edc0


	//----- nvinfo : EIATTR_VRC_CTA_INIT_COUNT
	.align		4
.L_331:
        /*0130*/ 	.byte	0x02, 0x4a
	.zero		1
	.zero		1


	//----- nvinfo : EIATTR_SYSCALL_OFFSETS
	.align		4
        /*0134*/ 	.byte	0x04, 0x46
        /*0136*/ 	.short	(.L_333 - .L_332)


	//   ....[0]....
.L_332:
        /*0138*/ 	.word	0x000012e0


	//----- nvinfo : EIATTR_EXIT_INSTR_OFFSETS
	.align		4
.L_333:
        /*013c*/ 	.byte	0x04, 0x1c
        /*013e*/ 	.short	(.L_335 - .L_334)


	//   ....[0]....
.L_334:
        /*0140*/ 	.word	0x000000b0


	//   ....[1]....
        /*0144*/ 	.word	0x0000e6e0


	//   ....[2]....
        /*0148*/ 	.word	0x0000e940


	//   ....[3]....
        /*014c*/ 	.word	0x0000e990


	//----- nvinfo : EIATTR_CRS_STACK_SIZE
	.align		4
.L_335:
        /*0150*/ 	.byte	0x04, 0x1e
        /*0152*/ 	.short	(.L_337 - .L_336)
.L_336:
        /*0154*/ 	.word	0x00000000


	//----- nvinfo : EIATTR_CBANK_PARAM_SIZE
	.align		4
.L_337:
        /*0158*/ 	.byte	0x03, 0x19
        /*015a*/ 	.short	0x0128


	//----- nvinfo : EIATTR_PARAM_CBANK
	.align		4
        /*015c*/ 	.byte	0x04, 0x0a
        /*015e*/ 	.short	(.L_339 - .L_338)
	.align		4
.L_338:
        /*0160*/ 	.word	index@(.nv.constant0._ZN4mmha33masked_multihead_attention_kernelIfLi128ELi128ELi2ELi32ELi128ELb1ELb1EEEv26Multihead_attention_paramsIT_XT5_EE)
        /*0164*/ 	.short	0x0380
        /*0166*/ 	.short	0x0128


	//----- nvinfo : EIATTR_SW_WAR
	.align		4
.L_339:
        /*0168*/ 	.byte	0x04, 0x36
        /*016a*/ 	.short	(.L_341 - .L_340)
.L_340:
        /*016c*/ 	.word	0x00000008
.L_341:


//--------------------- .nv.info._ZN4mmha33masked_multihead_attention_kernelIfLi128ELi128ELi4ELi32ELi64ELb1ELb1EEEv26Multihead_attention_paramsIT_XT5_EE --------------------------
	.section	.nv.info._ZN4mmha33masked_multihead_attention_kernelIfLi128ELi128ELi4ELi32ELi64ELb1ELb1EEEv26Multihead_attention_paramsIT_XT5_EE,"",@"SHT_CUDA_INFO"
	.sectionflags	@""
	.align	4


	//----- nvinfo : EIATTR_CUDA_API_VERSION
	.align		4
        /*0000*/ 	.byte	0x04, 0x37
        /*0002*/ 	.short	(.L_343 - .L_342)
.L_342:
        /*0004*/ 	.word	0x00000082


	//----- nvinfo : EIATTR_KPARAM_INFO
	.align		4
.L_343:
        /*0008*/ 	.byte	0x04, 0x17
        /*000a*/ 	.short	(.L_345 - .L_344)
.L_344:
        /*000c*/ 	.word	0x00000000
        /*0010*/ 	.short	0x0000
        /*0012*/ 	.short	0x0000
        /*0014*/ 	.byte	0x00, 0xf0, 0xa1, 0x04


	//----- nvinfo : EIATTR_SPARSE_MMA_MASK
	.align		4
.L_345:
        /*0018*/ 	.byte	0x03, 0x50
        /*001a*/ 	.short	0x0000


	//----- nvinfo : EIATTR_MAXREG_COUNT
	.align		4
        /*001c*/ 	.byte	0x03, 0x1b
        /*001e*/ 	.short	0x00ff


	//----- nvinfo : EIATTR_NUM_BARRIERS
	.align		4
        /*0020*/ 	.byte	0x02, 0x4c
        /*0022*/ 	.byte	0x01
	.zero		1


	//----- nvinfo : EIATTR_EXTERNS
	.align		4
        /*0024*/ 	.byte	0x04, 0x0f
        /*0026*/ 	.short	(.L_347 - .L_346)


	//   ....[0]....
	.align		4
.L_346:
        /*0028*/ 	.word	index@(__assertfail)


	//----- nvinfo : EIATTR_MERCURY_ISA_VERSION
	.align		4
.L_347:
        /*002c*/ 	.byte	0x03, 0x5f
        /*002e*/ 	.short	0x0101


	//----- nvinfo : EIATTR_COOP_GROUP_MASK_REGIDS
	.align		4
        /*0030*/ 	.byte	0x04, 0x29
        /*0032*/ 	.short	(.L_349 - .L_348)


	//   ....[0]....
.L_348:
        /*0034*/ 	.word	0xffffffff


	//   ....[1]....
        /*0038*/ 	.word	0xffffffff


	//   ....[2]....
        /*003c*/ 	.word	0xffffffff


	//   ....[3]....
        /*0040*/ 	.word	0xffffffff


	//   ....[4]....
        /*0044*/ 	.word	0xffffffff


	//   ....[5]....
        /*0048*/ 	.word	0xffffffff


	//   ....[6]....
        /*004c*/ 	.word	0xffffffff


	//   ....[7]....
        /*0050*/ 	.word	0xffffffff


	//   ....[8]....
        /*0054*/ 	.word	0xffffffff


	//   ....[9]....
        /*0058*/ 	.word	0xffffffff


	//   ....[10]....
        /*005c*/ 	.word	0xffffffff


	//   ....[11]....
        /*0060*/ 	.word	0xffffffff


	//   ....[12]....
        /*0064*/ 	.word	0xffffffff


	//   ....[13]....
        /*0068*/ 	.word	0xffffffff


	//   ....[14]....
        /*006c*/ 	.word	0xffffffff


	//   ....[15]....
        /*0070*/ 	.word	0xffffffff


	//   ....[16]....
        /*0074*/ 	.word	0xffffffff


	//   ....[17]....
        /*0078*/ 	.word	0xffffffff


	//   ....[18]....
        /*007c*/ 	.word	0xffffffff


	//   ....[19]....
        /*0080*/ 	.word	0x0500000f


	//   ....[20]....
        /*0084*/ 	.word	0x0500000f


	//   ....[21]....
        /*0088*/ 	.word	0x0500000f


	//   ....[22]....
        /*008c*/ 	.word	0x0500000f


	//   ....[23]....
        /*0090*/ 	.word	0x0500000f


	//   ....[24]....
        /*0094*/ 	.word	0x0500000f


	//   ....[25]....
        /*0098*/ 	.word	0x0500000f


	//   ....[26]....
        /*009c*/ 	.word	0x0500000f


	//   ....[27]....
        /*00a0*/ 	.word	0x0500000f


	//   ....[28]....
        /*00a4*/ 	.word	0x0500000f


	//----- nvinfo : EIATTR_COOP_GROUP_INSTR_OFFSETS
	.align		4
.L_349:
        /*00a8*/ 	.byte	0x04, 0x28
        /*00aa*/ 	.short	(.L_351 - .L_350)


	//   ....[0]....
.L_350:
        /*00ac*/ 	.word	0x00001fb0


	//   ....[1]....
        /*00b0*/ 	.word	0x00001fd0


	//   ....[2]....
        /*00b4*/ 	.word	0x00001ff0


	//   ....[3]....
        /*00b8*/ 	.word	0x00002010


	//   ....[4]....
        /*00bc*/ 	.word	0x00002030


	//   ....[5]....
        /*00c0*/ 	.word	0x0000abb0


	//   ....[6]....
        /*00c4*/ 	.word	0x0000abd0


	//   ....[7]....
        /*00c8*/ 	.word	0x0000ae20


	//   ....[8]....
        /*00cc*/ 	.word	0x0000ae40


	//   ....[9]....
        /*00d0*/ 	.word	0x0000ae60


	//   ....[10]....
        /*00d4*/ 	.word	0x0000afc0


	//   ....[11]....
        /*00d8*/ 	.word	0x0000aff0


	//   ....[12]....
        /*00dc*/ 	.word	0x0000c4a0


	//   ....[13]....
        /*00e0*/ 	.word	0x0000c520


	//   ....[14]....
        /*00e4*/ 	.word	0x0000c540


	//   ....[15]....
        /*00e8*/ 	.word	0x0000c560


	//   ....[16]....
        /*00ec*/ 	.word	0x0000c580


	//   ....[17]....
        /*00f0*/ 	.word	0x0000c600


	//   ....[18]....
        /*00f4*/ 	.word	0x0000c620


	//   ....[19]....
        /*00f8*/ 	.word	0x0000fc60


	//   ....[20]....
        /*00fc*/ 	.word	0x0000fcc0


	//   ....[21]....
        /*0100*/ 	.word	0x0000fd20


	//   ....[22]....
        /*0104*/ 	.word	0x0000fd80


	//   ....[23]....
        /*0108*/ 	.word	0x0000fde0


	//   ....[24]....
        /*010c*/ 	.word	0x0000fe60


	//   ....[25]....
        /*0110*/ 	.word	0x0000fee0


	//   ....[26]....
        /*0114*/ 	.word	0x0000ff70


	//   ....[27]....
        /*0118*/ 	.word	0x0000fff0


	//   ....[28]....
        /*011c*/ 	.word	0x00010050


	//----- nvinfo : EIATTR_VRC_CTA_INIT_COUNT
	.align		4
.L_351:
        /*0120*/ 	.byte	0x02, 0x4a
	.zero		1
	.zero		1


	//----- nvinfo : EIATTR_SYSCALL_OFFSETS
	.align		4
        /*0124*/ 	.byte	0x04, 0x46
        /*0126*/ 	.short	(.L_353 - .L_352)


	//   ....[0]....
.L_352:
        /*0128*/ 	.word	0x00001480


	//----- nvinfo : EIATTR_EXIT_INSTR_OFFSETS
	.align		4
.L_353:
        /*012c*/ 	.byte	0x04, 0x1c
        /*012e*/ 	.short	(.L_355 - .L_354)


	//   ....[0]....
.L_354:
        /*0130*/ 	.word	0x000000c0


	//   ....[1]....
        /*0134*/ 	.word	0x0000f960


	//   ....[2]....
        /*0138*/ 	.word	0x0000fbc0


	//   ....[3]....
        /*013c*/ 	.word	0x0000fc10


	//----- nvinfo : EIATTR_CRS_STACK_SIZE
	.align		4
.L_355:
        /*0140*/ 	.byte	0x04, 0x1e
        /*0142*/ 	.short	(.L_357 - .L_356)
.L_356:
        /*0144*/ 	.word	0x00000000


	//----- nvinfo : EIATTR_CBANK_PARAM_SIZE
	.align		4
.L_357:
        /*0148*/ 	.byte	0x03, 0x19
        /*014a*/ 	.short	0x0128


	//----- nvinfo : EIATTR_PARAM_CBANK
	.align		4
        /*014c*/ 	.byte	0x04, 0x0a
        /*014e*/ 	.short	(.L_359 - .L_358)
	.align		4
.L_358:
        /*0150*/ 	.word	index@(.nv.constant0._ZN4mmha33masked_multihead_attention_kernelIfLi128ELi128ELi4ELi32ELi64ELb1ELb1EEEv26Multihead_attention_paramsIT_XT5_EE)
        /*0154*/ 	.short	0x0380
        /*0156*/ 	.short	0x0128


	//----- nvinfo : EIATTR_SW_WAR
	.align		4
.L_359:
        /*0158*/ 	.byte	0x04, 0x36
        /*015a*/ 	.short	(.L_361 - .L_360)
.L_360:
        /*015c*/ 	.word	0x00000008
.L_361:


//--------------------- .nv.info._ZN4mmha33masked_multihead_attention_kernelIfLi128ELi128ELi1ELi32ELi256ELb1ELb0EEEv26Multihead_attention_paramsIT_XT5_EE --------------------------
	.section	.nv.info._ZN4mmha33masked_multihead_attention_kernelIfLi128ELi128ELi1ELi32ELi256ELb1ELb0EEEv26Multihead_attention_paramsIT_XT5_EE,"",@"SHT_CUDA_INFO"
	.sectionflags	@""
	.align	4


	//----- nvinfo : EIATTR_CUDA_API_VERSION
	.align		4
        /*0000*/ 	.byte	0x04, 0x37
        /*0002*/ 	.short	(.L_363 - .L_362)
.L_362:
        /*0004*/ 	.word	0x00000082


	//----- nvinfo : EIATTR_KPARAM_INFO
	.align		4
.L_363:
        /*0008*/ 	.byte	0x04, 0x17
        /*000a*/ 	.short	(.L_365 - .L_364)
.L_364:
        /*000c*/ 	.word	0x00000000
        /*0010*/ 	.short	0x0000
        /*0012*/ 	.short	0x0000
        /*0014*/ 	.byte	0x00, 0xf0, 0xa1, 0x04


	//----- nvinfo : EIATTR_SPARSE_MMA_MASK
	.align		4
.L_365:
        /*0018*/ 	.byte	0x03, 0x50
        /*001a*/ 	.short	0x0000


	//----- nvinfo : EIATTR_MAXREG_COUNT
	.align		4
        /*001c*/ 	.byte	0x03, 0x1b
        /*001e*/ 	.short	0x00ff


	//----- nvinfo : EIATTR_NUM_BARRIERS
	.align		4
        /*0020*/ 	.byte	0x02, 0x4c
        /*0022*/ 	.byte	0x01
	.zero		1


	//----- nvinfo : EIATTR_EXTERNS
	.align		4
        /*0024*/ 	.byte	0x04, 0x0f
        /*0026*/ 	.short	(.L_367 - .L_366)


	//   ....[0]....
	.align		4
.L_366:
        /*0028*/ 	.word	index@(__assertfail)


	//----- nvinfo : EIATTR_ANNOTATIONS
	.align		4
.L_367:
        /*002c*/ 	.byte	0x04, 0x55
        /*002e*/ 	.short	(.L_369 - .L_368)


	//   ....[0]....
.L_368:
        /* <DEDUP_REMOVED lines=117> */


	//----- nvinfo : EIATTR_MERCURY_ISA_VERSION
	.align		4
.L_369:
        /*0770*/ 	.byte	0x03, 0x5f
        /*0772*/ 	.short	0x0101


	//----- nvinfo : EIATTR_INT_WARP_WIDE_INSTR_OFFSETS
	.align		4
        /*0774*/ 	.byte	0x04, 0x31
        /*0776*/ 	.short	(.L_371 - .L_370)


	//   ....[0]....
.L_370:
        /*0778*/ 	.word	0x00000960


	//----- nvinfo : EIATTR_COOP_GROUP_MASK_REGIDS
	.align		4
.L_371:
        /*077c*/ 	.byte	0x04, 0x29
        /*077e*/ 	.short	(.L_373 - .L_372)


	//   ....[0]....
.L_372:
        /*0780*/ 	.word	0xffffffff


	//   ....[1]....
        /*0784*/ 	.word	0xffffffff


	//   ....[2]....
        /*0788*/ 	.word	0xffffffff


	//   ....[3]....
        /*078c*/ 	.word	0xffffffff


	//   ....[4]....
        /*0790*/ 	.word	0xffffffff


	//   ....[5]....
        /*0794*/ 	.word	0xffffffff


	//   ....[6]....
        /*0798*/ 	.word	0xffffffff


	//   ....[7]....
        /*079c*/ 	.word	0xffffffff


	//   ....[8]....
        /*07a0*/ 	.word	0xffffffff


	//   ....[9]....
        /*07a4*/ 	.word	0xffffffff


	//   ....[10]....
        /*07a8*/ 	.word	0xffffffff


	//   ....[11]....
        /*07ac*/ 	.word	0xffffffff


	//   ....[12]....
        /*07b0*/ 	.word	0xffffffff


	//   ....[13]....
        /*07b4*/ 	.word	0xffffffff


	//   ....[14]....
        /*07b8*/ 	.word	0xffffffff


	//   ....[15]....
        /*07bc*/ 	.word	0xffffffff


	//   ....[16]....
        /*07c0*/ 	.word	0xffffffff


	//   ....[17]....
        /*07c4*/ 	.word	0xffffffff


	//   ....[18]....
        /*07c8*/ 	.word	0xffffffff


	//   ....[19]....
        /*07cc*/ 	.word	0xffffffff


	//   ....[20]....
        /*07d0*/ 	.word	0xffffffff


	//   ....[21]....
        /*07d4*/ 	.word	0xffffffff


	//   ....[22]....
        /*07d8*/ 	.word	0xffffffff


	//   ....[23]....
        /*07dc*/ 	.word	0x0500000f


	//   ....[24]....
        /*07e0*/ 	.word	0x0500000f


	//   ....[25]....
        /*07e4*/ 	.word	0x0500000f


	//   ....[26]....
        /*07e8*/ 	.word	0x0500000f


	//   ....[27]....
        /*07ec*/ 	.word	0x0500000f


	//----- nvinfo : EIATTR_COOP_GROUP_INSTR_OFFSETS
	.align		4
.L_373:
        /*07f0*/ 	.byte	0x04, 0x28
        /*07f2*/ 	.short	(.L_375 - .L_374)


	//   ....[0]....
.L_374:
        /*07f4*/ 	.word	0x00002070


	//   ....[1]....
        /*07f8*/ 	.word	0x00002090


	//   ....[2]....
        /*07fc*/ 	.word	0x000020b0


	//   ....[3]....
        /*0800*/ 	.word	0x000020d0


	//   ....[4]....
        /*0804*/ 	.word	0x000020f0


	//   ....[5]....
        /*0808*/ 	.word	0x0000e5b0


	//   ....[6]....
        /*080c*/ 	.word	0x0000e5d0


	//   ....[7]....
        /*0810*/ 	.word	0x0000e600


	//   ....[8]....
        /*0814*/ 	.word	0x0000e630


	//   ....[9]....
        /*0818*/ 	.word	0x0000e660


	//   ....[10]....
        /*081c*/ 	.word	0x0000e710


	//   ....[11]....
        /*0820*/ 	.word	0x0000e740


	//   ....[12]....
        /*0824*/ 	.word	0x0000e770


	//   ....[13]....
        /*0828*/ 	.word	0x0000e7a0


	//   ....[14]....
        /*082c*/ 	.word	0x0000fc90


	//   ....[15]....
        /*0830*/ 	.word	0x0000fd40


	//   ....[16]....
        /*0834*/ 	.word	0x0000fd60


	//   ....[17]....
        /*0838*/ 	.word	0x0000fd80


	//   ....[18]....
        /*083c*/ 	.word	0x0000fda0


	//   ....[19]....
        /*0840*/ 	.word	0x0000fe00


	//   ....[20]....
        /*0844*/ 	.word	0x0000fe20


	//   ....[21]....
        /*0848*/ 	.word	0x0000fe40


	//   ....[22]....
        /*084c*/ 	.word	0x0000fe60


	//   ....[23]....
        /*0850*/ 	.word	0x00013900


	//   ....[24]....
        /*0854*/ 	.word	0x00013960


	//   ....[25]....
        /*0858*/ 	.word	0x000139c0


	//   ....[26]....
        /*085c*/ 	.word	0x00013a20


	//   ....[27]....
        /*0860*/ 	.word	0x00013a80


	//----- nvinfo : EIATTR_VRC_CTA_INIT_COUNT
	.align		4
.L_375:
        /*0864*/ 	.byte	0x02, 0x4a
	.zero		1
	.zero		1


	//----- nvinfo : EIATTR_SYSCALL_OFFSETS
	.align		4
        /*0868*/ 	.byte	0x04, 0x46
        /*086a*/ 	.short	(.L_377 - .L_376)


	//   ....[0]....
.L_376:
        /*086c*/ 	.word	0x00001500


	//----- nvinfo : EIATTR_EXIT_INSTR_OFFSETS
	.align		4
.L_377:
        /*0870*/ 	.byte	0x04, 0x1c
        /*0872*/ 	.short	(.L_379 - .L_378)


	//   ....[0]....
.L_378:
        /*0874*/ 	.word	0x000000c0


	//   ....[1]....
        /*0878*/ 	.word	0x00013600


	//   ....[2]....
        /*087c*/ 	.word	0x00013860


	//   ....[3]....
        /*0880*/ 	.word	0x000138b0


	//----- nvinfo : EIATTR_CRS_STACK_SIZE
	.align		4
.L_379:
        /*0884*/ 	.byte	0x04, 0x1e
        /*0886*/ 	.short	(.L_381 - .L_380)
.L_380:
        /*0888*/ 	.word	0x00000000


	//----- nvinfo : EIATTR_CBANK_PARAM_SIZE
	.align		4
.L_381:
        /*088c*/ 	.byte	0x03, 0x19
        /*088e*/ 	.short	0x0128


	//----- nvinfo : EIATTR_PARAM_CBANK
	.align		4
        /*0890*/ 	.byte	0x04, 0x0a
        /*0892*/ 	.short	(.L_383 - .L_382)
	.align		4
.L_382:
        /*0894*/ 	.word	index@(.nv.constant0._ZN4mmha33masked_multihead_attention_kernelIfLi128ELi128ELi1ELi32ELi256ELb1ELb0EEEv26Multihead_attention_paramsIT_XT5_EE)
        /*0898*/ 	.short	0x0380
        /*089a*/ 	.short	0x0128


	//----- nvinfo : EIATTR_SW_WAR
	.align		4
.L_383:
        /*089c*/ 	.byte	0x04, 0x36
        /*089e*/ 	.short	(.L_385 - .L_384)
.L_384:
        /*08a0*/ 	.word	0x00000008
.L_385:


//--------------------- .nv.info._ZN4mmha33masked_multihead_attention_kernelIfLi128ELi128ELi2ELi32ELi128ELb1ELb0EEEv26Multihead_attention_paramsIT_XT5_EE --------------------------
	.section	.nv.info._ZN4mmha33masked_multihead_attention_kernelIfLi128ELi128ELi2ELi32ELi128ELb1ELb0EEEv26Multihead_attention_paramsIT_XT5_EE,"",@"SHT_CUDA_INFO"
	.sectionflags	@""
	.align	4


	//----- nvinfo : EIATTR_CUDA_API_VERSION
	.align		4
        /*0000*/ 	.byte	0x04, 0x37
        /*0002*/ 	.short	(.L_387 - .L_386)
.L_386:
        /*0004*/ 	.word	0x00000082


	//----- nvinfo : EIATTR_KPARAM_INFO
	.align		4
.L_387:
        /*0008*/ 	.byte	0x04, 0x17
        /*000a*/ 	.short	(.L_389 - .L_388)
.L_388:
        /*000c*/ 	.word	0x00000000
        /*0010*/ 	.short	0x0000
        /*0012*/ 	.short	0x0000
        /*0014*/ 	.byte	0x00, 0xf0, 0xa1, 0x04


	//----- nvinfo : EIATTR_SPARSE_MMA_MASK
	.align		4
.L_389:
        /*0018*/ 	.byte	0x03, 0x50
        /*001a*/ 	.short	0x0000


	//----- nvinfo : EIATTR_MAXREG_COUNT
	.align		4
        /*001c*/ 	.byte	0x03, 0x1b
        /*001e*/ 	.short	0x00ff


	//----- nvinfo : EIATTR_NUM_BARRIERS
	.align		4
        /*0020*/ 	.byte	0x02, 0x4c
        /*0022*/ 	.byte	0x01
	.zero		1


	//----- nvinfo : EIATTR_EXTERNS
	.align		4
        /*0024*/ 	.byte	0x04, 0x0f
        /*0026*/ 	.short	(.L_391 - .L_390)


	//   ....[0]....
	.align		4
.L_390:
        /*0028*/ 	.word	index@(__assertfail)


	//----- nvinfo : EIATTR_MERCURY_ISA_VERSION
	.align		4
.L_391:
        /*002c*/ 	.byte	0x03, 0x5f
        /*002e*/ 	.short	0x0101


	//----- nvinfo : EIATTR_COOP_GROUP_MASK_REGIDS
	.align		4
        /*0030*/ 	.byte	0x04, 0x29
        /*0032*/ 	.short	(.L_393 - .L_392)


	//   ....[0]....
.L_392:
        /*0034*/ 	.word	0xffffffff


	//   ....[1]....
        /*0038*/ 	.word	0xffffffff


	//   ....[2]....
        /*003c*/ 	.word	0xffffffff


	//   ....[3]....
        /*0040*/ 	.word	0xffffffff


	//   ....[4]....
        /*0044*/ 	.word	0xffffffff


	//   ....[5]....
        /*0048*/ 	.word	0xffffffff


	//   ....[6]....
        /*004c*/ 	.word	0xffffffff


	//   ....[7]....
        /*0050*/ 	.word	0xffffffff


	//   ....[8]....
        /*0054*/ 	.word	0xffffffff


	//   ....[9]....
        /*0058*/ 	.word	0xffffffff


	//   ....[10]....
        /*005c*/ 	.word	0xffffffff


	//   ....[11]....
        /*0060*/ 	.word	0xffffffff


	//   ....[12]....
        /*0064*/ 	.word	0xffffffff


	//   ....[13]....
        /*0068*/ 	.word	0xffffffff


	//   ....[14]....
        /*006c*/ 	.word	0xffffffff


	//   ....[15]....
        /*0070*/ 	.word	0xffffffff


	//   ....[16]....
        /*0074*/ 	.word	0xffffffff


	//   ....[17]....
        /*0078*/ 	.word	0xffffffff


	//   ....[18]....
        /*007c*/ 	.word	0xffffffff


	//   ....[19]....
        /*0080*/ 	.word	0xffffffff


	//   ....[20]....
        /*0084*/ 	.word	0xffffffff


	//   ....[21]....
        /*0088*/ 	.word	0x0500000f


	//   ....[22]....
        /*008c*/ 	.word	0x0500000f


	//   ....[23]....
        /*0090*/ 	.word	0x0500000f


	//   ....[24]....
        /*0094*/ 	.word	0x0500000f


	//   ....[25]....
        /*0098*/ 	.word	0x0500000f


	//   ....[26]....
        /*009c*/ 	.word	0x0500000f


	//   ....[27]....
        /*00a0*/ 	.word	0x0500000f


	//   ....[28]....
        /*00a4*/ 	.word	0x0500000f


	//   ....[29]....
        /*00a8*/ 	.word	0x0500000f


	//   ....[30]....
        /*00ac*/ 	.word	0x0500000f


	//----- nvinfo : EIATTR_COOP_GROUP_INSTR_OFFSETS
	.align		4
.L_393:
        /*00b0*/ 	.byte	0x04, 0x28
        /*00b2*/ 	.short	(.L_395 - .L_394)


	//   ....[0]....
.L_394:
        /*00b4*/ 	.word	0x00001de0


	//   ....[1]....
        /*00b8*/ 	.word	0x00001e00


	//   ....[2]....
        /*00bc*/ 	.word	0x00001e20


	//   ....[3]....
        /*00c0*/ 	.word	0x00001e40


	//   ....[4]....
        /*00c4*/ 	.word	0x00001e60


	//   ....[5]....
        /*00c8*/ 	.word	0x0000a920


	//   ....[6]....
        /*00cc*/ 	.word	0x0000aba0


	//   ....[7]....
        /*00d0*/ 	.word	0x0000abc0


	//   ....[8]....
        /*00d4*/ 	.word	0x0000abe0


	//   ....[9]....
        /*00d8*/ 	.word	0x0000ac00


	//   ....[10]....
        /*00dc*/ 	.word	0x0000ad00


	//   ....[11]....
        /*00e0*/ 	.word	0x0000ad30


	//   ....[12]....
        /*00e4*/ 	.word	0x0000ad60


	//   ....[13]....
        /*00e8*/ 	.word	0x0000c200


	//   ....[14]....
        /*00ec*/ 	.word	0x0000c270


	//   ....[15]....
        /*00f0*/ 	.word	0x0000c290


	//   ....[16]....
        /*00f4*/ 	.word	0x0000c2c0


	//   ....[17]....
        /*00f8*/ 	.word	0x0000c2f0


	//   ....[18]....
        /*00fc*/ 	.word	0x0000c350


	//   ....[19]....
        /*0100*/ 	.word	0x0000c370


	//   ....[20]....
        /*0104*/ 	.word	0x0000c3a0


	//   ....[21]....
        /*0108*/ 	.word	0x0000f960


	//   ....[22]....
        /*010c*/ 	.word	0x0000f9c0


	//   ....[23]....
        /*0110*/ 	.word	0x0000fa20


	//   ....[24]....
        /*0114*/ 	.word	0x0000fa80


	//   ....[25]....
        /*0118*/ 	.word	0x0000fae0


	//   ....[26]....
        /*011c*/ 	.word	0x0000fb60


	//   ....[27]....
        /*0120*/ 	.word	0x0000fc00


	//   ....[28]....
        /*0124*/ 	.word	0x0000fc80


	//   ....[29]....
        /*0128*/ 	.word	0x0000fce0


	//   ....[30]....
        /*012c*/ 	.word	0x0000fd40


	//----- nvinfo : EIATTR_VRC_CTA_INIT_COUNT
	.align		4
.L_395:
        /*0130*/ 	.byte	0x02, 0x4a
	.zero		1
	.zero		1


	//----- nvinfo : EIATTR_SYSCALL_OFFSETS
	.align		4
        /*0134*/ 	.byte	0x04, 0x46
        /*0136*/ 	.short	(.L_397 - .L_396)


	//   ....[0]....
.L_396:
        /*0138*/ 	.word	0x000012c0


	//----- nvinfo : EIATTR_EXIT_INSTR_OFFSETS
	.align		4
.L_397:
        /*013c*/ 	.byte	0x04, 0x1c
        /*013e*/ 	.short	(.L_399 - .L_398)


	//   ....[0]....
.L_398:
        /*0140*/ 	.word	0x000000b0


	//   ....[1]....
        /*0144*/ 	.word	0x0000f660


	//   ....[2]....
        /*0148*/ 	.word	0x0000f8c0


	//   ....[3]....
        /*014c*/ 	.word	0x0000f910


	//----- nvinfo : EIATTR_CRS_STACK_SIZE
	.align		4
.L_399:
        /*0150*/ 	.byte	0x04, 0x1e
        /*0152*/ 	.short	(.L_401 - .L_400)
.L_400:
        /*0154*/ 	.word	0x00000000


	//----- nvinfo : EIATTR_CBANK_PARAM_SIZE
	.align		4
.L_401:
        /*0158*/ 	.byte	0x03, 0x19
        /*015a*/ 	.short	0x0128


	//----- nvinfo : EIATTR_PARAM_CBANK
	.align		4
        /*015c*/ 	.byte	0x04, 0x0a
        /*015e*/ 	.short	(.L_403 - .L_402)
	.align		4
.L_402:
        /*0160*/ 	.word	index@(.nv.constant0._ZN4mmha33masked_multihead_attention_kernelIfLi128ELi128ELi2ELi32ELi128ELb1ELb0EEEv26Multihead_attention_paramsIT_XT5_EE)
        /*0164*/ 	.short	0x0380
        /*0166*/ 	.short	0x0128


	//----- nvinfo : EIATTR_SW_WAR
	.align		4
.L_403:
        /*0168*/ 	.byte	0x04, 0x36
        /*016a*/ 	.short	(.L_405 - .L_404)
.L_404:
        /*016c*/ 	.word	0x00000008
.L_405:


//--------------------- .nv.info._ZN4mmha33masked_multihead_attention_kernelIfLi128ELi128ELi4ELi32ELi64ELb1ELb0EEEv26Multihead_attention_paramsIT_XT5_EE --------------------------
	.section	.nv.info._ZN4mmha33masked_multihead_attention_kernelIfLi128ELi128ELi4ELi32ELi64ELb1ELb0EEEv26Multihead_attention_paramsIT_XT5_EE,"",@"SHT_CUDA_INFO"
	.sectionflags	@""
	.align	4


	//----- nvinfo : EIATTR_CUDA_API_VERSION
	.align		4
        /*0000*/ 	.byte	0x04, 0x37
        /*0002*/ 	.short	(.L_407 - .L_406)
.L_406:
        /*0004*/ 	.word	0x00000082


	//----- nvinfo : EIATTR_KPARAM_INFO
	.align		4
.L_407:
        /*0008*/ 	.byte	0x04, 0x17
        /*000a*/ 	.short	(.L_409 - .L_408)
.L_408:
        /*000c*/ 	.word	0x00000000
        /*0010*/ 	.short	0x0000
        /*0012*/ 	.short	0x0000
        /*0014*/ 	.byte	0x00, 0xf0, 0xa1, 0x04


	//----- nvinfo : EIATTR_SPARSE_MMA_MASK
	.align		4
.L_409:
        /*0018*/ 	.byte	0x03, 0x50
        /*001a*/ 	.short	0x0000


	//----- nvinfo : EIATTR_MAXREG_COUNT
	.align		4
        /*001c*/ 	.byte	0x03, 0x1b
        /*001e*/ 	.short	0x00ff


	//----- nvinfo : EIATTR_NUM_BARRIERS
	.align		4
        /*0020*/ 	.byte	0x02, 0x4c
        /*0022*/ 	.byte	0x01
	.zero		1


	//----- nvinfo : EIATTR_EXTERNS
	.align		4
        /*0024*/ 	.byte	0x04, 0x0f
        /*0026*/ 	.short	(.L_411 - .L_410)


	//   ....[0]....
	.align		4
.L_410:
        /*0028*/ 	.word	index@(__assertfail)


	//----- nvinfo : EIATTR_MERCURY_ISA_VERSION
	.align		4
.L_411:
        /*002c*/ 	.byte	0x03, 0x5f
        /*002e*/ 	.short	0x0101


	//----- nvinfo : EIATTR_INT_WARP_WIDE_INSTR_OFFSETS
	.align		4
        /*0030*/ 	.byte	0x04, 0x31
        /*0032*/ 	.short	(.L_413 - .L_412)


	//   ....[0]....
.L_412:
        /*0034*/ 	.word	0x00000980


	//----- nvinfo : EIATTR_COOP_GROUP_MASK_REGIDS
	.align		4
.L_413:
        /*0038*/ 	.byte	0x04, 0x29
        /*003a*/ 	.short	(.L_415 - .L_414)


	//   ....[0]....
.L_414:
        /*003c*/ 	.word	0xffffffff


	//   ....[1]....
        /*0040*/ 	.word	0xffffffff


	//   ....[2]....
        /*0044*/ 	.word	0xffffffff


	//   ....[3]....
        /*0048*/ 	.word	0xffffffff


	//   ....[4]....
        /*004c*/ 	.word	0xffffffff


	//   ....[5]....
        /*0050*/ 	.word	0xffffffff


	//   ....[6]....
        /*0054*/ 	.word	0xffffffff


	//   ....[7]....
        /*0058*/ 	.word	0xffffffff


	//   ....[8]....
        /*005c*/ 	.word	0xffffffff


	//   ....[9]....
        /*0060*/ 	.word	0xffffffff


	//   ....[10]....
        /*0064*/ 	.word	0xffffffff


	//   ....[11]....
        /*0068*/ 	.word	0xffffffff


	//   ....[12]....
        /*006c*/ 	.word	0xffffffff


	//   ....[13]....
        /*0070*/ 	.word	0xffffffff


	//   ....[14]....
        /*0074*/ 	.word	0xffffffff


	//   ....[15]....
        /*0078*/ 	.word	0xffffffff


	//   ....[16]....
        /*007c*/ 	.word	0xffffffff


	//   ....[17]....
        /*0080*/ 	.word	0xffffffff


	//   ....[18]....
        /*0084*/ 	.word	0xffffffff


	//   ....[19]....
        /*0088*/ 	.word	0x0500000f


	//   ....[20]....
        /*008c*/ 	.word	0x0500000f


	//   ....[21]....
        /*0090*/ 	.word	0x0500000f


	//   ....[22]....
        /*0094*/ 	.word	0x0500000f


	//   ....[23]....
        /*0098*/ 	.word	0x0500000f


	//   ....[24]....
        /*009c*/ 	.word	0x0500000f


	//   ....[25]....
        /*00a0*/ 	.word	0x0500000f


	//   ....[26]....
        /*00a4*/ 	.word	0x0500000f


	//   ....[27]....
        /*00a8*/ 	.word	0x0500000f


	//   ....[28]....
        /*00ac*/ 	.word	0x0500000f


	//----- nvinfo : EIATTR_COOP_GROUP_INSTR_OFFSETS
	.align		4
.L_415:
        /*00b0*/ 	.byte	0x04, 0x28
        /*00b2*/ 	.short	(.L_417 - .L_416)


	//   ....[0]....
.L_416:
        /*00b4*/ 	.word	0x00002020


	//   ....[1]....
        /*00b8*/ 	.word	0x00002040


	//   ....[2]....
        /*00bc*/ 	.word	0x00002060


	//   ....[3]....
        /*00c0*/ 	.word	0x00002080


	//   ....[4]....
        /*00c4*/ 	.word	0x000020a0


	//   ....[5]....
        /*00c8*/ 	.word	0x00008670


	//   ....[6]....
        /*00cc*/ 	.word	0x00008690


	//   ....[7]....
        /*00d0*/ 	.word	0x000088e0


	//   ....[8]....
        /*00d4*/ 	.word	0x00008900


	//   ....[9]....
        /*00d8*/ 	.word	0x00008920


	//   ....[10]....
        /*00dc*/ 	.word	0x00008a60


	//   ....[11]....
        /*00e0*/ 	.word	0x00008a80


	//   ....[12]....
        /*00e4*/ 	.word	0x00009f60


	//   ....[13]....
        /*00e8*/ 	.word	0x00009ff0


	//   ....[14]....
        /*00ec*/ 	.word	0x0000a010


	//   ....[15]....
        /*00f0*/ 	.word	0x0000a030


	//   ....[16]....
        /*00f4*/ 	.word	0x0000a060


	//   ....[17]....
        /*00f8*/ 	.word	0x0000a0d0


	//   ....[18]....
        /*00fc*/ 	.word	0x0000a0f0


	//   ....[19]....
        /*0100*/ 	.word	0x0000e3d0


	//   ....[20]....
        /*0104*/ 	.word	0x0000e430


	//   ....[21]....
        /*0108*/ 	.word	0x0000e490


	//   ....[22]....
        /*010c*/ 	.word	0x0000e4f0


	//   ....[23]....
        /*0110*/ 	.word	0x0000e550


	//   ....[24]....
        /*0114*/ 	.word	0x0000e5d0


	//   ....[25]....
        /*0118*/ 	.word	0x0000e650


	//   ....[26]....
        /*011c*/ 	.word	0x0000e6e0


	//   ....[27]....
        /*0120*/ 	.word	0x0000e760


	//   ....[28]....
        /*0124*/ 	.word	0x0000e7c0


	//----- nvinfo : EIATTR_VRC_CTA_INIT_COUNT
	.align		4
.L_417:
        /*0128*/ 	.byte	0x02, 0x4a
	.zero		1
	.zero		1


	//----- nvinfo : EIATTR_SYSCALL_OFFSETS
	.align		4
        /*012c*/ 	.byte	0x04, 0x46
        /*012e*/ 	.short	(.L_419 - .L_418)


	//   ....[0]....
.L_418:
        /*0130*/ 	.word	0x000014f0


	//----- nvinfo : EIATTR_EXIT_INSTR_OFFSETS
	.align		4
.L_419:
        /*0134*/ 	.byte	0x04, 0x1c
        /*0136*/ 	.short	(.L_421 - .L_420)


	//   ....[0]....
.L_420:
        /*0138*/ 	.word	0x000000d0


	//   ....[1]....
        /*013c*/ 	.word	0x0000e0d0


	//   ....[2]....
        /*0140*/ 	.word	0x0000e330


	//   ....[3]....
        /*0144*/ 	.word	0x0000e380


	//----- nvinfo : EIATTR_CRS_STACK_SIZE
	.align		4
.L_421:
        /*0148*/ 	.byte	0x04, 0x1e
        /*014a*/ 	.short	(.L_423 - .L_422)
.L_422:
        /*014c*/ 	.word	0x00000000


	//----- nvinfo : EIATTR_CBANK_PARAM_SIZE
	.align		4
.L_423:
        /*0150*/ 	.byte	0x03, 0x19
        /*0152*/ 	.short	0x0128


	//----- nvinfo : EIATTR_PARAM_CBANK
	.align		4
        /*0154*/ 	.byte	0x04, 0x0a
        /*0156*/ 	.short	(.L_425 - .L_424)
	.align		4
.L_424:
        /*0158*/ 	.word	index@(.nv.constant0._ZN4mmha33masked_multihead_attention_kernelIfLi128ELi128ELi4ELi32ELi64ELb1ELb0EEEv26Multihead_attention_paramsIT_XT5_EE)
        /*015c*/ 	.short	0x0380
        /*015e*/ 	.short	0x0128


	//----- nvinfo : EIATTR_SW_WAR
	.align		4
.L_425:
        /*0160*/ 	.byte	0x04, 0x36
        /*0162*/ 	.short	(.L_427 - .L_426)
.L_426:
        /*0164*/ 	.word	0x00000008
.L_427:


//--------------------- .nv.info._ZN4mmha33masked_multihead_attention_kernelItLi128ELi128ELi1ELi16ELi256ELb0ELb1EEEv26Multihead_attention_paramsIT_XT5_EE --------------------------
	.section	.nv.info._ZN4mmha33masked_multihead_attention_kernelItLi128ELi128ELi1ELi16ELi256ELb0ELb1EEEv26Multihead_attention_paramsIT_XT5_EE,"",@"SHT_CUDA_INFO"
	.sectionflags	@""
	.align	4


	//----- nvinfo : EIATTR_CUDA_API_VERSION
	.align		4
        /*0000*/ 	.byte	0x04, 0x37
        /*0002*/ 	.short	(.L_429 - .L_428)
.L_428:
        /*0004*/ 	.word	0x00000082


	//----- nvinfo : EIATTR_KPARAM_INFO
	.align		4
.L_429:
        /*0008*/ 	.byte	0x04, 0x17
        /*000a*/ 	.short	(.L_431 - .L_430)
.L_430:
        /*000c*/ 	.word	0x00000000
        /*0010*/ 	.short	0x0000
        /*0012*/ 	.short	0x0000
        /*0014*/ 	.byte	0x00, 0xf0, 0xa1, 0x04


	//----- nvinfo : EIATTR_SPARSE_MMA_MASK
	.align		4
.L_431:
        /*0018*/ 	.byte	0x03, 0x50
        /*001a*/ 	.short	0x0000


	//----- nvinfo : EIATTR_MAXREG_COUNT
	.align		4
        /*001c*/ 	.byte	0x03, 0x1b
        /*001e*/ 	.short	0x00ff


	//----- nvinfo : EIATTR_NUM_BARRIERS
	.align		4
        /*0020*/ 	.byte	0x02, 0x4c
        /*0022*/ 	.byte	0x01
	.zero		1


	//----- nvinfo : EIATTR_EXTERNS
	.align		4
        /*0024*/ 	.byte	0x04, 0x0f
        /*0026*/ 	.short	(.L_433 - .L_432)


	//   ....[0]....
	.align		4
.L_432:
        /*0028*/ 	.word	index@(__assertfail)


	//----- nvinfo : EIATTR_MERCURY_ISA_VERSION
	.align		4
.L_433:
        /*002c*/ 	.byte	0x03, 0x5f
        /*002e*/ 	.short	0x0101


	//----- nvinfo : EIATTR_COOP_GROUP_MASK_REGIDS
	.align		4
        /*0030*/ 	.byte	0x04, 0x29
        /*0032*/ 	.short	(.L_435 - .L_434)


	//   ....[0]....
.L_434:
        /*0034*/ 	.word	0xffffffff


	//   ....[1]....
        /*0038*/ 	.word	0xffffffff


	//   ....[2]....
        /*003c*/ 	.word	0xffffffff


	//   ....[3]....
        /*0040*/ 	.word	0xffffffff


	//   ....[4]....
        /*0044*/ 	.word	0xffffffff


	//   ....[5]....
        /*0048*/ 	.word	0xffffffff


	//   ....[6]....
        /*004c*/ 	.word	0xffffffff


	//   ....[7]....
        /*0050*/ 	.word	0xffffffff


	//   ....[8]....
        /*0054*/ 	.word	0xffffffff


	//   ....[9]....
        /*0058*/ 	.word	0xffffffff


	//   ....[10]....
        /*005c*/ 	.word	0xffffffff


	//   ....[11]....
        /*0060*/ 	.word	0xffffffff


	//   ....[12]....
        /*0064*/ 	.word	0xffffffff


	//   ....[13]....
        /*0068*/ 	.word	0xffffffff


	//   ....[14]....
        /*006c*/ 	.word	0xffffffff


	//   ....[15]....
        /*0070*/ 	.word	0xffffffff


	//   ....[16]....
        /*0074*/ 	.word	0xffffffff


	//   ....[17]....
        /*0078*/ 	.word	0xffffffff


	//   ....[18]....
        /*007c*/ 	.word	0xffffffff


	//   ....[19]....
        /*0080*/ 	.word	0xffffffff


	//   ....[20]....
        /*0084*/ 	.word	0xffffffff


	//   ....[21]....
        /*0088*/ 	.word	0xffffffff


	//   ....[22]....
        /*008c*/ 	.word	0xffffffff


	//   ....[23]....
        /*0090*/ 	.word	0x0500000f


	//   ....[24]....
        /*0094*/ 	.word	0x0500000f


	//   ....[25]....
        /*0098*/ 	.word	0x0500000f


	//   ....[26]....
        /*009c*/ 	.word	0x0500000f


	//   ....[27]....
        /*00a0*/ 	.word	0x0500000f


	//----- nvinfo : EIATTR_COOP_GROUP_INSTR_OFFSETS
	.align		4
.L_435:
        /*00a4*/ 	.byte	0x04, 0x28
        /*00a6*/ 	.short	(.L_437 - .L_436)


	//   ....[0]....
.L_436:
        /*00a8*/ 	.word	0x00001ab0


	//   ....[1]....
        /*00ac*/ 	.word	0x00001ad0


	//   ....[2]....
        /*00b0*/ 	.word	0x00001af0


	//   ....[3]....
        /*00b4*/ 	.word	0x00001b10


	//   ....[4]....
        /*00b8*/ 	.word	0x00001b30


	//   ....[5]....
        /*00bc*/ 	.word	0x00003bd0


	//   ....[6]....
        /*00c0*/ 	.word	0x00003c60


	//   ....[7]....
        /*00c4*/ 	.word	0x00003c80


	//   ....[8]....
        /*00c8*/ 	.word	0x00003cb0


	//   ....[9]....
        /*00cc*/ 	.word	0x00003ce0


	//   ....[10]....
        /*00d0*/ 	.word	0x00003d80


	//   ....[11]....
        /*00d4*/ 	.word	0x00003db0


	//   ....[12]....
        /*00d8*/ 	.word	0x00003df0


	//   ....[13]....
        /*00dc*/ 	.word	0x00003e20


	//   ....[14]....
        /*00e0*/ 	.word	0x00005460


	//   ....[15]....
        /*00e4*/ 	.word	0x000054c0


	//   ....[16]....
        /*00e8*/ 	.word	0x000054e0


	//   ....[17]....
        /*00ec*/ 	.word	0x00005510


	//   ....[18]....
        /*00f0*/ 	.word	0x00005530


	//   ....[19]....
        /*00f4*/ 	.word	0x000055d0


	//   ....[20]....
        /*00f8*/ 	.word	0x000055f0


	//   ....[21]....
        /*00fc*/ 	.word	0x00005620


	//   ....[22]....
        /*0100*/ 	.word	0x00005670


	//   ....[23]....
        /*0104*/ 	.word	0x000094e0


	//   ....[24]....
        /*0108*/ 	.word	0x00009540


	//   ....[25]....
        /*010c*/ 	.word	0x000095a0


	//   ....[26]....
        /*0110*/ 	.word	0x00009600


	//   ....[27]....
        /*0114*/ 	.word	0x00009660


	//----- nvinfo : EIATTR_VRC_CTA_INIT_COUNT
	.align		4
.L_437:
        /*0118*/ 	.byte	0x02, 0x4a
	.zero		1
	.zero		1


	//----- nvinfo : EIATTR_SYSCALL_OFFSETS
	.align		4
        /*011c*/ 	.byte	0x04, 0x46
        /*011e*/ 	.short	(.L_439 - .L_438)


	//   ....[0]....
.L_438:
        /*0120*/ 	.word	0x00001250


	//----- nvinfo : EIATTR_EXIT_INSTR_OFFSETS
	.align		4
.L_439:
        /*0124*/ 	.byte	0x04, 0x1c
        /*0126*/ 	.short	(.L_441 - .L_440)


	//   ....[0]....
.L_440:
        /*0128*/ 	.word	0x000000b0


	//   ....[1]....
        /*012c*/ 	.word	0x00009020


	//   ....[2]....
        /*0130*/ 	.word	0x000093d0


	//   ....[3]....
        /*0134*/ 	.word	0x00009490


	//----- nvinfo : EIATTR_CRS_STACK_SIZE
	.align		4
.L_441:
        /*0138*/ 	.byte	0x04, 0x1e
        /*013a*/ 	.short	(.L_443 - .L_442)
.L_442:
        /*013c*/ 	.word	0x00000000


	//----- nvinfo : EIATTR_CBANK_PARAM_SIZE
	.align		4
.L_443:
        /*0140*/ 	.byte	0x03, 0x19
        /*0142*/ 	.short	0x0128


	//----- nvinfo : EIATTR_PARAM_CBANK
	.align		4
        /*0144*/ 	.byte	0x04, 0x0a
        /*0146*/ 	.short	(.L_445 - .L_444)
	.align		4
.L_444:
        /*0148*/ 	.word	index@(.nv.constant0._ZN4mmha33masked_multihead_attention_kernelItLi128ELi128ELi1ELi16ELi256ELb0ELb1EEEv26Multihead_attention_paramsIT_XT5_EE)
        /*014c*/ 	.short	0x0380
        /*014e*/ 	.short	0x0128


	//----- nvinfo : EIATTR_SW_WAR
	.align		4
.L_445:
        /*0150*/ 	.byte	0x04, 0x36
        /*0152*/ 	.short	(.L_447 - .L_446)
.L_446:
        /*0154*/ 	.word	0x00000008
.L_447:


//--------------------- .nv.info._ZN4mmha33masked_multihead_attention_kernelItLi128ELi128ELi2ELi16ELi128ELb0ELb1EEEv26Multihead_attention_paramsIT_XT5_EE --------------------------
	.section	.nv.info._ZN4mmha33masked_multihead_attention_kernelItLi128ELi128ELi2ELi16ELi128ELb0ELb1EEEv26Multihead_attention_paramsIT_XT5_EE,"",@"SHT_CUDA_INFO"
	.sectionflags	@""
	.align	4


	//----- nvinfo : EIATTR_CUDA_API_VERSION
	.align		4
        /*0000*/ 	.byte	0x04, 0x37
        /*0002*/ 	.short	(.L_449 - .L_448)
.L_448:
        /*0004*/ 	.word	0x00000082


	//----- nvinfo : EIATTR_KPARAM_INFO
	.align		4
.L_449:
        /*0008*/ 	.byte	0x04, 0x17
        /*000a*/ 	.short	(.L_451 - .L_450)
.L_450:
        /*000c*/ 	.word	0x00000000
        /*0010*/ 	.short	0x0000
        /*0012*/ 	.short	0x0000
        /*0014*/ 	.byte	0x00, 0xf0, 0xa1, 0x04


	//----- nvinfo : EIATTR_SPARSE_MMA_MASK
	.align		4
.L_451:
        /*0018*/ 	.byte	0x03, 0x50
        /*001a*/ 	.short	0x0000


	//----- nvinfo : EIATTR_MAXREG_COUNT
	.align		4
        /*001c*/ 	.byte	0x03, 0x1b
        /*001e*/ 	.short	0x00ff


	//----- nvinfo : EIATTR_NUM_BARRIERS
	.align		4
        /*0020*/ 	.byte	0x02, 0x4c
        /*0022*/ 	.byte	0x01
	.zero		1


	//----- nvinfo : EIATTR_EXTERNS
	.align		4
        /*0024*/ 	.byte	0x04, 0x0f
        /*0026*/ 	.short	(.L_453 - .L_452)


	//   ....[0]....
	.align		4
.L_452:
        /*0028*/ 	.word	index@(__assertfail)


	//----- nvinfo : EIATTR_MERCURY_ISA_VERSION
	.align		4
.L_453:
        /*002c*/ 	.byte	0x03, 0x5f
        /*002e*/ 	.short	0x0101


	//----- nvinfo : EIATTR_COOP_GROUP_MASK_REGIDS
	.align		4
        /*0030*/ 	.byte	0x04, 0x29
        /*0032*/ 	.short	(.L_455 - .L_454)


	//   ....[0]....
.L_454:
        /*0034*/ 	.word	0xffffffff


	//   ....[1]....
        /*0038*/ 	.word	0xffffffff


	//   ....[2]....
        /*003c*/ 	.word	0xffffffff


	//   ....[3]....
        /*0040*/ 	.word	0xffffffff


	//   ....[4]....
        /*0044*/ 	.word	0xffffffff


	//   ....[5]....
        /*0048*/ 	.word	0xffffffff


	//   ....[6]....
        /*004c*/ 	.word	0xffffffff


	//   ....[7]....
        /*0050*/ 	.word	0xffffffff


	//   ....[8]....
        /*0054*/ 	.word	0xffffffff


	//   ....[9]....
        /*0058*/ 	.word	0xffffffff


	//   ....[10]....
        /*005c*/ 	.word	0xffffffff


	//   ....[11]....
        /*0060*/ 	.word	0xffffffff


	//   ....[12]....
        /*0064*/ 	.word	0xffffffff


	//   ....[13]....
        /*0068*/ 	.word	0xffffffff


	//   ....[14]....
        /*006c*/ 	.word	0xffffffff


	//   ....[15]....
        /*0070*/ 	.word	0xffffffff


	//   ....[16]....
        /*0074*/ 	.word	0xffffffff


	//   ....[17]....
        /*0078*/ 	.word	0xffffffff


	//   ....[18]....
        /*007c*/ 	.word	0xffffffff


	//   ....[19]....
        /*0080*/ 	.word	0xffffffff


	//   ....[20]....
        /*0084*/ 	.word	0xffffffff


	//   ....[21]....
        /*0088*/ 	.word	0x0500000f


	//   ....[22]....
        /*008c*/ 	.word	0x0500000f


	//   ....[23]....
        /*0090*/ 	.word	0x0500000f


	//   ....[24]....
        /*0094*/ 	.word	0x0500000f


	//   ....[25]....
        /*0098*/ 	.word	0x0500000f


	//   ....[26]....
        /*009c*/ 	.word	0x0500000f


	//   ....[27]....
        /*00a0*/ 	.word	0x0500000f


	//   ....[28]....
        /*00a4*/ 	.word	0x0500000f


	//   ....[29]....
        /*00a8*/ 	.word	0x0500000f


	//   ....[30]....
        /*00ac*/ 	.word	0x0500000f


	//----- nvinfo : EIATTR_COOP_GROUP_INSTR_OFFSETS
	.align		4
.L_455:
        /*00b0*/ 	.byte	0x04, 0x28
        /*00b2*/ 	.short	(.L_457 - .L_456)


	//   ....[0]....
.L_456:
        /*00b4*/ 	.word	0x00001aa0


	//   ....[1]....
        /*00b8*/ 	.word	0x00001ac0


	//   ....[2]....
        /*00bc*/ 	.word	0x00001ae0


	//   ....[3]....
        /*00c0*/ 	.word	0x00001b00


	//   ....[4]....
        /*00c4*/ 	.word	0x00001b20


	//   ....[5]....
        /*00c8*/ 	.word	0x00003a40


	//   ....[6]....
        /*00cc*/ 	.word	0x00003cd0


	//   ....[7]....
        /*00d0*/ 	.word	0x00003cf0


	//   ....[8]....
        /*00d4*/ 	.word	0x00003d10


	//   ....[9]....
        /*00d8*/ 	.word	0x00003d30


	//   ....[10]....
        /*00dc*/ 	.word	0x00003e70


	//   ....[11]....
        /*00e0*/ 	.word	0x00003eb0


	//   ....[12]....
        /*00e4*/ 	.word	0x00003ef0


	//   ....[13]....
        /*00e8*/ 	.word	0x00005540


	//   ....[14]....
        /*00ec*/ 	.word	0x000055a0


	//   ....[15]....
        /*00f0*/ 	.word	0x000055d0


	//   ....[16]....
        /*00f4*/ 	.word	0x00005600


	//   ....[17]....
        /*00f8*/ 	.word	0x00005630


	//   ....[18]....
        /*00fc*/ 	.word	0x000056c0


	//   ....[19]....
        /*0100*/ 	.word	0x000056e0


	//   ....[20]....
        /*0104*/ 	.word	0x00005720


	//   ....[21]....
        /*0108*/ 	.word	0x000093b0


	//   ....[22]....
        /*010c*/ 	.word	0x00009410


	//   ....[23]....
        /*0110*/ 	.word	0x00009470


	//   ....[24]....
        /*0114*/ 	.word	0x000094d0


	//   ....[25]....
        /*0118*/ 	.word	0x00009530


	//   ....[26]....
        /*011c*/ 	.word	0x000095b0


	//   ....[27]....
        /*0120*/ 	.word	0x00009650


	//   ....[28]....
        /*0124*/ 	.word	0x000096d0


	//   ....[29]....
        /*0128*/ 	.word	0x00009730


	//   ....[30]....
        /*012c*/ 	.word	0x00009790


	//----- nvinfo : EIATTR_VRC_CTA_INIT_COUNT
	.align		4
.L_457:
        /*0130*/ 	.byte	0x02, 0x4a
	.zero		1
	.zero		1


	//----- nvinfo : EIATTR_SYSCALL_OFFSETS
	.align		4
        /*0134*/ 	.byte	0x04, 0x46
        /*0136*/ 	.short	(.L_459 - .L_458)


	//   ....[0]....
.L_458:
        /*0138*/ 	.word	0x00001240


	//----- nvinfo : EIATTR_EXIT_INSTR_OFFSETS
	.align		4
.L_459:
        /*013c*/ 	.byte	0x04, 0x1c
        /*013e*/ 	.short	(.L_461 - .L_460)


	//   ....[0]....
.L_460:
        /*0140*/ 	.word	0x000000b0


	//   ....[1]....
        /*0144*/ 	.word	0x00008ef0


	//   ....[2]....
        /*0148*/ 	.word	0x000092a0


	//   ....[3]....
        /*014c*/ 	.word	0x00009360


	//----- nvinfo : EIATTR_CRS_STACK_SIZE
	.align		4
.L_461:
        /*0150*/ 	.byte	0x04, 0x1e
        /*0152*/ 	.short	(.L_463 - .L_462)
.L_462:
        /*0154*/ 	.word	0x00000000


	//----- nvinfo : EIATTR_CBANK_PARAM_SIZE
	.align		4
.L_463:
        /*0158*/ 	.byte	0x03, 0x19
        /*015a*/ 	.short	0x0128


	//----- nvinfo : EIATTR_PARAM_CBANK
	.align		4
        /*015c*/ 	.byte	0x04, 0x0a
        /*015e*/ 	.short	(.L_465 - .L_464)
	.align		4
.L_464:
        /*0160*/ 	.word	index@(.nv.constant0._ZN4mmha33masked_multihead_attention_kernelItLi128ELi128ELi2ELi16ELi128ELb0ELb1EEEv26Multihead_attention_paramsIT_XT5_EE)
        /*0164*/ 	.short	0x0380
        /*0166*/ 	.short	0x0128


	//----- nvinfo : EIATTR_SW_WAR
	.align		4
.L_465:
        /*0168*/ 	.byte	0x04, 0x36
        /*016a*/ 	.short	(.L_467 - .L_466)
.L_466:
        /*016c*/ 	.word	0x00000008
.L_467:


//--------------------- .nv.info._ZN4mmha33masked_multihead_attention_kernelItLi128ELi128ELi4ELi16ELi64ELb0ELb1EEEv26Multihead_attention_paramsIT_XT5_EE --------------------------
	.section	.nv.info._ZN4mmha33masked_multihead_attention_kernelItLi128ELi128ELi4ELi16ELi64ELb0ELb1EEEv26Multihead_attention_paramsIT_XT5_EE,"",@"SHT_CUDA_INFO"
	.sectionflags	@""
	.align	4


	//----- nvinfo : EIATTR_CUDA_API_VERSION
	.align		4
        /*0000*/ 	.byte	0x04, 0x37
        /*0002*/ 	.short	(.L_469 - .L_468)
.L_468:
        /*0004*/ 	.word	0x00000082


	//----- nvinfo : EIATTR_KPARAM_INFO
	.align		4
.L_469:
        /*0008*/ 	.byte	0x04, 0x17
        /*000a*/ 	.short	(.L_471 - .L_470)
.L_470:
        /*000c*/ 	.word	0x00000000
        /*0010*/ 	.short	0x0000
        /*0012*/ 	.short	0x0000
        /*0014*/ 	.byte	0x00, 0xf0, 0xa1, 0x04


	//----- nvinfo : EIATTR_SPARSE_MMA_MASK
	.align		4
.L_471:
        /*0018*/ 	.byte	0x03, 0x50
        /*001a*/ 	.short	0x0000


	//----- nvinfo : EIATTR_MAXREG_COUNT
	.align		4
        /*001c*/ 	.byte	0x03, 0x1b
        /*001e*/ 	.short	0x00ff


	//----- nvinfo : EIATTR_NUM_BARRIERS
	.align		4
        /*0020*/ 	.byte	0x02, 0x4c
        /*0022*/ 	.byte	0x01
	.zero		1


	//----- nvinfo : EIATTR_EXTERNS
	.align		4
        /*0024*/ 	.byte	0x04, 0x0f
        /*0026*/ 	.short	(.L_473 - .L_472)


	//   ....[0]....
	.align		4
.L_472:
        /*0028*/ 	.word	index@(__assertfail)


	//----- nvinfo : EIATTR_MERCURY_ISA_VERSION
	.align		4
.L_473:
        /*002c*/ 	.byte	0x03, 0x5f
        /*002e*/ 	.short	0x0101


	//----- nvinfo : EIATTR_INT_WARP_WIDE_INSTR_OFFSETS
	.align		4
        /*0030*/ 	.byte	0x04, 0x31
        /*0032*/ 	.short	(.L_475 - .L_474)


	//   ....[0]....
.L_474:
        /*0034*/ 	.word	0x00000a60


	//----- nvinfo : EIATTR_COOP_GROUP_MASK_REGIDS
	.align		4
.L_475:
        /*0038*/ 	.byte	0x04, 0x29
        /*003a*/ 	.short	(.L_477 - .L_476)


	//   ....[0]....
.L_476:
        /*003c*/ 	.word	0xffffffff


	//   ....[1]....
        /*0040*/ 	.word	0xffffffff


	//   ....[2]....
        /*0044*/ 	.word	0xffffffff


	//   ....[3]....
        /*0048*/ 	.word	0xffffffff


	//   ....[4]....
        /*004c*/ 	.word	0xffffffff


	//   ....[5]....
        /*0050*/ 	.word	0xffffffff


	//   ....[6]....
        /*0054*/ 	.word	0xffffffff


	//   ....[7]....
        /*0058*/ 	.word	0xffffffff


	//   ....[8]....
        /*005c*/ 	.word	0xffffffff


	//   ....[9]....
        /*0060*/ 	.word	0xffffffff


	//   ....[10]....
        /*0064*/ 	.word	0xffffffff


	//   ....[11]....
        /*0068*/ 	.word	0xffffffff


	//   ....[12]....
        /*006c*/ 	.word	0xffffffff


	//   ....[13]....
        /*0070*/ 	.word	0xffffffff


	//   ....[14]....
        /*0074*/ 	.word	0xffffffff


	//   ....[15]....
        /*0078*/ 	.word	0xffffffff


	//   ....[16]....
        /*007c*/ 	.word	0xffffffff


	//   ....[17]....
        /*0080*/ 	.word	0xffffffff


	//   ....[18]....
        /*0084*/ 	.word	0xffffffff


	//   ....[19]....
        /*0088*/ 	.word	0x0500000f


	//   ....[20]....
        /*008c*/ 	.word	0x0500000f


	//   ....[21]....
        /*0090*/ 	.word	0x0500000f


	//   ....[22]....
        /*0094*/ 	.word	0x0500000f


	//   ....[23]....
        /*0098*/ 	.word	0x0500000f


	//   ....[24]....
        /*009c*/ 	.word	0x0500000f


	//   ....[25]....
        /*00a0*/ 	.word	0x0500000f


	//   ....[26]....
        /*00a4*/ 	.word	0x0500000f


	//   ....[27]....
        /*00a8*/ 	.word	0x0500000f


	//   ....[28]....
        /*00ac*/ 	.word	0x0500000f


	//----- nvinfo : EIATTR_COOP_GROUP_INSTR_OFFSETS
	.align		4
.L_477:
        /*00b0*/ 	.byte	0x04, 0x28
        /*00b2*/ 	.short	(.L_479 - .L_478)


	//   ....[0]....
.L_478:
        /*00b4*/ 	.word	0x00001c00


	//   ....[1]....
        /*00b8*/ 	.word	0x00001c20


	//   ....[2]....
        /*00bc*/ 	.word	0x00001c40


	//   ....[3]....
        /*00c0*/ 	.word	0x00001c60


	//   ....[4]....
        /*00c4*/ 	.word	0x00001c80


	//   ....[5]....
        /*00c8*/ 	.word	0x00003020


	//   ....[6]....
        /*00cc*/ 	.word	0x00003040


	//   ....[7]....
        /*00d0*/ 	.word	0x00003330


	//   ....[8]....
        /*00d4*/ 	.word	0x00003350


	//   ....[9]....
        /*00d8*/ 	.word	0x00003370


	//   ....[10]....
        /*00dc*/ 	.word	0x00003480


	//   ....[11]....
        /*00e0*/ 	.word	0x000034b0


	//   ....[12]....
        /*00e4*/ 	.word	0x00004b20


	//   ....[13]....
        /*00e8*/ 	.word	0x00004ba0


	//   ....[14]....
        /*00ec*/ 	.word	0x00004c40


	//   ....[15]....
        /*00f0*/ 	.word	0x00004c60


	//   ....[16]....
        /*00f4*/ 	.word	0x00004c80


	//   ....[17]....
        /*00f8*/ 	.word	0x00004cf0


	//   ....[18]....
        /*00fc*/ 	.word	0x00004d10


	//   ....[19]....
        /*0100*/ 	.word	0x00008790


	//   ....[20]....
        /*0104*/ 	.word	0x000087f0


	//   ....[21]....
        /*0108*/ 	.word	0x00008850


	//   ....[22]....
        /*010c*/ 	.word	0x000088b0


	//   ....[23]....
        /*0110*/ 	.word	0x00008910


	//   ....[24]....
        /*0114*/ 	.word	0x00008990


	//   ....[25]....
        /*0118*/ 	.word	0x00008a10


	//   ....[26]....
        /*011c*/ 	.word	0x00008aa0


	//   ....[27]....
        /*0120*/ 	.word	0x00008b20


	//   ....[28]....
        /*0124*/ 	.word	0x00008b80


	//----- nvinfo : EIATTR_VRC_CTA_INIT_COUNT
	.align		4
.L_479:
        /*0128*/ 	.byte	0x02, 0x4a
	.zero		1
	.zero		1


	//----- nvinfo : EIATTR_SYSCALL_OFFSETS
	.align		4
        /*012c*/ 	.byte	0x04, 0x46
        /*012e*/ 	.short	(.L_481 - .L_480)


	//   ....[0]....
.L_480:
        /*0130*/ 	.word	0x00001380


	//----- nvinfo : EIATTR_EXIT_INSTR_OFFSETS
	.align		4
.L_481:
        /*0134*/ 	.byte	0x04, 0x1c
        /*0136*/ 	.short	(.L_483 - .L_482)


	//   ....[0]....
.L_482:
        /*0138*/ 	.word	0x000000d0


	//   ....[1]....
        /*013c*/ 	.word	0x000082d0


	//   ....[2]....
        /*0140*/ 	.word	0x00008680


	//   ....[3]....
        /*0144*/ 	.word	0x00008740


	//----- nvinfo : EIATTR_CRS_STACK_SIZE
	.align		4
.L_483:
        /*0148*/ 	.byte	0x04, 0x1e
        /*014a*/ 	.short	(.L_485 - .L_484)
.L_484:
        /*014c*/ 	.word	0x00000000


	//----- nvinfo : EIATTR_CBANK_PARAM_SIZE
	.align		4
.L_485:
        /*0150*/ 	.byte	0x03, 0x19
        /*0152*/ 	.short	0x0128


	//----- nvinfo : EIATTR_PARAM_CBANK
	.align		4
        /*0154*/ 	.byte	0x04, 0x0a
        /*0156*/ 	.short	(.L_487 - .L_486)
	.align		4
.L_486:
        /*0158*/ 	.word	index@(.nv.constant0._ZN4mmha33masked_multihead_attention_kernelItLi128ELi128ELi4ELi16ELi64ELb0ELb1EEEv26Multihead_attention_paramsIT_XT5_EE)
        /*015c*/ 	.short	0x0380
        /*015e*/ 	.short	0x0128


	//----- nvinfo : EIATTR_SW_WAR
	.align		4
.L_487:
        /*0160*/ 	.byte	0x04, 0x36
        /*0162*/ 	.short	(.L_489 - .L_488)
.L_488:
        /*0164*/ 	.word	0x00000008
.L_489:


//--------------------- .nv.info._ZN4mmha33masked_multihead_attention_kernelItLi128ELi128ELi1ELi16ELi256ELb0ELb0EEEv26Multihead_attention_paramsIT_XT5_EE --------------------------
	.section	.nv.info._ZN4mmha33masked_multihead_attention_kernelItLi128ELi128ELi1ELi16ELi256ELb0ELb0EEEv26Multihead_attention_paramsIT_XT5_EE,"",@"SHT_CUDA_INFO"
	.sectionflags	@""
	.align	4


	//----- nvinfo : EIATTR_CUDA_API_VERSION
	.align		4
        /*0000*/ 	.byte	0x04, 0x37
        /*0002*/ 	.short	(.L_491 - .L_490)
.L_490:
        /*0004*/ 	.word	0x00000082


	//----- nvinfo : EIATTR_KPARAM_INFO
	.align		4
.L_491:
        /*0008*/ 	.byte	0x04, 0x17
        /*000a*/ 	.short	(.L_493 - .L_492)
.L_492:
        /*000c*/ 	.word	0x00000000
        /*0010*/ 	.short	0x0000
        /*0012*/ 	.short	0x0000
        /*0014*/ 	.byte	0x00, 0xf0, 0xa1, 0x04


	//----- nvinfo : EIATTR_SPARSE_MMA_MASK
	.align		4
.L_493:
        /*0018*/ 	.byte	0x03, 0x50
        /*001a*/ 	.short	0x0000


	//----- nvinfo : EIATTR_MAXREG_COUNT
	.align		4
        /*001c*/ 	.byte	0x03, 0x1b
        /*001e*/ 	.short	0x00ff


	//----- nvinfo : EIATTR_NUM_BARRIERS
	.align		4
        /*0020*/ 	.byte	0x02, 0x4c
        /*0022*/ 	.byte	0x01
	.zero		1


	//----- nvinfo : EIATTR_EXTERNS
	.align		4
        /*0024*/ 	.byte	0x04, 0x0f
        /*0026*/ 	.short	(.L_495 - .L_494)


	//   ....[0]....
	.align		4
.L_494:
        /*0028*/ 	.word	index@(__assertfail)


	//----- nvinfo : EIATTR_MERCURY_ISA_VERSION
	.align		4
.L_495:
        /*002c*/ 	.byte	0x03, 0x5f
        /*002e*/ 	.short	0x0101


	//----- nvinfo : EIATTR_COOP_GROUP_MASK_REGIDS
	.align		4
        /*0030*/ 	.byte	0x04, 0x29
        /*0032*/ 	.short	(.L_497 - .L_496)


	//   ....[0]....
.L_496:
        /*0034*/ 	.word	0xffffffff


	//   ....[1]....
        /*0038*/ 	.word	0xffffffff


	//   ....[2]....
        /*003c*/ 	.word	0xffffffff


	//   ....[3]....
        /*0040*/ 	.word	0xffffffff


	//   ....[4]....
        /*0044*/ 	.word	0xffffffff


	//   ....[5]....
        /*0048*/ 	.word	0xffffffff


	//   ....[6]....
        /*004c*/ 	.word	0xffffffff


	//   ....[7]....
        /*0050*/ 	.word	0xffffffff


	//   ....[8]....
        /*0054*/ 	.word	0xffffffff


	//   ....[9]....
        /*0058*/ 	.word	0xffffffff


	//   ....[10]....
        /*005c*/ 	.word	0xffffffff


	//   ....[11]....
        /*0060*/ 	.word	0xffffffff


	//   ....[12]....
        /*0064*/ 	.word	0xffffffff


	//   ....[13]....
        /*0068*/ 	.word	0xffffffff


	//   ....[14]....
        /*006c*/ 	.word	0xffffffff


	//   ....[15]....
        /*0070*/ 	.word	0xffffffff


	//   ....[16]....
        /*0074*/ 	.word	0xffffffff


	//   ....[17]....
        /*0078*/ 	.word	0xffffffff


	//   ....[18]....
        /*007c*/ 	.word	0xffffffff


	//   ....[19]....
        /*0080*/ 	.word	0xffffffff


	//   ....[20]....
        /*0084*/ 	.word	0xffffffff


	//   ....[21]....
        /*0088*/ 	.word	0xffffffff


	//   ....[22]....
        /*008c*/ 	.word	0xffffffff


	//   ....[23]....
        /*0090*/ 	.word	0x0500000f


	//   ....[24]....
        /*0094*/ 	.word	0x0500000f


	//   ....[25]....
        /*0098*/ 	.word	0x0500000f


	//   ....[26]....
        /*009c*/ 	.word	0x0500000f


	//   ....[27]....
        /*00a0*/ 	.word	0x0500000f


	//----- nvinfo : EIATTR_COOP_GROUP_INSTR_OFFSETS
	.align		4
.L_497:
        /*00a4*/ 	.byte	0x04, 0x28
        /*00a6*/ 	.short	(.L_499 - .L_498)


	//   ....[0]....
.L_498:
        /*00a8*/ 	.word	0x00001ab0


	//   ....[1]....
        /*00ac*/ 	.word	0x00001ad0


	//   ....[2]....
        /*00b0*/ 	.word	0x00001af0


	//   ....[3]....
        /*00b4*/ 	.word	0x00001b10


	//   ....[4]....
        /*00b8*/ 	.word	0x00001b30


	//   ....[5]....
        /*00bc*/ 	.word	0x00003140


	//   ....[6]....
        /*00c0*/ 	.word	0x000031c0


	//   ....[7]....
        /*00c4*/ 	.word	0x000031e0


	//   ....[8]....
        /*00c8*/ 	.word	0x00003210


	//   ....[9]....
        /*00cc*/ 	.word	0x00003240


	//   ....[10]....
        /*00d0*/ 	.word	0x000032c0


	//   ....[11]....
        /*00d4*/ 	.word	0x000032e0


	//   ....[12]....
        /*00d8*/ 	.word	0x00003310


	//   ....[13]....
        /*00dc*/ 	.word	0x00003350


	//   ....[14]....
        /*00e0*/ 	.word	0x000049d0


	//   ....[15]....
        /*00e4*/ 	.word	0x00004a40


	//   ....[16]....
        /*00e8*/ 	.word	0x00004a60


	//   ....[17]....
        /*00ec*/ 	.word	0x00004a90


	//   ....[18]....
        /*00f0*/ 	.word	0x00004ab0


	//   ....[19]....
        /*00f4*/ 	.word	0x00004b30


	//   ....[20]....
        /*00f8*/ 	.word	0x00004b50


	//   ....[21]....
        /*00fc*/ 	.word	0x00004b80


	//   ....[22]....
        /*0100*/ 	.word	0x00004c00


	//   ....[23]....
        /*0104*/ 	.word	0x000085e0


	//   ....[24]....
        /*0108*/ 	.word	0x00008640


	//   ....[25]....
        /*010c*/ 	.word	0x000086a0


	//   ....[26]....
        /*0110*/ 	.word	0x00008700


	//   ....[27]....
        /*0114*/ 	.word	0x00008760


	//----- nvinfo : EIATTR_VRC_CTA_INIT_COUNT
	.align		4
.L_499:
        /*0118*/ 	.byte	0x02, 0x4a
	.zero		1
	.zero		1


	//----- nvinfo : EIATTR_SYSCALL_OFFSETS
	.align		4
        /*011c*/ 	.byte	0x04, 0x46
        /*011e*/ 	.short	(.L_501 - .L_500)


	//   ....[0]....
.L_500:
        /*0120*/ 	.word	0x00001250


	//----- nvinfo : EIATTR_EXIT_INSTR_OFFSETS
	.align		4
.L_501:
        /*0124*/ 	.byte	0x04, 0x1c
        /*0126*/ 	.short	(.L_503 - .L_502)


	//   ....[0]....
.L_502:
        /*0128*/ 	.word	0x000000b0


	//   ....[1]....
        /*012c*/ 	.word	0x00008120


	//   ....[2]....
        /*0130*/ 	.word	0x000084d0


	//   ....[3]....
        /*0134*/ 	.word	0x00008590


	//----- nvinfo : EIATTR_CRS_STACK_SIZE
	.align		4
.L_503:
        /*0138*/ 	.byte	0x04, 0x1e
        /*013a*/ 	.short	(.L_505 - .L_504)
.L_504:
        /*013c*/ 	.word	0x00000000


	//----- nvinfo : EIATTR_CBANK_PARAM_SIZE
	.align		4
.L_505:
        /*0140*/ 	.byte	0x03, 0x19
        /*0142*/ 	.short	0x0128


	//----- nvinfo : EIATTR_PARAM_CBANK
	.align		4
        /*0144*/ 	.byte	0x04, 0x0a
        /*0146*/ 	.short	(.L_507 - .L_506)
	.align		4
.L_506:
        /*0148*/ 	.word	index@(.nv.constant0._ZN4mmha33masked_multihead_attention_kernelItLi128ELi128ELi1ELi16ELi256ELb0ELb0EEEv26Multihead_attention_paramsIT_XT5_EE)
        /*014c*/ 	.short	0x0380
        /*014e*/ 	.short	0x0128


	//----- nvinfo : EIATTR_SW_WAR
	.align		4
.L_507:
        /*0150*/ 	.byte	0x04, 0x36
        /*0152*/ 	.short	(.L_509 - .L_508)
.L_508:
        /*0154*/ 	.word	0x00000008
.L_509:


//--------------------- .nv.info._ZN4mmha33masked_multihead_attention_kernelItLi128ELi128ELi2ELi16ELi128ELb0ELb0EEEv26Multihead_attention_paramsIT_XT5_EE --------------------------
	.section	.nv.info._ZN4mmha33masked_multihead_attention_kernelItLi128ELi128ELi2ELi16ELi128ELb0ELb0EEEv26Multihead_attention_paramsIT_XT5_EE,"",@"SHT_CUDA_INFO"
	.sectionflags	@""
	.align	4


	//----- nvinfo : EIATTR_CUDA_API_VERSION
	.align		4
        /*0000*/ 	.byte	0x04, 0x37
        /*0002*/ 	.short	(.L_511 - .L_510)
.L_510:
        /*0004*/ 	.word	0x00000082


	//----- nvinfo : EIATTR_KPARAM_INFO
	.align		4
.L_511:
        /*0008*/ 	.byte	0x04, 0x17
        /*000a*/ 	.short	(.L_513 - .L_512)
.L_512:
        /*000c*/ 	.word	0x00000000
        /*0010*/ 	.short	0x0000
        /*0012*/ 	.short	0x0000
        /*0014*/ 	.byte	0x00, 0xf0, 0xa1, 0x04


	//----- nvinfo : EIATTR_SPARSE_MMA_MASK
	.align		4
.L_513:
        /*0018*/ 	.byte	0x03, 0x50
        /*001a*/ 	.short	0x0000


	//----- nvinfo : EIATTR_MAXREG_COUNT
	.align		4
        /*001c*/ 	.byte	0x03, 0x1b
        /*001e*/ 	.short	0x00ff


	//----- nvinfo : EIATTR_NUM_BARRIERS
	.align		4
        /*0020*/ 	.byte	0x02, 0x4c
        /*0022*/ 	.byte	0x01
	.zero		1


	//----- nvinfo : EIATTR_EXTERNS
	.align		4
        /*0024*/ 	.byte	0x04, 0x0f
        /*0026*/ 	.short	(.L_515 - .L_514)


	//   ....[0]....
	.align		4
.L_514:
        /*0028*/ 	.word	index@(__assertfail)


	//----- nvinfo : EIATTR_MERCURY_ISA_VERSION
	.align		4
.L_515:
        /*002c*/ 	.byte	0x03, 0x5f
        /*002e*/ 	.short	0x0101


	//----- nvinfo : EIATTR_COOP_GROUP_MASK_REGIDS
	.align		4
        /*0030*/ 	.byte	0x04, 0x29
        /*0032*/ 	.short	(.L_517 - .L_516)


	//   ....[0]....
.L_516:
        /*0034*/ 	.word	0xffffffff


	//   ....[1]....
        /*0038*/ 	.word	0xffffffff


	//   ....[2]....
        /*003c*/ 	.word	0xffffffff


	//   ....[3]....
        /*0040*/ 	.word	0xffffffff


	//   ....[4]....
        /*0044*/ 	.word	0xffffffff


	//   ....[5]....
        /*0048*/ 	.word	0xffffffff


	//   ....[6]....
        /*004c*/ 	.word	0xffffffff


	//   ....[7]....
        /*0050*/ 	.word	0xffffffff


	//   ....[8]....
        /*0054*/ 	.word	0xffffffff


	//   ....[9]....
        /*0058*/ 	.word	0xffffffff


	//   ....[10]....
        /*005c*/ 	.word	0xffffffff


	//   ....[11]....
        /*0060*/ 	.word	0xffffffff


	//   ....[12]....
        /*0064*/ 	.word	0xffffffff


	//   ....[13]....
        /*0068*/ 	.word	0xffffffff


	//   ....[14]....
        /*006c*/ 	.word	0xffffffff


	//   ....[15]....
        /*0070*/ 	.word	0xffffffff


	//   ....[16]....
        /*0074*/ 	.word	0xffffffff


	//   ....[17]....
        /*0078*/ 	.word	0xffffffff


	//   ....[18]....
        /*007c*/ 	.word	0xffffffff


	//   ....[19]....
        /*0080*/ 	.word	0xffffffff


	//   ....[20]....
        /*0084*/ 	.word	0xffffffff


	//   ....[21]....
        /*0088*/ 	.word	0x0500000f


	//   ....[22]....
        /*008c*/ 	.word	0x0500000f


	//   ....[23]....
        /*0090*/ 	.word	0x0500000f


	//   ....[24]....
        /*0094*/ 	.word	0x0500000f


	//   ....[25]....
        /*0098*/ 	.word	0x0500000f


	//   ....[26]....
        /*009c*/ 	.word	0x0500000f


	//   ....[27]....
        /*00a0*/ 	.word	0x0500000f


	//   ....[28]....
        /*00a4*/ 	.word	0x0500000f


	//   ....[29]....
        /*00a8*/ 	.word	0x0500000f


	//   ....[30]....
        /*00ac*/ 	.word	0x0500000f


	//----- nvinfo : EIATTR_COOP_GROUP_INSTR_OFFSETS
	.align		4
.L_517:
        /*00b0*/ 	.byte	0x04, 0x28
        /*00b2*/ 	.short	(.L_519 - .L_518)


	//   ....[0]....
.L_518:
        /*00b4*/ 	.word	0x00001a80


	//   ....[1]....
        /*00b8*/ 	.word	0x00001aa0


	//   ....[2]....
        /*00bc*/ 	.word	0x00001ac0


	//   ....[3]....
        /*00c0*/ 	.word	0x00001ae0


	//   ....[4]....
        /*00c4*/ 	.word	0x00001b00


	//   ....[5]....
        /*00c8*/ 	.word	0x00002fd0


	//   ....[6]....
        /*00cc*/ 	.word	0x00003260


	//   ....[7]....
        /*00d0*/ 	.word	0x00003280


	//   ....[8]....
        /*00d4*/ 	.word	0x000032a0


	//   ....[9]....
        /*00d8*/ 	.word	0x000032c0


	//   ....[10]....
        /*00dc*/ 	.word	0x000033d0


	//   ....[11]....
        /*00e0*/ 	.word	0x00003400


	//   ....[12]....
        /*00e4*/ 	.word	0x00003440


	//   ....[13]....
        /*00e8*/ 	.word	0x00004ad0


	//   ....[14]....
        /*00ec*/ 	.word	0x00004b40


	//   ....[15]....
        /*00f0*/ 	.word	0x00004b60


	//   ....[16]....
        /*00f4*/ 	.word	0x00004b90


	//   ....[17]....
        /*00f8*/ 	.word	0x00004bc0


	//   ....[18]....
        /*00fc*/ 	.word	0x00004c70


	//   ....[19]....
        /*0100*/ 	.word	0x00004ca0


	//   ....[20]....
        /*0104*/ 	.word	0x00004cf0


	//   ....[21]....
        /*0108*/ 	.word	0x00008490


	//   ....[22]....
        /*010c*/ 	.word	0x000084f0


	//   ....[23]....
        /*0110*/ 	.word	0x00008550


	//   ....[24]....
        /*0114*/ 	.word	0x000085b0


	//   ....[25]....
        /*0118*/ 	.word	0x00008610


	//   ....[26]....
        /*011c*/ 	.word	0x00008690


	//   ....[27]....
        /*0120*/ 	.word	0x00008730


	//   ....[28]....
        /*0124*/ 	.word	0x000087b0


	//   ....[29]....
        /*0128*/ 	.word	0x00008810


	//   ....[30]....
        /*012c*/ 	.word	0x00008870


	//----- nvinfo : EIATTR_VRC_CTA_INIT_COUNT
	.align		4
.L_519:
        /*0130*/ 	.byte	0x02, 0x4a
	.zero		1
	.zero		1


	//----- nvinfo : EIATTR_SYSCALL_OFFSETS
	.align		4
        /*0134*/ 	.byte	0x04, 0x46
        /*0136*/ 	.short	(.L_521 - .L_520)


	//   ....[0]....
.L_520:
        /*0138*/ 	.word	0x00001220


	//----- nvinfo : EIATTR_EXIT_INSTR_OFFSETS
	.align		4
.L_521:
        /*013c*/ 	.byte	0x04, 0x1c
        /*013e*/ 	.short	(.L_523 - .L_522)


	//   ....[0]....
.L_522:
        /*0140*/ 	.word	0x000000b0


	//   ....[1]....
        /*0144*/ 	.word	0x00007fd0


	//   ....[2]....
        /*0148*/ 	.word	0x00008380


	//   ....[3]....
        /*014c*/ 	.word	0x00008440


	//----- nvinfo : EIATTR_CRS_STACK_SIZE
	.align		4
.L_523:
        /*0150*/ 	.byte	0x04, 0x1e
        /*0152*/ 	.short	(.L_525 - .L_524)
.L_524:
        /*0154*/ 	.word	0x00000000


	//----- nvinfo : EIATTR_CBANK_PARAM_SIZE
	.align		4
.L_525:
        /*0158*/ 	.byte	0x03, 0x19
        /*015a*/ 	.short	0x0128


	//----- nvinfo : EIATTR_PARAM_CBANK
	.align		4
        /*015c*/ 	.byte	0x04, 0x0a
        /*015e*/ 	.short	(.L_527 - .L_526)
	.align		4
.L_526:
        /*0160*/ 	.word	index@(.nv.constant0._ZN4mmha33masked_multihead_attention_kernelItLi128ELi128ELi2ELi16ELi128ELb0ELb0EEEv26Multihead_attention_paramsIT_XT5_EE)
        /*0164*/ 	.short	0x0380
        /*0166*/ 	.short	0x0128


	//----- nvinfo : EIATTR_SW_WAR
	.align		4
.L_527:
        /*0168*/ 	.byte	0x04, 0x36
        /*016a*/ 	.short	(.L_529 - .L_528)
.L_528:
        /*016c*/ 	.word	0x00000008
.L_529:


//--------------------- .nv.info._ZN4mmha33masked_multihead_attention_kernelItLi128ELi128ELi4ELi16ELi64ELb0ELb0EEEv26Multihead_attention_paramsIT_XT5_EE --------------------------
	.section	.nv.info._ZN4mmha33masked_multihead_attention_kernelItLi128ELi128ELi4ELi16ELi64ELb0ELb0EEEv26Multihead_attention_paramsIT_XT5_EE,"",@"SHT_CUDA_INFO"
	.sectionflags	@""
	.align	4


	//----- nvinfo : EIATTR_CUDA_API_VERSION
	.align		4
        /*0000*/ 	.byte	0x04, 0x37
        /*0002*/ 	.short	(.L_531 - .L_530)
.L_530:
        /*0004*/ 	.word	0x00000082


	//----- nvinfo : EIATTR_KPARAM_INFO
	.align		4
.L_531:
        /*0008*/ 	.byte	0x04, 0x17
        /*000a*/ 	.short	(.L_533 - .L_532)
.L_532:
        /*000c*/ 	.word	0x00000000
        /*0010*/ 	.short	0x0000
        /*0012*/ 	.short	0x0000
        /*0014*/ 	.byte	0x00, 0xf0, 0xa1, 0x04


	//----- nvinfo : EIATTR_SPARSE_MMA_MASK
	.align		4
.L_533:
        /*0018*/ 	.byte	0x03, 0x50
        /*001a*/ 	.short	0x0000


	//----- nvinfo : EIATTR_MAXREG_COUNT
	.align		4
        /*001c*/ 	.byte	0x03, 0x1b
        /*001e*/ 	.short	0x00ff


	//----- nvinfo : EIATTR_NUM_BARRIERS
	.align		4
        /*0020*/ 	.byte	0x02, 0x4c
        /*0022*/ 	.byte	0x01
	.zero		1


	//----- nvinfo : EIATTR_EXTERNS
	.align		4
        /*0024*/ 	.byte	0x04, 0x0f
        /*0026*/ 	.short	(.L_535 - .L_534)


	//   ....[0]....
	.align		4
.L_534:
        /*0028*/ 	.word	index@(__assertfail)


	//----- nvinfo : EIATTR_MERCURY_ISA_VERSION
	.align		4
.L_535:
        /*002c*/ 	.byte	0x03, 0x5f
        /*002e*/ 	.short	0x0101


	//----- nvinfo : EIATTR_INT_WARP_WIDE_INSTR_OFFSETS
	.align		4
        /*0030*/ 	.byte	0x04, 0x31
        /*0032*/ 	.short	(.L_537 - .L_536)


	//   ....[0]....
.L_536:
        /*0034*/ 	.word	0x00000a60


	//----- nvinfo : EIATTR_COOP_GROUP_MASK_REGIDS
	.align		4
.L_537:
        /*0038*/ 	.byte	0x04, 0x29
        /*003a*/ 	.short	(.L_539 - .L_538)


	//   ....[0]....
.L_538:
        /*003c*/ 	.word	0xffffffff


	//   ....[1]....
        /*0040*/ 	.word	0xffffffff


	//   ....[2]....
        /*0044*/ 	.word	0xffffffff


	//   ....[3]....
        /*0048*/ 	.word	0xffffffff


	//   ....[4]....
        /*004c*/ 	.word	0xffffffff


	//   ....[5]....
        /*0050*/ 	.word	0xffffffff


	//   ....[6]....
        /*0054*/ 	.word	0xffffffff


	//   ....[7]....
        /*0058*/ 	.word	0xffffffff


	//   ....[8]....
        /*005c*/ 	.word	0xffffffff


	//   ....[9]....
        /*0060*/ 	.word	0xffffffff


	//   ....[10]....
        /*0064*/ 	.word	0xffffffff


	//   ....[11]....
        /*0068*/ 	.word	0xffffffff


	//   ....[12]....
        /*006c*/ 	.word	0xffffffff


	//   ....[13]....
        /*0070*/ 	.word	0xffffffff


	//   ....[14]....
        /*0074*/ 	.word	0xffffffff


	//   ....[15]....
        /*0078*/ 	.word	0xffffffff


	//   ....[16]....
        /*007c*/ 	.word	0xffffffff


	//   ....[17]....
        /*0080*/ 	.word	0xffffffff


	//   ....[18]....
        /*0084*/ 	.word	0xffffffff


	//   ....[19]....
        /*0088*/ 	.word	0x0500000f


	//   ....[20]....
        /*008c*/ 	.word	0x0500000f


	//   ....[21]....
        /*0090*/ 	.word	0x0500000f


	//   ....[22]....
        /*0094*/ 	.word	0x0500000f


	//   ....[23]....
        /*0098*/ 	.word	0x0500000f


	//   ....[24]....
        /*009c*/ 	.word	0x0500000f


	//   ....[25]....
        /*00a0*/ 	.word	0x0500000f


	//   ....[26]....
        /*00a4*/ 	.word	0x0500000f


	//   ....[27]....
        /*00a8*/ 	.word	0x0500000f


	//   ....[28]....
        /*00ac*/ 	.word	0x0500000f


	//----- nvinfo : EIATTR_COOP_GROUP_INSTR_OFFSETS
	.align		4
.L_539:
        /*00b0*/ 	.byte	0x04, 0x28
        /*00b2*/ 	.short	(.L_541 - .L_540)


	//   ....[0]....
.L_540:
        /*00b4*/ 	.word	0x00001c00


	//   ....[1]....
        /*00b8*/ 	.word	0x00001c20


	//   ....[2]....
        /*00bc*/ 	.word	0x00001c40


	//   ....[3]....
        /*00c0*/ 	.word	0x00001c60


	//   ....[4]....
        /*00c4*/ 	.word	0x00001c80


	//   ....[5]....
        /*00c8*/ 	.word	0x00002cb0


	//   ....[6]....
        /*00cc*/ 	.word	0x00002cd0


	//   ....[7]....
        /*00d0*/ 	.word	0x00002fa0


	//   ....[8]....
        /*00d4*/ 	.word	0x00002fc0


	//   ....[9]....
        /*00d8*/ 	.word	0x00002fe0


	//   ....[10]....
        /*00dc*/ 	.word	0x000030f0


	//   ....[11]....
        /*00e0*/ 	.word	0x00003120


	//   ....[12]....
        /*00e4*/ 	.word	0x000047a0


	//   ....[13]....
        /*00e8*/ 	.word	0x00004820


	//   ....[14]....
        /*00ec*/ 	.word	0x000048c0


	//   ....[15]....
        /*00f0*/ 	.word	0x000048e0


	//   ....[16]....
        /*00f4*/ 	.word	0x00004900


	//   ....[17]....
        /*00f8*/ 	.word	0x00004970


	//   ....[18]....
        /*00fc*/ 	.word	0x00004990


	//   ....[19]....
        /*0100*/ 	.word	0x00007fa0


	//   ....[20]....
        /*0104*/ 	.word	0x00008000


	//   ....[21]....
        /*0108*/ 	.word	0x00008060


	//   ....[22]....
        /*010c*/ 	.word	0x000080c0


	//   ....[23]....
        /*0110*/ 	.word	0x00008120


	//   ....[24]....
        /*0114*/ 	.word	0x000081a0


	//   ....[25]....
        /*0118*/ 	.word	0x00008220


	//   ....[26]....
        /*011c*/ 	.word	0x000082b0


	//   ....[27]....
        /*0120*/ 	.word	0x00008330


	//   ....[28]....
        /*0124*/ 	.word	0x00008390


	//----- nvinfo : EIATTR_VRC_CTA_INIT_COUNT
	.align		4
.L_541:
        /*0128*/ 	.byte	0x02, 0x4a
	.zero		1
	.zero		1


	//----- nvinfo : EIATTR_SYSCALL_OFFSETS
	.align		4
        /*012c*/ 	.byte	0x04, 0x46
        /*012e*/ 	.short	(.L_543 - .L_542)


	//   ....[0]....
.L_542:
        /*0130*/ 	.word	0x00001380


	//----- nvinfo : EIATTR_EXIT_INSTR_OFFSETS
	.align		4
.L_543:
        /*0134*/ 	.byte	0x04, 0x1c
        /*0136*/ 	.short	(.L_545 - .L_544)


	//   ....[0]....
.L_544:
        /*0138*/ 	.word	0x000000d0


	//   ....[1]....
        /*013c*/ 	.word	0x00007ae0


	//   ....[2]....
        /*0140*/ 	.word	0x00007e90


	//   ....[3]....
        /*0144*/ 	.word	0x00007f50


	//----- nvinfo : EIATTR_CRS_STACK_SIZE
	.align		4
.L_545:
        /*0148*/ 	.byte	0x04, 0x1e
        /*014a*/ 	.short	(.L_547 - .L_546)
.L_546:
        /*014c*/ 	.word	0x00000000


	//----- nvinfo : EIATTR_CBANK_PARAM_SIZE
	.align		4
.L_547:
        /*0150*/ 	.byte	0x03, 0x19
        /*0152*/ 	.short	0x0128


	//----- nvinfo : EIATTR_PARAM_CBANK
	.align		4
        /*0154*/ 	.byte	0x04, 0x0a
        /*0156*/ 	.short	(.L_549 - .L_548)
	.align		4
.L_548:
        /*0158*/ 	.word	index@(.nv.constant0._ZN4mmha33masked_multihead_attention_kernelItLi128ELi128ELi4ELi16ELi64ELb0ELb0EEEv26Multihead_attention_paramsIT_XT5_EE)
        /*015c*/ 	.short	0x0380
        /*015e*/ 	.short	0x0128


	//----- nvinfo : EIATTR_SW_WAR
	.align		4
.L_549:
        /*0160*/ 	.byte	0x04, 0x36
        /*0162*/ 	.short	(.L_551 - .L_550)
.L_550:
        /*0164*/ 	.word	0x00000008
.L_551:


//--------------------- .nv.info._ZN4mmha33masked_multihead_attention_kernelIfLi128ELi128ELi1ELi32ELi256ELb0ELb1EEEv26Multihead_attention_paramsIT_XT5_EE --------------------------
	.section	.nv.info._ZN4mmha33masked_multihead_attention_kernelIfLi128ELi128ELi1ELi32ELi256ELb0ELb1EEEv26Multihead_attention_paramsIT_XT5_EE,"",@"SHT_CUDA_INFO"
	.sectionflags	@""
	.align	4


	//----- nvinfo : EIATTR_CUDA_API_VERSION
	.align		4
        /*0000*/ 	.byte	0x04, 0x37
        /*0002*/ 	.short	(.L_553 - .L_552)
.L_552:
        /*0004*/ 	.word	0x00000082


	//----- nvinfo : EIATTR_KPARAM_INFO
	.align		4
.L_553:
        /*0008*/ 	.byte	0x04, 0x17
        /*000a*/ 	.short	(.L_555 - .L_554)
.L_554:
        /*000c*/ 	.word	0x00000000
        /*0010*/ 	.short	0x0000
        /*0012*/ 	.short	0x0000
        /*0014*/ 	.byte	0x00, 0xf0, 0xa1, 0x04


	//----- nvinfo : EIATTR_SPARSE_MMA_MASK
	.align		4
.L_555:
        /*0018*/ 	.byte	0x03, 0x50
        /*001a*/ 	.short	0x0000


	//----- nvinfo : EIATTR_MAXREG_COUNT
	.align		4
        /*001c*/ 	.byte	0x03, 0x1b
        /*001e*/ 	.short	0x00ff


	//----- nvinfo : EIATTR_NUM_BARRIERS
	.align		4
        /*0020*/ 	.byte	0x02, 0x4c
        /*0022*/ 	.byte	0x01
	.zero		1


	//----- nvinfo : EIATTR_EXTERNS
	.align		4
        /*0024*/ 	.byte	0x04, 0x0f
        /*0026*/ 	.short	(.L_557 - .L_556)


	//   ....[0]....
	.align		4
.L_556:
        /*0028*/ 	.word	index@(__assertfail)


	//----- nvinfo : EIATTR_ANNOTATIONS
	.align		4
.L_557:
        /*002c*/ 	.byte	0x04, 0x55
        /*002e*/ 	.short	(.L_559 - .L_558)


	//   ....[0]....
.L_558:
        /* <DEDUP_REMOVED lines=21> */
        /*0174*/ 	.byte	0x00, 0x5b, 0x00, 0x00


	//----- nvinfo : EIATTR_MERCURY_ISA_VERSION
	.align		4
.L_559:
        /*0178*/ 	.byte	0x03, 0x5f
        /*017a*/ 	.short	0x0101


	//----- nvinfo : EIATTR_INT_WARP_WIDE_INSTR_OFFSETS
	.align		4
        /*017c*/ 	.byte	0x04, 0x31
        /*017e*/ 	.short	(.L_561 - .L_560)


	//   ....[0]....
.L_560:
        /*0180*/ 	.word	0x00000ab0


	//----- nvinfo : EIATTR_COOP_GROUP_MASK_REGIDS
	.align		4
.L_561:
        /*0184*/ 	.byte	0x04, 0x29
        /*0186*/ 	.short	(.L_563 - .L_562)


	//   ....[0]....
.L_562:
        /*0188*/ 	.word	0xffffffff


	//   ....[1]....
        /*018c*/ 	.word	0xffffffff


	//   ....[2]....
        /*0190*/ 	.word	0xffffffff


	//   ....[3]....
        /*0194*/ 	.word	0xffffffff


	//   ....[4]....
        /*0198*/ 	.word	0xffffffff


	//   ....[5]....
        /*019c*/ 	.word	0xffffffff


	//   ....[6]....
        /*01a0*/ 	.word	0xffffffff


	//   ....[7]....
        /*01a4*/ 	.word	0xffffffff


	//   ....[8]....
        /*01a8*/ 	.word	0xffffffff


	//   ....[9]....
        /*01ac*/ 	.word	0xffffffff


	//   ....[10]....
        /*01b0*/ 	.word	0xffffffff


	//   ....[11]....
        /*01b4*/ 	.word	0xffffffff


	//   ....[12]....
        /*01b8*/ 	.word	0xffffffff


	//   ....[13]....
        /*01bc*/ 	.word	0xffffffff


	//   ....[14]....
        /*01c0*/ 	.word	0xffffffff


	//   ....[15]....
        /*01c4*/ 	.word	0xffffffff


	//   ....[16]....
        /*01c8*/ 	.word	0xffffffff


	//   ....[17]....
        /*01cc*/ 	.word	0xffffffff


	//   ....[18]....
        /*01d0*/ 	.word	0xffffffff


	//   ....[19]....
        /*01d4*/ 	.word	0xffffffff


	//   ....[20]....
        /*01d8*/ 	.word	0xffffffff


	//   ....[21]....
        /*01dc*/ 	.word	0xffffffff


	//   ....[22]....
        /*01e0*/ 	.word	0xffffffff


	//   ....[23]....
        /*01e4*/ 	.word	0x0500000f


	//   ....[24]....
        /*01e8*/ 	.word	0x0500000f


	//   ....[25]....
        /*01ec*/ 	.word	0x0500000f


	//   ....[26]....
        /*01f0*/ 	.word	0x0500000f


	//   ....[27]....
        /*01f4*/ 	.word	0x0500000f


	//----- nvinfo : EIATTR_COOP_GROUP_INSTR_OFFSETS
	.align		4
.L_563:
        /*01f8*/ 	.byte	0x04, 0x28
        /*01fa*/ 	.short	(.L_565 - .L_564)


	//   ....[0]....
.L_564:
        /*01fc*/ 	.word	0x00001bc0


	//   ....[1]....
        /*0200*/ 	.word	0x00001be0


	//   ....[2]....
        /*0204*/ 	.word	0x00001c00


	//   ....[3]....
        /*0208*/ 	.word	0x00001c20


	//   ....[4]....
        /*020c*/ 	.word	0x00001c40


	//   ....[5]....
        /*0210*/ 	.word	0x00005be0


	//   ....[6]....
        /*0214*/ 	.word	0x00005c00


	//   ....[7]....
        /*0218*/ 	.word	0x00005c30


	//   ....[8]....
        /*021c*/ 	.word	0x00005c60


	//   ....[9]....
        /*0220*/ 	.word	0x00005ca0


	//   ....[10]....
        /*0224*/ 	.word	0x00005d30


	//   ....[11]....
        /*0228*/ 	.word	0x00005d60


	//   ....[12]....
        /*022c*/ 	.word	0x00005d90


	//   ....[13]....
        /*0230*/ 	.word	0x00005db0


	//   ....[14]....
        /*0234*/ 	.word	0x00007420


	//   ....[15]....
        /*0238*/ 	.word	0x000074b0


	//   ....[16]....
        /*023c*/ 	.word	0x000074d0


	//   ....[17]....
        /*0240*/ 	.word	0x000074f0


	//   ....[18]....
        /*0244*/ 	.word	0x00007510


	//   ....[19]....
        /*0248*/ 	.word	0x00007570


	//   ....[20]....
        /*024c*/ 	.word	0x00007590


	//   ....[21]....
        /*0250*/ 	.word	0x000075c0


	//   ....[22]....
        /*0254*/ 	.word	0x000075f0


	//   ....[23]....
        /*0258*/ 	.word	0x0000b610


	//   ....[24]....
        /*025c*/ 	.word	0x0000b670


	//   ....[25]....
        /*0260*/ 	.word	0x0000b6d0


	//   ....[26]....
        /*0264*/ 	.word	0x0000b730


	//   ....[27]....
        /*0268*/ 	.word	0x0000b790


	//----- nvinfo : EIATTR_VRC_CTA_INIT_COUNT
	.align		4
.L_565:
        /*026c*/ 	.byte	0x02, 0x4a
	.zero		1
	.zero		1


	//----- nvinfo : EIATTR_SYSCALL_OFFSETS
	.align		4
        /*0270*/ 	.byte	0x04, 0x46
        /*0272*/ 	.short	(.L_567 - .L_566)


	//   ....[0]....
.L_566:
        /*0274*/ 	.word	0x000013c0


	//----- nvinfo : EIATTR_EXIT_INSTR_OFFSETS
	.align		4
.L_567:
        /*0278*/ 	.byte	0x04, 0x1c
        /*027a*/ 	.short	(.L_569 - .L_568)


	//   ....[0]....
.L_568:
        /*027c*/ 	.word	0x000000e0


	//   ....[1]....
        /*0280*/ 	.word	0x0000b310


	//   ....[2]....
        /*0284*/ 	.word	0x0000b570


	//   ....[3]....
        /*0288*/ 	.word	0x0000b5c0


	//----- nvinfo : EIATTR_CRS_STACK_SIZE
	.align		4
.L_569:
        /*028c*/ 	.byte	0x04, 0x1e
        /*028e*/ 	.short	(.L_571 - .L_570)
.L_570:
        /*0290*/ 	.word	0x00000000


	//----- nvinfo : EIATTR_CBANK_PARAM_SIZE
	.align		4
.L_571:
        /*0294*/ 	.byte	0x03, 0x19
        /*0296*/ 	.short	0x0128


	//----- nvinfo : EIATTR_PARAM_CBANK
	.align		4
        /*0298*/ 	.byte	0x04, 0x0a
        /*029a*/ 	.short	(.L_573 - .L_572)
	.align		4
.L_572:
        /*029c*/ 	.word	index@(.nv.constant0._ZN4mmha33masked_multihead_attention_kernelIfLi128ELi128ELi1ELi32ELi256ELb0ELb1EEEv26Multihead_attention_paramsIT_XT5_EE)
        /*02a0*/ 	.short	0x0380
        /*02a2*/ 	.short	0x0128


	//----- nvinfo : EIATTR_SW_WAR
	.align		4
.L_573:
        /*02a4*/ 	.byte	0x04, 0x36
        /*02a6*/ 	.short	(.L_575 - .L_574)
.L_574:
        /*02a8*/ 	.word	0x00000008
.L_575:


//--------------------- .nv.info._ZN4mmha33masked_multihead_attention_kernelIfLi128ELi128ELi2ELi32ELi128ELb0ELb1EEEv26Multihead_attention_paramsIT_XT5_EE --------------------------
	.section	.nv.info._ZN4mmha33masked_multihead_attention_kernelIfLi128ELi128ELi2ELi32ELi128ELb0ELb1EEEv26Multihead_attention_paramsIT_XT5_EE,"",@"SHT_CUDA_INFO"
	.sectionflags	@""
	.align	4


	//----- nvinfo : EIATTR_CUDA_API_VERSION
	.align		4
        /*0000*/ 	.byte	0x04, 0x37
        /*0002*/ 	.short	(.L_577 - .L_576)
.L_576:
        /*0004*/ 	.word	0x00000082


	//----- nvinfo : EIATTR_KPARAM_INFO
	.align		4
.L_577:
        /*0008*/ 	.byte	0x04, 0x17
        /*000a*/ 	.short	(.L_579 - .L_578)
.L_578:
        /*000c*/ 	.word	0x00000000
        /*0010*/ 	.short	0x0000
        /*0012*/ 	.short	0x0000
        /*0014*/ 	.byte	0x00, 0xf0, 0xa1, 0x04


	//----- nvinfo : EIATTR_SPARSE_MMA_MASK
	.align		4
.L_579:
        /*0018*/ 	.byte	0x03, 0x50
        /*001a*/ 	.short	0x0000


	//----- nvinfo : EIATTR_MAXREG_COUNT
	.align		4
        /*001c*/ 	.byte	0x03, 0x1b
        /*001e*/ 	.short	0x00ff


	//----- nvinfo : EIATTR_NUM_BARRIERS
	.align		4
        /*0020*/ 	.byte	0x02, 0x4c
        /*0022*/ 	.byte	0x01
	.zero		1


	//----- nvinfo : EIATTR_EXTERNS
	.align		4
        /*0024*/ 	.byte	0x04, 0x0f
        /*0026*/ 	.short	(.L_581 - .L_580)


	//   ....[0]....
	.align		4
.L_580:
        /*0028*/ 	.word	index@(__assertfail)


	//----- nvinfo : EIATTR_MERCURY_ISA_VERSION
	.align		4
.L_581:
        /*002c*/ 	.byte	0x03, 0x5f
        /*002e*/ 	.short	0x0101


	//----- nvinfo : EIATTR_COOP_GROUP_MASK_REGIDS
	.align		4
        /*0030*/ 	.byte	0x04, 0x29
        /*0032*/ 	.short	(.L_583 - .L_582)


	//   ....[0]....
.L_582:
        /*0034*/ 	.word	0xffffffff


	//   ....[1]....
        /*0038*/ 	.word	0xffffffff


	//   ....[2]....
        /*003c*/ 	.word	0xffffffff


	//   ....[3]....
        /*0040*/ 	.word	0xffffffff


	//   ....[4]....
        /*0044*/ 	.word	0xffffffff


	//   ....[5]....
        /*0048*/ 	.word	0xffffffff


	//   ....[6]....
        /*004c*/ 	.word	0xffffffff


	//   ....[7]....
        /*0050*/ 	.word	0xffffffff


	//   ....[8]....
        /*0054*/ 	.word	0xffffffff


	//   ....[9]....
        /*0058*/ 	.word	0xffffffff


	//   ....[10]....
        /*005c*/ 	.word	0xffffffff


	//   ....[11]....
        /*0060*/ 	.word	0xffffffff


	//   ....[12]....
        /*0064*/ 	.word	0xffffffff


	//   ....[13]....
        /*0068*/ 	.word	0xffffffff


	//   ....[14]....
        /*006c*/ 	.word	0xffffffff


	//   ....[15]....
        /*0070*/ 	.word	0xffffffff


	//   ....[16]....
        /*0074*/ 	.word	0xffffffff


	//   ....[17]....
        /*0078*/ 	.word	0xffffffff


	//   ....[18]....
        /*007c*/ 	.word	0xffffffff


	//   ....[19]....
        /*0080*/ 	.word	0xffffffff


	//   ....[20]....
        /*0084*/ 	.word	0xffffffff


	//   ....[21]....
        /*0088*/ 	.word	0x0500000f


	//   ....[22]....
        /*008c*/ 	.word	0x0500000f


	//   ....[23]....
        /*0090*/ 	.word	0x0500000f


	//   ....[24]....
        /*0094*/ 	.word	0x0500000f


	//   ....[25]....
        /*0098*/ 	.word	0x0500000f


	//   ....[26]....
        /*009c*/ 	.word	0x0500000f


	//   ....[27]....
        /*00a0*/ 	.word	0x0500000f


	//   ....[28]....
        /*00a4*/ 	.word	0x0500000f


	//   ....[29]....
        /*00a8*/ 	.word	0x0500000f


	//   ....[30]....
        /*00ac*/ 	.word	0x0500000f


	//----- nvinfo : EIATTR_COOP_GROUP_INSTR_OFFSETS
	.align		4
.L_583:
        /*00b0*/ 	.byte	0x04, 0x28
        /*00b2*/ 	.short	(.L_585 - .L_584)


	//   ....[0]....
.L_584:
        /*00b4*/ 	.word	0x000019d0


	//   ....[1]....
        /*00b8*/ 	.word	0x000019f0


	//   ....[2]....
        /*00bc*/ 	.word	0x00001a10


	//   ....[3]....
        /*00c0*/ 	.word	0x00001a30


	//   ....[4]....
        /*00c4*/ 	.word	0x00001a50


	//   ....[5]....
        /*00c8*/ 	.word	0x000055b0


	//   ....[6]....
        /*00cc*/ 	.word	0x00005820


	//   ....[7]....
        /*00d0*/ 	.word	0x00005840


	//   ....[8]....
        /*00d4*/ 	.word	0x00005860


	//   ....[9]....
        /*00d8*/ 	.word	0x00005880


	//   ....[10]....
        /*00dc*/ 	.word	0x000059d0


	//   ....[11]....
        /*00e0*/ 	.word	0x00005a10


	//   ....[12]....
        /*00e4*/ 	.word	0x00005a50


	//   ....[13]....
        /*00e8*/ 	.word	0x00007090


	//   ....[14]....
        /*00ec*/ 	.word	0x000070f0


	//   ....[15]....
        /*00f0*/ 	.word	0x00007110


	//   ....[16]....
        /*00f4*/ 	.word	0x00007160


	//   ....[17]....
        /*00f8*/ 	.word	0x00007180


	//   ....[18]....
        /*00fc*/ 	.word	0x00007200


	//   ....[19]....
        /*0100*/ 	.word	0x00007230


	//   ....[20]....
        /*0104*/ 	.word	0x00007250


	//   ....[21]....
        /*0108*/ 	.word	0x0000b0e0


	//   ....[22]....
        /*010c*/ 	.word	0x0000b140


	//   ....[23]....
        /*0110*/ 	.word	0x0000b1a0


	//   ....[24]....
        /*0114*/ 	.word	0x0000b200


	//   ....[25]....
        /*0118*/ 	.word	0x0000b260


	//   ....[26]....
        /*011c*/ 	.word	0x0000b2e0


	//   ....[27]....
        /*0120*/ 	.word	0x0000b380


	//   ....[28]....
        /*0124*/ 	.word	0x0000b400


	//   ....[29]....
        /*0128*/ 	.word	0x0000b460


	//   ....[30]....
        /*012c*/ 	.word	0x0000b4c0


	//----- nvinfo : EIATTR_VRC_CTA_INIT_COUNT
	.align		4
.L_585:
        /*0130*/ 	.byte	0x02, 0x4a
	.zero		1
	.zero		1


	//----- nvinfo : EIATTR_SYSCALL_OFFSETS
	.align		4
        /*0134*/ 	.byte	0x04, 0x46
        /*0136*/ 	.short	(.L_587 - .L_586)


	//   ....[0]....
.L_586:
        /*0138*/ 	.word	0x00001200


	//----- nvinfo : EIATTR_EXIT_INSTR_OFFSETS
	.align		4
.L_587:
        /*013c*/ 	.byte	0x04, 0x1c
        /*013e*/ 	.short	(.L_589 - .L_588)


	//   ....[0]....
.L_588:
        /*0140*/ 	.word	0x000000b0


	//   ....[1]....
        /*0144*/ 	.word	0x0000ade0


	//   ....[2]....
        /*0148*/ 	.word	0x0000b040


	//   ....[3]....
        /*014c*/ 	.word	0x0000b090


	//----- nvinfo : EIATTR_CRS_STACK_SIZE
	.align		4
.L_589:
        /*0150*/ 	.byte	0x04, 0x1e
        /*0152*/ 	.short	(.L_591 - .L_590)
.L_590:
        /*0154*/ 	.word	0x00000000


	//----- nvinfo : EIATTR_CBANK_PARAM_SIZE
	.align		4
.L_591:
        /*0158*/ 	.byte	0x03, 0x19
        /*015a*/ 	.short	0x0128


	//----- nvinfo : EIATTR_PARAM_CBANK
	.align		4
        /*015c*/ 	.byte	0x04, 0x0a
        /*015e*/ 	.short	(.L_593 - .L_592)
	.align		4
.L_592:
        /*0160*/ 	.word	index@(.nv.constant0._ZN4mmha33masked_multihead_attention_kernelIfLi128ELi128ELi2ELi32ELi128ELb0ELb1EEEv26Multihead_attention_paramsIT_XT5_EE)
        /*0164*/ 	.short	0x0380
        /*0166*/ 	.short	0x0128


	//----- nvinfo : EIATTR_SW_WAR
	.align		4
.L_593:
        /*0168*/ 	.byte	0x04, 0x36
        /*016a*/ 	.short	(.L_595 - .L_594)
.L_594:
        /*016c*/ 	.word	0x00000008
.L_595:


//--------------------- .nv.info._ZN4mmha33masked_multihead_attention_kernelIfLi128ELi128ELi4ELi32ELi64ELb0ELb1EEEv26Multihead_attention_paramsIT_XT5_EE --------------------------
	.section	.nv.info._ZN4mmha33masked_multihead_attention_kernelIfLi128ELi128ELi4ELi32ELi64ELb0ELb1EEEv26Multihead_attention_paramsIT_XT5_EE,"",@"SHT_CUDA_INFO"
	.sectionflags	@""
	.align	4


	//----- nvinfo : EIATTR_CUDA_API_VERSION
	.align		4
        /*0000*/ 	.byte	0x04, 0x37
        /*0002*/ 	.short	(.L_597 - .L_596)
.L_596:
        /*0004*/ 	.word	0x00000082


	//----- nvinfo : EIATTR_KPARAM_INFO
	.align		4
.L_597:
        /*0008*/ 	.byte	0x04, 0x17
        /*000a*/ 	.short	(.L_599 - .L_598)
.L_598:
        /*000c*/ 	.word	0x00000000
        /*0010*/ 	.short	0x0000
        /*0012*/ 	.short	0x0000
        /*0014*/ 	.byte	0x00, 0xf0, 0xa1, 0x04


	//----- nvinfo : EIATTR_SPARSE_MMA_MASK
	.align		4
.L_599:
        /*0018*/ 	.byte	0x03, 0x50
        /*001a*/ 	.short	0x0000


	//----- nvinfo : EIATTR_MAXREG_COUNT
	.align		4
        /*001c*/ 	.byte	0x03, 0x1b
        /*001e*/ 	.short	0x00ff


	//----- nvinfo : EIATTR_NUM_BARRIERS
	.align		4
        /*0020*/ 	.byte	0x02, 0x4c
        /*0022*/ 	.byte	0x01
	.zero		1


	//----- nvinfo : EIATTR_EXTERNS
	.align		4
        /*0024*/ 	.byte	0x04, 0x0f
        /*0026*/ 	.short	(.L_601 - .L_600)


	//   ....[0]....
	.align		4
.L_600:
        /*0028*/ 	.word	index@(__assertfail)


	//----- nvinfo : EIATTR_MERCURY_ISA_VERSION
	.align		4
.L_601:
        /*002c*/ 	.byte	0x03, 0x5f
        /*002e*/ 	.short	0x0101


	//----- nvinfo : EIATTR_COOP_GROUP_MASK_REGIDS
	.align		4
        /*0030*/ 	.byte	0x04, 0x29
        /*0032*/ 	.short	(.L_603 - .L_602)


	//   ....[0]....
.L_602:
        /*0034*/ 	.word	0xffffffff


	//   ....[1]....
        /*0038*/ 	.word	0xffffffff


	//   ....[2]....
        /*003c*/ 	.word	0xffffffff


	//   ....[3]....
        /*0040*/ 	.word	0xffffffff


	//   ....[4]....
        /*0044*/ 	.word	0xffffffff


	//   ....[5]....
        /*0048*/ 	.word	0xffffffff


	//   ....[6]....
        /*004c*/ 	.word	0xffffffff


	//   ....[7]....
        /*0050*/ 	.word	0xffffffff


	//   ....[8]....
        /*0054*/ 	.word	0xffffffff


	//   ....[9]....
        /*0058*/ 	.word	0xffffffff


	//   ....[10]....
        /*005c*/ 	.word	0xffffffff


	//   ....[11]....
        /*0060*/ 	.word	0xffffffff


	//   ....[12]....
        /*0064*/ 	.word	0xffffffff


	//   ....[13]....
        /*0068*/ 	.word	0xffffffff


	//   ....[14]....
        /*006c*/ 	.word	0xffffffff


	//   ....[15]....
        /*0070*/ 	.word	0xffffffff


	//   ....[16]....
        /*0074*/ 	.word	0xffffffff


	//   ....[17]....
        /*0078*/ 	.word	0xffffffff


	//   ....[18]....
        /*007c*/ 	.word	0xffffffff


	//   ....[19]....
        /*0080*/ 	.word	0x0500000f


	//   ....[20]....
        /*0084*/ 	.word	0x0500000f


	//   ....[21]....
        /*0088*/ 	.word	0x0500000f


	//   ....[22]....
        /*008c*/ 	.word	0x0500000f


	//   ....[23]....
        /*0090*/ 	.word	0x0500000f


	//   ....[24]....
        /*0094*/ 	.word	0x0500000f


	//   ....[25]....
        /*0098*/ 	.word	0x0500000f


	//   ....[26]....
        /*009c*/ 	.word	0x0500000f


	//   ....[27]....
        /*00a0*/ 	.word	0x0500000f


	//   ....[28]....
        /*00a4*/ 	.word	0x0500000f


	//----- nvinfo : EIATTR_COOP_GROUP_INSTR_OFFSETS
	.align		4
.L_603:
        /*00a8*/ 	.byte	0x04, 0x28
        /*00aa*/ 	.short	(.L_605 - .L_604)


	//   ....[0]....
.L_604:
        /*00ac*/ 	.word	0x00001990


	//   ....[1]....
        /*00b0*/ 	.word	0x000019b0


	//   ....[2]....
        /*00b4*/ 	.word	0x000019d0


	//   ....[3]....
        /*00b8*/ 	.word	0x000019f0


	//   ....[4]....
        /*00bc*/ 	.word	0x00001a10


	//   ....[5]....
        /*00c0*/ 	.word	0x000051d0


	//   ....[6]....
        /*00c4*/ 	.word	0x000051f0


	//   ....[7]....
        /*00c8*/ 	.word	0x00005490


	//   ....[8]....
        /*00cc*/ 	.word	0x000054b0


	//   ....[9]....
        /*00d0*/ 	.word	0x000054d0


	//   ....[10]....
        /*00d4*/ 	.word	0x00005640


	//   ....[11]....
        /*00d8*/ 	.word	0x00005680


	//   ....[12]....
        /*00dc*/ 	.word	0x00006cc0


	//   ....[13]....
        /*00e0*/ 	.word	0x00006d50


	//   ....[14]....
        /*00e4*/ 	.word	0x00006d70


	//   ....[15]....
        /*00e8*/ 	.word	0x00006d90


	//   ....[16]....
        /*00ec*/ 	.word	0x00006db0


	//   ....[17]....
        /*00f0*/ 	.word	0x00006e20


	//   ....[18]....
        /*00f4*/ 	.word	0x00006e50


	//   ....[19]....
        /*00f8*/ 	.word	0x0000ac80


	//   ....[20]....
        /*00fc*/ 	.word	0x0000ace0


	//   ....[21]....
        /*0100*/ 	.word	0x0000ad40


	//   ....[22]....
        /*0104*/ 	.word	0x0000ada0


	//   ....[23]....
        /*0108*/ 	.word	0x0000ae00


	//   ....[24]....
        /*010c*/ 	.word	0x0000ae80


	//   ....[25]....
        /*0110*/ 	.word	0x0000af00


	//   ....[26]....
        /*0114*/ 	.word	0x0000af90


	//   ....[27]....
        /*0118*/ 	.word	0x0000b010


	//   ....[28]....
        /*011c*/ 	.word	0x0000b070


	//----- nvinfo : EIATTR_VRC_CTA_INIT_COUNT
	.align		4
.L_605:
        /*0120*/ 	.byte	0x02, 0x4a
	.zero		1
	.zero		1


	//----- nvinfo : EIATTR_SYSCALL_OFFSETS
	.align		4
        /*0124*/ 	.byte	0x04, 0x46
        /*0126*/ 	.short	(.L_607 - .L_606)


	//   ....[0]....
.L_606:
        /*0128*/ 	.word	0x000011c0


	//----- nvinfo : EIATTR_EXIT_INSTR_OFFSETS
	.align		4
.L_607:
        /*012c*/ 	.byte	0x04, 0x1c
        /*012e*/ 	.short	(.L_609 - .L_608)


	//   ....[0]....
.L_608:
        /*0130*/ 	.word	0x000000b0


	//   ....[1]....
        /*0134*/ 	.word	0x0000a980


	//   ....[2]....
        /*0138*/ 	.word	0x0000abe0


	//   ....[3]....
        /*013c*/ 	.word	0x0000ac30


	//----- nvinfo : EIATTR_CRS_STACK_SIZE
	.align		4
.L_609:
        /*0140*/ 	.byte	0x04, 0x1e
        /*0142*/ 	.short	(.L_611 - .L_610)
.L_610:
        /*0144*/ 	.word	0x00000000


	//----- nvinfo : EIATTR_CBANK_PARAM_SIZE
	.align		4
.L_611:
        /*0148*/ 	.byte	0x03, 0x19
        /*014a*/ 	.short	0x0128


	//----- nvinfo : EIATTR_PARAM_CBANK
	.align		4
        /*014c*/ 	.byte	0x04, 0x0a
        /*014e*/ 	.short	(.L_613 - .L_612)
	.align		4
.L_612:
        /*0150*/ 	.word	index@(.nv.constant0._ZN4mmha33masked_multihead_attention_kernelIfLi128ELi128ELi4ELi32ELi64ELb0ELb1EEEv26Multihead_attention_paramsIT_XT5_EE)
        /*0154*/ 	.short	0x0380
        /*0156*/ 	.short	0x0128


	//----- nvinfo : EIATTR_SW_WAR
	.align		4
.L_613:
        /*0158*/ 	.byte	0x04, 0x36
        /*015a*/ 	.short	(.L_615 - .L_614)
.L_614:
        /*015c*/ 	.word	0x00000008
.L_615:


//--------------------- .nv.info._ZN4mmha33masked_multihead_attention_kernelIfLi128ELi128ELi1ELi32ELi256ELb0ELb0EEEv26Multihead_attention_paramsIT_XT5_EE --------------------------
	.section	.nv.info._ZN4mmha33masked_multihead_attention_kernelIfLi128ELi128ELi1ELi32ELi256ELb0ELb0EEEv26Multihead_attention_paramsIT_XT5_EE,"",@"SHT_CUDA_INFO"
	.sectionflags	@""
	.align	4


	//----- nvinfo : EIATTR_CUDA_API_VERSION
	.align		4
        /*0000*/ 	.byte	0x04, 0x37
        /*0002*/ 	.short	(.L_617 - .L_616)
.L_616:
        /*0004*/ 	.word	0x00000082


	//----- nvinfo : EIATTR_KPARAM_INFO
	.align		4
.L_617:
        /*0008*/ 	.byte	0x04, 0x17
        /*000a*/ 	.short	(.L_619 - .L_618)
.L_618:
        /*000c*/ 	.word	0x00000000
        /*0010*/ 	.short	0x0000
        /*0012*/ 	.short	0x0000
        /*0014*/ 	.byte	0x00, 0xf0, 0xa1, 0x04


	//----- nvinfo : EIATTR_SPARSE_MMA_MASK
	.align		4
.L_619:
        /*0018*/ 	.byte	0x03, 0x50
        /*001a*/ 	.short	0x0000


	//----- nvinfo : EIATTR_MAXREG_COUNT
	.align		4
        /*001c*/ 	.byte	0x03, 0x1b
        /*001e*/ 	.short	0x00ff


	//----- nvinfo : EIATTR_NUM_BARRIERS
	.align		4
        /*0020*/ 	.byte	0x02, 0x4c
        /*0022*/ 	.byte	0x01
	.zero		1


	//----- nvinfo : EIATTR_EXTERNS
	.align		4
        /*0024*/ 	.byte	0x04, 0x0f
        /*0026*/ 	.short	(.L_621 - .L_620)


	//   ....[0]....
	.align		4
.L_620:
        /*0028*/ 	.word	index@(__assertfail)


	//----- nvinfo : EIATTR_ANNOTATIONS
	.align		4
.L_621:
        /*002c*/ 	.byte	0x04, 0x55
        /*002e*/ 	.short	(.L_623 - .L_622)


	//   ....[0]....
.L_622:
        /* <DEDUP_REMOVED lines=29> */


	//----- nvinfo : EIATTR_MERCURY_ISA_VERSION
	.align		4
.L_623:
        /*01e8*/ 	.byte	0x03, 0x5f
        /*01ea*/ 	.short	0x0101


	//----- nvinfo : EIATTR_INT_WARP_WIDE_INSTR_OFFSETS
	.align		4
        /*01ec*/ 	.byte	0x04, 0x31
        /*01ee*/ 	.short	(.L_625 - .L_624)


	//   ....[0]....
.L_624:
        /*01f0*/ 	.word	0x00000ab0


	//----- nvinfo : EIATTR_COOP_GROUP_MASK_REGIDS
	.align		4
.L_625:
        /*01f4*/ 	.byte	0x04, 0x29
        /*01f6*/ 	.short	(.L_627 - .L_626)


	//   ....[0]....
.L_626:
        /*01f8*/ 	.word	0xffffffff


	//   ....[1]....
        /*01fc*/ 	.word	0xffffffff


	//   ....[2]....
        /*0200*/ 	.word	0xffffffff


	//   ....[3]....
        /*0204*/ 	.word	0xffffffff


	//   ....[4]....
        /*0208*/ 	.word	0xffffffff


	//   ....[5]....
        /*020c*/ 	.word	0xffffffff


	//   ....[6]....
        /*0210*/ 	.word	0xffffffff


	//   ....[7]....
        /*0214*/ 	.word	0xffffffff


	//   ....[8]....
        /*0218*/ 	.word	0xffffffff


	//   ....[9]....
        /*021c*/ 	.word	0xffffffff


	//   ....[10]....
        /*0220*/ 	.word	0xffffffff


	//   ....[11]....
        /*0224*/ 	.word	0xffffffff


	//   ....[12]....
        /*0228*/ 	.word	0xffffffff


	//   ....[13]....
        /*022c*/ 	.word	0xffffffff


	//   ....[14]....
        /*0230*/ 	.word	0xffffffff


	//   ....[15]....
        /*0234*/ 	.word	0xffffffff


	//   ....[16]....
        /*0238*/ 	.word	0xffffffff


	//   ....[17]....
        /*023c*/ 	.word	0xffffffff


	//   ....[18]....
        /*0240*/ 	.word	0xffffffff


	//   ....[19]....
        /*0244*/ 	.word	0xffffffff


	//   ....[20]....
        /*0248*/ 	.word	0xffffffff


	//   ....[21]....
        /*024c*/ 	.word	0xffffffff


	//   ....[22]....
        /*0250*/ 	.word	0xffffffff


	//   ....[23]....
        /*0254*/ 	.word	0x0500000f


	//   ....[24]....
        /*0258*/ 	.word	0x0500000f


	//   ....[25]....
        /*025c*/ 	.word	0x0500000f


	//   ....[26]....
        /*0260*/ 	.word	0x0500000f


	//   ....[27]....
        /*0264*/ 	.word	0x0500000f


	//----- nvinfo : EIATTR_COOP_GROUP_INSTR_OFFSETS
	.align		4
.L_627:
        /*0268*/ 	.byte	0x04, 0x28
        /*026a*/ 	.short	(.L_629 - .L_628)


	//   ....[0]....
.L_628:
        /*026c*/ 	.word	0x00001bc0


	//   ....[1]....
        /*0270*/ 	.word	0x00001be0


	//   ....[2]....
        /*0274*/ 	.word	0x00001c00


	//   ....[3]....
        /*0278*/ 	.word	0x00001c20


	//   ....[4]....
        /*027c*/ 	.word	0x00001c40


	//   ....[5]....
        /*0280*/ 	.word	0x000045e0


	//   ....[6]....
        /*0284*/ 	.word	0x00004600


	//   ....[7]....
        /*0288*/ 	.word	0x00004630


	//   ....[8]....
        /*028c*/ 	.word	0x00004660


	//   ....[9]....
        /*0290*/ 	.word	0x000046a0


	//   ....[10]....
        /*0294*/ 	.word	0x00004730


	//   ....[11]....
        /*0298*/ 	.word	0x00004760


	//   ....[12]....
        /*029c*/ 	.word	0x00004790


	//   ....[13]....
        /*02a0*/ 	.word	0x000047b0


	//   ....[14]....
        /*02a4*/ 	.word	0x00005e60


	//   ....[15]....
        /*02a8*/ 	.word	0x00005f00


	//   ....[16]....
        /*02ac*/ 	.word	0x00005f20


	//   ....[17]....
        /*02b0*/ 	.word	0x00005f40


	//   ....[18]....
        /*02b4*/ 	.word	0x00005f60


	//   ....[19]....
        /*02b8*/ 	.word	0x00005fc0


	//   ....[20]....
        /*02bc*/ 	.word	0x00005fe0


	//   ....[21]....
        /*02c0*/ 	.word	0x00006010


	//   ....[22]....
        /*02c4*/ 	.word	0x00006050


	//   ....[23]....
        /*02c8*/ 	.word	0x0000a000


	//   ....[24]....
        /*02cc*/ 	.word	0x0000a060


	//   ....[25]....
        /*02d0*/ 	.word	0x0000a0c0


	//   ....[26]....
        /*02d4*/ 	.word	0x0000a120


	//   ....[27]....
        /*02d8*/ 	.word	0x0000a180


	//----- nvinfo : EIATTR_VRC_CTA_INIT_COUNT
	.align		4
.L_629:
        /*02dc*/ 	.byte	0x02, 0x4a
	.zero		1
	.zero		1


	//----- nvinfo : EIATTR_SYSCALL_OFFSETS
	.align		4
        /*02e0*/ 	.byte	0x04, 0x46
        /*02e2*/ 	.short	(.L_631 - .L_630)


	//   ....[0]....
.L_630:
        /*02e4*/ 	.word	0x000013c0


	//----- nvinfo : EIATTR_EXIT_INSTR_OFFSETS
	.align		4
.L_631:
        /*02e8*/ 	.byte	0x04, 0x1c
        /*02ea*/ 	.short	(.L_633 - .L_632)


	//   ....[0]....
.L_632:
        /*02ec*/ 	.word	0x000000e0


	//   ....[1]....
        /*02f0*/ 	.word	0x00009d00


	//   ....[2]....
        /*02f4*/ 	.word	0x00009f60


	//   ....[3]....
        /*02f8*/ 	.word	0x00009fb0


	//----- nvinfo : EIATTR_CRS_STACK_SIZE
	.align		4
.L_633:
        /*02fc*/ 	.byte	0x04, 0x1e
        /*02fe*/ 	.short	(.L_635 - .L_634)
.L_634:
        /*0300*/ 	.word	0x00000000


	//----- nvinfo : EIATTR_CBANK_PARAM_SIZE
	.align		4
.L_635:
        /*0304*/ 	.byte	0x03, 0x19
        /*0306*/ 	.short	0x0128


	//----- nvinfo : EIATTR_PARAM_CBANK
	.align		4
        /*0308*/ 	.byte	0x04, 0x0a
        /*030a*/ 	.short	(.L_637 - .L_636)
	.align		4
.L_636:
        /*030c*/ 	.word	index@(.nv.constant0._ZN4mmha33masked_multihead_attention_kernelIfLi128ELi128ELi1ELi32ELi256ELb0ELb0EEEv26Multihead_attention_paramsIT_XT5_EE)
        /*0310*/ 	.short	0x0380
        /*0312*/ 	.short	0x0128


	//----- nvinfo : EIATTR_SW_WAR
	.align		4
.L_637:
        /*0314*/ 	.byte	0x04, 0x36
        /*0316*/ 	.short	(.L_639 - .L_638)
.L_638:
        /*0318*/ 	.word	0x00000008
.L_639:


//--------------------- .nv.info._ZN4mmha33masked_multihead_attention_kernelIfLi128ELi128ELi2ELi32ELi128ELb0ELb0EEEv26Multihead_attention_paramsIT_XT5_EE --------------------------
	.section	.nv.info._ZN4mmha33masked_multihead_attention_kernelIfLi128ELi128ELi2ELi32ELi128ELb0ELb0EEEv26Multihead_attention_paramsIT_XT5_EE,"",@"SHT_CUDA_INFO"
	.sectionflags	@""
	.align	4


	//----- nvinfo : EIATTR_CUDA_API_VERSION
	.align		4
        /*0000*/ 	.byte	0x04, 0x37
        /*0002*/ 	.short	(.L_641 - .L_640)
.L_640:
        /*0004*/ 	.word	0x00000082


	//----- nvinfo : EIATTR_KPARAM_INFO
	.align		4
.L_641:
        /*0008*/ 	.byte	0x04, 0x17
        /*000a*/ 	.short	(.L_643 - .L_642)
.L_642:
        /*000c*/ 	.word	0x00000000
        /*0010*/ 	.short	0x0000
        /*0012*/ 	.short	0x0000
        /*0014*/ 	.byte	0x00, 0xf0, 0xa1, 0x04


	//----- nvinfo : EIATTR_SPARSE_MMA_MASK
	.align		4
.L_643:
        /*0018*/ 	.byte	0x03, 0x50
        /*001a*/ 	.short	0x0000


	//----- nvinfo : EIATTR_MAXREG_COUNT
	.align		4
        /*001c*/ 	.byte	0x03, 0x1b
        /*001e*/ 	.short	0x00ff


	//----- nvinfo : EIATTR_NUM_BARRIERS
	.align		4
        /*0020*/ 	.byte	0x02, 0x4c
        /*0022*/ 	.byte	0x01
	.zero		1


	//----- nvinfo : EIATTR_EXTERNS
	.align		4
        /*0024*/ 	.byte	0x04, 0x0f
        /*0026*/ 	.short	(.L_645 - .L_644)


	//   ....[0]....
	.align		4
.L_644:
        /*0028*/ 	.word	index@(__assertfail)


	//----- nvinfo : EIATTR_MERCURY_ISA_VERSION
	.align		4
.L_645:
        /*002c*/ 	.byte	0x03, 0x5f
        /*002e*/ 	.short	0x0101


	//----- nvinfo : EIATTR_COOP_GROUP_MASK_REGIDS
	.align		4
        /*0030*/ 	.byte	0x04, 0x29
        /*0032*/ 	.short	(.L_647 - .L_646)


	//   ....[0]....
.L_646:
        /*0034*/ 	.word	0xffffffff


	//   ....[1]....
        /*0038*/ 	.word	0xffffffff


	//   ....[2]....
        /*003c*/ 	.word	0xffffffff


	//   ....[3]....
        /*0040*/ 	.word	0xffffffff


	//   ....[4]....
        /*0044*/ 	.word	0xffffffff


	//   ....[5]....
        /*0048*/ 	.word	0xffffffff


	//   ....[6]....
        /*004c*/ 	.word	0xffffffff


	//   ....[7]....
        /*0050*/ 	.word	0xffffffff


	//   ....[8]....
        /*0054*/ 	.word	0xffffffff


	//   ....[9]....
        /*0058*/ 	.word	0xffffffff


	//   ....[10]....
        /*005c*/ 	.word	0xffffffff


	//   ....[11]....
        /*0060*/ 	.word	0xffffffff


	//   ....[12]....
        /*0064*/ 	.word	0xffffffff


	//   ....[13]....
        /*0068*/ 	.word	0xffffffff


	//   ....[14]....
        /*006c*/ 	.word	0xffffffff


	//   ....[15]....
        /*0070*/ 	.word	0xffffffff


	//   ....[16]....
        /*0074*/ 	.word	0xffffffff


	//   ....[17]....
        /*0078*/ 	.word	0xffffffff


	//   ....[18]....
        /*007c*/ 	.word	0xffffffff


	//   ....[19]....
        /*0080*/ 	.word	0xffffffff


	//   ....[20]....
        /*0084*/ 	.word	0xffffffff


	//   ....[21]....
        /*0088*/ 	.word	0x0500000f


	//   ....[22]....
        /*008c*/ 	.word	0x0500000f


	//   ....[23]....
        /*0090*/ 	.word	0x0500000f


	//   ....[24]....
        /*0094*/ 	.word	0x0500000f


	//   ....[25]....
        /*0098*/ 	.word	0x0500000f


	//   ....[26]....
        /*009c*/ 	.word	0x0500000f


	//   ....[27]....
        /*00a0*/ 	.word	0x0500000f


	//   ....[28]....
        /*00a4*/ 	.word	0x0500000f


	//   ....[29]....
        /*00a8*/ 	.word	0x0500000f


	//   ....[30]....
        /*00ac*/ 	.word	0x0500000f


	//----- nvinfo : EIATTR_COOP_GROUP_INSTR_OFFSETS
	.align		4
.L_647:
        /*00b0*/ 	.byte	0x04, 0x28
        /*00b2*/ 	.short	(.L_649 - .L_648)


	//   ....[0]....
.L_648:
        /*00b4*/ 	.word	0x000019d0


	//   ....[1]....
        /*00b8*/ 	.word	0x000019f0


	//   ....[2]....
        /*00bc*/ 	.word	0x00001a10


	//   ....[3]....
        /*00c0*/ 	.word	0x00001a30


	//   ....[4]....
        /*00c4*/ 	.word	0x00001a50


	//   ....[5]....
        /*00c8*/ 	.word	0x00003e20


	//   ....[6]....
        /*00cc*/ 	.word	0x00004090


	//   ....[7]....
        /*00d0*/ 	.word	0x000040b0


	//   ....[8]....
        /*00d4*/ 	.word	0x000040d0


	//   ....[9]....
        /*00d8*/ 	.word	0x000040f0


	//   ....[10]....
        /*00dc*/ 	.word	0x00004210


	//   ....[11]....
        /*00e0*/ 	.word	0x00004240


	//   ....[12]....
        /*00e4*/ 	.word	0x00004280


	//   ....[13]....
        /*00e8*/ 	.word	0x00005900


	//   ....[14]....
        /*00ec*/ 	.word	0x00005970


	//   ....[15]....
        /*00f0*/ 	.word	0x00005990


	//   ....[16]....
        /*00f4*/ 	.word	0x000059e0


	//   ....[17]....
        /*00f8*/ 	.word	0x00005a10


	//   ....[18]....
        /*00fc*/ 	.word	0x00005a70


	//   ....[19]....
        /*0100*/ 	.word	0x00005aa0


	//   ....[20]....
        /*0104*/ 	.word	0x00005ad0


	//   ....[21]....
        /*0108*/ 	.word	0x00009910


	//   ....[22]....
        /*010c*/ 	.word	0x00009970


	//   ....[23]....
        /*0110*/ 	.word	0x000099d0


	//   ....[24]....
        /*0114*/ 	.word	0x00009a30


	//   ....[25]....
        /*0118*/ 	.word	0x00009a90


	//   ....[26]....
        /*011c*/ 	.word	0x00009b10


	//   ....[27]....
        /*0120*/ 	.word	0x00009bb0


	//   ....[28]....
        /*0124*/ 	.word	0x00009c30


	//   ....[29]....
        /*0128*/ 	.word	0x00009c90


	//   ....[30]....
        /*012c*/ 	.word	0x00009cf0


	//----- nvinfo : EIATTR_VRC_CTA_INIT_COUNT
	.align		4
.L_649:
        /*0130*/ 	.byte	0x02, 0x4a
	.zero		1
	.zero		1


	//----- nvinfo : EIATTR_SYSCALL_OFFSETS
	.align		4
        /*0134*/ 	.byte	0x04, 0x46
        /*0136*/ 	.short	(.L_651 - .L_650)


	//   ....[0]....
.L_650:
        /*0138*/ 	.word	0x00001200


	//----- nvinfo : EIATTR_EXIT_INSTR_OFFSETS
	.align		4
.L_651:
        /*013c*/ 	.byte	0x04, 0x1c
        /*013e*/ 	.short	(.L_653 - .L_652)


	//   ....[0]....
.L_652:
        /*0140*/ 	.word	0x000000b0


	//   ....[1]....
        /*0144*/ 	.word	0x00009610


	//   ....[2]....
        /*0148*/ 	.word	0x00009870


	//   ....[3]....
        /*014c*/ 	.word	0x000098c0


	//----- nvinfo : EIATTR_CRS_STACK_SIZE
	.align		4
.L_653:
        /*0150*/ 	.byte	0x04, 0x1e
        /*0152*/ 	.short	(.L_655 - .L_654)
.L_654:
        /*0154*/ 	.word	0x00000000


	//----- nvinfo : EIATTR_CBANK_PARAM_SIZE
	.align		4
.L_655:
        /*0158*/ 	.byte	0x03, 0x19
        /*015a*/ 	.short	0x0128


	//----- nvinfo : EIATTR_PARAM_CBANK
	.align		4
        /*015c*/ 	.byte	0x04, 0x0a
        /*015e*/ 	.short	(.L_657 - .L_656)
	.align		4
.L_656:
        /*0160*/ 	.word	index@(.nv.constant0._ZN4mmha33masked_multihead_attention_kernelIfLi128ELi128ELi2ELi32ELi128ELb0ELb0EEEv26Multihead_attention_paramsIT_XT5_EE)
        /*0164*/ 	.short	0x0380
        /*0166*/ 	.short	0x0128


	//----- nvinfo : EIATTR_SW_WAR
	.align		4
.L_657:
        /*0168*/ 	.byte	0x04, 0x36
        /*016a*/ 	.short	(.L_659 - .L_658)
.L_658:
        /*016c*/ 	.word	0x00000008
.L_659:


//--------------------- .nv.info._ZN4mmha33masked_multihead_attention_kernelIfLi128ELi128ELi4ELi32ELi64ELb0ELb0EEEv26Multihead_attention_paramsIT_XT5_EE --------------------------
	.section	.nv.info._ZN4mmha33masked_multihead_attention_kernelIfLi128ELi128ELi4ELi32ELi64ELb0ELb0EEEv26Multihead_attention_paramsIT_XT5_EE,"",@"SHT_CUDA_INFO"
	.sectionflags	@""
	.align	4


	//----- nvinfo : EIATTR_CUDA_API_VERSION
	.align		4
        /*0000*/ 	.byte	0x04, 0x37
        /*0002*/ 	.short	(.L_661 - .L_660)
.L_660:
        /*0004*/ 	.word	0x00000082


	//----- nvinfo : EIATTR_KPARAM_INFO
	.align		4
.L_661:
        /*0008*/ 	.byte	0x04, 0x17
        /*000a*/ 	.short	(.L_663 - .L_662)
.L_662:
        /*000c*/ 	.word	0x00000000
        /*0010*/ 	.short	0x0000
        /*0012*/ 	.short	0x0000
        /*0014*/ 	.byte	0x00, 0xf0, 0xa1, 0x04


	//----- nvinfo : EIATTR_SPARSE_MMA_MASK
	.align		4
.L_663:
        /*0018*/ 	.byte	0x03, 0x50
        /*001a*/ 	.short	0x0000


	//----- nvinfo : EIATTR_MAXREG_COUNT
	.align		4
        /*001c*/ 	.byte	0x03, 0x1b
        /*001e*/ 	.short	0x00ff


	//----- nvinfo : EIATTR_NUM_BARRIERS
	.align		4
        /*0020*/ 	.byte	0x02, 0x4c
        /*0022*/ 	.byte	0x01
	.zero		1


	//----- nvinfo : EIATTR_EXTERNS
	.align		4
        /*0024*/ 	.byte	0x04, 0x0f
        /*0026*/ 	.short	(.L_665 - .L_664)


	//   ....[0]....
	.align		4
.L_664:
        /*0028*/ 	.word	index@(__assertfail)


	//----- nvinfo : EIATTR_MERCURY_ISA_VERSION
	.align		4
.L_665:
        /*002c*/ 	.byte	0x03, 0x5f
        /*002e*/ 	.short	0x0101


	//----- nvinfo : EIATTR_COOP_GROUP_MASK_REGIDS
	.align		4
        /*0030*/ 	.byte	0x04, 0x29
        /*0032*/ 	.short	(.L_667 - .L_666)


	//   ....[0]....
.L_666:
        /*0034*/ 	.word	0xffffffff


	//   ....[1]....
        /*0038*/ 	.word	0xffffffff


	//   ....[2]....
        /*003c*/ 	.word	0xffffffff


	//   ....[3]....
        /*0040*/ 	.word	0xffffffff


	//   ....[4]....
        /*0044*/ 	.word	0xffffffff


	//   ....[5]....
        /*0048*/ 	.word	0xffffffff


	//   ....[6]....
        /*004c*/ 	.word	0xffffffff


	//   ....[7]....
        /*0050*/ 	.word	0xffffffff


	//   ....[8]....
        /*0054*/ 	.word	0xffffffff


	//   ....[9]....
        /*0058*/ 	.word	0xffffffff


	//   ....[10]....
        /*005c*/ 	.word	0xffffffff


	//   ....[11]....
        /*0060*/ 	.word	0xffffffff


	//   ....[12]....
        /*0064*/ 	.word	0xffffffff


	//   ....[13]....
        /*0068*/ 	.word	0xffffffff


	//   ....[14]....
        /*006c*/ 	.word	0xffffffff


	//   ....[15]....
        /*0070*/ 	.word	0xffffffff


	//   ....[16]....
        /*0074*/ 	.word	0xffffffff


	//   ....[17]....
        /*0078*/ 	.word	0xffffffff


	//   ....[18]....
        /*007c*/ 	.word	0xffffffff


	//   ....[19]....
        /*0080*/ 	.word	0x0500000f


	//   ....[20]....
        /*0084*/ 	.word	0x0500000f


	//   ....[21]....
        /*0088*/ 	.word	0x0500000f


	//   ....[22]....
        /*008c*/ 	.word	0x0500000f


	//   ....[23]....
        /*0090*/ 	.word	0x0500000f


	//   ....[24]....
        /*0094*/ 	.word	0x0500000f


	//   ....[25]....
        /*0098*/ 	.word	0x0500000f


	//   ....[26]....
        /*009c*/ 	.word	0x0500000f


	//   ....[27]....
        /*00a0*/ 	.word	0x0500000f


	//   ....[28]....
        /*00a4*/ 	.word	0x0500000f


	//----- nvinfo : EIATTR_COOP_GROUP_INSTR_OFFSETS
	.align		4
.L_667:
        /*00a8*/ 	.byte	0x04, 0x28
        /*00aa*/ 	.short	(.L_669 - .L_668)


	//   ....[0]....
.L_668:
        /*00ac*/ 	.word	0x000019a0


	//   ....[1]....
        /*00b0*/ 	.word	0x000019c0


	//   ....[2]....
        /*00b4*/ 	.word	0x000019e0


	//   ....[3]....
        /*00b8*/ 	.word	0x00001a00


	//   ....[4]....
        /*00bc*/ 	.word	0x00001a20


	//   ....[5]....
        /*00c0*/ 	.word	0x000039b0


	//   ....[6]....
        /*00c4*/ 	.word	0x000039d0


	//   ....[7]....
        /*00c8*/ 	.word	0x00003d00


	//   ....[8]....
        /*00cc*/ 	.word	0x00003d20


	//   ....[9]....
        /*00d0*/ 	.word	0x00003d40


	//   ....[10]....
        /*00d4*/ 	.word	0x00003e70


	//   ....[11]....
        /*00d8*/ 	.word	0x00003eb0


	//   ....[12]....
        /*00dc*/ 	.word	0x00005540


	//   ....[13]....
        /*00e0*/ 	.word	0x000055c0


	//   ....[14]....
        /*00e4*/ 	.word	0x000055e0


	//   ....[15]....
        /*00e8*/ 	.word	0x00005610


	//   ....[16]....
        /*00ec*/ 	.word	0x00005650


	//   ....[17]....
        /*00f0*/ 	.word	0x000056d0


	//   ....[18]....
        /*00f4*/ 	.word	0x000056f0


	//   ....[19]....
        /*00f8*/ 	.word	0x000094b0


	//   ....[20]....
        /*00fc*/ 	.word	0x00009510


	//   ....[21]....
        /*0100*/ 	.word	0x00009570


	//   ....[22]....
        /*0104*/ 	.word	0x000095d0


	//   ....[23]....
        /*0108*/ 	.word	0x00009630


	//   ....[24]....
        /*010c*/ 	.word	0x000096b0


	//   ....[25]....
        /*0110*/ 	.word	0x00009730


	//   ....[26]....
        /*0114*/ 	.word	0x000097c0


	//   ....[27]....
        /*0118*/ 	.word	0x00009840


	//   ....[28]....
        /*011c*/ 	.word	0x000098a0


	//----- nvinfo : EIATTR_VRC_CTA_INIT_COUNT
	.align		4
.L_669:
        /*0120*/ 	.byte	0x02, 0x4a
	.zero		1
	.zero		1


	//----- nvinfo : EIATTR_SYSCALL_OFFSETS
	.align		4
        /*0124*/ 	.byte	0x04, 0x46
        /*0126*/ 	.short	(.L_671 - .L_670)


	//   ....[0]....
.L_670:
        /*0128*/ 	.word	0x000011d0


	//----- nvinfo : EIATTR_EXIT_INSTR_OFFSETS
	.align		4
.L_671:
        /*012c*/ 	.byte	0x04, 0x1c
        /*012e*/ 	.short	(.L_673 - .L_672)


	//   ....[0]....
.L_672:
        /*0130*/ 	.word	0x000000b0


	//   ....[1]....
        /*0134*/ 	.word	0x000091b0


	//   ....[2]....
        /*0138*/ 	.word	0x00009410


	//   ....[3]....
        /*013c*/ 	.word	0x00009460


	//----- nvinfo : EIATTR_CRS_STACK_SIZE
	.align		4
.L_673:
        /*0140*/ 	.byte	0x04, 0x1e
        /*0142*/ 	.short	(.L_675 - .L_674)
.L_674:
        /*0144*/ 	.word	0x00000000


	//----- nvinfo : EIATTR_CBANK_PARAM_SIZE
	.align		4
.L_675:
        /*0148*/ 	.byte	0x03, 0x19
        /*014a*/ 	.short	0x0128


	//----- nvinfo : EIATTR_PARAM_CBANK
	.align		4
        /*014c*/ 	.byte	0x04, 0x0a
        /*014e*/ 	.short	(.L_677 - .L_676)
	.align		4
.L_676:
        /*0150*/ 	.word	index@(.nv.constant0._ZN4mmha33masked_multihead_attention_kernelIfLi128ELi128ELi4ELi32ELi64ELb0ELb0EEEv26Multihead_attention_paramsIT_XT5_EE)
        /*0154*/ 	.short	0x0380
        /*0156*/ 	.short	0x0128


	//----- nvinfo : EIATTR_SW_WAR
	.align		4
.L_677:
        /*0158*/ 	.byte	0x04, 0x36
        /*015a*/ 	.short	(.L_679 - .L_678)
.L_678:
        /*015c*/ 	.word	0x00000008
.L_679:


//--------------------- .nv.callgraph             --------------------------
	.section	.nv.callgraph,"",@"SHT_CUDA_CALLGRAPH"
	.align	4
	.sectionentsize	8
	.align		4
        /*0000*/ 	.word	0x00000000
	.align		4
        /*0004*/ 	.word	0xffffffff
	.align		4
        /*0008*/ 	.word	index@(_ZN4mmha33masked_multihead_attention_kernelItLi128ELi128ELi1ELi16ELi256ELb1ELb1EEEv26Multihead_attention_paramsIT_XT5_EE)
	.align		4
        /*000c*/ 	.word	index@(__assertfail)
	.align		4
        /*0010*/ 	.word	index@(_ZN4mmha33masked_multihead_attention_kernelItLi128ELi128ELi2ELi16ELi128ELb1ELb1EEEv26Multihead_attention_paramsIT_XT5_EE)
	.align		4
        /*0014*/ 	.word	index@(__assertfail)
	.align		4
        /*0018*/ 	.word	index@(_ZN4mmha33masked_multihead_attention_kernelItLi128ELi128ELi4ELi16ELi64ELb1ELb1EEEv26Multihead_attention_paramsIT_XT5_EE)
	.align		4
        /*001c*/ 	.word	index@(__assertfail)
	.align		4
        /*0020*/ 	.word	index@(_ZN4mmha33masked_multihead_attention_kernelItLi128ELi128ELi1ELi16ELi256ELb1ELb0EEEv26Multihead_attention_paramsIT_XT5_EE)
	.align		4
        /*0024*/ 	.word	index@(__assertfail)
	.align		4
        /*0028*/ 	.word	index@(_ZN4mmha33masked_multihead_attention_kernelItLi128ELi128ELi2ELi16ELi128ELb1ELb0EEEv26Multihead_attention_paramsIT_XT5_EE)
	.align		4
        /*002c*/ 	.word	index@(__assertfail)
	.align		4
        /*0030*/ 	.word	index@(_ZN4mmha33masked_multihead_attention_kernelItLi128ELi128ELi4ELi16ELi64ELb1ELb0EEEv26Multihead_attention_paramsIT_XT5_EE)
	.align		4
        /*0034*/ 	.word	index@(__assertfail)
	.align		4
        /*0038*/ 	.word	index@(_ZN4mmha33masked_multihead_attention_kernelIfLi128ELi128ELi1ELi32ELi256ELb1ELb1EEEv26Multihead_attention_paramsIT_XT5_EE)
	.align		4
        /*003c*/ 	.word	index@(__assertfail)
	.align		4
        /*0040*/ 	.word	index@(_ZN4mmha33masked_multihead_attention_kernelIfLi128ELi128ELi2ELi32ELi128ELb1ELb1EEEv26Multihead_attention_paramsIT_XT5_EE)
	.align		4
        /*0044*/ 	.word	index@(__assertfail)
	.align		4
        /*0048*/ 	.word	index@(_ZN4mmha33masked_multihead_attention_kernelIfLi128ELi128ELi4ELi32ELi64ELb1ELb1EEEv26Multihead_attention_paramsIT_XT5_EE)
	.align		4
        /*004c*/ 	.word	index@(__assertfail)
	.align		4
        /*0050*/ 	.word	index@(_ZN4mmha33masked_multihead_attention_kernelIfLi128ELi128ELi1ELi32ELi256ELb1ELb0EEEv26Multihead_attention_paramsIT_XT5_EE)
	.align		4
        /*0054*/ 	.word	index@(__assertfail)
	.align		4
        /*0058*/ 	.word	index@(_ZN4mmha33masked_multihead_attention_kernelIfLi128ELi128ELi2ELi32ELi128ELb1ELb0EEEv26Multihead_attention_paramsIT_XT5_EE)
	.align		4
        /*005c*/ 	.word	index@(__assertfail)
	.align		4
        /*0060*/ 	.word	index@(_ZN4mmha33masked_multihead_attention_kernelIfLi128ELi128ELi4ELi32ELi64ELb1ELb0EEEv26Multihead_attention_paramsIT_XT5_EE)
	.align		4
        /*0064*/ 	.word	index@(__assertfail)
	.align		4
        /*0068*/ 	.word	index@(_ZN4mmha33masked_multihead_attention_kernelItLi128ELi128ELi1ELi16ELi256ELb0ELb1EEEv26Multihead_attention_paramsIT_XT5_EE)
	.align		4
        /*006c*/ 	.word	index@(__assertfail)
	.align		4
        /*0070*/ 	.word	index@(_ZN4mmha33masked_multihead_attention_kernelItLi128ELi128ELi2ELi16ELi128ELb0ELb1EEEv26Multihead_attention_paramsIT_XT5_EE)
	.align		4
        /*0074*/ 	.word	index@(__assertfail)
	.align		4
        /*0078*/ 	.word	index@(_ZN4mmha33masked_multihead_attention_kernelItLi128ELi128ELi4ELi16ELi64ELb0ELb1EEEv26Multihead_attention_paramsIT_XT5_EE)
	.align		4
        /*007c*/ 	.word	index@(__assertfail)
	.align		4
        /*0080*/ 	.word	index@(_ZN4mmha33masked_multihead_attention_kernelItLi128ELi128ELi1ELi16ELi256ELb0ELb0EEEv26Multihead_attention_paramsIT_XT5_EE)
	.align		4
        /*0084*/ 	.word	index@(__assertfail)
	.align		4
        /*0088*/ 	.word	index@(_ZN4mmha33masked_multihead_attention_kernelItLi128ELi128ELi2ELi16ELi128ELb0ELb0EEEv26Multihead_attention_paramsIT_XT5_EE)
	.align		4
        /*008c*/ 	.word	index@(__assertfail)
	.align		4
        /*0090*/ 	.word	index@(_ZN4mmha33masked_multihead_attention_kernelItLi128ELi128ELi4ELi16ELi64ELb0ELb0EEEv26Multihead_attention_paramsIT_XT5_EE)
	.align		4
        /*0094*/ 	.word	index@(__assertfail)
	.align		4
        /*0098*/ 	.word	index@(_ZN4mmha33masked_multihead_attention_kernelIfLi128ELi128ELi1ELi32ELi256ELb0ELb1EEEv26Multihead_attention_paramsIT_XT5_EE)
	.align		4
        /*009c*/ 	.word	index@(__assertfail)
	.align		4
        /*00a0*/ 	.word	index@(_ZN4mmha33masked_multihead_attention_kernelIfLi128ELi128ELi2ELi32ELi128ELb0ELb1EEEv26Multihead_attention_paramsIT_XT5_EE)
	.align		4
        /*00a4*/ 	.word	index@(__assertfail)
	.align		4
        /*00a8*/ 	.word	index@(_ZN4mmha33masked_multihead_attention_kernelIfLi128ELi128ELi4ELi32ELi64ELb0ELb1EEEv26Multihead_attention_paramsIT_XT5_EE)
	.align		4
        /*00ac*/ 	.word	index@(__assertfail)
	.align		4
        /*00b0*/ 	.word	index@(_ZN4mmha33masked_multihead_attention_kernelIfLi128ELi128ELi1ELi32ELi256ELb0ELb0EEEv26Multihead_attention_paramsIT_XT5_EE)
	.align		4
        /*00b4*/ 	.word	index@(__assertfail)
	.align		4
        /*00b8*/ 	.word	index@(_ZN4mmha33masked_multihead_attention_kernelIfLi128ELi128ELi2ELi32ELi128ELb0ELb0EEEv26Multihead_attention_paramsIT_XT5_EE)
	.align		4
        /*00bc*/ 	.word	index@(__assertfail)
	.align		4
        /*00c0*/ 	.word	index@(_ZN4mmha33masked_multihead_attention_kernelIfLi128ELi128ELi4ELi32ELi64ELb0ELb0EEEv26Multihead_attention_paramsIT_XT5_EE)
	.align		4
        /*00c4*/ 	.word	index@(__assertfail)
	.align		4
        /*00c8*/ 	.word	0x00000000
	.align		4
        /*00cc*/ 	.word	0xfffffffe
	.align		4
        /*00d0*/ 	.word	0x00000000
	.align		4
        /*00d4*/ 	.word	0xfffffffd
	.align		4
        /*00d8*/ 	.word	0x00000000
	.align		4
        /*00dc*/ 	.word	0xfffffffc


//--------------------- .nv.constant4             --------------------------
	.section	.nv.constant4,"a",@progbits
	.align	8
	.align		8
.nv.constant4:
        /*0000*/ 	.dword	__assertfail
	.align		8
        /*0008*/ 	.dword	__unnamed_1
	.align		8
        /*0010*/ 	.dword	__unnamed_2
	.align		8
        /*0018*/ 	.dword	__unnamed_3
	.align		8
        /*0020*/ 	.dword	__unnamed_4
	.align		8
        /*0028*/ 	.dword	__unnamed_5
	.align		8
        /*0030*/ 	.dword	__unnamed_6
	.align		8
        /*0038*/ 	.dword	__unnamed_7
	.align		8
        /*0040*/ 	.dword	__unnamed_8
	.align		8
        /*0048*/ 	.dword	__unnamed_9
	.align		8
        /*0050*/ 	.dword	__unnamed_10
	.align		8
        /*0058*/ 	.dword	__unnamed_11
	.align		8
        /*0060*/ 	.dword	__unnamed_12
	.align		8
        /*0068*/ 	.dword	__unnamed_13
	.align		8
        /*0070*/ 	.dword	__unnamed_14
	.align		8
        /*0078*/ 	.dword	__unnamed_15
	.align		8
        /*0080*/ 	.dword	__unnamed_16
	.align		8
        /*0088*/ 	.dword	__unnamed_17
	.align		8
        /*0090*/ 	.dword	__unnamed_18
	.align		8
        /*0098*/ 	.dword	__unnamed_19
	.align		8
        /*00a0*/ 	.dword	__unnamed_20
	.align		8
        /*00a8*/ 	.dword	__unnamed_21
	.align		8
        /*00b0*/ 	.dword	__unnamed_22
	.align		8
        /*00b8*/ 	.dword	__unnamed_23
	.align		8
        /*00c0*/ 	.dword	__unnamed_24
	.align		8
        /*00c8*/ 	.dword	$str
	.align		8
        /*00d0*/ 	.dword	$str$1


//--------------------- .text._ZN4mmha33masked_multihead_attention_kernelItLi128ELi128ELi1ELi16ELi256ELb1ELb1EEEv26Multihead_attention_paramsIT_XT5_EE --------------------------
	.section	.text._ZN4mmha33masked_multihead_attention_kernelItLi128ELi128ELi1ELi16ELi256ELb1ELb1EEEv26Multihead_attention_paramsIT_XT5_EE,"ax",@progbits
	.align	128
        .global         _ZN4mmha33masked_multihead_attention_kernelItLi128ELi128ELi1ELi16ELi256ELb1ELb1EEEv26Multihead_attention_paramsIT_XT5_EE
        .type           _ZN4mmha33masked_multihead_attention_kernelItLi128ELi128ELi1ELi16ELi256ELb1ELb1EEEv26Multihead_attention_paramsIT_XT5_EE,@function
        .size           _ZN4mmha33masked_multihead_attention_kernelItLi128ELi128ELi1ELi16ELi256ELb1ELb1EEEv26Multihead_attention_paramsIT_XT5_EE,(.L_x_3493 - _ZN4mmha33masked_multihead_attention_kernelItLi128ELi128ELi1ELi16ELi256ELb1ELb1EEEv26Multihead_attention_paramsIT_XT5_EE)
        .other          _ZN4mmha33masked_multihead_attention_kernelItLi128ELi128ELi1ELi16ELi256ELb1ELb1EEEv26Multihead_attention_paramsIT_XT5_EE,@"STO_CUDA_ENTRY STV_DEFAULT"
_ZN4mmha33masked_multihead_attention_kernelItLi128ELi128ELi1ELi16ELi256ELb1ELb1EEEv26Multihead_attention_paramsIT_XT5_EE:
.text._ZN4mmha33masked_multihead_attention_kernelItLi128ELi128ELi1ELi16ELi256ELb1ELb1EEEv26Multihead_attention_paramsIT_XT5_EE:
[----:B------:R-:W0:Y:S01]  /*0000*/  LDC R1, c[0x0][0x37c] ;  /* 0x0000df00ff017b82 */ /* 0x000e220000000800 */
[----:B------:R-:W1:Y:S07]  /*0010*/  LDCU.64 UR4, c[0x0][0x490] ;  /* 0x00009200ff0477ac */ /* 0x000e6e0008000a00 */
[----:B------:R-:W2:Y:S01]  /*0020*/  S2UR UR7, SR_CTAID.Y ;  /* 0x00000000000779c3 */ /* 0x000ea20000002600 */
[----:B------:R-:W3:Y:S01]  /*0030*/  LDCU.64 UR36, c[0x0][0x358] ;  /* 0x00006b00ff2477ac */ /* 0x000ee20008000a00 */
[----:B-1----:R-:W-:-:S04]  /*0040*/  UISETP.NE.U32.AND UP0, UPT, UR4, URZ, UPT ;  /* 0x000000ff0400728c */ /* 0x002fc8000bf05070 */
[----:B------:R-:W-:-:S09]  /*0050*/  UISETP.NE.AND.EX UP0, UPT, UR5, URZ, UPT, UP0 ;  /* 0x000000ff0500728c */ /* 0x000fd2000bf05300 */
[----:B--23--:R-:W-:Y:S05]  /*0060*/  BRA.U !UP0, `(.L_x_0) ;  /* 0x00000001081c7547 */ /* 0x00cfea000b800000 */
[----:B------:R-:W-:-:S04]  /*0070*/  UIADD3 UR4, UP0, UPT, UR7, UR4, URZ ;  /* 0x0000000407047290 */ /* 0x000fc8000ff1e0ff */
[----:B------:R-:W-:Y:S02]  /*0080*/  UIADD3.X UR5, UPT, UPT, URZ, UR5, URZ, UP0, !UPT ;  /* 0x00000005ff057290 */ /* 0x000fe400087fe4ff */
[----:B------:R-:W-:-:S04]  /*0090*/  MOV R2, UR4 ;  /* 0x0000000400027c02 */ /* 0x000fc80008000f00 */
[----:B------:R-:W-:-:S05]  /*00a0*/  MOV R3, UR5 ;  /* 0x0000000500037c02 */ /* 0x000fca0008000f00 */
[----:B------:R-:W2:Y:S02]  /*00b0*/  LDG.E.U8 R2, desc[UR36][R2.64] ;  /* 0x0000002402027981 */ /* 0x000ea4000c1e1100 */
[----:B--2---:R-:W-:-:S13]  /*00c0*/  ISETP.NE.AND P0, PT, R2, 0x1, PT ;  /* 0x000000010200780c */ /* 0x004fda0003f05270 */
[----:B------:R-:W-:Y:S05]  /*00d0*/  @!P0 EXIT ;  /* 0x000000000000894d */ /* 0x000fea0003800000 */
.L_x_0:
[----:B------:R-:W1:Y:S01]  /*00e0*/  LDCU.64 UR4, c[0x0][0x498] ;  /* 0x00009300ff0477ac */ /* 0x000e620008000a00 */
[----:B------:R-:W2:Y:S01]  /*00f0*/  S2R R6, SR_CTAID.Y ;  /* 0x0000000000067919 */ /* 0x000ea20000002600 */
[----:B------:R-:W3:Y:S01]  /*0100*/  LDCU UR8, c[0x0][0x3f0] ;  /* 0x00007e00ff0877ac */ /* 0x000ee20008000800 */
[----:B------:R-:W4:Y:S01]  /*0110*/  LDCU UR9, c[0x0][0x3f4] ;  /* 0x00007e80ff0977ac */ /* 0x000f220008000800 */
[----:B------:R-:W0:Y:S01]  /*0120*/  LDCU UR10, c[0x0][0x40c] ;  /* 0x00008180ff0a77ac */ /* 0x000e220008000800 */
[----:B-1----:R-:W-:Y:S01]  /*0130*/  UIMAD.WIDE.U32 UR4, UR7, 0x4, UR4 ;  /* 0x00000004070478a5 */ /* 0x002fe2000f8e0004 */
[----:B---3--:R-:W-:-:S05]  /*0140*/  IMAD.U32 R0, RZ, RZ, UR8 ;  /* 0x00000008ff007e24 */ /* 0x008fca000f8e00ff */
[----:B------:R-:W-:Y:S01]  /*0150*/  MOV R2, UR4 ;  /* 0x0000000400027c02 */ /* 0x000fe20008000f00 */
[----:B------:R-:W-:Y:S01]  /*0160*/  IMAD.U32 R3, RZ, RZ, UR5 ;  /* 0x00000005ff037e24 */ /* 0x000fe2000f8e00ff */
[----:B------:R-:W-:-:S04]  /*0170*/  IABS R7, R0 ;  /* 0x0000000000077213 */ /* 0x000fc80000000000 */
[----:B------:R1:W3:Y:S01]  /*0180*/  LDG.E R10, desc[UR36][R2.64] ;  /* 0x00000024020a7981 */ /* 0x0002e2000c1e1900 */
[----:B------:R-:W4:Y:S08]  /*0190*/  I2F.RP R0, R7 ;  /* 0x0000000700007306 */ /* 0x000f300000209400 */
[----:B----4-:R-:W4:Y:S02]  /*01a0*/  MUFU.RCP R0, R0 ;  /* 0x0000000000007308 */ /* 0x010f240000001000 */
[----:B----4-:R-:W-:-:S06]  /*01b0*/  IADD3 R4, PT, PT, R0, 0xffffffe, RZ ;  /* 0x0ffffffe00047810 */ /* 0x010fcc0007ffe0ff */
[----:B------:R4:W0:Y:S01]  /*01c0*/  F2I.FTZ.U32.TRUNC.NTZ R5, R4 ;  /* 0x0000000400057305 */ /* 0x000822000021f000 */
[----:B--2---:R-:W-:Y:S01]  /*01d0*/  IABS R0, R6 ;  /* 0x0000000600007213 */ /* 0x004fe20000000000 */
[----:B----4-:R-:W-:Y:S01]  /*01e0*/  HFMA2 R4, -RZ, RZ, 0, 0 ;  /* 0x00000000ff047431 */ /* 0x010fe200000001ff */
[----:B0-----:R-:W-:-:S05]  /*01f0*/  IADD3 R8, PT, PT, RZ, -R5, RZ ;  /* 0x80000005ff087210 */ /* 0x001fca0007ffe0ff */
[----:B------:R-:W-:-:S04]  /*0200*/  IMAD R9, R8, R7, RZ ;  /* 0x0000000708097224 */ /* 0x000fc800078e02ff */
[----:B------:R-:W-:-:S06]  /*0210*/  IMAD.HI.U32 R5, R5, R9, R4 ;  /* 0x0000000905057227 */ /* 0x000fcc00078e0004 */
[----:B------:R-:W-:-:S05]  /*0220*/  IMAD.HI.U32 R5, R5, R0, RZ ;  /* 0x0000000005057227 */ /* 0x000fca00078e00ff */
[----:B------:R-:W-:-:S13]  /*0230*/  R2UR UR6, R5 ;  /* 0x00000000050672ca */ /* 0x000fda00000e0000 */
[----:B------:R-:W-:-:S04]  /*0240*/  IMAD R4, RZ, RZ, -UR6 ;  /* 0x80000006ff047e24 */ /* 0x000fc8000f8e02ff */
[C---:B------:R-:W-:Y:S01]  /*0250*/  IMAD R0, R7.reuse, R4, R0 ;  /* 0x0000000407007224 */ /* 0x040fe200078e0200 */
[----:B-1----:R-:W-:Y:S01]  /*0260*/  MOV R2, UR6 ;  /* 0x0000000600027c02 */ /* 0x002fe20008000f00 */
[----:B------:R-:W0:Y:S03]  /*0270*/  LDC.64 R4, c[0x0][0x460] ;  /* 0x00011800ff047b82 */ /* 0x000e260000000a00 */
[----:B------:R-:W-:-:S13]  /*0280*/  ISETP.GT.U32.AND P0, PT, R7, R0, PT ;  /* 0x000000000700720c */ /* 0x000fda0003f04070 */
[----:B------:R-:W-:Y:S01]  /*0290*/  @!P0 IADD3 R2, PT, PT, R2, 0x1, RZ ;  /* 0x0000000102028810 */ /* 0x000fe20007ffe0ff */
[----:B------:R-:W-:-:S03]  /*02a0*/  @!P0 IMAD.IADD R0, R0, 0x1, -R7 ;  /* 0x0000000100008824 */ /* 0x000fc600078e0a07 */
[----:B------:R-:W-:Y:S02]  /*02b0*/  @!P0 R2UR UR6, R2 ;  /* 0x00000000020682ca */ /* 0x000fe400000e0000 */
[----:B------:R-:W-:Y:S02]  /*02c0*/  ISETP.GE.U32.AND P1, PT, R0, R7, PT ;  /* 0x000000070000720c */ /* 0x000fe40003f26070 */
[----:B------:R-:W-:-:S09]  /*02d0*/  MOV R12, UR9 ;  /* 0x00000009000c7c02 */ /* 0x000fd20008000f00 */
[----:B------:R-:W-:Y:S02]  /*02e0*/  MOV R0, UR6 ;  /* 0x0000000600007c02 */ /* 0x000fe40008000f00 */
[----:B------:R-:W-:Y:S02]  /*02f0*/  IABS R6, R12 ;  /* 0x0000000c00067213 */ /* 0x000fe40000000000 */
[----:B------:R-:W-:-:S04]  /*0300*/  @P1 IADD3 R0, PT, PT, R0, 0x1, RZ ;  /* 0x0000000100001810 */ /* 0x000fc80007ffe0ff */
[----:B------:R-:W-:Y:S02]  /*0310*/  @P1 R2UR UR6, R0 ;  /* 0x00000000000612ca */ /* 0x000fe400000e0000 */
[----:B------:R-:W1:Y:S08]  /*0320*/  I2F.RP R0, R6 ;  /* 0x0000000600007306 */ /* 0x000e700000209400 */
[----:B-1----:R-:W1:Y:S01]  /*0330*/  MUFU.RCP R0, R0 ;  /* 0x0000000000007308 */ /* 0x002e620000001000 */
[----:B0-----:R-:W-:-:S04]  /*0340*/  ISETP.NE.U32.AND P0, PT, R4, RZ, PT ;  /* 0x000000ff0400720c */ /* 0x001fc80003f05070 */
[----:B------:R-:W-:Y:S01]  /*0350*/  ISETP.NE.AND.EX P0, PT, R5, RZ, PT, P0 ;  /* 0x000000ff0500720c */ /* 0x000fe20003f05300 */
[----:B-1----:R-:W-:-:S04]  /*0360*/  VIADD R4, R0, 0xffffffe ;  /* 0x0ffffffe00047836 */ /* 0x002fc80000000000 */
[----:B------:R0:W1:Y:S01]  /*0370*/  F2I.FTZ.U32.TRUNC.NTZ R5, R4 ;  /* 0x0000000400057305 */ /* 0x000062000021f000 */
[----:B------:R-:W-:Y:S01]  /*0380*/  ISETP.EQ.AND P4, PT, RZ, UR10, P0 ;  /* 0x0000000aff007c0c */ /* 0x000fe20008782270 */
[----:B------:R-:W-:Y:S01]  /*0390*/  ULOP3.LUT UR4, UR7, UR8, URZ, 0x3c, !UPT ;  /* 0x0000000807047292 */ /* 0x000fe2000f8e3cff */
[----:B0-----:R-:W-:Y:S01]  /*03a0*/  HFMA2 R4, -RZ, RZ, 0, 0 ;  /* 0x00000000ff047431 */ /* 0x001fe200000001ff */
[----:B-1----:R-:W-:-:S10]  /*03b0*/  IADD3 R7, PT, PT, RZ, -R5, RZ ;  /* 0x80000005ff077210 */ /* 0x002fd40007ffe0ff */
[----:B------:R-:W-:Y:S01]  /*03c0*/  VOTEU.ANY UP2, P4 ;  /* 0x0000000000ff7886 */ /* 0x000fe20002040100 */
[----:B------:R-:W-:Y:S01]  /*03d0*/  IMAD R7, R7, R6, RZ ;  /* 0x0000000607077224 */ /* 0x000fe200078e02ff */
[----:B------:R-:W-:-:S03]  /*03e0*/  UISETP.GE.AND UP1, UPT, UR4, URZ, UPT ;  /* 0x000000ff0400728c */ /* 0x000fc6000bf26270 */
[----:B------:R-:W0:Y:S01]  /*03f0*/  @UP2 LDCU.64 UR4, c[0x0][0x460] ;  /* 0x00008c00ff0427ac */ /* 0x000e220008000a00 */
[----:B------:R-:W-:Y:S01]  /*0400*/  IMAD.HI.U32 R5, R5, R7, R4 ;  /* 0x0000000705057227 */ /* 0x000fe200078e0004 */
[----:B------:R-:W-:Y:S01]  /*0410*/  UISETP.NE.AND UP0, UPT, UR8, URZ, UPT ;  /* 0x000000ff0800728c */ /* 0x000fe2000bf05270 */
[----:B------:R-:W-:Y:S01]  /*0420*/  UMOV UR42, UR6 ;  /* 0x00000006002a7c82 */ /* 0x000fe20008000000 */
[----:B------:R-:W-:Y:S01]  /*0430*/  PLOP3.LUT P0, PT, PT, PT, UP2, 0x80, 0x8 ;  /* 0x000000000008781c */ /* 0x000fe20003f0f028 */
[----:B------:R-:W1:Y:S03]  /*0440*/  S2UR UR45, SR_CTAID.X ;  /* 0x00000000002d79c3 */ /* 0x000e660000002500 */
[----:B------:R-:W-:Y:S01]  /*0450*/  @!UP1 UIADD3 UR42, UPT, UPT, -UR42, URZ, URZ ;  /* 0x000000ff2a2a9290 */ /* 0x000fe2000fffe1ff */
[----:B------:R-:W1:Y:S04]  /*0460*/  LDCU UR6, c[0x0][0x3f8] ;  /* 0x00007f00ff0677ac */ /* 0x000e680008000800 */
[----:B------:R-:W-:Y:S01]  /*0470*/  @!UP0 ULOP3.LUT UR42, URZ, UR8, URZ, 0x33, !UPT ;  /* 0x00000008ff2a8292 */ /* 0x000fe2000f8e33ff */
[----:B------:R-:W2:Y:S03]  /*0480*/  LDCU UR8, c[0x0][0x3e8] ;  /* 0x00007d00ff0877ac */ /* 0x000ea60008000800 */
[----:B0-----:R-:W-:-:S06]  /*0490*/  @UP2 UIMAD.WIDE UR4, UR42, 0x4, UR4 ;  /* 0x000000042a0428a5 */ /* 0x001fcc000f8e0204 */
[----:B------:R-:W-:Y:S01]  /*04a0*/  MOV R3, UR5 ;  /* 0x0000000500037c02 */ /* 0x000fe20008000f00 */
[----:B------:R-:W-:-:S05]  /*04b0*/  IMAD.U32 R2, RZ, RZ, UR4 ;  /* 0x00000004ff027e24 */ /* 0x000fca000f8e00ff */
[----:B------:R0:W5:Y:S01]  /*04c0*/  @P0 LDG.E R3, desc[UR36][R2.64] ;  /* 0x0000002402030981 */ /* 0x000162000c1e1900 */
[----:B---3--:R-:W-:-:S13]  /*04d0*/  R2UR UR47, R10 ;  /* 0x000000000a2f72ca */ /* 0x008fda00000e0000 */
[----:B------:R-:W-:-:S06]  /*04e0*/  UIADD3 UR46, UPT, UPT, UR47, -0x1, URZ ;  /* 0xffffffff2f2e7890 */ /* 0x000fcc000fffe0ff */
[----:B------:R-:W-:-:S05]  /*04f0*/  IABS R0, UR46 ;  /* 0x0000002e00007c13 */ /* 0x000fca0008000000 */
[----:B------:R-:W-:-:S04]  /*0500*/  IMAD.HI.U32 R5, R5, R0, RZ ;  /* 0x0000000005057227 */ /* 0x000fc800078e00ff */
[----:B------:R-:W-:-:S04]  /*0510*/  IMAD.MOV R5, RZ, RZ, -R5 ;  /* 0x000000ffff057224 */ /* 0x000fc800078e0a05 */
[----:B------:R-:W-:-:S05]  /*0520*/  IMAD R5, R6, R5, R0 ;  /* 0x0000000506057224 */ /* 0x000fca00078e0200 */
[----:B------:R-:W-:-:S13]  /*0530*/  R2UR UR41, R5 ;  /* 0x00000000052972ca */ /* 0x000fda00000e0000 */
[----:B------:R-:W-:Y:S01]  /*0540*/  ISETP.GT.U32.AND P0, PT, R6, UR41, PT ;  /* 0x0000002906007c0c */ /* 0x000fe2000bf04070 */
[----:B0-----:R-:W0:-:S12]  /*0550*/  S2R R2, SR_TID.X ;  /* 0x0000000000027919 */ /* 0x001e180000002100 */
[----:B------:R-:W-:-:S04]  /*0560*/  @!P0 IADD3 R0, PT, PT, -R6, UR41, RZ ;  /* 0x0000002906008c10 */ /* 0x000fc8000fffe1ff */
[----:B------:R-:W-:-:S13]  /*0570*/  @!P0 R2UR UR41, R0 ;  /* 0x00000000002982ca */ /* 0x000fda00000e0000 */
[----:B------:R-:W-:Y:S01]  /*0580*/  ISETP.GT.U32.AND P0, PT, R6, UR41, PT ;  /* 0x0000002906007c0c */ /* 0x000fe2000bf04070 */
[----:B--2---:R-:W-:Y:S02]  /*0590*/  UISETP.NE.AND UP1, UPT, UR8, URZ, UPT ;  /* 0x000000ff0800728c */ /* 0x004fe4000bf25270 */
[----:B------:R-:W-:Y:S01]  /*05a0*/  UP2UR UR43, UPR, URZ, 0x4 ;  /* 0x00000004ff2b7883 */ /* 0x000fe20008000000 */
[----:B0-----:R-:W-:Y:S01]  /*05b0*/  ISETP.GT.U32.AND P3, PT, R2, 0x1f, PT ;  /* 0x0000001f0200780c */ /* 0x001fe20003f64070 */
[----:B------:R-:W-:-:S08]  /*05c0*/  UISETP.GE.AND UP2, UPT, UR46, URZ, UPT ;  /* 0x000000ff2e00728c */ /* 0x000fd0000bf46270 */
[----:B------:R-:W-:Y:S01]  /*05d0*/  @!P0 IADD3 R6, PT, PT, -R6, UR41, RZ ;  /* 0x0000002906068c10 */ /* 0x000fe2000fffe1ff */
[----:B------:R-:W-:-:S03]  /*05e0*/  UISETP.NE.AND UP0, UPT, UR9, URZ, UPT ;  /* 0x000000ff0900728c */ /* 0x000fc6000bf05270 */
[----:B------:R-:W-:Y:S01]  /*05f0*/  @!P0 R2UR UR41, R6 ;  /* 0x00000000062982ca */ /* 0x000fe200000e0000 */
[----:B-1----:R-:W-:Y:S02]  /*0600*/  UIMAD UR40, UR7, UR6, UR45 ;  /* 0x00000006072872a4 */ /* 0x002fe4000f8e022d */
[----:B------:R-:W-:Y:S01]  /*0610*/  @UP1 USHF.L.U32 UR5, UR45, 0x7, URZ ;  /* 0x000000072d051899 */ /* 0x000fe200080006ff */
[----:B------:R-:W-:Y:S01]  /*0620*/  BSSY.RECONVERGENT B0, `(.L_x_1) ;  /* 0x0000022000007945 */ /* 0x000fe20003800200 */
[----:B------:R-:W-:Y:S01]  /*0630*/  @!UP1 USHF.L.U32 UR4, UR40, 0x7, URZ ;  /* 0x0000000728049899 */ /* 0x000fe200080006ff */
[----:B------:R-:W-:Y:S01]  /*0640*/  UMOV UR38, URZ ;  /* 0x000000ff00267c82 */ /* 0x000fe20008000000 */
[----:B------:R-:W-:Y:S02]  /*0650*/  UIMAD UR44, UR7, UR9, URZ ;  /* 0x00000009072c72a4 */ /* 0x000fe4000f8e02ff */
[----:B------:R-:W-:Y:S02]  /*0660*/  @UP1 UIMAD UR4, UR7, UR8, UR5 ;  /* 0x00000008070412a4 */ /* 0x000fe4000f8e0205 */
[----:B------:R-:W-:-:S02]  /*0670*/  UIMAD UR42, UR42, UR6, URZ ;  /* 0x000000062a2a72a4 */ /* 0x000fc4000f8e02ff */
[----:B------:R-:W-:Y:S02]  /*0680*/  @!UP2 UIADD3 UR41, UPT, UPT, -UR41, URZ, URZ ;  /* 0x000000ff2929a290 */ /* 0x000fe4000fffe1ff */
[----:B------:R-:W-:Y:S01]  /*0690*/  @!UP0 ULOP3.LUT UR41, URZ, UR9, URZ, 0x33, !UPT ;  /* 0x00000009ff298292 */ /* 0x000fe2000f8e33ff */
[----:B------:R-:W-:Y:S02]  /*06a0*/  P2R R17, PR, RZ, 0x10 ;  /* 0x00000010ff117803 */ /* 0x000fe40000000000 */
[----:B------:R-:W-:Y:S02]  /*06b0*/  CS2R R26, SRZ ;  /* 0x00000000001a7805 */ /* 0x000fe4000001ff00 */
[----:B------:R-:W-:Y:S01]  /*06c0*/  SHF.L.U32 R16, R2, 0x2, RZ ;  /* 0x0000000202107819 */ /* 0x000fe200000006ff */
[----:B------:R-:W-:Y:S06]  /*06d0*/  @P3 BRA `(.L_x_2) ;  /* 0x0000000000583947 */ /* 0x000fec0003800000 */
[----:B------:R-:W0:Y:S01]  /*06e0*/  LDC R0, c[0x0][0x478] ;  /* 0x00011e00ff007b82 */ /* 0x000e220000000800 */
[----:B------:R-:W-:Y:S02]  /*06f0*/  IADD3 R21, PT, PT, R16, UR4, RZ ;  /* 0x0000000410157c10 */ /* 0x000fe4000fffe0ff */
[----:B0-----:R-:W-:-:S13]  /*0700*/  ISETP.NE.AND P0, PT, R0, 0x2, PT ;  /* 0x000000020000780c */ /* 0x001fda0003f05270 */
[----:B------:R-:W0:Y:S08]  /*0710*/  @!P0 LDC.64 R6, c[0x0][0x388] ;  /* 0x0000e200ff068b82 */ /* 0x000e300000000a00 */
[----:B------:R-:W1:Y:S08]  /*0720*/  @!P0 LDC.64 R4, c[0x0][0x468] ;  /* 0x00011a00ff048b82 */ /* 0x000e700000000a00 */
[----:B------:R-:W2:Y:S01]  /*0730*/  @P0 LDC.64 R8, c[0x0][0x388] ;  /* 0x0000e200ff080b82 */ /* 0x000ea20000000a00 */
[----:B0-----:R-:W-:-:S04]  /*0740*/  @!P0 IADD3 R6, P1, PT, R21, R6, RZ ;  /* 0x0000000615068210 */ /* 0x001fc80007f3e0ff */
[C---:B------:R-:W-:Y:S01]  /*0750*/  @!P0 LEA.HI.X.SX32 R7, R21.reuse, R7, 0x1, P1 ;  /* 0x0000000715078211 */ /* 0x040fe200008f0eff */
[----:B-1----:R-:W3:Y:S04]  /*0760*/  @!P0 LDG.E R4, desc[UR36][R4.64] ;  /* 0x0000002404048981 */ /* 0x002ee8000c1e1900 */
[----:B------:R-:W4:Y:S01]  /*0770*/  @!P0 LDG.E R0, desc[UR36][R6.64] ;  /* 0x0000002406008981 */ /* 0x000f22000c1e1900 */
[----:B--2---:R-:W-:Y:S01]  /*0780*/  @P0 IMAD.WIDE R6, R21, 0x2, R8 ;  /* 0x0000000215060825 */ /* 0x004fe200078e0208 */
[----:B----4-:R-:W3:Y:S08]  /*0790*/  @!P0 I2F.S8 R11, R0 ;  /* 0x00000000000b8306 */ /* 0x010ef00000001400 */
[----:B------:R-:W0:Y:S08]  /*07a0*/  @!P0 I2F.S8 R13, R0.B1 ;  /* 0x10000000000d8306 */ /* 0x000e300000001400 */
[----:B------:R-:W1:Y:S08]  /*07b0*/  @!P0 I2F.S8 R15, R0.B2 ;  /* 0x20000000000f8306 */ /* 0x000e700000001400 */
[----:B------:R-:W2:Y:S01]  /*07c0*/  @!P0 I2F.S8 R19, R0.B3 ;  /* 0x3000000000138306 */ /* 0x000ea20000001400 */
[C---:B---3--:R-:W-:Y:S01]  /*07d0*/  @!P0 FMUL.FTZ R11, R4.reuse, R11 ;  /* 0x0000000b040b8220 */ /* 0x048fe20000410000 */
[C---:B0-----:R-:W-:Y:S01]  /*07e0*/  @!P0 FMUL.FTZ R26, R4.reuse, R13 ;  /* 0x0000000d041a8220 */ /* 0x041fe20000410000 */
[----:B-1----:R-:W-:-:S04]  /*07f0*/  @!P0 FMUL.FTZ R15, R4, R15 ;  /* 0x0000000f040f8220 */ /* 0x002fc80000410000 */
[----:B------:R-:W-:Y:S01]  /*0800*/  @!P0 F2FP.F16.F32.PACK_AB R26, R26, R11 ;  /* 0x0000000b1a1a823e */ /* 0x000fe200000000ff */
[----:B--2---:R-:W-:-:S05]  /*0810*/  @!P0 FMUL.FTZ R10, R4, R19 ;  /* 0x00000013040a8220 */ /* 0x004fca0000410000 */
[----:B------:R-:W-:-:S06]  /*0820*/  @!P0 F2FP.F16.F32.PACK_AB R27, R10, R15 ;  /* 0x0000000f0a1b823e */ /* 0x000fcc00000000ff */
[----:B------:R0:W5:Y:S02]  /*0830*/  @P0 LDG.E.64 R26, desc[UR36][R6.64] ;  /* 0x00000024061a0981 */ /* 0x000164000c1e1b00 */
.L_x_2:
[----:B------:R-:W-:Y:S05]  /*0840*/  BSYNC.RECONVERGENT B0 ;  /* 0x0000000000007941 */ /* 0x000fea0003800200 */
.L_x_1:
[----:B------:R-:W1:Y:S01]  /*0850*/  LDCU.64 UR8, c[0x0][0x3a0] ;  /* 0x00007400ff0877ac */ /* 0x000e620008000a00 */
[----:B------:R-:W2:Y:S01]  /*0860*/  @!P3 LDC.64 R4, c[0x0][0x3b8] ;  /* 0x0000ee00ff04bb82 */ /* 0x000ea20000000a00 */
[----:B------:R-:W-:Y:S01]  /*0870*/  LOP3.LUT R19, R16, 0x4, RZ, 0xc0, !PT ;  /* 0x0000000410137812 */ /* 0x000fe200078ec0ff */
[----:B------:R-:W-:Y:S01]  /*0880*/  IMAD.U32 R15, RZ, RZ, UR45 ;  /* 0x0000002dff0f7e24 */ /* 0x000fe2000f8e00ff */
[----:B------:R-:W3:Y:S01]  /*0890*/  LDCU.64 UR4, c[0x0][0x390] ;  /* 0x00007200ff0477ac */ /* 0x000ee20008000a00 */
[----:B------:R-:W-:Y:S02]  /*08a0*/  SHF.R.U32.HI R28, RZ, 0x1, R2 ;  /* 0x00000001ff1c7819 */ /* 0x000fe40000011602 */
[----:B------:R-:W-:Y:S02]  /*08b0*/  CS2R R24, SRZ ;  /* 0x0000000000187805 */ /* 0x000fe4000001ff00 */
[----:B------:R-:W-:Y:S01]  /*08c0*/  CS2R R22, SRZ ;  /* 0x0000000000167805 */ /* 0x000fe2000001ff00 */
[----:B------:R-:W4:Y:S01]  /*08d0*/  LDCU.64 UR12, c[0x0][0x418] ;  /* 0x00008300ff0c77ac */ /* 0x000f220008000a00 */
[----:B------:R-:W-:Y:S01]  /*08e0*/  VOTEU.ANY UP1, P4 ;  /* 0x0000000000ff7886 */ /* 0x000fe20002020100 */
[----:B------:R-:W-:Y:S01]  /*08f0*/  PLOP3.LUT P4, PT, PT, PT, UP1, 0x80, 0x8 ;  /* 0x000000000008781c */ /* 0x000fe20003f8f018 */
[----:B------:R-:W-:Y:S01]  /*0900*/  USHF.L.U32 UR48, UR40, 0x7, URZ ;  /* 0x0000000728307899 */ /* 0x000fe200080006ff */
[----:B------:R-:W-:-:S02]  /*0910*/  PLOP3.LUT P0, PT, PT, PT, UP1, 0x40, 0x4 ;  /* 0x000000000004781c */ /* 0x000fc40003f0e818 */
[----:B-1----:R-:W-:Y:S02]  /*0920*/  ISETP.NE.U32.AND P2, PT, RZ, UR8, PT ;  /* 0x00000008ff007c0c */ /* 0x002fe4000bf45070 */
[----:B------:R-:W-:Y:S01]  /*0930*/  ISETP.GT.U32.OR P0, PT, R2, 0x1f, P0 ;  /* 0x0000001f0200780c */ /* 0x000fe20000704470 */
[----:B------:R-:W-:Y:S01]  /*0940*/  @!P3 IMAD R0, R12, UR48, R19 ;  /* 0x000000300c00bc24 */ /* 0x000fe2000f8e0213 */
[----:B------:R-:W-:Y:S02]  /*0950*/  ISETP.NE.AND.EX P2, PT, RZ, UR9, PT, P2 ;  /* 0x00000009ff007c0c */ /* 0x000fe4000bf45320 */
[----:B---3--:R-:W-:Y:S02]  /*0960*/  ISETP.NE.U32.AND P1, PT, RZ, UR4, PT ;  /* 0x00000004ff007c0c */ /* 0x008fe4000bf25070 */
[----:B------:R-:W-:Y:S01]  /*0970*/  ISETP.GT.U32.OR P2, PT, R2, 0x1f, !P2 ;  /* 0x0000001f0200780c */ /* 0x000fe20005744470 */
[----:B----4-:R-:W-:Y:S01]  /*0980*/  UISETP.NE.U32.AND UP0, UPT, UR12, URZ, UPT ;  /* 0x000000ff0c00728c */ /* 0x010fe2000bf05070 */
[----:B------:R-:W-:-:S02]  /*0990*/  ISETP.NE.AND.EX P1, PT, RZ, UR5, PT, P1 ;  /* 0x00000005ff007c0c */ /* 0x000fc4000bf25310 */
[----:B------:R-:W-:Y:S01]  /*09a0*/  ISETP.NE.OR P2, PT, RZ, UR10, P2 ;  /* 0x0000000aff007c0c */ /* 0x000fe20009745670 */
[----:B------:R-:W-:Y:S01]  /*09b0*/  UISETP.NE.AND.EX UP0, UPT, UR13, URZ, UPT, UP0 ;  /* 0x000000ff0d00728c */ /* 0x000fe2000bf05300 */
[----:B------:R-:W-:Y:S01]  /*09c0*/  ISETP.GT.U32.OR P1, PT, R2, 0x1f, !P1 ;  /* 0x0000001f0200780c */ /* 0x000fe20004f24470 */
[----:B------:R-:W1:Y:S01]  /*09d0*/  @!P0 LDC.64 R10, c[0x0][0x450] ;  /* 0x00011400ff0a8b82 */ /* 0x000e620000000a00 */
[----:B-----5:R-:W-:Y:S01]  /*09e0*/  @P4 R2UR UR38, R3 ;  /* 0x00000000032642ca */ /* 0x020fe200000e0000 */
[----:B------:R-:W-:Y:S01]  /*09f0*/  VOTEU.ALL UP1, P0 ;  /* 0x0000000000ff7886 */ /* 0x000fe20000020000 */
[----:B------:R-:W-:Y:S01]  /*0a00*/  @!P3 IMAD R3, R28, R12, UR46 ;  /* 0x0000002e1c03be24 */ /* 0x000fe2000f8e020c */
[----:B------:R-:W-:-:S04]  /*0a10*/  PLOP3.LUT P4, PT, PT, PT, UP0, 0x80, 0x8 ;  /* 0x000000000008781c */ /* 0x000fc80003f8f008 */
[----:B------:R-:W-:Y:S01]  /*0a20*/  @!P3 LEA R13, R3, R0, 0x3 ;  /* 0x00000000030db211 */ /* 0x000fe200078e18ff */
[----:B------:R-:W3:Y:S01]  /*0a30*/  @UP0 LDCU.64 UR4, c[0x0][0x418] ;  /* 0x00008300ff0407ac */ /* 0x000ee20008000a00 */
[----:B------:R-:W4:Y:S01]  /*0a40*/  @!P2 LDC.64 R8, c[0x0][0x3a0] ;  /* 0x0000e800ff08ab82 */ /* 0x000f220000000a00 */
[----:B------:R-:W-:Y:S02]  /*0a50*/  LEA R3, R15, R16, 0x7 ;  /* 0x000000100f037211 */ /* 0x000fe400078e38ff */
[----:B------:R-:W-:Y:S01]  /*0a60*/  CS2R R14, SRZ ;  /* 0x00000000000e7805 */ /* 0x000fe2000001ff00 */
[----:B--2---:R-:W-:Y:S01]  /*0a70*/  @!P3 IMAD.WIDE R4, R13, 0x2, R4 ;  /* 0x000000020d04b825 */ /* 0x004fe200078e0204 */
[----:B------:R-:W-:-:S03]  /*0a80*/  @!UP1 UIMAD UR6, UR38, UR6, URZ ;  /* 0x00000006260692a4 */ /* 0x000fc6000f8e02ff */
[----:B0-----:R-:W0:Y:S01]  /*0a90*/  @!P1 LDC.64 R6, c[0x0][0x390] ;  /* 0x0000e400ff069b82 */ /* 0x001e220000000a00 */
[----:B------:R-:W2:Y:S02]  /*0aa0*/  @!P3 LDG.E.64 R24, desc[UR36][R4.64] ;  /* 0x000000240418b981 */ /* 0x000ea4000c1e1b00 */
[----:B------:R-:W-:-:S05]  /*0ab0*/  IMAD.U32 R0, RZ, RZ, UR6 ;  /* 0x00000006ff007e24 */ /* 0x000fca000f8e00ff */
[----:B------:R-:W-:Y:S01]  /*0ac0*/  @!P0 LEA R21, R0, R3, 0x7 ;  /* 0x0000000300158211 */ /* 0x000fe200078e38ff */
[----:B---3--:R-:W-:-:S04]  /*0ad0*/  @UP0 UIMAD.WIDE.U32 UR4, UR7, 0x4, UR4 ;  /* 0x00000004070408a5 */ /* 0x008fc8000f8e0004 */
[----:B-1----:R-:W-:Y:S02]  /*0ae0*/  @!P0 IMAD.WIDE R10, R21, 0x2, R10 ;  /* 0x00000002150a8825 */ /* 0x002fe400078e020a */
[----:B------:R-:W-:Y:S02]  /*0af0*/  MOV R12, UR4 ;  /* 0x00000004000c7c02 */ /* 0x000fe40008000f00 */
[C---:B----4-:R-:W-:Y:S02]  /*0b00*/  @!P2 IMAD.WIDE.U32 R8, R3.reuse, 0x2, R8 ;  /* 0x000000020308a825 */ /* 0x050fe400078e0008 */
[----:B------:R-:W3:Y:S02]  /*0b10*/  @!P0 LDG.E.64 R10, desc[UR36][R10.64] ;  /* 0x000000240a0a8981 */ /* 0x000ee4000c1e1b00 */
[----:B------:R-:W-:Y:S01]  /*0b20*/  IMAD.U32 R13, RZ, RZ, UR5 ;  /* 0x00000005ff0d7e24 */ /* 0x000fe2000f8e00ff */
[----:B------:R-:W1:Y:S01]  /*0b30*/  LDCU.U8 UR4, c[0x0][0x404] ;  /* 0x00008080ff0477ac */ /* 0x000e620008000000 */
[----:B------:R-:W2:Y:S01]  /*0b40*/  @!P2 LDG.E.64 R22, desc[UR36][R8.64] ;  /* 0x000000240816a981 */ /* 0x000ea2000c1e1b00 */
[----:B0-----:R-:W-:-:S03]  /*0b50*/  @!P1 IMAD.WIDE.U32 R6, R3, 0x2, R6 ;  /* 0x0000000203069825 */ /* 0x001fc600078e0006 */
[----:B------:R-:W4:Y:S01]  /*0b60*/  @P4 LDG.E R12, desc[UR36][R12.64] ;  /* 0x000000240c0c4981 */ /* 0x000f22000c1e1900 */
[----:B------:R-:W0:Y:S03]  /*0b70*/  LDC R3, c[0x0][0x400] ;  /* 0x00010000ff037b82 */ /* 0x000e260000000800 */
[----:B------:R-:W3:Y:S01]  /*0b80*/  @!P1 LDG.E.64 R14, desc[UR36][R6.64] ;  /* 0x00000024060e9981 */ /* 0x000ee2000c1e1b00 */
[----:B------:R-:W-:Y:S02]  /*0b90*/  ISETP.NE.AND P2, PT, RZ, UR10, PT ;  /* 0x0000000aff007c0c */ /* 0x000fe4000bf45270 */
[----:B-1----:R-:W-:Y:S01]  /*0ba0*/  ISETP.NE.AND P1, PT, RZ, UR4, PT ;  /* 0x00000004ff007c0c */ /* 0x002fe2000bf25270 */
[----:B------:R-:W-:-:S03]  /*0bb0*/  UMOV UR39, URZ ;  /* 0x000000ff00277c82 */ /* 0x000fc60008000000 */
[----:B0-----:R-:W-:Y:S01]  /*0bc0*/  ISETP.LT.OR P1, PT, R3, 0x1, P1 ;  /* 0x000000010300780c */ /* 0x001fe20000f21670 */
[----:B------:R-:W-:Y:S01]  /*0bd0*/  BSSY.RECONVERGENT B6, `(.L_x_3) ;  /* 0x000013b000067945 */ /* 0x000fe20003800200 */
[----:B------:R-:W-:-:S04]  /*0be0*/  MOV R18, UR44 ;  /* 0x0000002c00127c02 */ /* 0x000fc80008000f00 */
[----:B------:R-:W-:Y:S01]  /*0bf0*/  SHF.R.S32.HI R18, RZ, 0x1f, R18 ;  /* 0x0000001fff127819 */ /* 0x000fe20000011412 */
[----:B--2---:R-:W-:Y:S02]  /*0c00*/  @!P2 HADD2 R25, R25, R23 ;  /* 0x000000171919a230 */ /* 0x004fe40000000000 */
[----:B------:R-:W-:Y:S01]  /*0c10*/  @!P2 HFMA2 R24, R24, 1, 1, R22 ;  /* 0x3c003c001818a831 */ /* 0x000fe20000000016 */
[----:B----4-:R-:W-:Y:S01]  /*0c20*/  @P4 R2UR UR39, R12 ;  /* 0x000000000c2742ca */ /* 0x010fe200000e0000 */
[----:B---3--:R-:W-:Y:S02]  /*0c30*/  @!P0 HFMA2 R25, R25, R11, -RZ ;  /* 0x0000000b19198231 */ /* 0x008fe400001000ff */
[----:B------:R-:W-:Y:S02]  /*0c40*/  @!P0 HMUL2 R24, R24, R10 ;  /* 0x0000000a18188232 */ /* 0x000fe40000000000 */
[----:B------:R-:W-:Y:S02]  /*0c50*/  HFMA2 R27, R27, 1, 1, R15 ;  /* 0x3c003c001b1b7831 */ /* 0x000fe4000000000f */
[----:B------:R-:W-:Y:S01]  /*0c60*/  HADD2 R26, R26, R14 ;  /* 0x0000000e1a1a7230 */ /* 0x000fe20000000000 */
[----:B------:R-:W-:Y:S07]  /*0c70*/  @P1 BRA `(.L_x_4) ;  /* 0x00000004006c1947 */ /* 0x000fee0003800000 */
[----:B------:R-:W-:Y:S05]  /*0c80*/  @P2 BRA `(.L_x_5) ;  /* 0x0000000000d02947 */ /* 0x000fea0003800000 */
[----:B------:R-:W-:-:S13]  /*0c90*/  ISETP.GE.AND P0, PT, R16, R3, PT ;  /* 0x000000031000720c */ /* 0x000fda0003f06270 */
[----:B------:R-:W-:Y:S05]  /*0ca0*/  @P0 BRA `(.L_x_6) ;  /* 0x0000001000b40947 */ /* 0x000fea0003800000 */
[----:B------:R-:W-:Y:S01]  /*0cb0*/  I2FP.F32.U32 R3, R3 ;  /* 0x0000000300037245 */ /* 0x000fe20000201000 */
[----:B------:R-:W-:Y:S01]  /*0cc0*/  UIADD3 UR4, UPT, UPT, -UR39, UR10, URZ ;  /* 0x0000000a27047290 */ /* 0x000fe2000fffe1ff */
[----:B------:R-:W-:Y:S01]  /*0cd0*/  IADD3 R0, PT, PT, R16, 0x2, RZ ;  /* 0x0000000210007810 */ /* 0x000fe20007ffe0ff */
[--C-:B------:R-:W-:Y:S02]  /*0ce0*/  HADD2.F32 R8, -RZ, R25.reuse.H1_H1 ;  /* 0x30000019ff087230 */ /* 0x100fe40000004100 */
[----:B------:R-:W-:Y:S01]  /*0cf0*/  HADD2.F32 R25, -RZ, R25.H0_H0 ;  /* 0x20000019ff197230 */ /* 0x000fe20000004100 */
[----:B------:R-:W0:Y:S01]  /*0d00*/  MUFU.RCP R3, R3 ;  /* 0x0000000300037308 */ /* 0x000e220000001000 */
[----:B------:R-:W-:-:S05]  /*0d10*/  I2FP.F32.U32 R0, R0 ;  /* 0x0000000000007245 */ /* 0x000fca0000201000 */
[----:B0-----:R-:W-:-:S04]  /*0d20*/  FMUL.FTZ R0, R0, R3 ;  /* 0x0000000300007220 */ /* 0x001fc80000410000 */
[----:B------:R-:W-:Y:S01]  /*0d30*/  FMUL.FTZ R5, R0, 13.28771209716796875 ;  /* 0x41549a7800057820 */ /* 0x000fe20000410000 */
[----:B------:R-:W-:-:S05]  /*0d40*/  I2FP.F32.U32 R0, R16 ;  /* 0x0000001000007245 */ /* 0x000fca0000201000 */
[----:B------:R-:W0:Y:S01]  /*0d50*/  MUFU.EX2 R5, -R5 ;  /* 0x8000000500057308 */ /* 0x000e220000000800 */
[----:B------:R-:W-:-:S04]  /*0d60*/  FMUL.FTZ R0, R0, R3 ;  /* 0x0000000300007220 */ /* 0x000fc80000410000 */
[----:B------:R-:W-:Y:S01]  /*0d70*/  FMUL.FTZ R4, R0, 13.28771209716796875 ;  /* 0x41549a7800047820 */ /* 0x000fe20000410000 */
[----:B------:R-:W-:-:S03]  /*0d80*/  I2FP.F32.S32 R0, UR4 ;  /* 0x0000000400007c45 */ /* 0x000fc60008201400 */
[----:B------:R-:W1:Y:S02]  /*0d90*/  MUFU.EX2 R9, -R4 ;  /* 0x8000000400097308 */ /* 0x000e640000000800 */
[----:B0-----:R-:W-:Y:S01]  /*0da0*/  FMUL.FTZ R3, R0, R5 ;  /* 0x0000000500037220 */ /* 0x001fe20000410000 */
[--C-:B------:R-:W-:Y:S02]  /*0db0*/  HADD2.F32 R5, -RZ, R27.reuse.H1_H1 ;  /* 0x3000001bff057230 */ /* 0x100fe40000004100 */
[----:B------:R-:W-:Y:S02]  /*0dc0*/  HADD2.F32 R27, -RZ, R27.H0_H0 ;  /* 0x2000001bff1b7230 */ /* 0x000fe40000004100 */
[----:B------:R-:W-:-:S04]  /*0dd0*/  FMUL.RZ R10, R3, 0.15915493667125701904 ;  /* 0x3e22f983030a7820 */ /* 0x000fc8000040c000 */
[----:B------:R-:W0:Y:S01]  /*0de0*/  MUFU.SIN R7, R10 ;  /* 0x0000000a00077308 */ /* 0x000e220000000400 */
[----:B-1----:R-:W-:-:S04]  /*0df0*/  FMUL.FTZ R0, R0, R9 ;  /* 0x0000000900007220 */ /* 0x002fc80000410000 */
[----:B------:R-:W-:-:S03]  /*0e00*/  FMUL.RZ R11, R0, 0.15915493667125701904 ;  /* 0x3e22f983000b7820 */ /* 0x000fc6000040c000 */
[----:B------:R1:W2:Y:S08]  /*0e10*/  MUFU.COS R6, R10 ;  /* 0x0000000a00067308 */ /* 0x0002b00000000000 */
[----:B------:R-:W3:Y:S01]  /*0e20*/  MUFU.SIN R3, R11 ;  /* 0x0000000b00037308 */ /* 0x000ee20000000400 */
[C---:B0-----:R-:W-:Y:S01]  /*0e30*/  FMUL.FTZ R9, R7.reuse, R5 ;  /* 0x0000000507097220 */ /* 0x041fe20000410000 */
[----:B-1----:R-:W-:-:S06]  /*0e40*/  FMUL.FTZ R10, R7, R8 ;  /* 0x00000008070a7220 */ /* 0x002fcc0000410000 */
[----:B------:R-:W0:Y:S01]  /*0e50*/  MUFU.COS R0, R11 ;  /* 0x0000000b00007308 */ /* 0x000e220000000000 */
[C---:B--2---:R-:W-:Y:S01]  /*0e60*/  FMUL.FTZ R4, R6.reuse, R5 ;  /* 0x0000000506047220 */ /* 0x044fe20000410000 */
[C---:B------:R-:W-:Y:S01]  /*0e70*/  FMUL.FTZ R12, R6.reuse, R8 ;  /* 0x00000008060c7220 */ /* 0x040fe20000410000 */
[C---:B------:R-:W-:Y:S01]  /*0e80*/  FFMA.FTZ R9, R6.reuse, R27, -R9 ;  /* 0x0000001b06097223 */ /* 0x040fe20000010809 */
[----:B------:R-:W-:Y:S01]  /*0e90*/  FFMA.FTZ R10, R6, R25, -R10 ;  /* 0x00000019060a7223 */ /* 0x000fe2000001080a */
[C---:B------:R-:W-:Y:S01]  /*0ea0*/  FFMA.FTZ R8, R7.reuse, R27, R4 ;  /* 0x0000001b07087223 */ /* 0x040fe20000010004 */
[----:B------:R-:W-:Y:S02]  /*0eb0*/  HADD2.F32 R4, -RZ, R26.H1_H1 ;  /* 0x3000001aff047230 */ /* 0x000fe40000004100 */
[----:B------:R-:W-:Y:S01]  /*0ec0*/  FFMA.FTZ R25, R7, R25, R12 ;  /* 0x0000001907197223 */ /* 0x000fe2000001000c */
[----:B------:R-:W-:Y:S02]  /*0ed0*/  HADD2.F32 R6, -RZ, R24.H1_H1 ;  /* 0x30000018ff067230 */ /* 0x000fe40000004100 */
[----:B------:R-:W-:-:S02]  /*0ee0*/  HADD2.F32 R26, -RZ, R26.H0_H0 ;  /* 0x2000001aff1a7230 */ /* 0x000fc40000004100 */
[C---:B---3--:R-:W-:Y:S01]  /*0ef0*/  FMUL.FTZ R5, R3.reuse, R4 ;  /* 0x0000000403057220 */ /* 0x048fe20000410000 */
[----:B------:R-:W-:Y:S02]  /*0f00*/  HADD2.F32 R24, -RZ, R24.H0_H0 ;  /* 0x20000018ff187230 */ /* 0x000fe40000004100 */
[----:B------:R-:W-:Y:S01]  /*0f10*/  FMUL.FTZ R7, R3, R6 ;  /* 0x0000000603077220 */ /* 0x000fe20000410000 */
[----:B------:R-:W-:Y:S02]  /*0f20*/  F2FP.F16.F32.PACK_AB R27, R8, R9 ;  /* 0x00000009081b723e */ /* 0x000fe400000000ff */
[----:B------:R-:W-:Y:S01]  /*0f30*/  F2FP.F16.F32.PACK_AB R25, R25, R10 ;  /* 0x0000000a1919723e */ /* 0x000fe200000000ff */
[C---:B0-----:R-:W-:Y:S01]  /*0f40*/  FMUL.FTZ R4, R0.reuse, R4 ;  /* 0x0000000400047220 */ /* 0x041fe20000410000 */
[C---:B------:R-:W-:Y:S01]  /*0f50*/  FMUL.FTZ R6, R0.reuse, R6 ;  /* 0x0000000600067220 */ /* 0x040fe20000410000 */
[C---:B------:R-:W-:Y:S01]  /*0f60*/  FFMA.FTZ R5, R0.reuse, R26, -R5 ;  /* 0x0000001a00057223 */ /* 0x040fe20000010805 */
[----:B------:R-:W-:Y:S01]  /*0f70*/  FFMA.FTZ R7, R0, R24, -R7 ;  /* 0x0000001800077223 */ /* 0x000fe20000010807 */
[C---:B------:R-:W-:Y:S01]  /*0f80*/  FFMA.FTZ R26, R3.reuse, R26, R4 ;  /* 0x0000001a031a7223 */ /* 0x040fe20000010004 */
[----:B------:R-:W-:-:S04]  /*0f90*/  FFMA.FTZ R24, R3, R24, R6 ;  /* 0x0000001803187223 */ /* 0x000fc80000010006 */
[----:B------:R-:W-:Y:S02]  /*0fa0*/  F2FP.F16.F32.PACK_AB R26, R26, R5 ;  /* 0x000000051a1a723e */ /* 0x000fe400000000ff */
[----:B------:R-:W-:Y:S01]  /*0fb0*/  F2FP.F16.F32.PACK_AB R24, R24, R7 ;  /* 0x000000071818723e */ /* 0x000fe200000000ff */
[----:B------:R-:W-:Y:S06]  /*0fc0*/  BRA `(.L_x_6) ;  /* 0x0000000c00ec7947 */ /* 0x000fec0003800000 */
.L_x_5:
[----:B------:R-:W-:-:S13]  /*0fd0*/  ISETP.GE.AND P0, PT, R16, R3, PT ;  /* 0x000000031000720c */ /* 0x000fda0003f06270 */
[----:B------:R-:W-:Y:S05]  /*0fe0*/  @P0 BRA `(.L_x_6) ;  /* 0x0000000c00e40947 */ /* 0x000fea0003800000 */
[----:B------:R-:W-:Y:S01]  /*0ff0*/  I2FP.F32.U32 R3, R3 ;  /* 0x0000000300037245 */ /* 0x000fe20000201000 */
[----:B------:R-:W-:Y:S01]  /*1000*/  VIADD R0, R16, 0x2 ;  /* 0x0000000210007836 */ /* 0x000fe20000000000 */
[----:B------:R-:W-:Y:S01]  /*1010*/  UIADD3 UR4, UPT, UPT, -UR39, UR10, URZ ;  /* 0x0000000a27047290 */ /* 0x000fe2000fffe1ff */
[--C-:B------:R-:W-:Y:S02]  /*1020*/  HADD2.F32 R7, -RZ, R27.reuse.H1_H1 ;  /* 0x3000001bff077230 */ /* 0x100fe40000004100 */
[----:B------:R-:W-:Y:S01]  /*1030*/  HADD2.F32 R27, -RZ, R27.H0_H0 ;  /* 0x2000001bff1b7230 */ /* 0x000fe20000004100 */
[----:B------:R-:W0:Y:S01]  /*1040*/  MUFU.RCP R3, R3 ;  /* 0x0000000300037308 */ /* 0x000e220000001000 */
[----:B------:R-:W-:-:S05]  /*1050*/  I2FP.F32.U32 R0, R0 ;  /* 0x0000000000007245 */ /* 0x000fca0000201000 */
[----:B0-----:R-:W-:Y:S01]  /*1060*/  FMUL.FTZ R4, R0, R3 ;  /* 0x0000000300047220 */ /* 0x001fe20000410000 */
[----:B------:R-:W-:-:S03]  /*1070*/  I2FP.F32.U32 R0, R16 ;  /* 0x0000001000007245 */ /* 0x000fc60000201000 */
[----:B------:R-:W-:Y:S02]  /*1080*/  FMUL.FTZ R5, R4, 13.28771209716796875 ;  /* 0x41549a7804057820 */ /* 0x000fe40000410000 */
[----:B------:R-:W-:-:S04]  /*1090*/  FMUL.FTZ R0, R0, R3 ;  /* 0x0000000300007220 */ /* 0x000fc80000410000 */
[----:B------:R-:W-:Y:S01]  /*10a0*/  FMUL.FTZ R4, R0, 13.28771209716796875 ;  /* 0x41549a7800047820 */ /* 0x000fe20000410000 */
[----:B------:R-:W0:Y:S01]  /*10b0*/  MUFU.EX2 R5, -R5 ;  /* 0x8000000500057308 */ /* 0x000e220000000800 */
[----:B------:R-:W-:-:S03]  /*10c0*/  I2FP.F32.S32 R0, UR4 ;  /* 0x0000000400007c45 */ /* 0x000fc60008201400 */
[----:B------:R-:W1:Y:S02]  /*10d0*/  MUFU.EX2 R3, -R4 ;  /* 0x8000000400037308 */ /* 0x000e640000000800 */
[C---:B0-----:R-:W-:Y:S01]  /*10e0*/  FMUL.FTZ R6, R0.reuse, R5 ;  /* 0x0000000500067220 */ /* 0x041fe20000410000 */
[----:B-1----:R-:W-:-:S03]  /*10f0*/  FMUL.FTZ R3, R0, R3 ;  /* 0x0000000300037220 */ /* 0x002fc60000410000 */
[----:B------:R-:W-:Y:S01]  /*1100*/  FMUL.RZ R8, R6, 0.15915493667125701904 ;  /* 0x3e22f98306087820 */ /* 0x000fe2000040c000 */
[--C-:B------:R-:W-:Y:S02]  /*1110*/  HADD2.F32 R6, -RZ, R26.reuse.H1_H1 ;  /* 0x3000001aff067230 */ /* 0x100fe40000004100 */
[----:B------:R-:W-:Y:S01]  /*1120*/  FMUL.RZ R3, R3, 0.15915493667125701904 ;  /* 0x3e22f98303037820 */ /* 0x000fe2000040c000 */
[----:B------:R-:W0:Y:S01]  /*1130*/  MUFU.COS R9, R8 ;  /* 0x0000000800097308 */ /* 0x000e220000000000 */
[----:B------:R-:W-:-:S07]  /*1140*/  HADD2.F32 R26, -RZ, R26.H0_H0 ;  /* 0x2000001aff1a7230 */ /* 0x000fce0000004100 */
[----:B------:R-:W1:Y:S08]  /*1150*/  MUFU.SIN R10, R8 ;  /* 0x00000008000a7308 */ /* 0x000e700000000400 */
[----:B------:R-:W2:Y:S01]  /*1160*/  MUFU.SIN R5, R3 ;  /* 0x0000000300057308 */ /* 0x000ea20000000400 */
[----:B0-----:R-:W-:-:S07]  /*1170*/  FMUL.FTZ R11, R9, R7 ;  /* 0x00000007090b7220 */ /* 0x001fce0000410000 */
[----:B------:R-:W0:Y:S01]  /*1180*/  MUFU.COS R0, R3 ;  /* 0x0000000300007308 */ /* 0x000e220000000000 */
[----:B-1----:R-:W-:-:S04]  /*1190*/  FMUL.FTZ R4, R10, R7 ;  /* 0x000000070a047220 */ /* 0x002fc80000410000 */
[-C--:B------:R-:W-:Y:S01]  /*11a0*/  FFMA.FTZ R4, R9, R27.reuse, -R4 ;  /* 0x0000001b09047223 */ /* 0x080fe20000010804 */
[----:B------:R-:W-:Y:S01]  /*11b0*/  FFMA.FTZ R27, R10, R27, R11 ;  /* 0x0000001b0a1b7223 */ /* 0x000fe2000001000b */
[----:B--2---:R-:W-:-:S04]  /*11c0*/  FMUL.FTZ R7, R5, R6 ;  /* 0x0000000605077220 */ /* 0x004fc80000410000 */
[----:B------:R-:W-:Y:S01]  /*11d0*/  F2FP.F16.F32.PACK_AB R27, R27, R4 ;  /* 0x000000041b1b723e */ /* 0x000fe200000000ff */
[C---:B0-----:R-:W-:Y:S01]  /*11e0*/  FMUL.FTZ R6, R0.reuse, R6 ;  /* 0x0000000600067220 */ /* 0x041fe20000410000 */
[----:B------:R-:W-:-:S03]  /*11f0*/  FFMA.FTZ R7, R0, R26, -R7 ;  /* 0x0000001a00077223 */ /* 0x000fc60000010807 */
[----:B------:R-:W-:-:S05]  /*1200*/  FFMA.FTZ R26, R5, R26, R6 ;  /* 0x0000001a051a7223 */ /* 0x000fca0000010006 */
[----:B------:R-:W-:Y:S01]  /*1210*/  F2FP.F16.F32.PACK_AB R26, R26, R7 ;  /* 0x000000071a1a723e */ /* 0x000fe200000000ff */
[----:B------:R-:W-:Y:S06]  /*1220*/  BRA `(.L_x_6) ;  /* 0x0000000c00547947 */ /* 0x000fec0003800000 */
.L_x_4:
[----:B------:R-:W-:-:S04]  /*1230*/  ISETP.NE.AND P0, PT, RZ, UR4, PT ;  /* 0x00000004ff007c0c */ /* 0x000fc8000bf05270 */
[----:B------:R-:W-:-:S13]  /*1240*/  ISETP.LT.OR P0, PT, R3, 0x1, !P0 ;  /* 0x000000010300780c */ /* 0x000fda0004701670 */
[----:B------:R-:W-:Y:S05]  /*1250*/  @P0 BRA `(.L_x_6) ;  /* 0x0000000c00480947 */ /* 0x000fea0003800000 */
[----:B------:R-:W-:Y:S02]  /*1260*/  LEA.HI R0, R3, R3, RZ, 0x1 ;  /* 0x0000000303007211 */ /* 0x000fe400078f08ff */
[----:B------:R-:W-:Y:S02]  /*1270*/  IABS R8, R16 ;  /* 0x0000001000087213 */ /* 0x000fe40000000000 */
[----:B------:R-:W-:-:S04]  /*1280*/  SHF.R.S32.HI R29, RZ, 0x1, R0 ;  /* 0x00000001ff1d7819 */ /* 0x000fc80000011400 */
[-C--:B------:R-:W-:Y:S02]  /*1290*/  IABS R7, R29.reuse ;  /* 0x0000001d00077213 */ /* 0x080fe40000000000 */
[----:B------:R-:W-:Y:S02]  /*12a0*/  IABS R10, R29 ;  /* 0x0000001d000a7213 */ /* 0x000fe40000000000 */
[----:B------:R-:W0:Y:S08]  /*12b0*/  I2F.RP R0, R7 ;  /* 0x0000000700007306 */ /* 0x000e300000209400 */
[----:B0-----:R-:W0:Y:S02]  /*12c0*/  MUFU.RCP R0, R0 ;  /* 0x0000000000007308 */ /* 0x001e240000001000 */
[----:B0-----:R-:W-:-:S02]  /*12d0*/  IADD3 R4, PT, PT, R0, 0xffffffe, RZ ;  /* 0x0ffffffe00047810 */ /* 0x001fc40007ffe0ff */
[----:B------:R-:W-:-:S04]  /*12e0*/  IADD3 R0, PT, PT, RZ, -R10, RZ ;  /* 0x8000000aff007210 */ /* 0x000fc80007ffe0ff */
[----:B------:R0:W1:Y:S02]  /*12f0*/  F2I.FTZ.U32.TRUNC.NTZ R5, R4 ;  /* 0x0000000400057305 */ /* 0x000064000021f000 */
[----:B0-----:R-:W-:Y:S02]  /*1300*/  MOV R4, RZ ;  /* 0x000000ff00047202 */ /* 0x001fe40000000f00 */
[----:B-1----:R-:W-:-:S05]  /*1310*/  IADD3 R6, PT, PT, RZ, -R5, RZ ;  /* 0x80000005ff067210 */ /* 0x002fca0007ffe0ff */
[----:B------:R-:W-:Y:S02]  /*1320*/  IMAD R9, R6, R7, RZ ;  /* 0x0000000706097224 */ /* 0x000fe400078e02ff */
[----:B------:R-:W-:Y:S02]  /*1330*/  IMAD.MOV.U32 R6, RZ, RZ, R8 ;  /* 0x000000ffff067224 */ /* 0x000fe400078e0008 */
[----:B------:R-:W-:-:S06]  /*1340*/  IMAD.HI.U32 R5, R5, R9, R4 ;  /* 0x0000000905057227 */ /* 0x000fcc00078e0004 */
[----:B------:R-:W-:-:S04]  /*1350*/  IMAD.HI.U32 R5, R5, R6, RZ ;  /* 0x0000000605057227 */ /* 0x000fc800078e00ff */
[----:B------:R-:W-:-:S05]  /*1360*/  IMAD R0, R5, R0, R6 ;  /* 0x0000000005007224 */ /* 0x000fca00078e0206 */
[----:B------:R-:W-:-:S13]  /*1370*/  ISETP.GT.U32.AND P1, PT, R7, R0, PT ;  /* 0x000000000700720c */ /* 0x000fda0003f24070 */
[----:B------:R-:W-:Y:S01]  /*1380*/  @!P1 IMAD.IADD R0, R0, 0x1, -R7 ;  /* 0x0000000100009824 */ /* 0x000fe200078e0a07 */
[----:B------:R-:W-:Y:S02]  /*1390*/  @!P1 IADD3 R5, PT, PT, R5, 0x1, RZ ;  /* 0x0000000105059810 */ /* 0x000fe40007ffe0ff */
[----:B------:R-:W-:Y:S02]  /*13a0*/  ISETP.NE.AND P1, PT, R29, RZ, PT ;  /* 0x000000ff1d00720c */ /* 0x000fe40003f25270 */
[----:B------:R-:W-:Y:S02]  /*13b0*/  ISETP.GE.U32.AND P0, PT, R0, R7, PT ;  /* 0x000000070000720c */ /* 0x000fe40003f06070 */
[----:B------:R-:W-:-:S04]  /*13c0*/  LOP3.LUT R0, R16, R29, RZ, 0x3c, !PT ;  /* 0x0000001d10007212 */ /* 0x000fc800078e3cff */
[----:B------:R-:W-:-:S07]  /*13d0*/  ISETP.GE.AND P2, PT, R0, RZ, PT ;  /* 0x000000ff0000720c */ /* 0x000fce0003f46270 */
[----:B------:R-:W-:Y:S02]  /*13e0*/  @P0 IADD3 R5, PT, PT, R5, 0x1, RZ ;  /* 0x0000000105050810 */ /* 0x000fe40007ffe0ff */
[----:B------:R-:W-:-:S03]  /*13f0*/  ISETP.GE.AND P0, PT, R16, R3, PT ;  /* 0x000000031000720c */ /* 0x000fc60003f06270 */
[----:B------:R-:W-:-:S05]  /*1400*/  IMAD.MOV.U32 R30, RZ, RZ, R5 ;  /* 0x000000ffff1e7224 */ /* 0x000fca00078e0005 */
[----:B------:R-:W-:Y:S02]  /*1410*/  @!P2 IADD3 R30, PT, PT, -R30, RZ, RZ ;  /* 0x000000ff1e1ea210 */ /* 0x000fe40007ffe1ff */
[----:B------:R-:W-:Y:S02]  /*1420*/  @!P1 LOP3.LUT R30, RZ, R29, RZ, 0x33, !PT ;  /* 0x0000001dff1e9212 */ /* 0x000fe400078e33ff */
[----:B------:R-:W-:Y:S02]  /*1430*/  ISETP.GT.U32.OR P1, PT, R2, 0x1f, P0 ;  /* 0x0000001f0200780c */ /* 0x000fe40000724470 */
[----:B------:R-:W-:Y:S02]  /*1440*/  LOP3.LUT P0, RZ, R29, 0x3, RZ, 0xc0, !PT ;  /* 0x000000031dff7812 */ /* 0x000fe4000780c0ff */
[----:B------:R-:W-:Y:S02]  /*1450*/  IADD3 R0, PT, PT, -R30, RZ, RZ ;  /* 0x000000ff1e007210 */ /* 0x000fe40007ffe1ff */
[----:B------:R-:W-:-:S03]  /*1460*/  P2R R32, PR, RZ, 0x2 ;  /* 0x00000002ff207803 */ /* 0x000fc60000000000 */
[----:B------:R-:W-:-:S06]  /*1470*/  IMAD R31, R29, R0, R16 ;  /* 0x000000001d1f7224 */ /* 0x000fcc00078e0210 */
[----:B------:R-:W-:Y:S05]  /*1480*/  @!P0 BRA `(.L_x_7) ;  /* 0x0000000000408947 */ /* 0x000fea0003800000 */
[----:B------:R-:W-:Y:S01]  /*1490*/  MOV R0, 0x0 ;  /* 0x0000000000007802 */ /* 0x000fe20000000f00 */
[----:B------:R-:W0:Y:S01]  /*14a0*/  LDCU.64 UR4, c[0x4][0xc8] ;  /* 0x01001900ff0477ac */ /* 0x000e220008000a00 */
[----:B------:R-:W-:Y:S02]  /*14b0*/  HFMA2 R12, -RZ, RZ, 0, 5.9604644775390625e-08 ;  /* 0x00000001ff0c7431 */ /* 0x000fe400000001ff */
[----:B------:R-:W-:Y:S01]  /*14c0*/  IMAD.MOV.U32 R8, RZ, RZ, 0x53f ;  /* 0x0000053fff087424 */ /* 0x000fe200078e00ff */
[----:B------:R1:W2:Y:S01]  /*14d0*/  LDC.64 R14, c[0x4][R0] ;  /* 0x01000000000e7b82 */ /* 0x0002a20000000a00 */
[----:B------:R-:W3:Y:S01]  /*14e0*/  LDCU.64 UR6, c[0x4][0xd0] ;  /* 0x01001a00ff0677ac */ /* 0x000ee20008000a00 */
[----:B------:R-:W-:Y:S01]  /*14f0*/  MOV R13, RZ ;  /* 0x000000ff000d7202 */ /* 0x000fe20000000f00 */
[----:B------:R-:W4:Y:S01]  /*1500*/  LDCU.64 UR8, c[0x4][0xc0] ;  /* 0x01001800ff0877ac */ /* 0x000f220008000a00 */
[----:B0-----:R-:W-:Y:S01]  /*1510*/  IMAD.U32 R4, RZ, RZ, UR4 ;  /* 0x00000004ff047e24 */ /* 0x001fe2000f8e00ff */
[----:B------:R-:W-:-:S02]  /*1520*/  MOV R5, UR5 ;  /* 0x0000000500057c02 */ /* 0x000fc40008000f00 */
[----:B---3--:R-:W-:Y:S01]  /*1530*/  MOV R6, UR6 ;  /* 0x0000000600067c02 */ /* 0x008fe20008000f00 */
[----:B------:R-:W-:Y:S01]  /*1540*/  IMAD.U32 R7, RZ, RZ, UR7 ;  /* 0x00000007ff077e24 */ /* 0x000fe2000f8e00ff */
[----:B----4-:R-:W-:Y:S02]  /*1550*/  MOV R10, UR8 ;  /* 0x00000008000a7c02 */ /* 0x010fe40008000f00 */
[----:B-1----:R-:W-:-:S07]  /*1560*/  MOV R11, UR9 ;  /* 0x00000009000b7c02 */ /* 0x002fce0008000f00 */
[----:B------:R-:W-:-:S07]  /*1570*/  LEPC R20, `(.L_x_7) ;  /* 0x000000001014794e */ /* 0x000fce0000000000 */
[----:B--2---:R-:W-:Y:S05]  /*1580*/  CALL.ABS.NOINC R14 ;  /* 0x000000000e007343 */ /* 0x004fea0003c00000 */
.L_x_7:
[----:B------:R-:W0:Y:S01]  /*1590*/  S2R R3, SR_CgaCtaId ;  /* 0x0000000000037919 */ /* 0x000e220000008800 */
[----:B------:R-:W1:Y:S01]  /*15a0*/  LDC R9, c[0x0][0x400] ;  /* 0x00010000ff097b82 */ /* 0x000e620000000800 */
[----:B------:R-:W-:Y:S02]  /*15b0*/  ISETP.NE.AND P6, PT, R32, RZ, PT ;  /* 0x000000ff2000720c */ /* 0x000fe40003fc5270 */
[----:B------:R-:W-:-:S05]  /*15c0*/  MOV R0, 0x400 ;  /* 0x0000040000007802 */ /* 0x000fca0000000f00 */
[----:B------:R-:W-:-:S05]  /*15d0*/  VIADD R0, R0, 0x240 ;  /* 0x0000024000007836 */ /* 0x000fca0000000000 */
[----:B0-----:R-:W-:-:S04]  /*15e0*/  LEA R0, R3, R0, 0x18 ;  /* 0x0000000003007211 */ /* 0x001fc800078ec0ff */
[----:B-1----:R-:W-:Y:S01]  /*15f0*/  LEA R3, R9, R0, 0x1 ;  /* 0x0000000009037211 */ /* 0x002fe200078e08ff */
[----:B------:R-:W-:Y:S06]  /*1600*/  @P6 BRA `(.L_x_8) ;  /* 0x00000000001c6947 */ /* 0x000fec0003800000 */
[----:B------:R-:W0:Y:S01]  /*1610*/  LDCU UR4, c[0x0][0x40c] ;  /* 0x00008180ff0477ac */ /* 0x000e220008000800 */
[----:B------:R-:W-:-:S05]  /*1620*/  IMAD R5, R29, R30, R31 ;  /* 0x0000001e1d057224 */ /* 0x000fca00078e021f */
[----:B------:R-:W-:-:S05]  /*1630*/  LEA R4, R5, R0, 0x1 ;  /* 0x0000000005047211 */ /* 0x000fca00078e08ff */
[----:B------:R1:W-:Y:S01]  /*1640*/  STS.64 [R4], R26 ;  /* 0x0000001a04007388 */ /* 0x0003e20000000a00 */
[----:B0-----:R-:W-:-:S13]  /*1650*/  ISETP.NE.AND P0, PT, RZ, UR4, PT ;  /* 0x00000004ff007c0c */ /* 0x001fda000bf05270 */
[----:B------:R-:W-:-:S05]  /*1660*/  @!P0 IMAD R5, R5, 0x2, R3 ;  /* 0x0000000205058824 */ /* 0x000fca00078e0203 */
[----:B------:R1:W-:Y:S02]  /*1670*/  @!P0 STS.64 [R5], R24 ;  /* 0x0000001805008388 */ /* 0x0003e40000000a00 */
.L_x_8:
[----:B------:R-:W-:Y:S05]  /*1680*/  WARPSYNC.ALL ;  /* 0x0000000000007948 */ /* 0x000fea0003800000 */
[----:B------:R-:W-:Y:S06]  /*1690*/  BAR.SYNC.DEFER_BLOCKING 0x0 ;  /* 0x0000000000007b1d */ /* 0x000fec0000010000 */
[----:B------:R-:W-:Y:S05]  /*16a0*/  @P6 BRA.U `(.L_x_9) ;  /* 0x0000000900046947 */ /* 0x000fea0003800000 */
[----:B-1----:R-:W-:Y:S01]  /*16b0*/  SHF.R.S32.HI R4, RZ, 0x1f, R9 ;  /* 0x0000001fff047819 */ /* 0x002fe20000011409 */
[----:B------:R-:W-:Y:S01]  /*16c0*/  BSSY.RECONVERGENT B0, `(.L_x_9) ;  /* 0x000007f000007945 */ /* 0x000fe20003800200 */
[----:B------:R-:W-:Y:S02]  /*16d0*/  SHF.R.U32.HI R5, RZ, 0x1, R31 ;  /* 0x00000001ff057819 */ /* 0x000fe4000001161f */
[----:B------:R-:W-:-:S04]  /*16e0*/  LEA.HI R4, R4, R9, RZ, 0x2 ;  /* 0x0000000904047211 */ /* 0x000fc800078f10ff */
[----:B------:R-:W-:-:S05]  /*16f0*/  SHF.R.S32.HI R4, RZ, 0x2, R4 ;  /* 0x00000002ff047819 */ /* 0x000fca0000011404 */
[----:B------:R-:W-:Y:S01]  /*1700*/  IMAD R5, R30, R4, R5 ;  /* 0x000000041e057224 */ /* 0x000fe200078e0205 */
[----:B------:R-:W-:Y:S06]  /*1710*/  @P6 BRA `(.L_x_10) ;  /* 0x0000000400e46947 */ /* 0x000fec0003800000 */
[----:B------:R-:W-:Y:S01]  /*1720*/  LEA R14, R5, R0, 0x1 ;  /* 0x00000000050e7211 */ /* 0x000fe200078e08ff */
[----:B------:R-:W0:Y:S01]  /*1730*/  LDC R8, c[0x0][0x40c] ;  /* 0x00010300ff087b82 */ /* 0x000e220000000800 */
[----:B------:R-:W-:Y:S02]  /*1740*/  BSSY.RECONVERGENT B1, `(.L_x_11) ;  /* 0x0000072000017945 */ /* 0x000fe40003800200 */
[----:B------:R-:W-:Y:S01]  /*1750*/  LEA R20, R29, R14, 0x1 ;  /* 0x0000000e1d147211 */ /* 0x000fe200078e08ff */
[----:B------:R-:W-:Y:S04]  /*1760*/  LDS R27, [R14] ;  /* 0x000000000e1b7984 */ /* 0x000fe80000000800 */
[----:B------:R-:W1:Y:S01]  /*1770*/  LDS R4, [R20] ;  /* 0x0000000014047984 */ /* 0x000e620000000800 */
[----:B0-----:R-:W-:-:S02]  /*1780*/  ISETP.NE.AND P0, PT, R8, RZ, PT ;  /* 0x000000ff0800720c */ /* 0x001fc40003f05270 */
[C-C-:B-1----:R-:W-:Y:S02]  /*1790*/  PRMT R26, R27.reuse, 0x5410, R4.reuse ;  /* 0x000054101b1a7816 */ /* 0x142fe40000000004 */
[----:B------:R-:W-:-:S09]  /*17a0*/  PRMT R27, R27, 0x7632, R4 ;  /* 0x000076321b1b7816 */ /* 0x000fd20000000004 */
[----:B------:R-:W-:Y:S05]  /*17b0*/  @P0 BRA `(.L_x_12) ;  /* 0x00000004000c0947 */ /* 0x000fea0003800000 */
[C---:B------:R-:W-:Y:S01]  /*17c0*/  IMAD R15, R5.reuse, 0x2, R3 ;  /* 0x00000002050f7824 */ /* 0x040fe200078e0203 */
[----:B------:R-:W-:Y:S01]  /*17d0*/  LEA.HI R5, R5, R5, RZ, 0x1 ;  /* 0x0000000505057211 */ /* 0x000fe200078f08ff */
[----:B------:R-:W-:Y:S03]  /*17e0*/  BSSY.RECONVERGENT B2, `(.L_x_13) ;  /* 0x000003b000027945 */ /* 0x000fe60003800200 */
[----:B------:R-:W-:Y:S01]  /*17f0*/  LEA R32, R29, R15, 0x1 ;  /* 0x0000000f1d207211 */ /* 0x000fe200078e08ff */
[----:B------:R-:W-:Y:S01]  /*1800*/  LDS R25, [R15] ;  /* 0x000000000f197984 */ /* 0x000fe20000000800 */
[----:B------:R-:W-:-:S03]  /*1810*/  SHF.L.U32 R5, R5, 0x1, RZ ;  /* 0x0000000105057819 */ /* 0x000fc600000006ff */
[----:B------:R-:W0:Y:S01]  /*1820*/  LDS R4, [R32] ;  /* 0x0000000020047984 */ /* 0x000e220000000800 */
[----:B------:R-:W-:-:S04]  /*1830*/  LOP3.LUT R7, R5, 0xfffffffc, RZ, 0xc0, !PT ;  /* 0xfffffffc05077812 */ /* 0x000fc800078ec0ff */
[----:B------:R-:W-:Y:S02]  /*1840*/  ISETP.GE.AND P0, PT, R7, R9, PT ;  /* 0x000000090700720c */ /* 0x000fe40003f06270 */
[C-C-:B0-----:R-:W-:Y:S02]  /*1850*/  PRMT R24, R25.reuse, 0x5410, R4.reuse ;  /* 0x0000541019187816 */ /* 0x141fe40000000004 */
[----:B------:R-:W-:-:S09]  /*1860*/  PRMT R25, R25, 0x7632, R4 ;  /* 0x0000763219197816 */ /* 0x000fd20000000004 */
[----:B------:R-:W-:Y:S05]  /*1870*/  @P0 BRA `(.L_x_14) ;  /* 0x0000000000c40947 */ /* 0x000fea0003800000 */
[----:B------:R-:W-:Y:S01]  /*1880*/  I2FP.F32.S32 R5, R9 ;  /* 0x0000000900057245 */ /* 0x000fe20000201400 */
[----:B------:R-:W-:Y:S01]  /*1890*/  VIADD R4, R7, 0x2 ;  /* 0x0000000207047836 */ /* 0x000fe20000000000 */
[----:B------:R-:W-:Y:S01]  /*18a0*/  IADD3 R8, PT, PT, R8, -UR39, RZ ;  /* 0x8000002708087c10 */ /* 0x000fe2000fffe0ff */
[----:B------:R-:W-:Y:S02]  /*18b0*/  HADD2.F32 R11, -RZ, R25.H1_H1 ;  /* 0x30000019ff0b7230 */ /* 0x000fe40000004100 */
[----:B------:R-:W-:Y:S01]  /*18c0*/  HADD2.F32 R21, -RZ, R27.H0_H0 ;  /* 0x2000001bff157230 */ /* 0x000fe20000004100 */
[----:B------:R-:W0:Y:S01]  /*18d0*/  MUFU.RCP R5, R5 ;  /* 0x0000000500057308 */ /* 0x000e220000001000 */
[----:B------:R-:W-:Y:S01]  /*18e0*/  I2FP.F32.S32 R4, R4 ;  /* 0x0000000400047245 */ /* 0x000fe20000201400 */
[----:B------:R-:W-:Y:S01]  /*18f0*/  HADD2.F32 R25, -RZ, R25.H0_H0 ;  /* 0x20000019ff197230 */ /* 0x000fe20000004100 */
[----:B------:R-:W-:-:S03]  /*1900*/  I2FP.F32.S32 R9, R8 ;  /* 0x0000000800097245 */ /* 0x000fc60000201400 */
[----:B0-----:R-:W-:-:S04]  /*1910*/  FMUL.FTZ R4, R4, R5 ;  /* 0x0000000504047220 */ /* 0x001fc80000410000 */
[----:B------:R-:W-:Y:S01]  /*1920*/  FMUL.FTZ R6, R4, 13.28771209716796875 ;  /* 0x41549a7804067820 */ /* 0x000fe20000410000 */
[----:B------:R-:W-:-:S05]  /*1930*/  I2FP.F32.S32 R4, R7 ;  /* 0x0000000700047245 */ /* 0x000fca0000201400 */
[----:B------:R-:W0:Y:S01]  /*1940*/  MUFU.EX2 R6, -R6 ;  /* 0x8000000600067308 */ /* 0x000e220000000800 */
[----:B------:R-:W-:-:S04]  /*1950*/  FMUL.FTZ R4, R4, R5 ;  /* 0x0000000504047220 */ /* 0x000fc80000410000 */
[----:B------:R-:W-:-:S06]  /*1960*/  FMUL.FTZ R4, R4, 13.28771209716796875 ;  /* 0x41549a7804047820 */ /* 0x000fcc0000410000 */
[----:B------:R-:W1:Y:S01]  /*1970*/  MUFU.EX2 R4, -R4 ;  /* 0x8000000400047308 */ /* 0x000e620000000800 */
[----:B0-----:R-:W-:-:S04]  /*1980*/  FMUL.FTZ R5, R9, R6 ;  /* 0x0000000609057220 */ /* 0x001fc80000410000 */
[----:B------:R-:W-:-:S04]  /*1990*/  FMUL.RZ R10, R5, 0.15915493667125701904 ;  /* 0x3e22f983050a7820 */ /* 0x000fc8000040c000 */
[----:B------:R-:W0:Y:S01]  /*19a0*/  MUFU.SIN R8, R10 ;  /* 0x0000000a00087308 */ /* 0x000e220000000400 */
[----:B-1----:R-:W-:Y:S01]  /*19b0*/  FMUL.FTZ R5, R9, R4 ;  /* 0x0000000409057220 */ /* 0x002fe20000410000 */
[----:B------:R-:W-:-:S03]  /*19c0*/  HADD2.F32 R9, -RZ, R27.H1_H1 ;  /* 0x3000001bff097230 */ /* 0x000fc60000004100 */
[----:B------:R-:W-:-:S03]  /*19d0*/  FMUL.RZ R13, R5, 0.15915493667125701904 ;  /* 0x3e22f983050d7820 */ /* 0x000fc6000040c000 */
[----:B------:R-:W1:Y:S08]  /*19e0*/  MUFU.COS R7, R10 ;  /* 0x0000000a00077308 */ /* 0x000e700000000000 */
[----:B------:R-:W2:Y:S01]  /*19f0*/  MUFU.SIN R6, R13 ;  /* 0x0000000d00067308 */ /* 0x000ea20000000400 */
[-C--:B0-----:R-:W-:Y:S01]  /*1a00*/  FMUL.FTZ R4, R9, R8.reuse ;  /* 0x0000000809047220 */ /* 0x081fe20000410000 */
[----:B------:R-:W-:-:S06]  /*1a10*/  FMUL.FTZ R12, R11, R8 ;  /* 0x000000080b0c7220 */ /* 0x000fcc0000410000 */
[----:B------:R0:W3:Y:S01]  /*1a20*/  MUFU.COS R5, R13 ;  /* 0x0000000d00057308 */ /* 0x0000e20000000000 */
[-C--:B-1----:R-:W-:Y:S01]  /*1a30*/  FMUL.FTZ R9, R9, R7.reuse ;  /* 0x0000000709097220 */ /* 0x082fe20000410000 */
[-C--:B------:R-:W-:Y:S01]  /*1a40*/  FMUL.FTZ R11, R11, R7.reuse ;  /* 0x000000070b0b7220 */ /* 0x080fe20000410000 */
[-C--:B------:R-:W-:Y:S01]  /*1a50*/  FFMA.FTZ R27, R21, R7.reuse, -R4 ;  /* 0x00000007151b7223 */ /* 0x080fe20000010804 */
[----:B------:R-:W-:Y:S01]  /*1a60*/  FFMA.FTZ R12, R25, R7, -R12 ;  /* 0x00000007190c7223 */ /* 0x000fe2000001080c */
[-C--:B------:R-:W-:Y:S01]  /*1a70*/  FFMA.FTZ R10, R21, R8.reuse, R9 ;  /* 0x00000008150a7223 */ /* 0x080fe20000010009 */
[----:B------:R-:W-:Y:S02]  /*1a80*/  HADD2.F32 R7, -RZ, R26.H1_H1 ;  /* 0x3000001aff077230 */ /* 0x000fe40000004100 */
[----:B------:R-:W-:Y:S01]  /*1a90*/  FFMA.FTZ R11, R25, R8, R11 ;  /* 0x00000008190b7223 */ /* 0x000fe2000001000b */
[----:B------:R-:W-:Y:S02]  /*1aa0*/  HADD2.F32 R9, -RZ, R24.H1_H1 ;  /* 0x30000018ff097230 */ /* 0x000fe40000004100 */
[----:B0-----:R-:W-:-:S02]  /*1ab0*/  HADD2.F32 R13, -RZ, R26.H0_H0 ;  /* 0x2000001aff0d7230 */ /* 0x001fc40000004100 */
[-C--:B--2---:R-:W-:Y:S01]  /*1ac0*/  FMUL.FTZ R4, R7, R6.reuse ;  /* 0x0000000607047220 */ /* 0x084fe20000410000 */
[----:B------:R-:W-:Y:S02]  /*1ad0*/  HADD2.F32 R21, -RZ, R24.H0_H0 ;  /* 0x20000018ff157230 */ /* 0x000fe40000004100 */
[----:B------:R-:W-:Y:S01]  /*1ae0*/  FMUL.FTZ R8, R9, R6 ;  /* 0x0000000609087220 */ /* 0x000fe20000410000 */
[----:B------:R-:W-:Y:S02]  /*1af0*/  F2FP.F16.F32.PACK_AB R27, R10, R27 ;  /* 0x0000001b0a1b723e */ /* 0x000fe400000000ff */
[----:B------:R-:W-:Y:S01]  /*1b00*/  F2FP.F16.F32.PACK_AB R25, R11, R12 ;  /* 0x0000000c0b19723e */ /* 0x000fe200000000ff */
[-C--:B---3--:R-:W-:Y:S01]  /*1b10*/  FMUL.FTZ R7, R7, R5.reuse ;  /* 0x0000000507077220 */ /* 0x088fe20000410000 */
[-C--:B------:R-:W-:Y:S01]  /*1b20*/  FMUL.FTZ R9, R9, R5.reuse ;  /* 0x0000000509097220 */ /* 0x080fe20000410000 */
[-C--:B------:R-:W-:Y:S01]  /*1b30*/  FFMA.FTZ R4, R13, R5.reuse, -R4 ;  /* 0x000000050d047223 */ /* 0x080fe20000010804 */
[----:B------:R-:W-:Y:S01]  /*1b40*/  FFMA.FTZ R8, R21, R5, -R8 ;  /* 0x0000000515087223 */ /* 0x000fe20000010808 */
[-C--:B------:R-:W-:Y:S01]  /*1b50*/  FFMA.FTZ R7, R13, R6.reuse, R7 ;  /* 0x000000060d077223 */ /* 0x080fe20000010007 */
[----:B------:R-:W-:-:S04]  /*1b60*/  FFMA.FTZ R9, R21, R6, R9 ;  /* 0x0000000615097223 */ /* 0x000fc80000010009 */
[----:B------:R-:W-:Y:S02]  /*1b70*/  F2FP.F16.F32.PACK_AB R26, R7, R4 ;  /* 0x00000004071a723e */ /* 0x000fe400000000ff */
[----:B------:R-:W-:-:S07]  /*1b80*/  F2FP.F16.F32.PACK_AB R24, R9, R8 ;  /* 0x000000080918723e */ /* 0x000fce00000000ff */
.L_x_14:
[----:B------:R-:W-:Y:S05]  /*1b90*/  BSYNC.RECONVERGENT B2 ;  /* 0x0000000000027941 */ /* 0x000fea0003800200 */
.L_x_13:
[C-C-:B------:R-:W-:Y:S02]  /*1ba0*/  PRMT R4, R24.reuse, 0x5410, R25.reuse ;  /* 0x0000541018047816 */ /* 0x140fe40000000019 */
[----:B------:R-:W-:-:S03]  /*1bb0*/  PRMT R5, R24, 0x7632, R25 ;  /* 0x0000763218057816 */ /* 0x000fc60000000019 */
[----:B------:R0:W-:Y:S04]  /*1bc0*/  STS [R15], R4 ;  /* 0x000000040f007388 */ /* 0x0001e80000000800 */
[----:B------:R0:W-:Y:S01]  /*1bd0*/  STS [R32], R5 ;  /* 0x0000000520007388 */ /* 0x0001e20000000800 */
[----:B------:R-:W-:Y:S05]  /*1be0*/  BRA `(.L_x_15) ;  /* 0x00000000009c7947 */ /* 0x000fea0003800000 */
.L_x_12:
[----:B------:R-:W-:-:S04]  /*1bf0*/  LEA.HI R5, R5, R5, RZ, 0x1 ;  /* 0x0000000505057211 */ /* 0x000fc800078f08ff */
[----:B------:R-:W-:-:S04]  /*1c00*/  SHF.L.U32 R5, R5, 0x1, RZ ;  /* 0x0000000105057819 */ /* 0x000fc800000006ff */
[----:B------:R-:W-:-:S04]  /*1c10*/  LOP3.LUT R6, R5, 0xfffffffc, RZ, 0xc0, !PT ;  /* 0xfffffffc05067812 */ /* 0x000fc800078ec0ff */
[----:B------:R-:W-:-:S13]  /*1c20*/  ISETP.GE.AND P0, PT, R6, R9, PT ;  /* 0x000000090600720c */ /* 0x000fda0003f06270 */
[----:B------:R-:W-:Y:S05]  /*1c30*/  @P0 BRA `(.L_x_15) ;  /* 0x0000000000880947 */ /* 0x000fea0003800000 */
[----:B------:R-:W-:Y:S01]  /*1c40*/  I2FP.F32.S32 R9, R9 ;  /* 0x0000000900097245 */ /* 0x000fe20000201400 */
[----:B------:R-:W-:Y:S02]  /*1c50*/  VIADD R4, R6, 0x2 ;  /* 0x0000000206047836 */ /* 0x000fe40000000000 */
[--C-:B------:R-:W-:Y:S02]  /*1c60*/  HADD2.F32 R10, -RZ, R27.reuse.H1_H1 ;  /* 0x3000001bff0a7230 */ /* 0x100fe40000004100 */
[--C-:B------:R-:W-:Y:S01]  /*1c70*/  HADD2.F32 R13, -RZ, R26.reuse.H1_H1 ;  /* 0x3000001aff0d7230 */ /* 0x100fe20000004100 */
[----:B------:R-:W0:Y:S01]  /*1c80*/  MUFU.RCP R9, R9 ;  /* 0x0000000900097308 */ /* 0x000e220000001000 */
[----:B------:R-:W-:Y:S01]  /*1c90*/  I2FP.F32.S32 R4, R4 ;  /* 0x0000000400047245 */ /* 0x000fe20000201400 */
[----:B------:R-:W-:Y:S02]  /*1ca0*/  HADD2.F32 R26, -RZ, R26.H0_H0 ;  /* 0x2000001aff1a7230 */ /* 0x000fe40000004100 */
[----:B------:R-:W-:-:S02]  /*1cb0*/  HADD2.F32 R32, -RZ, R27.H0_H0 ;  /* 0x2000001bff207230 */ /* 0x000fc40000004100 */
[----:B0-----:R-:W-:Y:S01]  /*1cc0*/  FMUL.FTZ R5, R4, R9 ;  /* 0x0000000904057220 */ /* 0x001fe20000410000 */
[----:B------:R-:W-:-:S03]  /*1cd0*/  I2FP.F32.S32 R4, R6 ;  /* 0x0000000600047245 */ /* 0x000fc60000201400 */
[----:B------:R-:W-:Y:S02]  /*1ce0*/  FMUL.FTZ R6, R5, 13.28771209716796875 ;  /* 0x41549a7805067820 */ /* 0x000fe40000410000 */
[----:B------:R-:W-:Y:S02]  /*1cf0*/  FMUL.FTZ R4, R4, R9 ;  /* 0x0000000904047220 */ /* 0x000fe40000410000 */
[----:B------:R-:W0:Y:S02]  /*1d00*/  MUFU.EX2 R7, -R6 ;  /* 0x8000000600077308 */ /* 0x000e240000000800 */
[----:B------:R-:W-:Y:S01]  /*1d10*/  FMUL.FTZ R5, R4, 13.28771209716796875 ;  /* 0x41549a7804057820 */ /* 0x000fe20000410000 */
[----:B------:R-:W-:-:S05]  /*1d20*/  I2FP.F32.S32 R4, R8 ;  /* 0x0000000800047245 */ /* 0x000fca0000201400 */
[----:B------:R-:W1:Y:S01]  /*1d30*/  MUFU.EX2 R5, -R5 ;  /* 0x8000000500057308 */ /* 0x000e620000000800 */
[----:B0-----:R-:W-:-:S04]  /*1d40*/  FMUL.FTZ R7, R4, R7 ;  /* 0x0000000704077220 */ /* 0x001fc80000410000 */
[----:B------:R-:W-:Y:S01]  /*1d50*/  FMUL.RZ R7, R7, 0.15915493667125701904 ;  /* 0x3e22f98307077820 */ /* 0x000fe2000040c000 */
[----:B-1----:R-:W-:-:S03]  /*1d60*/  FMUL.FTZ R4, R4, R5 ;  /* 0x0000000504047220 */ /* 0x002fc60000410000 */
[----:B------:R-:W0:Y:S01]  /*1d70*/  MUFU.SIN R9, R7 ;  /* 0x0000000700097308 */ /* 0x000e220000000400 */
[----:B------:R-:W-:-:S07]  /*1d80*/  FMUL.RZ R12, R4, 0.15915493667125701904 ;  /* 0x3e22f983040c7820 */ /* 0x000fce000040c000 */
[----:B------:R-:W1:Y:S08]  /*1d90*/  MUFU.SIN R6, R12 ;  /* 0x0000000c00067308 */ /* 0x000e700000000400 */
[----:B------:R-:W2:Y:S01]  /*1da0*/  MUFU.COS R8, R7 ;  /* 0x0000000700087308 */ /* 0x000ea20000000000 */
[----:B0-----:R-:W-:-:S07]  /*1db0*/  FMUL.FTZ R11, R10, R9 ;  /* 0x000000090a0b7220 */ /* 0x001fce0000410000 */
[----:B------:R-:W0:Y:S01]  /*1dc0*/  MUFU.COS R4, R12 ;  /* 0x0000000c00047308 */ /* 0x000e220000000000 */
[----:B-1----:R-:W-:Y:S01]  /*1dd0*/  FMUL.FTZ R5, R13, R6 ;  /* 0x000000060d057220 */ /* 0x002fe20000410000 */
[-C--:B--2---:R-:W-:Y:S01]  /*1de0*/  FMUL.FTZ R10, R10, R8.reuse ;  /* 0x000000080a0a7220 */ /* 0x084fe20000410000 */
[----:B------:R-:W-:-:S03]  /*1df0*/  FFMA.FTZ R11, R32, R8, -R11 ;  /* 0x00000008200b7223 */ /* 0x000fc6000001080b */
[----:B------:R-:W-:Y:S01]  /*1e00*/  FFMA.FTZ R10, R32, R9, R10 ;  /* 0x00000009200a7223 */ /* 0x000fe2000001000a */
[-C--:B0-----:R-:W-:Y:S01]  /*1e10*/  FMUL.FTZ R7, R13, R4.reuse ;  /* 0x000000040d077220 */ /* 0x081fe20000410000 */
[----:B------:R-:W-:-:S03]  /*1e20*/  FFMA.FTZ R5, R26, R4, -R5 ;  /* 0x000000041a057223 */ /* 0x000fc60000010805 */
[----:B------:R-:W-:Y:S01]  /*1e30*/  F2FP.F16.F32.PACK_AB R27, R10, R11 ;  /* 0x0000000b0a1b723e */ /* 0x000fe200000000ff */
[----:B------:R-:W-:-:S05]  /*1e40*/  FFMA.FTZ R26, R26, R6, R7 ;  /* 0x000000061a1a7223 */ /* 0x000fca0000010007 */
[----:B------:R-:W-:-:S07]  /*1e50*/  F2FP.F16.F32.PACK_AB R26, R26, R5 ;  /* 0x000000051a1a723e */ /* 0x000fce00000000ff */
.L_x_15:
[----:B------:R-:W-:Y:S05]  /*1e60*/  BSYNC.RECONVERGENT B1 ;  /* 0x0000000000017941 */ /* 0x000fea0003800200 */
.L_x_11:
[C-C-:B0-----:R-:W-:Y:S02]  /*1e70*/  PRMT R4, R26.reuse, 0x5410, R27.reuse ;  /* 0x000054101a047816 */ /* 0x141fe4000000001b */
[----:B------:R-:W-:-:S03]  /*1e80*/  PRMT R5, R26, 0x7632, R27 ;  /* 0x000076321a057816 */ /* 0x000fc6000000001b */
[----:B------:R0:W-:Y:S04]  /*1e90*/  STS [R14], R4 ;  /* 0x000000040e007388 */ /* 0x0001e80000000800 */
[----:B------:R0:W-:Y:S02]  /*1ea0*/  STS [R20], R5 ;  /* 0x0000000514007388 */ /* 0x0001e40000000800 */
.L_x_10:
[----:B------:R-:W-:Y:S05]  /*1eb0*/  BSYNC.RECONVERGENT B0 ;  /* 0x0000000000007941 */ /* 0x000fea0003800200 */
.L_x_9:
[----:B------:R-:W-:Y:S06]  /*1ec0*/  BAR.SYNC.DEFER_BLOCKING 0x0 ;  /* 0x0000000000007b1d */ /* 0x000fec0000010000 */
[----:B------:R-:W-:Y:S04]  /*1ed0*/  BSSY.RECONVERGENT B0, `(.L_x_16) ;  /* 0x0000009000007945 */ /* 0x000fe80003800200 */
[----:B------:R-:W-:Y:S05]  /*1ee0*/  @P6 BRA `(.L_x_17) ;  /* 0x00000000001c6947 */ /* 0x000fea0003800000 */
[----:B------:R-:W2:Y:S01]  /*1ef0*/  LDCU UR4, c[0x0][0x40c] ;  /* 0x00008180ff0477ac */ /* 0x000ea20008000800 */
[----:B------:R-:W-:-:S05]  /*1f00*/  IMAD R29, R29, R30, R31 ;  /* 0x0000001e1d1d7224 */ /* 0x000fca00078e021f */
[----:B------:R-:W-:-:S05]  /*1f10*/  LEA R0, R29, R0, 0x1 ;  /* 0x000000001d007211 */ /* 0x000fca00078e08ff */
[----:B-1----:R3:W4:Y:S01]  /*1f20*/  LDS.64 R26, [R0] ;  /* 0x00000000001a7984 */ /* 0x0027220000000a00 */
[----:B--2---:R-:W-:-:S13]  /*1f30*/  ISETP.NE.AND P0, PT, RZ, UR4, PT ;  /* 0x00000004ff007c0c */ /* 0x004fda000bf05270 */
[----:B------:R-:W-:-:S05]  /*1f40*/  @!P0 LEA R3, R29, R3, 0x1 ;  /* 0x000000031d038211 */ /* 0x000fca00078e08ff */
[----:B------:R3:W2:Y:S02]  /*1f50*/  @!P0 LDS.64 R24, [R3] ;  /* 0x0000000003188984 */ /* 0x0006a40000000a00 */
.L_x_17:
[----:B------:R-:W-:Y:S05]  /*1f60*/  BSYNC.RECONVERGENT B0 ;  /* 0x0000000000007941 */ /* 0x000fea0003800200 */
.L_x_16:
[----:B------:R-:W-:Y:S06]  /*1f70*/  BAR.SYNC.DEFER_BLOCKING 0x0 ;  /* 0x0000000000007b1d */ /* 0x000fec0000010000 */
.L_x_6:
[----:B------:R-:W-:Y:S05]  /*1f80*/  BSYNC.RECONVERGENT B6 ;  /* 0x0000000000067941 */ /* 0x000fea0003800200 */
.L_x_3:
[----:B------:R-:W3:Y:S01]  /*1f90*/  LDC R216, c[0x0][0x3f4] ;  /* 0x0000fd00ffd87b82 */ /* 0x000ee20000000800 */
[----:B------:R-:W-:Y:S01]  /*1fa0*/  ISETP.GT.U32.AND P0, PT, R2, 0x1f, PT ;  /* 0x0000001f0200780c */ /* 0x000fe20003f04070 */
[----:B---3--:R-:W-:-:S05]  /*1fb0*/  IMAD.MOV R0, RZ, RZ, -R216 ;  /* 0x000000ffff007224 */ /* 0x008fca00078e0ad8 */
[----:B------:R-:W-:-:S04]  /*1fc0*/  VIADDMNMX R0, R0, UR47, RZ, !PT ;  /* 0x0000002f00007c46 */ /* 0x000fc8000f8001ff */
[----:B------:R-:W-:Y:S02]  /*1fd0*/  R2UR UR9, R0 ;  /* 0x00000000000972ca */ /* 0x000fe400000e0000 */
[----:B------:R-:W-:Y:S01]  /*1fe0*/  MOV R0, 0xff7fffff ;  /* 0xff7fffff00007802 */ /* 0x000fe20000000f00 */
[----:B------:R-:W-:-:S12]  /*1ff0*/  @P0 BRA `(.L_x_18) ;  /* 0x0000000000f00947 */ /* 0x000fd80003800000 */
[----:B------:R-:W3:Y:S01]  /*2000*/  LDCU UR4, c[0x0][0x40c] ;  /* 0x00008180ff0477ac */ /* 0x000ee20008000800 */
[----:B------:R-:W5:Y:S01]  /*2010*/  S2R R10, SR_CgaCtaId ;  /* 0x00000000000a7919 */ /* 0x000f620000008800 */
[----:B------:R-:W-:Y:S01]  /*2020*/  MOV R8, 0x400 ;  /* 0x0000040000087802 */ /* 0x000fe20000000f00 */
[----:B------:R-:W-:Y:S02]  /*2030*/  IMAD R28, R28, R216, UR41 ;  /* 0x000000291c1c7e24 */ /* 0x000fe4000f8e02d8 */
[----:B--2-4-:R-:W-:Y:S02]  /*2040*/  HMUL2 R12, R27, R25 ;  /* 0x000000191b0c7232 */ /* 0x014fe40000000000 */
[----:B------:R-:W-:Y:S01]  /*2050*/  IMAD R9, R216, UR48, R19 ;  /* 0x00000030d8097c24 */ /* 0x000fe2000f8e0213 */
[----:B------:R-:W-:Y:S01]  /*2060*/  IADD3 R3, PT, PT, R8, 0x40, RZ ;  /* 0x0000004008037810 */ /* 0x000fe20007ffe0ff */
[----:B------:R-:W-:-:S03]  /*2070*/  HFMA2 R12, R26, R24, R12 ;  /* 0x000000181a0c7231 */ /* 0x000fc6000000000c */
[----:B------:R-:W-:Y:S02]  /*2080*/  LEA R9, R28, R9, 0x3 ;  /* 0x000000091c097211 */ /* 0x000fe400078e18ff */
[--C-:B------:R-:W-:Y:S02]  /*2090*/  HADD2.F32 R13, -RZ, R12.reuse.H0_H0 ;  /* 0x2000000cff0d7230 */ /* 0x100fe40000004100 */
[----:B------:R-:W-:Y:S01]  /*20a0*/  HADD2.F32 R12, -RZ, R12.H1_H1 ;  /* 0x3000000cff0c7230 */ /* 0x000fe20000004100 */
[----:B---3--:R-:W-:Y:S01]  /*20b0*/  ISETP.NE.AND P0, PT, RZ, UR4, PT ;  /* 0x00000004ff007c0c */ /* 0x008fe2000bf05270 */
[----:B------:R-:W-:-:S03]  /*20c0*/  UMOV UR4, 0xffffffff ;  /* 0xffffffff00047882 */ /* 0x000fc60000000000 */
[----:B------:R-:W-:-:S09]  /*20d0*/  FADD.FTZ R13, R13, R12 ;  /* 0x0000000c0d0d7221 */ /* 0x000fd20000010000 */
[----:B01----:R-:W0:Y:S01]  /*20e0*/  @!P0 LDC.64 R4, c[0x0][0x3b8] ;  /* 0x0000ee00ff048b82 */ /* 0x003e220000000a00 */
[----:B------:R-:W-:Y:S01]  /*20f0*/  @!P0 VIADD R6, R8, 0x140 ;  /* 0x0000014008068836 */ /* 0x000fe20000000000 */
[----:B-----5:R-:W-:-:S04]  /*2100*/  LEA R3, R10, R3, 0x18 ;  /* 0x000000030a037211 */ /* 0x020fc800078ec0ff */
[----:B------:R-:W-:Y:S02]  /*2110*/  @!P0 LEA R7, R10, R6, 0x18 ;  /* 0x000000060a078211 */ /* 0x000fe400078ec0ff */
[----:B------:R-:W-:-:S03]  /*2120*/  LEA R3, R2, R3, 0x3 ;  /* 0x0000000302037211 */ /* 0x000fc600078e18ff */
[----:B------:R-:W-:Y:S02]  /*2130*/  @!P0 IMAD R7, R2, 0x8, R7 ;  /* 0x0000000802078824 */ /* 0x000fe400078e0207 */
[----:B------:R1:W-:Y:S04]  /*2140*/  STS.64 [R3], R26 ;  /* 0x0000001a03007388 */ /* 0x0003e80000000a00 */
[----:B------:R1:W-:Y:S01]  /*2150*/  @!P0 STS.64 [R7], R22 ;  /* 0x0000001607008388 */ /* 0x0003e20000000a00 */
[----:B0-----:R-:W-:-:S05]  /*2160*/  @!P0 IMAD.WIDE R4, R9, 0x2, R4 ;  /* 0x0000000209048825 */ /* 0x001fca00078e0204 */
[----:B------:R1:W-:Y:S01]  /*2170*/  @!P0 STG.E.64 desc[UR36][R4.64], R24 ;  /* 0x0000001804008986 */ /* 0x0003e2000c101b24 */
[----:B------:R-:W-:Y:S05]  /*2180*/  BRA.DIV UR4, `(.L_x_19) ;  /* 0x0000008204c07947 */ /* 0x000fea000b800000 */
[----:B------:R-:W1:Y:S02]  /*2190*/  SHFL.BFLY PT, R14, R13, 0x10, 0x1f ;  /* 0x0e001f000d0e7f89 */ /* 0x000e6400000e0000 */
[----:B-1----:R-:W-:-:S05]  /*21a0*/  FADD.FTZ R3, R13, R14 ;  /* 0x0000000e0d037221 */ /* 0x002fca0000010000 */
[----:B------:R-:W0:Y:S02]  /*21b0*/  SHFL.BFLY PT, R14, R3, 0x8, 0x1f ;  /* 0x0d001f00030e7f89 */ /* 0x000e2400000e0000 */
[----:B0-----:R-:W-:-:S05]  /*21c0*/  FADD.FTZ R4, R3, R14 ;  /* 0x0000000e03047221 */ /* 0x001fca0000010000 */
[----:B------:R-:W0:Y:S02]  /*21d0*/  SHFL.BFLY PT, R14, R4, 0x4, 0x1f ;  /* 0x0c801f00040e7f89 */ /* 0x000e2400000e0000 */
[----:B0-----:R-:W-:-:S05]  /*21e0*/  FADD.FTZ R5, R4, R14 ;  /* 0x0000000e04057221 */ /* 0x001fca0000010000 */
[----:B------:R-:W0:Y:S02]  /*21f0*/  SHFL.BFLY PT, R14, R5, 0x2, 0x1f ;  /* 0x0c401f00050e7f89 */ /* 0x000e2400000e0000 */
[----:B0-----:R-:W-:-:S05]  /*2200*/  FADD.FTZ R6, R5, R14 ;  /* 0x0000000e05067221 */ /* 0x001fca0000010000 */
[----:B------:R0:W1:Y:S02]  /*2210*/  SHFL.BFLY PT, R14, R6, 0x1, 0x1f ;  /* 0x0c201f00060e7f89 */ /* 0x00006400000e0000 */
.L_x_127:
[----:B------:R-:W-:Y:S01]  /*2220*/  ISETP.NE.AND P0, PT, R2, RZ, PT ;  /* 0x000000ff0200720c */ /* 0x000fe20003f05270 */
[----:B-1----:R-:W-:-:S12]  /*2230*/  FADD.FTZ R14, R6, R14 ;  /* 0x0000000e060e7221 */ /* 0x002fd80000010000 */
[----:B------:R-:W-:Y:S05]  /*2240*/  @P0 BRA `(.L_x_18) ;  /* 0x00000000005c0947 */ /* 0x000fea0003800000 */
[----:B------:R-:W1:Y:S02]  /*2250*/  LDCU.64 UR4, c[0x0][0x438] ;  /* 0x00008700ff0477ac */ /* 0x000e640008000a00 */
[----:B-1----:R-:W-:-:S04]  /*2260*/  UISETP.NE.U32.AND UP0, UPT, UR4, URZ, UPT ;  /* 0x000000ff0400728c */ /* 0x002fc8000bf05070 */
[----:B------:R-:W-:-:S06]  /*2270*/  UISETP.NE.AND.EX UP0, UPT, UR5, URZ, UPT, UP0 ;  /* 0x000000ff0500728c */ /* 0x000fcc000bf05300 */
[----:B------:R-:W-:-:S05]  /*2280*/  PLOP3.LUT P0, PT, PT, PT, UP0, 0x80, 0x8 ;  /* 0x000000000008781c */ /* 0x000fca0003f0f008 */
[----:B------:R-:W1:Y:S01]  /*2290*/  @UP0 LDCU UR8, c[0x0][0x440] ;  /* 0x00008800ff0807ac */ /* 0x000e620008000800 */
[----:B------:R-:W2:Y:S01]  /*22a0*/  @UP0 LDCU.64 UR4, c[0x0][0x438] ;  /* 0x00008700ff0407ac */ /* 0x000ea20008000a00 */
[----:B------:R-:W-:-:S04]  /*22b0*/  @UP0 UIADD3 UR6, UPT, UPT, UR46, -UR39, URZ ;  /* 0x800000272e060290 */ /* 0x000fc8000fffe0ff */
[----:B-1----:R-:W-:-:S04]  /*22c0*/  @UP0 UIMAD UR7, UR45, UR8, UR6 ;  /* 0x000000082d0702a4 */ /* 0x002fc8000f8e0206 */
[----:B------:R-:W-:-:S04]  /*22d0*/  @UP0 UIMAD UR7, UR7, UR8, UR6 ;  /* 0x00000008070702a4 */ /* 0x000fc8000f8e0206 */
[----:B--2---:R-:W-:-:S06]  /*22e0*/  @UP0 UIMAD.WIDE UR4, UR7, 0x2, UR4 ;  /* 0x00000002070408a5 */ /* 0x004fcc000f8e0204 */
[----:B------:R-:W-:Y:S02]  /*22f0*/  MOV R4, UR4 ;  /* 0x0000000400047c02 */ /* 0x000fe40008000f00 */
[----:B------:R-:W-:-:S03]  /*2300*/  MOV R5, UR5 ;  /* 0x0000000500057c02 */ /* 0x000fc60008000f00 */
[----:B------:R-:W1:Y:S02]  /*2310*/  LDCU UR5, c[0x0][0x410] ;  /* 0x00008200ff0577ac */ /* 0x000e640008000800 */
[----:B------:R-:W2:Y:S01]  /*2320*/  @P0 LDG.E.U16 R4, desc[UR36][R4.64] ;  /* 0x0000002404040981 */ /* 0x000ea2000c1e1500 */
[----:B------:R-:W-:Y:S01]  /*2330*/  VIADD R3, R8, 0x240 ;  /* 0x0000024008037836 */ /* 0x000fe20000000000 */
[----:B------:R-:W-:-:S04]  /*2340*/  UIADD3 UR4, UPT, UPT, UR47, -UR9, URZ ;  /* 0x800000092f047290 */ /* 0x000fc8000fffe0ff */
[----:B------:R-:W-:Y:S02]  /*2350*/  LEA R7, R10, R3, 0x18 ;  /* 0x000000030a077211 */ /* 0x000fe400078ec0ff */
[----:B0-----:R-:W-:-:S04]  /*2360*/  MOV R6, UR4 ;  /* 0x0000000400067c02 */ /* 0x001fc80008000f00 */
[----:B------:R-:W-:Y:S01]  /*2370*/  LEA R7, R6, R7, 0x2 ;  /* 0x0000000706077211 */ /* 0x000fe200078e10ff */
[----:B-1----:R-:W-:Y:S01]  /*2380*/  FMUL.FTZ R0, R14, UR5 ;  /* 0x000000050e007c20 */ /* 0x002fe20008410000 */
[----:B--2---:R-:W-:-:S05]  /*2390*/  @P0 HADD2.F32 R3, -RZ, R4.H0_H0 ;  /* 0x20000004ff030230 */ /* 0x004fca0000004100 */
[----:B------:R-:W-:-:S05]  /*23a0*/  @P0 FADD.FTZ R0, R0, R3 ;  /* 0x0000000300000221 */ /* 0x000fca0000010000 */
[----:B------:R3:W-:Y:S02]  /*23b0*/  STS [R7+-0x4], R0 ;  /* 0xfffffc0007007388 */ /* 0x0007e40000000800 */
.L_x_18:
[----:B------:R-:W-:Y:S05]  /*23c0*/  WARPSYNC.ALL ;  /* 0x0000000000007948 */ /* 0x000fea0003800000 */
[----:B------:R-:W5:Y:S08]  /*23d0*/  S2UR UR18, SR_CgaCtaId ;  /* 0x00000000001279c3 */ /* 0x000f700000008800 */
[----:B------:R-:W-:Y:S01]  /*23e0*/  BAR.SYNC.DEFER_BLOCKING 0x0 ;  /* 0x0000000000007b1d */ /* 0x000fe20000010000 */
[----:B------:R-:W-:-:S04]  /*23f0*/  UIADD3 UR5, UPT, UPT, UR46, 0x1f, -UR9 ;  /* 0x0000001f2e057890 */ /* 0x000fc8000fffe809 */
[----:B------:R-:W-:Y:S01]  /*2400*/  USHF.R.S32.HI UR6, URZ, 0x1f, UR5 ;  /* 0x0000001fff067899 */ /* 0x000fe20008011405 */
[----:B------:R-:W-:Y:S01]  /*2410*/  UMOV UR8, 0x400 ;  /* 0x0000040000087882 */ /* 0x000fe20000000000 */
[----:B------:R-:W0:Y:S04]  /*2420*/  LDCU UR10, c[0x0][0x40c] ;  /* 0x00008180ff0a77ac */ /* 0x000e280008000800 */
[----:B------:R-:W-:Y:S01]  /*2430*/  IMAD.U32 R3, RZ, RZ, UR6 ;  /* 0x00000006ff037e24 */ /* 0x000fe2000f8e00ff */
[----:B------:R-:W1:Y:S04]  /*2440*/  LDCU UR4, c[0x0][0x3f0] ;  /* 0x00007e00ff0477ac */ /* 0x000e680008000800 */
[----:B------:R-:W-:Y:S01]  /*2450*/  LEA.HI R3, R3, UR5, RZ, 0x5 ;  /* 0x0000000503037c11 */ /* 0x000fe2000f8f28ff */
[----:B------:R-:W2:Y:S03]  /*2460*/  LDCU UR20, c[0x0][0x40c] ;  /* 0x00008180ff1477ac */ /* 0x000ea60008000800 */
[----:B------:R-:W-:Y:S01]  /*2470*/  LOP3.LUT R213, R3, 0xffffffe0, RZ, 0xc0, !PT ;  /* 0xffffffe003d57812 */ /* 0x000fe200078ec0ff */
[----:B------:R-:W3:Y:S03]  /*2480*/  LDCU UR21, c[0x0][0x410] ;  /* 0x00008200ff1577ac */ /* 0x000ee60008000800 */
[----:B------:R-:W-:Y:S01]  /*2490*/  ISETP.GE.AND P0, PT, R2, R213, PT ;  /* 0x000000d50200720c */ /* 0x000fe20003f06270 */
[----:B-----5:R-:W-:-:S02]  /*24a0*/  ULEA UR7, UR18, UR8, 0x18 ;  /* 0x0000000812077291 */ /* 0x020fc4000f8ec0ff */
[----:B0-----:R-:W-:Y:S01]  /*24b0*/  UISETP.NE.AND UP0, UPT, UR10, URZ, UPT ;  /* 0x000000ff0a00728c */ /* 0x001fe2000bf05270 */
[----:B------:R-:W0:Y:S01]  /*24c0*/  LDCU.64 UR14, c[0x0][0x3b8] ;  /* 0x00007700ff0e77ac */ /* 0x000e220008000a00 */
[----:B-1----:R-:W-:-:S05]  /*24d0*/  UIMAD UR42, UR42, UR4, UR45 ;  /* 0x000000042a2a72a4 */ /* 0x002fca000f8e022d */
[----:B------:R-:W1:Y:S01]  /*24e0*/  LDS.128 R20, [UR7+0x40] ;  /* 0x00004007ff147984 */ /* 0x000e620008000c00 */
[----:B------:R-:W0:Y:S03]  /*24f0*/  LDCU.64 UR12, c[0x0][0x3c8] ;  /* 0x00007900ff0c77ac */ /* 0x000e260008000a00 */
[----:B--2-4-:R-:W2:Y:S01]  /*2500*/  LDS.128 R24, [UR7+0x50] ;  /* 0x00005007ff187984 */ /* 0x014ea20008000c00 */
[----:B------:R-:W4:Y:S03]  /*2510*/  LDCU.64 UR22, c[0x0][0x438] ;  /* 0x00008700ff1677ac */ /* 0x000f260008000a00 */
[----:B------:R-:W0:Y:S01]  /*2520*/  LDS.128 R28, [UR7+0x60] ;  /* 0x00006007ff1c7984 */ /* 0x000e220008000c00 */
[----:B------:R-:W0:Y:S03]  /*2530*/  LDCU.64 UR16, c[0x0][0x448] ;  /* 0x00008900ff1077ac */ /* 0x000e260008000a00 */
[----:B------:R-:W0:Y:S01]  /*2540*/  LDS.128 R32, [UR7+0x70] ;  /* 0x00007007ff207984 */ /* 0x000e220008000c00 */
[----:B------:R-:W-:-:S03]  /*2550*/  USHF.L.U32 UR42, UR42, 0x7, URZ ;  /* 0x000000072a2a7899 */ /* 0x000fc600080006ff */
[----:B------:R-:W0:Y:S04]  /*2560*/  LDS.128 R36, [UR7+0x80] ;  /* 0x00008007ff247984 */ /* 0x000e280008000c00 */
        /* <DEDUP_REMOVED lines=10> */
[----:B------:R-:W0:Y:S01]  /*2610*/  LDS.128 R80, [UR7+0x130] ;  /* 0x00013007ff507984 */ /* 0x000e220008000c00 */
[----:B-1234-:R-:W-:Y:S05]  /*2620*/  BRA.U UP0, `(.L_x_20) ;  /* 0x0000000100407547 */ /* 0x01efea000b800000 */
[----:B------:R-:W1:Y:S04]  /*2630*/  LDS.128 R84, [UR7+0x140] ;  /* 0x00014007ff547984 */ /* 0x000e680008000c00 */
[----:B------:R-:W2:Y:S04]  /*2640*/  LDS.128 R88, [UR7+0x150] ;  /* 0x00015007ff587984 */ /* 0x000ea80008000c00 */
[----:B------:R-:W3:Y:S04]  /*2650*/  LDS.128 R92, [UR7+0x160] ;  /* 0x00016007ff5c7984 */ /* 0x000ee80008000c00 */
[----:B------:R-:W4:Y:S04]  /*2660*/  LDS.128 R96, [UR7+0x170] ;  /* 0x00017007ff607984 */ /* 0x000f280008000c00 */
        /* <DEDUP_REMOVED lines=11> */
[----:B-1234-:R-:W0:Y:S02]  /*2720*/  LDS.128 R144, [UR7+0x230] ;  /* 0x00023007ff907984 */ /* 0x01ee240008000c00 */
.L_x_20:
[----:B------:R-:W-:Y:S01]  /*2730*/  BSSY.RECONVERGENT B0, `(.L_x_21) ;  /* 0x00002d8000007945 */ /* 0x000fe20003800200 */
[----:B------:R-:W-:-:S03]  /*2740*/  IADD3 R217, PT, PT, R2, UR9, RZ ;  /* 0x0000000902d97c10 */ /* 0x000fc6000fffe0ff */
[----:B------:R-:W-:Y:S05]  /*2750*/  @P0 BRA `(.L_x_22) ;  /* 0x0000002c00540947 */ /* 0x000fea0003800000 */
[----:B------:R-:W-:Y:S01]  /*2760*/  IABS R3, R216 ;  /* 0x000000d800037213 */ /* 0x000fe20000000000 */
[----:B------:R-:W1:Y:S01]  /*2770*/  LDCU UR7, c[0x0][0x3f8] ;  /* 0x00007f00ff0777ac */ /* 0x000e620008000800 */
[----:B------:R-:W2:Y:S01]  /*2780*/  LDC.64 R220, c[0x0][0x450] ;  /* 0x00011400ffdc7b82 */ /* 0x000ea20000000a00 */
[C---:B------:R-:W-:Y:S01]  /*2790*/  IMAD R218, R216.reuse, UR48, RZ ;  /* 0x00000030d8da7c24 */ /* 0x040fe2000f8e02ff */
[----:B------:R-:W3:Y:S01]  /*27a0*/  I2F.RP R6, R3 ;  /* 0x0000000300067306 */ /* 0x000ee20000209400 */
[----:B------:R-:W4:Y:S01]  /*27b0*/  LDCU.64 UR10, c[0x0][0x420] ;  /* 0x00008400ff0a77ac */ /* 0x000f220008000a00 */
[----:B------:R-:W-:Y:S01]  /*27c0*/  IMAD.SHL.U32 R214, R216, 0x10, RZ ;  /* 0x00000010d8d67824 */ /* 0x000fe200078e00ff */
[----:B------:R-:W-:Y:S01]  /*27d0*/  IADD3 R213, PT, PT, R213, UR9, RZ ;  /* 0x00000009d5d57c10 */ /* 0x000fe2000fffe0ff */
[----:B------:R-:W5:Y:S02]  /*27e0*/  LDCU UR19, c[0x0][0x440] ;  /* 0x00008800ff1377ac */ /* 0x000f640008000800 */
[----:B------:R-:W0:Y:S01]  /*27f0*/  LDC.64 R222, c[0x0][0x448] ;  /* 0x00011200ffde7b82 */ /* 0x000e220000000a00 */
[----:B------:R-:W-:Y:S01]  /*2800*/  IADD3 R212, PT, PT, R217, 0x1, RZ ;  /* 0x00000001d9d47810 */ /* 0x000fe20007ffe0ff */
[----:B------:R-:W2:Y:S06]  /*2810*/  LDCU UR6, c[0x0][0x408] ;  /* 0x00008100ff0677ac */ /* 0x000eac0008000800 */
[----:B------:R-:W2:Y:S01]  /*2820*/  LDC R215, c[0x0][0x430] ;  /* 0x00010c00ffd77b82 */ /* 0x000ea20000000800 */
[----:B---3--:R-:W3:Y:S01]  /*2830*/  MUFU.RCP R6, R6 ;  /* 0x0000000600067308 */ /* 0x008ee20000001000 */
[----:B-1----:R-:W-:Y:S01]  /*2840*/  UIMAD UR4, UR38, UR7, UR45 ;  /* 0x00000007260472a4 */ /* 0x002fe2000f8e022d */
[----:B----4-:R-:W-:-:S03]  /*2850*/  ISETP.NE.U32.AND P0, PT, RZ, UR10, PT ;  /* 0x0000000aff007c0c */ /* 0x010fc6000bf05070 */
[----:B------:R-:W-:Y:S02]  /*2860*/  USHF.L.U32 UR4, UR4, 0x7, URZ ;  /* 0x0000000704047899 */ /* 0x000fe400080006ff */
[----:B-----5:R-:W-:Y:S02]  /*2870*/  UIMAD UR5, UR45, UR19, UR46 ;  /* 0x000000132d0572a4 */ /* 0x020fe4000f8e022e */
[----:B------:R-:W-:Y:S02]  /*2880*/  MOV R10, UR19 ;  /* 0x00000013000a7c02 */ /* 0x000fe40008000f00 */
[----:B------:R-:W-:-:S03]  /*2890*/  ISETP.NE.AND.EX P0, PT, RZ, UR11, PT, P0 ;  /* 0x0000000bff007c0c */ /* 0x000fc6000bf05300 */
[----:B------:R-:W-:Y:S01]  /*28a0*/  IMAD R11, R10, UR5, R217 ;  /* 0x000000050a0b7c24 */ /* 0x000fe2000f8e02d9 */
[----:B---3--:R-:W-:Y:S01]  /*28b0*/  IADD3 R4, PT, PT, R6, 0xffffffe, RZ ;  /* 0x0ffffffe06047810 */ /* 0x008fe20007ffe0ff */
[----:B------:R-:W-:-:S03]  /*28c0*/  IMAD.U32 R6, RZ, RZ, UR10 ;  /* 0x0000000aff067e24 */ /* 0x000fc6000f8e00ff */
[----:B------:R1:W3:Y:S01]  /*28d0*/  F2I.FTZ.U32.TRUNC.NTZ R5, R4 ;  /* 0x0000000400057305 */ /* 0x0002e2000021f000 */
[----:B--2---:R-:W-:Y:S01]  /*28e0*/  VIADD R215, R215, UR6 ;  /* 0x00000006d7d77c36 */ /* 0x004fe20008000000 */
[----:B------:R-:W-:Y:S01]  /*28f0*/  IADD3 R6, P1, P2, R6, UR44, R217 ;  /* 0x0000002c06067c10 */ /* 0x000fe2000fa3e0d9 */
[----:B-1----:R-:W-:Y:S02]  /*2900*/  HFMA2 R4, -RZ, RZ, 0, 0 ;  /* 0x00000000ff047431 */ /* 0x002fe400000001ff */
[----:B---3--:R-:W-:-:S04]  /*2910*/  IMAD.MOV R8, RZ, RZ, -R5 ;  /* 0x000000ffff087224 */ /* 0x008fc800078e0a05 */
[----:B------:R-:W-:Y:S01]  /*2920*/  IMAD R7, R8, R3, RZ ;  /* 0x0000000308077224 */ /* 0x000fe200078e02ff */
[----:B------:R-:W-:-:S03]  /*2930*/  SHF.R.S32.HI R8, RZ, 0x1f, R218 ;  /* 0x0000001fff087819 */ /* 0x000fc600000114da */
[----:B------:R-:W-:Y:S01]  /*2940*/  IMAD.HI.U32 R4, R5, R7, R4 ;  /* 0x0000000705047227 */ /* 0x000fe200078e0004 */
[----:B------:R-:W-:Y:S01]  /*2950*/  MOV R5, UR4 ;  /* 0x0000000400057c02 */ /* 0x000fe20008000f00 */
[----:B------:R-:W-:Y:S01]  /*2960*/  UIADD3 UR4, UPT, UPT, UR8, 0x240, URZ ;  /* 0x0000024008047890 */ /* 0x000fe2000fffe0ff */
[----:B------:R-:W-:-:S03]  /*2970*/  MOV R7, UR45 ;  /* 0x0000002d00077c02 */ /* 0x000fc60008000f00 */
[----:B------:R-:W-:Y:S01]  /*2980*/  IMAD.WIDE R220, R5, 0x2, R220 ;  /* 0x0000000205dc7825 */ /* 0x000fe200078e02dc */
[----:B------:R-:W-:-:S03]  /*2990*/  ULEA UR4, UR18, UR4, 0x18 ;  /* 0x0000000412047291 */ /* 0x000fc6000f8ec0ff */
[----:B------:R-:W-:Y:S02]  /*29a0*/  IMAD R5, R216, UR42, RZ ;  /* 0x0000002ad8057c24 */ /* 0x000fe4000f8e02ff */
[----:B0-----:R-:W-:Y:S01]  /*29b0*/  IMAD.WIDE.U32 R222, R7, 0x2, R222 ;  /* 0x0000000207de7825 */ /* 0x001fe200078e00de */
[----:B------:R-:W-:Y:S02]  /*29c0*/  IADD3.X R7, PT, PT, R18, UR11, RZ, P1, P2 ;  /* 0x0000000b12077c10 */ /* 0x000fe40008fe44ff */
[----:B------:R-:W-:Y:S01]  /*29d0*/  SHF.R.S32.HI R9, RZ, 0x1f, R5 ;  /* 0x0000001fff097819 */ /* 0x000fe20000011405 */
[----:B------:R-:W-:Y:S01]  /*29e0*/  IMAD R216, R216, UR7, RZ ;  /* 0x00000007d8d87c24 */ /* 0x000fe2000f8e02ff */
[----:B------:R-:W-:-:S07]  /*29f0*/  IADD3 R19, PT, PT, R16, UR4, RZ ;  /* 0x0000000410137c10 */ /* 0x000fce000fffe0ff */
.L_x_54:
[----:B--2---:R-:W2:Y:S01]  /*2a00*/  @P0 LDG.E.U8 R210, desc[UR36][R6.64] ;  /* 0x0000002406d20981 */ /* 0x004ea2000c1e1100 */
[----:B------:R-:W0:Y:S01]  /*2a10*/  LDC R219, c[0x0][0x3f4] ;  /* 0x0000fd00ffdb7b82 */ /* 0x000e220000000800 */
[----:B------:R-:W-:Y:S01]  /*2a20*/  IADD3 R10, PT, PT, R212, -0x1, RZ ;  /* 0xffffffffd40a7810 */ /* 0x000fe20007ffe0ff */
[----:B------:R-:W-:Y:S03]  /*2a30*/  BSSY.RECONVERGENT B1, `(.L_x_23) ;  /* 0x0000035000017945 */ /* 0x000fe60003800200 */
[----:B------:R-:W-:Y:S02]  /*2a40*/  IABS R209, R10 ;  /* 0x0000000a00d17213 */ /* 0x000fe40000000000 */
[----:B------:R-:W-:-:S03]  /*2a50*/  ISETP.GE.AND P2, PT, R10, RZ, PT ;  /* 0x000000ff0a00720c */ /* 0x000fc60003f46270 */
[----:B------:R-:W-:-:S04]  /*2a60*/  IMAD.HI.U32 R208, R4, R209, RZ ;  /* 0x000000d104d07227 */ /* 0x000fc800078e00ff */
[----:B------:R-:W-:Y:S01]  /*2a70*/  IMAD.MOV R208, RZ, RZ, -R208 ;  /* 0x000000ffffd07224 */ /* 0x000fe200078e0ad0 */
[----:B0-----:R-:W-:Y:S02]  /*2a80*/  IABS R211, R219 ;  /* 0x000000db00d37213 */ /* 0x001fe40000000000 */
[----:B------:R-:W-:-:S03]  /*2a90*/  ISETP.NE.AND P3, PT, R219, RZ, PT ;  /* 0x000000ffdb00720c */ /* 0x000fc60003f65270 */
[----:B------:R-:W-:-:S05]  /*2aa0*/  IMAD R228, R211, R208, R209 ;  /* 0x000000d0d3e47224 */ /* 0x000fca00078e02d1 */
[----:B------:R-:W-:-:S13]  /*2ab0*/  ISETP.GT.U32.AND P1, PT, R3, R228, PT ;  /* 0x000000e40300720c */ /* 0x000fda0003f24070 */
[----:B------:R-:W-:-:S04]  /*2ac0*/  @!P1 IADD3 R228, PT, PT, R228, -R211, RZ ;  /* 0x800000d3e4e49210 */ /* 0x000fc80007ffe0ff */
[----:B------:R-:W-:-:S13]  /*2ad0*/  ISETP.GT.U32.AND P1, PT, R3, R228, PT ;  /* 0x000000e40300720c */ /* 0x000fda0003f24070 */
[----:B------:R-:W-:-:S05]  /*2ae0*/  @!P1 IADD3 R228, PT, PT, R228, -R211, RZ ;  /* 0x800000d3e4e49210 */ /* 0x000fca0007ffe0ff */
[----:B------:R-:W-:Y:S01]  /*2af0*/  @!P2 IMAD.MOV R228, RZ, RZ, -R228 ;  /* 0x000000ffffe4a224 */ /* 0x000fe200078e0ae4 */
[----:B------:R-:W-:-:S04]  /*2b00*/  @!P3 LOP3.LUT R228, RZ, R219, RZ, 0x33, !PT ;  /* 0x000000dbffe4b212 */ /* 0x000fc800078e33ff */
[----:B------:R-:W-:-:S04]  /*2b10*/  IADD3 R208, P1, PT, R228, UR44, RZ ;  /* 0x0000002ce4d07c10 */ /* 0x000fc8000ff3e0ff */
[----:B------:R-:W-:Y:S02]  /*2b20*/  IADD3.X R209, PT, PT, RZ, R18, RZ, P1, !PT ;  /* 0x00000012ffd17210 */ /* 0x000fe40000ffe4ff */
[----:B------:R-:W-:Y:S02]  /*2b30*/  ISETP.GE.AND P1, PT, R10, UR46, PT ;  /* 0x0000002e0a007c0c */ /* 0x000fe4000bf26270 */
[----:B------:R-:W-:-:S04]  /*2b40*/  LEA R224, P2, R208, UR12, 0x2 ;  /* 0x0000000cd0e07c11 */ /* 0x000fc8000f8410ff */
[----:B------:R-:W-:Y:S02]  /*2b50*/  LEA.HI.X R225, R208, UR13, R209, 0x2, P2 ;  /* 0x0000000dd0e17c11 */ /* 0x000fe400090f14d1 */
[----:B--2---:R-:W-:-:S05]  /*2b60*/  ISETP.NE.AND P6, PT, R210, RZ, P0 ;  /* 0x000000ffd200720c */ /* 0x004fca00007c5270 */
[----:B-1-345:R-:W-:Y:S08]  /*2b70*/  @P1 BRA `(.L_x_24) ;  /* 0x0000000000801947 */ /* 0x03aff00003800000 */
[----:B------:R-:W2:Y:S01]  /*2b80*/  LDG.E R149, desc[UR36][R224.64] ;  /* 0x00000024e0957981 */ /* 0x000ea2000c1e1900 */
[----:B------:R-:W-:Y:S01]  /*2b90*/  SHF.L.U32 R226, R228, 0x3, RZ ;  /* 0x00000003e4e27819 */ /* 0x000fe200000006ff */
[----:B--2---:R-:W-:-:S04]  /*2ba0*/  IMAD R149, R216, R149, RZ ;  /* 0x00000095d8957224 */ /* 0x004fc800078e02ff */
[----:B------:R-:W-:-:S05]  /*2bb0*/  IMAD R148, R149, 0x80, R226 ;  /* 0x0000008095947824 */ /* 0x000fca00078e02e2 */
[----:B------:R-:W-:-:S04]  /*2bc0*/  IADD3 R149, P2, PT, R5, R148, RZ ;  /* 0x0000009405957210 */ /* 0x000fc80007f5e0ff */
[----:B------:R-:W-:Y:S02]  /*2bd0*/  LEA.HI.X.SX32 R150, R148, R9, 0x1, P2 ;  /* 0x0000000994967211 */ /* 0x000fe400010f0eff */
[----:B------:R-:W-:-:S04]  /*2be0*/  LEA R148, P2, R149, UR14, 0x1 ;  /* 0x0000000e95947c11 */ /* 0x000fc8000f8408ff */
[----:B------:R-:W-:-:S06]  /*2bf0*/  LEA.HI.X R149, R149, UR15, R150, 0x1, P2 ;  /* 0x0000000f95957c11 */ /* 0x000fcc00090f0c96 */
[----:B------:R-:W5:Y:S01]  /*2c00*/  LDG.E.128 R148, desc[UR36][R148.64] ;  /* 0x0000002494947981 */ /* 0x000f62000c1e1d00 */
[----:B------:R-:W-:-:S09]  /*2c10*/  UISETP.NE.AND UP0, UPT, UR20, URZ, UPT ;  /* 0x000000ff1400728c */ /* 0x000fd2000bf05270 */
[----:B------:R-:W-:Y:S05]  /*2c20*/  BRA.U UP0, `(.L_x_24) ;  /* 0x0000000100547547 */ /* 0x000fea000b800000 */
[----:B------:R-:W-:-:S13]  /*2c30*/  ISETP.NE.AND P4, PT, R17, RZ, PT ;  /* 0x000000ff1100720c */ /* 0x000fda0003f85270 */
[----:B------:R-:W-:Y:S01]  /*2c40*/  VOTEU.ANY UP0, P4 ;  /* 0x0000000000ff7886 */ /* 0x000fe20002000100 */
[----:B------:R-:W-:-:S13]  /*2c50*/  PLOP3.LUT P2, PT, PT, PT, UP0, 0x80, 0x8 ;  /* 0x000000000008781c */ /* 0x000fda0003f4f008 */
[----:B------:R-:W2:Y:S01]  /*2c60*/  @P2 LDG.E.128 R208, desc[UR36][R220.64] ;  /* 0x00000024dcd02981 */ /* 0x000ea2000c1e1d00 */
[----:B------:R-:W-:Y:S01]  /*2c70*/  PLOP3.LUT P2, PT, PT, PT, UP0, 0x80, 0x8 ;  /* 0x000000000008781c */ /* 0x000fe20003f4f008 */
[----:B-----5:R-:W-:Y:S01]  /*2c80*/  HFMA2 R148, R148, 1, 1, R84 ;  /* 0x3c003c0094947831 */ /* 0x020fe20000000054 */
[----:B------:R-:W-:Y:S01]  /*2c90*/  PLOP3.LUT P4, PT, PT, PT, UP0, 0x80, 0x8 ;  /* 0x000000000008781c */ /* 0x000fe20003f8f008 */
[----:B------:R-:W-:Y:S01]  /*2ca0*/  HADD2 R149, R149, R85 ;  /* 0x0000005595957230 */ /* 0x000fe20000000000 */
[----:B------:R-:W-:Y:S01]  /*2cb0*/  PLOP3.LUT P3, PT, PT, PT, UP0, 0x80, 0x8 ;  /* 0x000000000008781c */ /* 0x000fe20003f6f008 */
[----:B------:R-:W-:Y:S02]  /*2cc0*/  HFMA2 R150, R150, 1, 1, R86 ;  /* 0x3c003c0096967831 */ /* 0x000fe40000000056 */
[----:B------:R-:W-:-:S06]  /*2cd0*/  HADD2 R151, R151, R87 ;  /* 0x0000005797977230 */ /* 0x000fcc0000000000 */
[----:B--2---:R-:W-:Y:S01]  /*2ce0*/  @P2 HMUL2 R148, R148, R208 ;  /* 0x000000d094942232 */ /* 0x004fe20000000000 */
[----:B------:R-:W-:Y:S01]  /*2cf0*/  PLOP3.LUT P2, PT, PT, PT, UP0, 0x80, 0x8 ;  /* 0x000000000008781c */ /* 0x000fe20003f4f008 */
[----:B------:R-:W-:Y:S01]  /*2d00*/  @P4 HMUL2 R149, R149, R209 ;  /* 0x000000d195954232 */ /* 0x000fe20000000000 */
[----:B------:R-:W-:Y:S01]  /*2d10*/  IADD3 R208, P5, PT, R218, R226, RZ ;  /* 0x000000e2dad07210 */ /* 0x000fe20007fbe0ff */
[----:B------:R-:W-:-:S03]  /*2d20*/  @P3 HFMA2 R150, R150, R210, -RZ ;  /* 0x000000d296963231 */ /* 0x000fc600001000ff */
[----:B------:R-:W-:Y:S02]  /*2d30*/  IADD3.X R227, PT, PT, RZ, R8, RZ, P5, !PT ;  /* 0x00000008ffe37210 */ /* 0x000fe40002ffe4ff */
[----:B------:R-:W-:-:S04]  /*2d40*/  LEA R226, P5, R208, UR14, 0x1 ;  /* 0x0000000ed0e27c11 */ /* 0x000fc8000f8a08ff */
[----:B------:R-:W-:Y:S01]  /*2d50*/  LEA.HI.X R227, R208, UR15, R227, 0x1, P5 ;  /* 0x0000000fd0e37c11 */ /* 0x000fe2000a8f0ce3 */
[----:B------:R-:W-:-:S05]  /*2d60*/  @P2 HMUL2 R151, R151, R211 ;  /* 0x000000d397972232 */ /* 0x000fca0000000000 */
[----:B------:R0:W-:Y:S03]  /*2d70*/  STG.E.128 desc[UR36][R226.64], R148 ;  /* 0x00000094e2007986 */ /* 0x0001e6000c101d24 */
.L_x_24:
[----:B------:R-:W-:Y:S05]  /*2d80*/  BSYNC.RECONVERGENT B1 ;  /* 0x0000000000017941 */ /* 0x000fea0003800200 */
.L_x_23:
[----:B------:R-:W-:Y:S01]  /*2d90*/  BSSY.RECONVERGENT B1, `(.L_x_25) ;  /* 0x0000042000017945 */ /* 0x000fe20003800200 */
[----:B------:R-:W-:-:S03]  /*2da0*/  IADD3 R229, PT, PT, R228, R219, RZ ;  /* 0x000000dbe4e57210 */ /* 0x000fc60007ffe0ff */
[----:B------:R-:W-:Y:S05]  /*2db0*/  @P1 BRA `(.L_x_26) ;  /* 0x0000000000fc1947 */ /* 0x000fea0003800000 */
[----:B------:R-:W2:Y:S01]  /*2dc0*/  LDG.E R13, desc[UR36][R224.64] ;  /* 0x00000024e00d7981 */ /* 0x000ea2000c1e1900 */
[----:B------:R-:W-:Y:S01]  /*2dd0*/  IMAD.SHL.U32 R209, R229, 0x8, RZ ;  /* 0x00000008e5d17824 */ /* 0x000fe200078e00ff */
[----:B------:R-:W-:Y:S01]  /*2de0*/  UISETP.NE.AND UP0, UPT, UR20, URZ, UPT ;  /* 0x000000ff1400728c */ /* 0x000fe2000bf05270 */
[----:B--2---:R-:W-:-:S05]  /*2df0*/  IMAD R12, R216, R13, RZ ;  /* 0x0000000dd80c7224 */ /* 0x004fca00078e02ff */
[----:B------:R-:W-:-:S04]  /*2e00*/  LEA R12, R12, R209, 0x7 ;  /* 0x000000d10c0c7211 */ /* 0x000fc800078e38ff */
[----:B------:R-:W-:-:S04]  /*2e10*/  IADD3 R14, P2, PT, R5, R12, RZ ;  /* 0x0000000c050e7210 */ /* 0x000fc80007f5e0ff */
[----:B------:R-:W-:Y:S02]  /*2e20*/  LEA.HI.X.SX32 R15, R12, R9, 0x1, P2 ;  /* 0x000000090c0f7211 */ /* 0x000fe400010f0eff */
[----:B------:R-:W-:-:S04]  /*2e30*/  LEA R152, P2, R14, UR14, 0x1 ;  /* 0x0000000e0e987c11 */ /* 0x000fc8000f8408ff */
[----:B------:R-:W-:-:S06]  /*2e40*/  LEA.HI.X R153, R14, UR15, R15, 0x1, P2 ;  /* 0x0000000f0e997c11 */ /* 0x000fcc00090f0c0f */
[----:B------:R-:W5:Y:S01]  /*2e50*/  LDG.E.128 R152, desc[UR36][R152.64] ;  /* 0x0000002498987981 */ /* 0x000f62000c1e1d00 */
[----:B------:R-:W-:Y:S05]  /*2e60*/  BRA.U UP0, `(.L_x_27) ;  /* 0x0000000100587547 */ /* 0x000fea000b800000 */
[----:B------:R-:W-:-:S13]  /*2e70*/  ISETP.NE.AND P3, PT, R17, RZ, PT ;  /* 0x000000ff1100720c */ /* 0x000fda0003f65270 */
[----:B------:R-:W-:Y:S01]  /*2e80*/  VOTEU.ANY UP1, P3 ;  /* 0x0000000000ff7886 */ /* 0x000fe20001820100 */
[----:B------:R-:W-:-:S13]  /*2e90*/  PLOP3.LUT P2, PT, PT, PT, UP1, 0x80, 0x8 ;  /* 0x000000000008781c */ /* 0x000fda0003f4f018 */
[----:B------:R-:W2:Y:S01]  /*2ea0*/  @P2 LDG.E.128 R12, desc[UR36][R220.64+0x10] ;  /* 0x00001024dc0c2981 */ /* 0x000ea2000c1e1d00 */
[----:B------:R-:W-:Y:S01]  /*2eb0*/  PLOP3.LUT P2, PT, PT, PT, UP1, 0x80, 0x8 ;  /* 0x000000000008781c */ /* 0x000fe20003f4f018 */
[----:B-----5:R-:W-:Y:S01]  /*2ec0*/  HADD2 R152, R152, R88 ;  /* 0x0000005898987230 */ /* 0x020fe20000000000 */
[----:B------:R-:W-:Y:S01]  /*2ed0*/  PLOP3.LUT P4, PT, PT, PT, UP1, 0x80, 0x8 ;  /* 0x000000000008781c */ /* 0x000fe20003f8f018 */
[----:B------:R-:W-:Y:S01]  /*2ee0*/  HADD2 R153, R153, R89 ;  /* 0x0000005999997230 */ /* 0x000fe20000000000 */
[----:B------:R-:W-:Y:S01]  /*2ef0*/  PLOP3.LUT P3, PT, PT, PT, UP1, 0x80, 0x8 ;  /* 0x000000000008781c */ /* 0x000fe20003f6f018 */
[----:B------:R-:W-:Y:S02]  /*2f00*/  HFMA2 R154, R154, 1, 1, R90 ;  /* 0x3c003c009a9a7831 */ /* 0x000fe4000000005a */
[----:B------:R-:W-:-:S06]  /*2f10*/  HADD2 R155, R155, R91 ;  /* 0x0000005b9b9b7230 */ /* 0x000fcc0000000000 */
[----:B--2---:R-:W-:Y:S01]  /*2f20*/  @P2 HFMA2 R152, R152, R12, -RZ ;  /* 0x0000000c98982231 */ /* 0x004fe200001000ff */
[----:B------:R-:W-:Y:S01]  /*2f30*/  PLOP3.LUT P2, PT, PT, PT, UP1, 0x80, 0x8 ;  /* 0x000000000008781c */ /* 0x000fe20003f4f018 */
[----:B------:R-:W-:Y:S01]  /*2f40*/  @P4 HMUL2 R153, R153, R13 ;  /* 0x0000000d99994232 */ /* 0x000fe20000000000 */
[----:B------:R-:W-:Y:S01]  /*2f50*/  IADD3 R12, P5, PT, R218, R209, RZ ;  /* 0x000000d1da0c7210 */ /* 0x000fe20007fbe0ff */
[----:B------:R-:W-:-:S03]  /*2f60*/  @P3 HFMA2 R154, R154, R14, -RZ ;  /* 0x0000000e9a9a3231 */ /* 0x000fc600001000ff */
[----:B------:R-:W-:Y:S02]  /*2f70*/  LEA.HI.X.SX32 R209, R209, R8, 0x1, P5 ;  /* 0x00000008d1d17211 */ /* 0x000fe400028f0eff */
[----:B------:R-:W-:-:S04]  /*2f80*/  LEA R208, P5, R12, UR14, 0x1 ;  /* 0x0000000e0cd07c11 */ /* 0x000fc8000f8a08ff */
[----:B------:R-:W-:Y:S01]  /*2f90*/  LEA.HI.X R209, R12, UR15, R209, 0x1, P5 ;  /* 0x0000000f0cd17c11 */ /* 0x000fe2000a8f0cd1 */
[----:B------:R-:W-:-:S05]  /*2fa0*/  @P2 HMUL2 R155, R155, R15 ;  /* 0x0000000f9b9b2232 */ /* 0x000fca0000000000 */
[----:B------:R1:W-:Y:S04]  /*2fb0*/  STG.E.128 desc[UR36][R208.64], R152 ;  /* 0x00000098d0007986 */ /* 0x0003e8000c101d24 */
[----:B------:R1:W5:Y:S02]  /*2fc0*/  LDG.E R13, desc[UR36][R224.64] ;  /* 0x00000024e00d7981 */ /* 0x000364000c1e1900 */
.L_x_27:
[----:B0-----:R-:W-:Y:S01]  /*2fd0*/  LEA R227, R228, R214, 0x3 ;  /* 0x000000d6e4e37211 */ /* 0x001fe200078e18ff */
[----:B-----5:R-:W-:-:S04]  /*2fe0*/  IMAD R13, R216, R13, RZ ;  /* 0x0000000dd80d7224 */ /* 0x020fc800078e02ff */
[----:B------:R-:W-:-:S05]  /*2ff0*/  IMAD R12, R13, 0x80, R227 ;  /* 0x000000800d0c7824 */ /* 0x000fca00078e02e3 */
        /* <DEDUP_REMOVED lines=9> */
[----:B-1----:R-:W2:Y:S01]  /*3090*/  @P2 LDG.E.128 R208, desc[UR36][R220.64+0x20] ;  /* 0x00002024dcd02981 */ /* 0x002ea2000c1e1d00 */
        /* <DEDUP_REMOVED lines=16> */
[----:B------:R2:W-:Y:S03]  /*31a0*/  STG.E.128 desc[UR36][R226.64], R12 ;  /* 0x0000000ce2007986 */ /* 0x0005e6000c101d24 */
.L_x_26:
[----:B------:R-:W-:Y:S05]  /*31b0*/  BSYNC.RECONVERGENT B1 ;  /* 0x0000000000017941 */ /* 0x000fea0003800200 */
.L_x_25:
[----:B------:R-:W-:Y:S04]  /*31c0*/  BSSY.RECONVERGENT B1, `(.L_x_28) ;  /* 0x0000042000017945 */ /* 0x000fe80003800200 */
[----:B------:R-:W-:Y:S05]  /*31d0*/  @P1 BRA `(.L_x_29) ;  /* 0x0000000400001947 */ /* 0x000fea0003800000 */
[----:B------:R-:W3:Y:S01]  /*31e0*/  LDG.E R161, desc[UR36][R224.64] ;  /* 0x00000024e0a17981 */ /* 0x000ee2000c1e1900 */
[----:B-1----:R-:W-:Y:S01]  /*31f0*/  LEA R209, R229, R214, 0x3 ;  /* 0x000000d6e5d17211 */ /* 0x002fe200078e18ff */
[----:B------:R-:W-:Y:S01]  /*3200*/  UISETP.NE.AND UP0, UPT, UR20, URZ, UPT ;  /* 0x000000ff1400728c */ /* 0x000fe2000bf05270 */
[----:B------:R-:W-:Y:S02]  /*3210*/  IMAD R210, R219, 0x4, R228 ;  /* 0x00000004dbd27824 */ /* 0x000fe400078e02e4 */
[----:B---3--:R-:W-:-:S05]  /*3220*/  IMAD R156, R216, R161, RZ ;  /* 0x000000a1d89c7224 */ /* 0x008fca00078e02ff */
        /* <DEDUP_REMOVED lines=10> */
[----:B------:R-:W3:Y:S01]  /*32d0*/  @P2 LDG.E.128 R160, desc[UR36][R220.64+0x30] ;  /* 0x00003024dca02981 */ /* 0x000ee2000c1e1d00 */
[----:B------:R-:W-:Y:S01]  /*32e0*/  PLOP3.LUT P2, PT, PT, PT, UP1, 0x80, 0x8 ;  /* 0x000000000008781c */ /* 0x000fe20003f4f018 */
[----:B-----5:R-:W-:Y:S01]  /*32f0*/  HADD2 R156, R156, R96 ;  /* 0x000000609c9c7230 */ /* 0x020fe20000000000 */
[----:B------:R-:W-:Y:S01]  /*3300*/  PLOP3.LUT P4, PT, PT, PT, UP1, 0x80, 0x8 ;  /* 0x000000000008781c */ /* 0x000fe20003f8f018 */
[----:B------:R-:W-:Y:S01]  /*3310*/  HADD2 R157, R157, R97 ;  /* 0x000000619d9d7230 */ /* 0x000fe20000000000 */
[----:B------:R-:W-:Y:S01]  /*3320*/  PLOP3.LUT P3, PT, PT, PT, UP1, 0x80, 0x8 ;  /* 0x000000000008781c */ /* 0x000fe20003f6f018 */
[----:B------:R-:W-:Y:S02]  /*3330*/  HFMA2 R158, R158, 1, 1, R98 ;  /* 0x3c003c009e9e7831 */ /* 0x000fe40000000062 */
[----:B------:R-:W-:-:S06]  /*3340*/  HADD2 R159, R159, R99 ;  /* 0x000000639f9f7230 */ /* 0x000fcc0000000000 */
[----:B---3--:R-:W-:Y:S01]  /*3350*/  @P2 HFMA2 R156, R156, R160, -RZ ;  /* 0x000000a09c9c2231 */ /* 0x008fe200001000ff */
        /* <DEDUP_REMOVED lines=10> */
.L_x_30:
[----:B-----5:R-:W-:Y:S01]  /*3400*/  IMAD R161, R216, R161, RZ ;  /* 0x000000a1d8a17224 */ /* 0x020fe200078e02ff */
[----:B0-2---:R-:W-:-:S04]  /*3410*/  SHF.L.U32 R227, R210, 0x3, RZ ;  /* 0x00000003d2e37819 */ /* 0x005fc800000006ff */
        /* <DEDUP_REMOVED lines=28> */
.L_x_29:
[----:B------:R-:W-:Y:S05]  /*35e0*/  BSYNC.RECONVERGENT B1 ;  /* 0x0000000000017941 */ /* 0x000fea0003800200 */
.L_x_28:
[----:B-1----:R-:W-:Y:S01]  /*35f0*/  IMAD R208, R219, 0x4, R229 ;  /* 0x00000004dbd07824 */ /* 0x002fe200078e02e5 */
[----:B------:R-:W-:Y:S04]  /*3600*/  BSSY.RECONVERGENT B1, `(.L_x_31) ;  /* 0x0000023000017945 */ /* 0x000fe80003800200 */
[----:B------:R-:W-:Y:S01]  /*3610*/  IADD3 R230, PT, PT, R208, R219, RZ ;  /* 0x000000dbd0e67210 */ /* 0x000fe20007ffe0ff */
[----:B------:R-:W-:Y:S06]  /*3620*/  @P1 BRA `(.L_x_32) ;  /* 0x0000000000801947 */ /* 0x000fec0003800000 */
[----:B------:R-:W4:Y:S01]  /*3630*/  LDG.E R165, desc[UR36][R224.64] ;  /* 0x00000024e0a57981 */ /* 0x000f22000c1e1900 */
[----:B0-23--:R-:W-:Y:S01]  /*3640*/  SHF.L.U32 R227, R208, 0x3, RZ ;  /* 0x00000003d0e37819 */ /* 0x00dfe200000006ff */
[----:B----4-:R-:W-:-:S04]  /*3650*/  IMAD R165, R216, R165, RZ ;  /* 0x000000a5d8a57224 */ /* 0x010fc800078e02ff */
        /* <DEDUP_REMOVED lines=29> */
.L_x_32:
[----:B------:R-:W-:Y:S05]  /*3830*/  BSYNC.RECONVERGENT B1 ;  /* 0x0000000000017941 */ /* 0x000fea0003800200 */
.L_x_31:
[----:B------:R-:W-:Y:S04]  /*3840*/  BSSY.RECONVERGENT B1, `(.L_x_33) ;  /* 0x0000022000017945 */ /* 0x000fe80003800200 */
[----:B------:R-:W-:Y:S05]  /*3850*/  @P1 BRA `(.L_x_34) ;  /* 0x0000000000801947 */ /* 0x000fea0003800000 */
[----:B------:R-:W4:Y:S01]  /*3860*/  LDG.E R169, desc[UR36][R224.64] ;  /* 0x00000024e0a97981 */ /* 0x000f22000c1e1900 */
[----:B0123--:R-:W-:Y:S01]  /*3870*/  SHF.L.U32 R227, R230, 0x3, RZ ;  /* 0x00000003e6e37819 */ /* 0x00ffe200000006ff */
[----:B----4-:R-:W-:-:S05]  /*3880*/  IMAD R169, R216, R169, RZ ;  /* 0x000000a9d8a97224 */ /* 0x010fca00078e02ff */
[----:B------:R-:W-:-:S04]  /*3890*/  LEA R168, R169, R227, 0x7 ;  /* 0x000000e3a9a87211 */ /* 0x000fc800078e38ff */
        /* <DEDUP_REMOVED lines=28> */
.L_x_34:
[----:B------:R-:W-:Y:S05]  /*3a60*/  BSYNC.RECONVERGENT B1 ;  /* 0x0000000000017941 */ /* 0x000fea0003800200 */
.L_x_33:
[----:B------:R-:W-:Y:S01]  /*3a70*/  BSSY.RECONVERGENT B1, `(.L_x_35) ;  /* 0x0000043000017945 */ /* 0x000fe20003800200 */
[----:B------:R-:W-:-:S03]  /*3a80*/  IMAD.IADD R230, R230, 0x1, R219 ;  /* 0x00000001e6e67824 */ /* 0x000fc600078e02db */
[----:B------:R-:W-:Y:S05]  /*3a90*/  @P1 BRA `(.L_x_36) ;  /* 0x0000000400001947 */ /* 0x000fea0003800000 */
[----:B------:R-:W2:Y:S01]  /*3aa0*/  LDG.E R177, desc[UR36][R224.64] ;  /* 0x00000024e0b17981 */ /* 0x000ea2000c1e1900 */
[----:B------:R-:W-:Y:S01]  /*3ab0*/  SHF.L.U32 R209, R230, 0x3, RZ ;  /* 0x00000003e6d17819 */ /* 0x000fe200000006ff */
[----:B------:R-:W-:Y:S01]  /*3ac0*/  UISETP.NE.AND UP0, UPT, UR20, URZ, UPT ;  /* 0x000000ff1400728c */ /* 0x000fe2000bf05270 */
[----:B------:R-:W-:Y:S02]  /*3ad0*/  IMAD R228, R219, 0x8, R228 ;  /* 0x00000008dbe47824 */ /* 0x000fe400078e02e4 */
        /* <DEDUP_REMOVED lines=30> */
.L_x_37:
[----:B-----5:R-:W-:Y:S01]  /*3cc0*/  IMAD R177, R216, R177, RZ ;  /* 0x000000b1d8b17224 */ /* 0x020fe200078e02ff */
[----:B01-34-:R-:W-:-:S04]  /*3cd0*/  SHF.L.U32 R227, R228, 0x3, RZ ;  /* 0x00000003e4e37819 */ /* 0x01bfc800000006ff */
        /* <DEDUP_REMOVED lines=10> */
[----:B--2---:R-:W2:Y:S01]  /*3d80*/  @P2 LDG.E.128 R208, desc[UR36][R220.64+0x80] ;  /* 0x00008024dcd02981 */ /* 0x004ea2000c1e1d00 */
        /* <DEDUP_REMOVED lines=17> */
.L_x_36:
[----:B------:R-:W-:Y:S05]  /*3ea0*/  BSYNC.RECONVERGENT B1 ;  /* 0x0000000000017941 */ /* 0x000fea0003800200 */
.L_x_35:
[----:B--2---:R-:W-:Y:S01]  /*3eb0*/  IMAD R208, R219, 0x2, R230 ;  /* 0x00000002dbd07824 */ /* 0x004fe200078e02e6 */
[----:B------:R-:W-:Y:S04]  /*3ec0*/  BSSY.RECONVERGENT B1, `(.L_x_38) ;  /* 0x0000027000017945 */ /* 0x000fe80003800200 */
[----:B------:R-:W-:-:S04]  /*3ed0*/  IADD3 R236, PT, PT, R208, R219, RZ ;  /* 0x000000dbd0ec7210 */ /* 0x000fc80007ffe0ff */
[----:B------:R-:W-:-:S05]  /*3ee0*/  IADD3 R234, PT, PT, R236, R219, RZ ;  /* 0x000000dbecea7210 */ /* 0x000fca0007ffe0ff */
[----:B------:R-:W-:-:S05]  /*3ef0*/  IMAD.IADD R232, R234, 0x1, R219 ;  /* 0x00000001eae87824 */ /* 0x000fca00078e02db */
[----:B------:R-:W-:-:S04]  /*3f00*/  IADD3 R230, PT, PT, R232, R219, RZ ;  /* 0x000000dbe8e67210 */ /* 0x000fc80007ffe0ff */
[----:B------:R-:W-:Y:S01]  /*3f10*/  IADD3 R228, PT, PT, R230, R219, RZ ;  /* 0x000000dbe6e47210 */ /* 0x000fe20007ffe0ff */
[----:B------:R-:W-:Y:S06]  /*3f20*/  @P1 BRA `(.L_x_39) ;  /* 0x0000000000801947 */ /* 0x000fec0003800000 */
[----:B------:R-:W2:Y:S01]  /*3f30*/  LDG.E R181, desc[UR36][R224.64] ;  /* 0x00000024e0b57981 */ /* 0x000ea2000c1e1900 */
[----:B01-34-:R-:W-:Y:S02]  /*3f40*/  IMAD.SHL.U32 R227, R208, 0x8, RZ ;  /* 0x00000008d0e37824 */ /* 0x01bfe400078e00ff */
[----:B--2---:R-:W-:-:S05]  /*3f50*/  IMAD R181, R216, R181, RZ ;  /* 0x000000b5d8b57224 */ /* 0x004fca00078e02ff */
        /* <DEDUP_REMOVED lines=29> */
.L_x_39:
[----:B------:R-:W-:Y:S05]  /*4130*/  BSYNC.RECONVERGENT B1 ;  /* 0x0000000000017941 */ /* 0x000fea0003800200 */
.L_x_38:
[----:B------:R-:W-:Y:S04]  /*4140*/  BSSY.RECONVERGENT B1, `(.L_x_40) ;  /* 0x0000022000017945 */ /* 0x000fe80003800200 */
[----:B------:R-:W-:Y:S05]  /*4150*/  @P1 BRA `(.L_x_41) ;  /* 0x0000000000801947 */ /* 0x000fea0003800000 */
[----:B------:R-:W2:Y:S02]  /*4160*/  LDG.E R185, desc[UR36][R224.64] ;  /* 0x00000024e0b97981 */ /* 0x000ea4000c1e1900 */
[----:B01234-:R-:W-:Y:S01]  /*4170*/  SHF.L.U32 R227, R236, 0x3, RZ ;  /* 0x00000003ece37819 */ /* 0x01ffe200000006ff */
[----:B------:R-:W-:-:S04]  /*4180*/  IMAD R185, R216, R185, RZ ;  /* 0x000000b9d8b97224 */ /* 0x000fc800078e02ff */
        /* <DEDUP_REMOVED lines=29> */
.L_x_41:
[----:B------:R-:W-:Y:S05]  /*4360*/  BSYNC.RECONVERGENT B1 ;  /* 0x0000000000017941 */ /* 0x000fea0003800200 */
.L_x_40:
[----:B------:R-:W-:Y:S04]  /*4370*/  BSSY.RECONVERGENT B1, `(.L_x_42) ;  /* 0x0000022000017945 */ /* 0x000fe80003800200 */
[----:B------:R-:W-:Y:S05]  /*4380*/  @P1 BRA `(.L_x_43) ;  /* 0x0000000000801947 */ /* 0x000fea0003800000 */
[----:B------:R-:W2:Y:S02]  /*4390*/  LDG.E R189, desc[UR36][R224.64] ;  /* 0x00000024e0bd7981 */ /* 0x000ea4000c1e1900 */
[----:B01234-:R-:W-:Y:S01]  /*43a0*/  SHF.L.U32 R227, R234, 0x3, RZ ;  /* 0x00000003eae37819 */ /* 0x01ffe200000006ff */
[----:B------:R-:W-:-:S05]  /*43b0*/  IMAD R189, R216, R189, RZ ;  /* 0x000000bdd8bd7224 */ /* 0x000fca00078e02ff */
        /* <DEDUP_REMOVED lines=29> */
.L_x_43:
[----:B------:R-:W-:Y:S05]  /*4590*/  BSYNC.RECONVERGENT B1 ;  /* 0x0000000000017941 */ /* 0x000fea0003800200 */
.L_x_42:
[----:B------:R-:W-:Y:S04]  /*45a0*/  BSSY.RECONVERGENT B1, `(.L_x_44) ;  /* 0x0000022000017945 */ /* 0x000fe80003800200 */
[----:B------:R-:W-:Y:S05]  /*45b0*/  @P1 BRA `(.L_x_45) ;  /* 0x0000000000801947 */ /* 0x000fea0003800000 */
[----:B------:R-:W2:Y:S02]  /*45c0*/  LDG.E R193, desc[UR36][R224.64] ;  /* 0x00000024e0c17981 */ /* 0x000ea4000c1e1900 */
[----:B01234-:R-:W-:Y:S02]  /*45d0*/  IMAD.SHL.U32 R227, R232, 0x8, RZ ;  /* 0x00000008e8e37824 */ /* 0x01ffe400078e00ff */
        /* <DEDUP_REMOVED lines=30> */
.L_x_45:
[----:B------:R-:W-:Y:S05]  /*47c0*/  BSYNC.RECONVERGENT B1 ;  /* 0x0000000000017941 */ /* 0x000fea0003800200 */
.L_x_44:
        /* <DEDUP_REMOVED lines=34> */
.L_x_47:
[----:B------:R-:W-:Y:S05]  /*49f0*/  BSYNC.RECONVERGENT B1 ;  /* 0x0000000000017941 */ /* 0x000fea0003800200 */
.L_x_46:
        /* <DEDUP_REMOVED lines=34> */
.L_x_49:
[----:B------:R-:W-:Y:S05]  /*4c20*/  BSYNC.RECONVERGENT B1 ;  /* 0x0000000000017941 */ /* 0x000fea0003800200 */
.L_x_48:
[----:B------:R-:W-:Y:S04]  /*4c30*/  BSSY.RECONVERGENT B1, `(.L_x_50) ;  /* 0x0000023000017945 */ /* 0x000fe80003800200 */
[----:B------:R-:W-:Y:S05]  /*4c40*/  @P1 BRA `(.L_x_51) ;  /* 0x0000000000841947 */ /* 0x000fea0003800000 */
[----:B------:R-:W2:Y:S01]  /*4c50*/  LDG.E R225, desc[UR36][R224.64] ;  /* 0x00000024e0e17981 */ /* 0x000ea2000c1e1900 */
[----:B------:R-:W-:-:S05]  /*4c60*/  IMAD.IADD R219, R228, 0x1, R219 ;  /* 0x00000001e4db7824 */ /* 0x000fca00078e02db */
[----:B------:R-:W-:Y:S01]  /*4c70*/  SHF.L.U32 R219, R219, 0x3, RZ ;  /* 0x00000003dbdb7819 */ /* 0x000fe200000006ff */
        /* <DEDUP_REMOVED lines=30> */
.L_x_51:
[----:B------:R-:W-:Y:S05]  /*4e60*/  BSYNC.RECONVERGENT B1 ;  /* 0x0000000000017941 */ /* 0x000fea0003800200 */
.L_x_50:
[----:B------:R-:W-:Y:S04]  /*4e70*/  BSSY.RECONVERGENT B1, `(.L_x_52) ;  /* 0x000005b000017945 */ /* 0x000fe80003800200 */
[----:B------:R-:W-:Y:S05]  /*4e80*/  @P1 BRA `(.L_x_53) ;  /* 0x0000000400641947 */ /* 0x000fea0003800000 */
[----:B------:R-:W-:-:S04]  /*4e90*/  ISETP.NE.U32.AND P1, PT, RZ, UR22, PT ;  /* 0x00000016ff007c0c */ /* 0x000fc8000bf25070 */
[----:B------:R-:W-:Y:S02]  /*4ea0*/  ISETP.NE.AND.EX P2, PT, RZ, UR23, PT, P1 ;  /* 0x00000017ff007c0c */ /* 0x000fe4000bf45310 */
[----:B------:R-:W-:-:S04]  /*4eb0*/  ISETP.NE.U32.AND P1, PT, RZ, UR16, PT ;  /* 0x00000010ff007c0c */ /* 0x000fc8000bf25070 */
[----:B------:R-:W-:-:S07]  /*4ec0*/  ISETP.NE.AND.EX P1, PT, RZ, UR17, PT, P1 ;  /* 0x00000011ff007c0c */ /* 0x000fce000bf25310 */
[----:B------:R-:W0:Y:S06]  /*4ed0*/  @P2 LDC.64 R210, c[0x0][0x438] ;  /* 0x00010e00ffd22b82 */ /* 0x000e2c0000000a00 */
[----:B------:R-:W3:Y:S01]  /*4ee0*/  @P1 LDG.E.U16 R208, desc[UR36][R222.64] ;  /* 0x00000024ded01981 */ /* 0x000ee2000c1e1500 */
[----:B0-----:R-:W-:-:S05]  /*4ef0*/  @P2 IMAD.WIDE R210, R11, 0x2, R210 ;  /* 0x000000020bd22825 */ /* 0x001fca00078e02d2 */
[----:B------:R0:W4:Y:S01]  /*4f00*/  @P2 LDG.E.U16 R209, desc[UR36][R210.64] ;  /* 0x00000024d2d12981 */ /* 0x000122000c1e1500 */
[----:B-----5:R-:W-:-:S04]  /*4f10*/  HMUL2 R219, R21, R149 ;  /* 0x0000009515db7232 */ /* 0x020fc80000000000 */
[----:B------:R-:W-:Y:S02]  /*4f20*/  HFMA2 R219, R25, R153, R219 ;  /* 0x0000009919db7231 */ /* 0x000fe400000000db */
[----:B0-----:R-:W-:-:S04]  /*4f30*/  HFMA2 R211, R20, R148, -RZ ;  /* 0x0000009414d37231 */ /* 0x001fc800001000ff */
[----:B--2---:R-:W-:Y:S02]  /*4f40*/  HFMA2 R224, R24, R152, R211 ;  /* 0x0000009818e07231 */ /* 0x004fe400000000d3 */
[----:B------:R-:W-:Y:S02]  /*4f50*/  HMUL2 R211, R22, R150 ;  /* 0x0000009616d37232 */ /* 0x000fe40000000000 */
[----:B------:R-:W-:Y:S02]  /*4f60*/  HFMA2 R225, R29, R13, R219 ;  /* 0x0000000d1de17231 */ /* 0x000fe400000000db */
[----:B------:R-:W-:Y:S02]  /*4f70*/  HFMA2 R224, R28, R12, R224 ;  /* 0x0000000c1ce07231 */ /* 0x000fe400000000e0 */
[----:B------:R-:W-:Y:S02]  /*4f80*/  HFMA2 R219, R26, R154, R211 ;  /* 0x0000009a1adb7231 */ /* 0x000fe400000000d3 */
[----:B------:R-:W-:-:S02]  /*4f90*/  HMUL2 R211, R23, R151 ;  /* 0x0000009717d37232 */ /* 0x000fc40000000000 */
[----:B------:R-:W-:Y:S02]  /*4fa0*/  HFMA2 R225, R33, R157, R225 ;  /* 0x0000009d21e17231 */ /* 0x000fe400000000e1 */
[----:B------:R-:W-:Y:S02]  /*4fb0*/  HFMA2 R224, R32, R156, R224 ;  /* 0x0000009c20e07231 */ /* 0x000fe400000000e0 */
[----:B------:R-:W-:Y:S02]  /*4fc0*/  HFMA2 R219, R30, R14, R219 ;  /* 0x0000000e1edb7231 */ /* 0x000fe400000000db */
[----:B------:R-:W-:Y:S02]  /*4fd0*/  HFMA2 R211, R27, R155, R211 ;  /* 0x0000009b1bd37231 */ /* 0x000fe400000000d3 */
[----:B------:R-:W-:Y:S02]  /*4fe0*/  HFMA2 R224, R36, R160, R224 ;  /* 0x000000a024e07231 */ /* 0x000fe400000000e0 */
[----:B------:R-:W-:-:S02]  /*4ff0*/  HFMA2 R225, R37, R161, R225 ;  /* 0x000000a125e17231 */ /* 0x000fc400000000e1 */
        /* <DEDUP_REMOVED lines=46> */
[----:B------:R-:W-:Y:S02]  /*52e0*/  HADD2 R224, R224, R225 ;  /* 0x000000e1e0e07230 */ /* 0x000fe40000000000 */
[----:B------:R-:W-:-:S02]  /*52f0*/  HFMA2 R219, R82, R206, R219 ;  /* 0x000000ce52db7231 */ /* 0x000fc400000000db */
[----:B------:R-:W-:Y:S02]  /*5300*/  HFMA2 R211, R79, R203, R211 ;  /* 0x000000cb4fd37231 */ /* 0x000fe400000000d3 */
[----:B------:R-:W-:Y:S02]  /*5310*/  HADD2 R219, R224, R219 ;  /* 0x000000dbe0db7230 */ /* 0x000fe40000000000 */
[----:B------:R-:W-:-:S04]  /*5320*/  HFMA2 R211, R83, R207, R211 ;  /* 0x000000cf53d37231 */ /* 0x000fc800000000d3 */
[----:B------:R-:W-:Y:S01]  /*5330*/  HFMA2 R211, R219, 1, 1, R211 ;  /* 0x3c003c00dbd37831 */ /* 0x000fe200000000d3 */
[----:B------:R-:W-:-:S04]  /*5340*/  @P1 ISETP.GE.AND P3, PT, R10, R215, PT ;  /* 0x000000d70a00120c */ /* 0x000fc80003f66270 */
[--C-:B------:R-:W-:Y:S02]  /*5350*/  HADD2.F32 R10, -RZ, R211.reuse.H0_H0 ;  /* 0x200000d3ff0a7230 */ /* 0x100fe40000004100 */
[----:B------:R-:W-:Y:S01]  /*5360*/  HADD2.F32 R211, -RZ, R211.H1_H1 ;  /* 0x300000d3ffd37230 */ /* 0x000fe20000004100 */
[----:B------:R-:W-:-:S04]  /*5370*/  @P1 SEL R219, RZ, UR39, P3 ;  /* 0x00000027ffdb1c07 */ /* 0x000fc80009800000 */
[----:B------:R-:W-:Y:S01]  /*5380*/  FADD.FTZ R10, R10, R211 ;  /* 0x000000d30a0a7221 */ /* 0x000fe20000010000 */
[----:B------:R-:W-:-:S03]  /*5390*/  @P1 IADD3 R219, PT, PT, R212, -UR47, R219 ;  /* 0x8000002fd4db1c10 */ /* 0x000fc6000fffe0db */
[----:B------:R-:W-:Y:S01]  /*53a0*/  FMUL.FTZ R10, R10, UR21 ;  /* 0x000000150a0a7c20 */ /* 0x000fe20008410000 */
[----:B------:R-:W-:Y:S01]  /*53b0*/  @P1 I2FP.F32.S32 R219, R219 ;  /* 0x000000db00db1245 */ /* 0x000fe20000201400 */
[----:B---3--:R-:W-:Y:S02]  /*53c0*/  @P1 HADD2.F32 R208, -RZ, R208.H0_H0 ;  /* 0x200000d0ffd01230 */ /* 0x008fe40000004100 */
[----:B----4-:R-:W-:-:S05]  /*53d0*/  @P2 HADD2.F32 R209, -RZ, R209.H0_H0 ;  /* 0x200000d1ffd12230 */ /* 0x010fca0000004100 */
[----:B------:R-:W-:-:S04]  /*53e0*/  @P2 FADD.FTZ R10, R10, R209 ;  /* 0x000000d10a0a2221 */ /* 0x000fc80000010000 */
[----:B------:R-:W-:-:S05]  /*53f0*/  @P1 FFMA.FTZ R10, R219, R208, R10 ;  /* 0x000000d0db0a1223 */ /* 0x000fca000001000a */
[----:B------:R0:W-:Y:S01]  /*5400*/  STS [R19], R10 ;  /* 0x0000000a13007388 */ /* 0x0001e20000000800 */
[----:B------:R-:W-:-:S07]  /*5410*/  @!P6 FMNMX.FTZ R0, R0, R10, !PT ;  /* 0x0000000a0000e209 */ /* 0x000fce0007810000 */
.L_x_53:
[----:B------:R-:W-:Y:S05]  /*5420*/  BSYNC.RECONVERGENT B1 ;  /* 0x0000000000017941 */ /* 0x000fea0003800200 */
.L_x_52:
[----:B0-----:R-:W-:Y:S01]  /*5430*/  VIADD R10, R212, 0xff ;  /* 0x000000ffd40a7836 */ /* 0x001fe20000000000 */
[----:B------:R-:W-:Y:S01]  /*5440*/  IADD3 R6, P2, PT, R6, 0x100, RZ ;  /* 0x0000010006067810 */ /* 0x000fe20007f5e0ff */
[----:B------:R-:W-:Y:S01]  /*5450*/  VIADD R11, R11, 0x100 ;  /* 0x000001000b0b7836 */ /* 0x000fe20000000000 */
[----:B------:R-:W-:Y:S02]  /*5460*/  IADD3 R212, PT, PT, R212, 0x100, RZ ;  /* 0x00000100d4d47810 */ /* 0x000fe40007ffe0ff */
[----:B------:R-:W-:Y:S02]  /*5470*/  ISETP.GE.AND P1, PT, R10, R213, PT ;  /* 0x000000d50a00720c */ /* 0x000fe40003f26270 */
[----:B------:R-:W-:Y:S02]  /*5480*/  IADD3 R19, PT, PT, R19, 0x400, RZ ;  /* 0x0000040013137810 */ /* 0x000fe40007ffe0ff */
[----:B------:R-:W-:-:S09]  /*5490*/  IADD3.X R7, PT, PT, RZ, R7, RZ, P2, !PT ;  /* 0x00000007ff077210 */ /* 0x000fd200017fe4ff */
[----:B------:R-:W-:Y:S05]  /*54a0*/  @!P1 BRA `(.L_x_54) ;  /* 0xffffffd400549947 */ /* 0x000fea000383ffff */
.L_x_22:
[----:B0-----:R-:W-:Y:S05]  /*54b0*/  BSYNC.RECONVERGENT B0 ;  /* 0x0000000000007941 */ /* 0x001fea0003800200 */
.L_x_21:
[----:B------:R-:W0:Y:S01]  /*54c0*/  SHFL.BFLY PT, R3, R0, 0x10, 0x1f ;  /* 0x0e001f0000037f89 */ /* 0x000e2200000e0000 */
[----:B------:R-:W-:Y:S01]  /*54d0*/  LOP3.LUT P0, R8, R2, 0x1f, RZ, 0xc0, !PT ;  /* 0x0000001f02087812 */ /* 0x000fe2000780c0ff */
[----:B------:R-:W-:Y:S01]  /*54e0*/  BSSY.RECONVERGENT B0, `(.L_x_55) ;  /* 0x0000167000007945 */ /* 0x000fe20003800200 */
[----:B------:R-:W-:Y:S01]  /*54f0*/  MOV R10, 0x400 ;  /* 0x00000400000a7802 */ /* 0x000fe20000000f00 */
[----:B------:R-:W1:Y:S01]  /*5500*/  S2R R11, SR_CgaCtaId ;  /* 0x00000000000b7919 */ /* 0x000e620000008800 */
[----:B------:R-:W-:Y:S02]  /*5510*/  ISETP.GT.U32.AND P1, PT, R8, 0x7, PT ;  /* 0x000000070800780c */ /* 0x000fe40003f24070 */
[----:B0-----:R-:W-:-:S05]  /*5520*/  FMNMX.FTZ R3, R3, R0, !PT ;  /* 0x0000000003037209 */ /* 0x001fca0007810000 */
[----:B------:R-:W0:Y:S02]  /*5530*/  SHFL.BFLY PT, R4, R3, 0x8, 0x1f ;  /* 0x0d001f0003047f89 */ /* 0x000e2400000e0000 */
[----:B0-----:R-:W-:Y:S02]  /*5540*/  FMNMX.FTZ R4, R3, R4, !PT ;  /* 0x0000000403047209 */ /* 0x001fe40007810000 */
[----:B-1----:R-:W-:-:S03]  /*5550*/  LEA R3, R11, R10, 0x18 ;  /* 0x0000000a0b037211 */ /* 0x002fc600078ec0ff */
[----:B------:R-:W0:Y:S01]  /*5560*/  SHFL.BFLY PT, R5, R4, 0x4, 0x1f ;  /* 0x0c801f0004057f89 */ /* 0x000e2200000e0000 */
[----:B------:R-:W-:Y:S01]  /*5570*/  LEA.HI R0, R2, R3, RZ, 0x1d ;  /* 0x0000000302007211 */ /* 0x000fe200078fe8ff */
[----:B------:R-:W-:Y:S01]  /*5580*/  IMAD R3, R8, 0x4, R3 ;  /* 0x0000000408037824 */ /* 0x000fe200078e0203 */
[----:B0-----:R-:W-:Y:S02]  /*5590*/  FMNMX.FTZ R5, R4, R5, !PT ;  /* 0x0000000504057209 */ /* 0x001fe40007810000 */
[----:B------:R-:W-:-:S03]  /*55a0*/  MOV R4, 0xff7fffff ;  /* 0xff7fffff00047802 */ /* 0x000fc60000000f00 */
[----:B------:R-:W0:Y:S02]  /*55b0*/  SHFL.BFLY PT, R6, R5, 0x2, 0x1f ;  /* 0x0c401f0005067f89 */ /* 0x000e2400000e0000 */
[----:B0-----:R-:W-:-:S05]  /*55c0*/  FMNMX.FTZ R6, R5, R6, !PT ;  /* 0x0000000605067209 */ /* 0x001fca0007810000 */
[----:B------:R-:W0:Y:S02]  /*55d0*/  SHFL.BFLY PT, R7, R6, 0x1, 0x1f ;  /* 0x0c201f0006077f89 */ /* 0x000e2400000e0000 */
[----:B0-----:R-:W-:-:S05]  /*55e0*/  FMNMX.FTZ R9, R6, R7, !PT ;  /* 0x0000000706097209 */ /* 0x001fca0007810000 */
[----:B------:R0:W-:Y:S01]  /*55f0*/  @!P0 STS [R0], R9 ;  /* 0x0000000900008388 */ /* 0x0001e20000000800 */
[----:B------:R-:W-:Y:S01]  /*5600*/  BAR.SYNC.DEFER_BLOCKING 0x0 ;  /* 0x0000000000007b1d */ /* 0x000fe20000010000 */
[----:B------:R-:W-:Y:S01]  /*5610*/  ISETP.GE.AND P0, PT, R217, UR47, PT ;  /* 0x0000002fd9007c0c */ /* 0x000fe2000bf06270 */
[----:B0-----:R-:W-:-:S04]  /*5620*/  HFMA2 R9, -RZ, RZ, 0, 0 ;  /* 0x00000000ff097431 */ /* 0x001fc800000001ff */
[----:B------:R-:W0:Y:S04]  /*5630*/  @!P1 LDS R4, [R3] ;  /* 0x0000000003049984 */ /* 0x000e280000000800 */
[----:B0-----:R-:W0:Y:S02]  /*5640*/  SHFL.BFLY PT, R5, R4, 0x4, 0x1f ;  /* 0x0c801f0004057f89 */ /* 0x001e2400000e0000 */
[----:B0-----:R-:W-:-:S05]  /*5650*/  FMNMX.FTZ R5, R5, R4, !PT ;  /* 0x0000000405057209 */ /* 0x001fca0007810000 */
[----:B------:R-:W0:Y:S02]  /*5660*/  SHFL.BFLY PT, R6, R5, 0x2, 0x1f ;  /* 0x0c401f0005067f89 */ /* 0x000e2400000e0000 */
[----:B0-----:R-:W-:-:S05]  /*5670*/  FMNMX.FTZ R6, R5, R6, !PT ;  /* 0x0000000605067209 */ /* 0x001fca0007810000 */
[----:B------:R-:W0:Y:S02]  /*5680*/  SHFL.BFLY PT, R7, R6, 0x1, 0x1f ;  /* 0x0c201f0006077f89 */ /* 0x000e2400000e0000 */
[----:B0-----:R-:W-:-:S05]  /*5690*/  FMNMX.FTZ R7, R6, R7, !PT ;  /* 0x0000000706077209 */ /* 0x001fca0007810000 */
[----:B------:R0:W1:Y:S01]  /*56a0*/  SHFL.IDX PT, R40, R7, RZ, 0x1f ;  /* 0x00001fff07287589 */ /* 0x00006200000e0000 */
[----:B------:R-:W-:Y:S05]  /*56b0*/  @P0 BRA `(.L_x_56) ;  /* 0x0000001400240947 */ /* 0x000fea0003800000 */
[----:B------:R-:W2:Y:S02]  /*56c0*/  LDC.64 R4, c[0x0][0x420] ;  /* 0x00010800ff047b82 */ /* 0x000ea40000000a00 */
[----:B--2---:R-:W-:-:S04]  /*56d0*/  ISETP.NE.U32.AND P0, PT, R4, RZ, PT ;  /* 0x000000ff0400720c */ /* 0x004fc80003f05070 */
[----:B------:R-:W-:-:S13]  /*56e0*/  ISETP.NE.AND.EX P0, PT, R5, RZ, PT, P0 ;  /* 0x000000ff0500720c */ /* 0x000fda0003f05300 */
[----:B------:R-:W-:Y:S05]  /*56f0*/  @P0 BRA `(.L_x_57) ;  /* 0x0000000c00940947 */ /* 0x000fea0003800000 */
[----:B------:R-:W-:Y:S01]  /*5700*/  MOV R4, 0x100 ;  /* 0x0000010000047802 */ /* 0x000fe20000000f00 */
[----:B------:R-:W-:Y:S01]  /*5710*/  BSSY.RECONVERGENT B1, `(.L_x_58) ;  /* 0x000001d000017945 */ /* 0x000fe20003800200 */
[----:B------:R-:W-:Y:S01]  /*5720*/  LOP3.LUT R5, RZ, R2, RZ, 0x33, !PT ;  /* 0x00000002ff057212 */ /* 0x000fe200078e33ff */
[----:B------:R-:W-:Y:S01]  /*5730*/  IMAD.MOV.U32 R9, RZ, RZ, RZ ;  /* 0x000000ffff097224 */ /* 0x000fe200078e00ff */
[----:B------:R-:W-:-:S04]  /*5740*/  VIADDMNMX R4, R217, R4, UR47, !PT ;  /* 0x0000002fd9047e46 */ /* 0x000fc8000f800104 */
[----:B------:R-:W-:-:S04]  /*5750*/  IADD3 R5, PT, PT, R4, -UR9, R5 ;  /* 0x8000000904057c10 */ /* 0x000fc8000fffe005 */
[C---:B------:R-:W-:Y:S02]  /*5760*/  LOP3.LUT R4, R5.reuse, 0x300, RZ, 0xc0, !PT ;  /* 0x0000030005047812 */ /* 0x040fe400078ec0ff */
[----:B------:R-:W-:Y:S02]  /*5770*/  ISETP.GE.U32.AND P1, PT, R5, 0x300, PT ;  /* 0x000003000500780c */ /* 0x000fe40003f26070 */
[----:B------:R-:W-:Y:S02]  /*5780*/  ISETP.NE.AND P0, PT, R4, 0x300, PT ;  /* 0x000003000400780c */ /* 0x000fe40003f05270 */
[----:B------:R-:W-:-:S11]  /*5790*/  MOV R4, R217 ;  /* 0x000000d900047202 */ /* 0x000fd60000000f00 */
[----:B------:R-:W-:Y:S05]  /*57a0*/  @!P0 BRA `(.L_x_59) ;  /* 0x00000000004c8947 */ /* 0x000fea0003800000 */
[----:B------:R-:W-:Y:S01]  /*57b0*/  LEA.HI R4, R5, 0x1, RZ, 0x18 ;  /* 0x0000000105047811 */ /* 0x000fe200078fc0ff */
[----:B------:R-:W-:Y:S01]  /*57c0*/  IMAD.MOV.U32 R9, RZ, RZ, RZ ;  /* 0x000000ffff097224 */ /* 0x000fe200078e00ff */
[----:B------:R-:W-:Y:S02]  /*57d0*/  IADD3 R6, PT, PT, R10, 0x240, RZ ;  /* 0x000002400a067810 */ /* 0x000fe40007ffe0ff */
[----:B------:R-:W-:Y:S02]  /*57e0*/  LOP3.LUT R5, R4, 0x3, RZ, 0xc0, !PT ;  /* 0x0000000304057812 */ /* 0x000fe400078ec0ff */
[----:B0-----:R-:W-:Y:S02]  /*57f0*/  LEA R7, R11, R6, 0x18 ;  /* 0x000000060b077211 */ /* 0x001fe400078ec0ff */
[----:B------:R-:W-:Y:S01]  /*5800*/  MOV R4, R217 ;  /* 0x000000d900047202 */ /* 0x000fe20000000f00 */
[----:B------:R-:W-:Y:S01]  /*5810*/  IMAD.MOV R5, RZ, RZ, -R5 ;  /* 0x000000ffff057224 */ /* 0x000fe200078e0a05 */
[----:B------:R-:W-:-:S07]  /*5820*/  IADD3 R6, PT, PT, R16, R7, RZ ;  /* 0x0000000710067210 */ /* 0x000fce0007ffe0ff */
.L_x_60:
[----:B------:R-:W1:Y:S01]  /*5830*/  LDS R7, [R6] ;  /* 0x0000000006077984 */ /* 0x000e620000000800 */
[----:B------:R-:W-:Y:S02]  /*5840*/  IADD3 R5, PT, PT, R5, 0x1, RZ ;  /* 0x0000000105057810 */ /* 0x000fe40007ffe0ff */
[----:B------:R-:W-:Y:S02]  /*5850*/  IADD3 R4, PT, PT, R4, 0x100, RZ ;  /* 0x0000010004047810 */ /* 0x000fe40007ffe0ff */
[----:B------:R-:W-:Y:S01]  /*5860*/  ISETP.NE.AND P0, PT, R5, RZ, PT ;  /* 0x000000ff0500720c */ /* 0x000fe20003f05270 */
[----:B-1----:R-:W-:-:S04]  /*5870*/  FADD.FTZ R7, -R40, R7 ;  /* 0x0000000728077221 */ /* 0x002fc80000010100 */
[----:B------:R-:W-:-:S06]  /*5880*/  FMUL.FTZ R7, R7, 1.4426950216293334961 ;  /* 0x3fb8aa3b07077820 */ /* 0x000fcc0000410000 */
[----:B------:R-:W0:Y:S02]  /*5890*/  MUFU.EX2 R7, R7 ;  /* 0x0000000700077308 */ /* 0x000e240000000800 */
[----:B0-----:R0:W-:Y:S01]  /*58a0*/  STS [R6], R7 ;  /* 0x0000000706007388 */ /* 0x0011e20000000800 */
[----:B------:R-:W-:Y:S01]  /*58b0*/  FADD.FTZ R9, R7, R9 ;  /* 0x0000000907097221 */ /* 0x000fe20000010000 */
[----:B0-----:R-:W-:Y:S01]  /*58c0*/  VIADD R6, R6, 0x400 ;  /* 0x0000040006067836 */ /* 0x001fe20000000000 */
[----:B------:R-:W-:Y:S06]  /*58d0*/  @P0 BRA `(.L_x_60) ;  /* 0xfffffffc00d40947 */ /* 0x000fec000383ffff */
.L_x_59:
[----:B------:R-:W-:Y:S05]  /*58e0*/  BSYNC.RECONVERGENT B1 ;  /* 0x0000000000017941 */ /* 0x000fea0003800200 */
.L_x_58:
[----:B------:R-:W-:Y:S05]  /*58f0*/  @!P1 BRA `(.L_x_56) ;  /* 0x0000001000949947 */ /* 0x000fea0003800000 */
[----:B------:R-:W-:Y:S01]  /*5900*/  IADD3 R5, PT, PT, -R4, UR47, RZ ;  /* 0x0000002f04057c10 */ /* 0x000fe2000fffe1ff */
[----:B------:R-:W-:Y:S01]  /*5910*/  USHF.L.U32 UR4, UR9, 0x2, URZ ;  /* 0x0000000209047899 */ /* 0x000fe200080006ff */
[----:B------:R-:W-:Y:S01]  /*5920*/  IADD3 R10, PT, PT, R10, 0x240, RZ ;  /* 0x000002400a0a7810 */ /* 0x000fe20007ffe0ff */
[----:B------:R-:W-:Y:S01]  /*5930*/  BSSY.RECONVERGENT B1, `(.L_x_61) ;  /* 0x000006e000017945 */ /* 0x000fe20003800200 */
[----:B------:R-:W-:Y:S02]  /*5940*/  ISETP.GT.AND P1, PT, R5, 0xc00, PT ;  /* 0x00000c000500780c */ /* 0x000fe40003f24270 */
[----:B------:R-:W-:Y:S02]  /*5950*/  LEA R10, R11, R10, 0x18 ;  /* 0x0000000a0b0a7211 */ /* 0x000fe400078ec0ff */
[----:B------:R-:W-:Y:S02]  /*5960*/  LEA R5, R4, -UR4, 0x2 ;  /* 0x8000000404057c11 */ /* 0x000fe4000f8e10ff */
[----:B------:R-:W-:-:S02]  /*5970*/  PLOP3.LUT P0, PT, PT, PT, PT, 0x80, 0x8 ;  /* 0x000000000008781c */ /* 0x000fc40003f0f070 */
[----:B------:R-:W-:-:S05]  /*5980*/  IADD3 R5, PT, PT, R5, 0x800, R10 ;  /* 0x0000080005057810 */ /* 0x000fca0007ffe00a */
[----:B------:R-:W-:Y:S06]  /*5990*/  @!P1 BRA `(.L_x_62) ;  /* 0x00000004009c9947 */ /* 0x000fec0003800000 */
[----:B------:R-:W-:Y:S02]  /*59a0*/  MOV R35, UR47 ;  /* 0x0000002f00237c02 */ /* 0x000fe40008000f00 */
[----:B------:R-:W-:-:S03]  /*59b0*/  PLOP3.LUT P0, PT, PT, PT, PT, 0x8, 0x80 ;  /* 0x000000000080781c */ /* 0x000fc60003f0e170 */
[----:B------:R-:W-:-:S10]  /*59c0*/  VIADD R35, R35, 0xfffff400 ;  /* 0xfffff40023237836 */ /* 0x000fd40000000000 */
.L_x_63:
[----:B------:R-:W1:Y:S01]  /*59d0*/  LDS R6, [R5+-0x800] ;  /* 0xfff8000005067984 */ /* 0x000e620000000800 */
[----:B------:R-:W-:-:S03]  /*59e0*/  IADD3 R4, PT, PT, R4, 0x1000, RZ ;  /* 0x0000100004047810 */ /* 0x000fc60007ffe0ff */
[----:B0-----:R-:W0:Y:S01]  /*59f0*/  LDS R7, [R5+-0x400] ;  /* 0xfffc000005077984 */ /* 0x001e220000000800 */
[----:B------:R-:W-:-:S03]  /*5a00*/  ISETP.GE.AND P1, PT, R4, R35, PT ;  /* 0x000000230400720c */ /* 0x000fc60003f26270 */
[----:B------:R-:W2:Y:S04]  /*5a10*/  LDS R10, [R5] ;  /* 0x00000000050a7984 */ /* 0x000ea80000000800 */
[----:B------:R-:W3:Y:S04]  /*5a20*/  LDS R11, [R5+0x400] ;  /* 0x00040000050b7984 */ /* 0x000ee80000000800 */
[----:B-----5:R-:W4:Y:S04]  /*5a30*/  LDS R13, [R5+0x800] ;  /* 0x00080000050d7984 */ /* 0x020f280000000800 */
[----:B------:R-:W4:Y:S04]  /*5a40*/  LDS R15, [R5+0xc00] ;  /* 0x000c0000050f7984 */ /* 0x000f280000000800 */
[----:B------:R-:W4:Y:S04]  /*5a50*/  LDS R20, [R5+0x1000] ;  /* 0x0010000005147984 */ /* 0x000f280000000800 */
[----:B------:R-:W4:Y:S04]  /*5a60*/  LDS R22, [R5+0x1400] ;  /* 0x0014000005167984 */ /* 0x000f280000000800 */
[----:B------:R-:W4:Y:S04]  /*5a70*/  LDS R23, [R5+0x1800] ;  /* 0x0018000005177984 */ /* 0x000f280000000800 */
[----:B------:R-:W4:Y:S01]  /*5a80*/  LDS R25, [R5+0x1c00] ;  /* 0x001c000005197984 */ /* 0x000f220000000800 */
[----:B-1----:R-:W-:-:S03]  /*5a90*/  FADD.FTZ R6, -R40, R6 ;  /* 0x0000000628067221 */ /* 0x002fc60000010100 */
[----:B------:R-:W1:Y:S01]  /*5aa0*/  LDS R27, [R5+0x2000] ;  /* 0x00200000051b7984 */ /* 0x000e620000000800 */
[----:B------:R-:W-:-:S03]  /*5ab0*/  FMUL.FTZ R6, R6, 1.4426950216293334961 ;  /* 0x3fb8aa3b06067820 */ /* 0x000fc60000410000 */
[----:B------:R-:W1:Y:S01]  /*5ac0*/  LDS R29, [R5+0x2400] ;  /* 0x00240000051d7984 */ /* 0x000e620000000800 */
[C---:B0-----:R-:W-:Y:S01]  /*5ad0*/  FADD.FTZ R7, -R40.reuse, R7 ;  /* 0x0000000728077221 */ /* 0x041fe20000010100 */
[C---:B--2---:R-:W-:Y:S02]  /*5ae0*/  FADD.FTZ R10, -R40.reuse, R10 ;  /* 0x0000000a280a7221 */ /* 0x044fe40000010100 */
[----:B------:R-:W0:Y:S01]  /*5af0*/  LDS R31, [R5+0x2800] ;  /* 0x00280000051f7984 */ /* 0x000e220000000800 */
[----:B------:R-:W-:Y:S01]  /*5b00*/  FMUL.FTZ R7, R7, 1.4426950216293334961 ;  /* 0x3fb8aa3b07077820 */ /* 0x000fe20000410000 */
[----:B------:R-:W2:Y:S01]  /*5b10*/  MUFU.EX2 R6, R6 ;  /* 0x0000000600067308 */ /* 0x000ea20000000800 */
[----:B---3--:R-:W-:Y:S01]  /*5b20*/  FADD.FTZ R12, -R40, R11 ;  /* 0x0000000b280c7221 */ /* 0x008fe20000010100 */
[----:B------:R-:W3:Y:S01]  /*5b30*/  LDS R32, [R5+0x2c00] ;  /* 0x002c000005207984 */ /* 0x000ee20000000800 */
[----:B------:R-:W-:Y:S02]  /*5b40*/  FMUL.FTZ R11, R10, 1.4426950216293334961 ;  /* 0x3fb8aa3b0a0b7820 */ /* 0x000fe40000410000 */
[----:B------:R2:W2:Y:S01]  /*5b50*/  MUFU.EX2 R10, R7 ;  /* 0x00000007000a7308 */ /* 0x0004a20000000800 */
[----:B----4-:R-:W-:Y:S01]  /*5b60*/  FADD.FTZ R14, -R40, R13 ;  /* 0x0000000d280e7221 */ /* 0x010fe20000010100 */
[----:B------:R-:W-:Y:S01]  /*5b70*/  FMUL.FTZ R13, R12, 1.4426950216293334961 ;  /* 0x3fb8aa3b0c0d7820 */ /* 0x000fe20000410000 */
[----:B------:R-:W4:Y:S01]  /*5b80*/  LDS R33, [R5+0x3000] ;  /* 0x0030000005217984 */ /* 0x000f220000000800 */
[----:B------:R-:W1:Y:S01]  /*5b90*/  MUFU.EX2 R12, R11 ;  /* 0x0000000b000c7308 */ /* 0x000e620000000800 */
[----:B------:R-:W-:Y:S01]  /*5ba0*/  FADD.FTZ R19, -R40, R15 ;  /* 0x0000000f28137221 */ /* 0x000fe20000010100 */
[----:B------:R-:W-:Y:S01]  /*5bb0*/  FMUL.FTZ R15, R14, 1.4426950216293334961 ;  /* 0x3fb8aa3b0e0f7820 */ /* 0x000fe20000410000 */
[----:B------:R-:W4:Y:S01]  /*5bc0*/  LDS R34, [R5+0x3400] ;  /* 0x0034000005227984 */ /* 0x000f220000000800 */
[----:B------:R-:W1:Y:S01]  /*5bd0*/  MUFU.EX2 R14, R13 ;  /* 0x0000000d000e7308 */ /* 0x000e620000000800 */
[----:B--2---:R-:W-:Y:S01]  /*5be0*/  FADD.FTZ R9, R6, R9 ;  /* 0x0000000906097221 */ /* 0x004fe20000010000 */
[C---:B------:R-:W-:Y:S01]  /*5bf0*/  FADD.FTZ R21, -R40.reuse, R20 ;  /* 0x0000001428157221 */ /* 0x040fe20000010100 */
[----:B------:R-:W-:Y:S01]  /*5c00*/  FMUL.FTZ R19, R19, 1.4426950216293334961 ;  /* 0x3fb8aa3b13137820 */ /* 0x000fe20000410000 */
[----:B------:R-:W2:Y:S01]  /*5c10*/  MUFU.EX2 R20, R15 ;  /* 0x0000000f00147308 */ /* 0x000ea20000000800 */
[C---:B------:R-:W-:Y:S01]  /*5c20*/  FADD.FTZ R7, -R40.reuse, R22 ;  /* 0x0000001628077221 */ /* 0x040fe20000010100 */
[----:B------:R-:W-:Y:S01]  /*5c30*/  FADD.FTZ R9, R9, R10 ;  /* 0x0000000a09097221 */ /* 0x000fe20000010000 */
[----:B------:R-:W-:Y:S01]  /*5c40*/  FMUL.FTZ R21, R21, 1.4426950216293334961 ;  /* 0x3fb8aa3b15157820 */ /* 0x000fe20000410000 */
[----:B------:R-:W0:Y:S01]  /*5c50*/  MUFU.EX2 R22, R19 ;  /* 0x0000001300167308 */ /* 0x000e220000000800 */
[C---:B------:R-:W-:Y:S01]  /*5c60*/  FADD.FTZ R23, -R40.reuse, R23 ;  /* 0x0000001728177221 */ /* 0x040fe20000010100 */
[----:B-1----:R-:W-:Y:S01]  /*5c70*/  FADD.FTZ R9, R9, R12 ;  /* 0x0000000c09097221 */ /* 0x002fe20000010000 */
[----:B------:R-:W-:Y:S01]  /*5c80*/  FMUL.FTZ R7, R7, 1.4426950216293334961 ;  /* 0x3fb8aa3b07077820 */ /* 0x000fe20000410000 */
[----:B------:R-:W1:Y:S01]  /*5c90*/  MUFU.EX2 R24, R21 ;  /* 0x0000001500187308 */ /* 0x000e620000000800 */
[C---:B------:R-:W-:Y:S01]  /*5ca0*/  FADD.FTZ R25, -R40.reuse, R25 ;  /* 0x0000001928197221 */ /* 0x040fe20000010100 */
[----:B------:R-:W-:Y:S01]  /*5cb0*/  FADD.FTZ R9, R9, R14 ;  /* 0x0000000e09097221 */ /* 0x000fe20000010000 */
[----:B------:R-:W-:Y:S01]  /*5cc0*/  FMUL.FTZ R23, R23, 1.4426950216293334961 ;  /* 0x3fb8aa3b17177820 */ /* 0x000fe20000410000 */
[----:B------:R-:W3:Y:S01]  /*5cd0*/  MUFU.EX2 R26, R7 ;  /* 0x00000007001a7308 */ /* 0x000ee20000000800 */
[C---:B------:R-:W-:Y:S01]  /*5ce0*/  FADD.FTZ R27, -R40.reuse, R27 ;  /* 0x0000001b281b7221 */ /* 0x040fe20000010100 */
[----:B--2---:R-:W-:Y:S01]  /*5cf0*/  FADD.FTZ R9, R9, R20 ;  /* 0x0000001409097221 */ /* 0x004fe20000010000 */
[----:B------:R-:W-:Y:S01]  /*5d00*/  FMUL.FTZ R25, R25, 1.4426950216293334961 ;  /* 0x3fb8aa3b19197820 */ /* 0x000fe20000410000 */
[----:B------:R-:W2:Y:S01]  /*5d10*/  MUFU.EX2 R28, R23 ;  /* 0x00000017001c7308 */ /* 0x000ea20000000800 */
[C---:B------:R-:W-:Y:S01]  /*5d20*/  FADD.FTZ R29, -R40.reuse, R29 ;  /* 0x0000001d281d7221 */ /* 0x040fe20000010100 */
[----:B0-----:R-:W-:Y:S01]  /*5d30*/  FADD.FTZ R9, R9, R22 ;  /* 0x0000001609097221 */ /* 0x001fe20000010000 */
[----:B------:R-:W-:Y:S01]  /*5d40*/  FMUL.FTZ R27, R27, 1.4426950216293334961 ;  /* 0x3fb8aa3b1b1b7820 */ /* 0x000fe20000410000 */
[----:B------:R-:W0:Y:S01]  /*5d50*/  MUFU.EX2 R30, R25 ;  /* 0x00000019001e7308 */ /* 0x000e220000000800 */
[----:B------:R2:W-:Y:S01]  /*5d60*/  STS [R5+-0x800], R6 ;  /* 0xfff8000605007388 */ /* 0x0005e20000000800 */
[----:B-1----:R-:W-:Y:S01]  /*5d70*/  FADD.FTZ R9, R9, R24 ;  /* 0x0000001809097221 */ /* 0x002fe20000010000 */
[C---:B------:R-:W-:Y:S01]  /*5d80*/  FADD.FTZ R31, -R40.reuse, R31 ;  /* 0x0000001f281f7221 */ /* 0x040fe20000010100 */
[----:B------:R-:W-:Y:S01]  /*5d90*/  FMUL.FTZ R29, R29, 1.4426950216293334961 ;  /* 0x3fb8aa3b1d1d7820 */ /* 0x000fe20000410000 */
[----:B---3--:R-:W-:Y:S01]  /*5da0*/  FADD.FTZ R32, -R40, R32 ;  /* 0x0000002028207221 */ /* 0x008fe20000010100 */
[----:B------:R-:W-:Y:S01]  /*5db0*/  FADD.FTZ R9, R9, R26 ;  /* 0x0000001a09097221 */ /* 0x000fe20000010000 */
[----:B------:R1:W-:Y:S01]  /*5dc0*/  STS [R5+-0x400], R10 ;  /* 0xfffc000a05007388 */ /* 0x0003e20000000800 */
[----:B------:R-:W-:Y:S01]  /*5dd0*/  FMUL.FTZ R31, R31, 1.4426950216293334961 ;  /* 0x3fb8aa3b1f1f7820 */ /* 0x000fe20000410000 */
[----:B------:R-:W-:Y:S01]  /*5de0*/  FMUL.FTZ R7, R32, 1.4426950216293334961 ;  /* 0x3fb8aa3b20077820 */ /* 0x000fe20000410000 */
[----:B--2---:R-:W-:Y:S01]  /*5df0*/  FADD.FTZ R9, R9, R28 ;  /* 0x0000001c09097221 */ /* 0x004fe20000010000 */
[----:B------:R-:W2:Y:S01]  /*5e00*/  MUFU.EX2 R6, R27 ;  /* 0x0000001b00067308 */ /* 0x000ea20000000800 */
[C---:B----4-:R-:W-:Y:S01]  /*5e10*/  FADD.FTZ R33, -R40.reuse, R33 ;  /* 0x0000002128217221 */ /* 0x050fe20000010100 */
[----:B------:R-:W-:Y:S01]  /*5e20*/  STS [R5], R12 ;  /* 0x0000000c05007388 */ /* 0x000fe20000000800 */
[----:B0-----:R-:W-:Y:S01]  /*5e30*/  FADD.FTZ R9, R9, R30 ;  /* 0x0000001e09097221 */ /* 0x001fe20000010000 */
[----:B------:R-:W-:Y:S01]  /*5e40*/  MUFU.EX2 R32, R31 ;  /* 0x0000001f00207308 */ /* 0x000fe20000000800 */
[----:B------:R-:W-:Y:S01]  /*5e50*/  FADD.FTZ R11, -R40, R34 ;  /* 0x00000022280b7221 */ /* 0x000fe20000010100 */
[----:B------:R-:W-:Y:S01]  /*5e60*/  FMUL.FTZ R33, R33, 1.4426950216293334961 ;  /* 0x3fb8aa3b21217820 */ /* 0x000fe20000410000 */
[----:B------:R-:W-:Y:S01]  /*5e70*/  STS [R5+0x400], R14 ;  /* 0x0004000e05007388 */ /* 0x000fe20000000800 */
[----:B-1----:R-:W0:Y:S01]  /*5e80*/  MUFU.EX2 R10, R29 ;  /* 0x0000001d000a7308 */ /* 0x002e220000000800 */
[----:B------:R-:W-:-:S02]  /*5e90*/  FMUL.FTZ R11, R11, 1.4426950216293334961 ;  /* 0x3fb8aa3b0b0b7820 */ /* 0x000fc40000410000 */
[----:B------:R-:W-:Y:S01]  /*5ea0*/  STS [R5+0x800], R20 ;  /* 0x0008001405007388 */ /* 0x000fe20000000800 */
[----:B------:R-:W1:Y:S01]  /*5eb0*/  MUFU.EX2 R34, R7 ;  /* 0x0000000700227308 */ /* 0x000e620000000800 */
[----:B--2---:R-:W-:Y:S02]  /*5ec0*/  FADD.FTZ R9, R9, R6 ;  /* 0x0000000609097221 */ /* 0x004fe40000010000 */
[----:B------:R-:W-:Y:S01]  /*5ed0*/  STS [R5+0xc00], R22 ;  /* 0x000c001605007388 */ /* 0x000fe20000000800 */
[----:B------:R-:W2:Y:S03]  /*5ee0*/  MUFU.EX2 R36, R33 ;  /* 0x0000002100247308 */ /* 0x000ea60000000800 */
[----:B------:R-:W-:Y:S01]  /*5ef0*/  STS [R5+0x1000], R24 ;  /* 0x0010001805007388 */ /* 0x000fe20000000800 */
[----:B------:R-:W3:Y:S01]  /*5f00*/  MUFU.EX2 R38, R11 ;  /* 0x0000000b00267308 */ /* 0x000ee20000000800 */
[----:B0-----:R-:W-:-:S02]  /*5f10*/  FADD.FTZ R9, R9, R10 ;  /* 0x0000000a09097221 */ /* 0x001fc40000010000 */
[----:B------:R-:W-:Y:S02]  /*5f20*/  STS [R5+0x1400], R26 ;  /* 0x0014001a05007388 */ /* 0x000fe40000000800 */
[----:B------:R-:W-:Y:S02]  /*5f30*/  FADD.FTZ R9, R9, R32 ;  /* 0x0000002009097221 */ /* 0x000fe40000010000 */
[----:B------:R-:W-:Y:S02]  /*5f40*/  STS [R5+0x1800], R28 ;  /* 0x0018001c05007388 */ /* 0x000fe40000000800 */
[----:B-1----:R-:W-:Y:S02]  /*5f50*/  FADD.FTZ R9, R9, R34 ;  /* 0x0000002209097221 */ /* 0x002fe40000010000 */
[----:B------:R-:W-:Y:S02]  /*5f60*/  STS [R5+0x1c00], R30 ;  /* 0x001c001e05007388 */ /* 0x000fe40000000800 */
[----:B--2---:R-:W-:-:S02]  /*5f70*/  FADD.FTZ R9, R9, R36 ;  /* 0x0000002409097221 */ /* 0x004fc40000010000 */
[----:B------:R-:W-:Y:S02]  /*5f80*/  STS [R5+0x2000], R6 ;  /* 0x0020000605007388 */ /* 0x000fe40000000800 */
[----:B---3--:R-:W-:Y:S02]  /*5f90*/  FADD.FTZ R9, R9, R38 ;  /* 0x0000002609097221 */ /* 0x008fe40000010000 */
[----:B------:R-:W-:Y:S04]  /*5fa0*/  STS [R5+0x2400], R10 ;  /* 0x0024000a05007388 */ /* 0x000fe80000000800 */
[----:B------:R-:W-:Y:S04]  /*5fb0*/  STS [R5+0x2800], R32 ;  /* 0x0028002005007388 */ /* 0x000fe80000000800 */
[----:B------:R-:W-:Y:S04]  /*5fc0*/  STS [R5+0x2c00], R34 ;  /* 0x002c002205007388 */ /* 0x000fe80000000800 */
[----:B------:R-:W-:Y:S04]  /*5fd0*/  STS [R5+0x3000], R36 ;  /* 0x0030002405007388 */ /* 0x000fe80000000800 */
[----:B------:R0:W-:Y:S02]  /*5fe0*/  STS [R5+0x3400], R38 ;  /* 0x0034002605007388 */ /* 0x0001e40000000800 */
[----:B0-----:R-:W-:Y:S01]  /*5ff0*/  IADD3 R5, PT, PT, R5, 0x4000, RZ ;  /* 0x0000400005057810 */ /* 0x001fe20007ffe0ff */
[----:B------:R-:W-:Y:S06]  /*6000*/  @!P1 BRA `(.L_x_63) ;  /* 0xfffffff800709947 */ /* 0x000fec000383ffff */
.L_x_62:
[----:B------:R-:W-:Y:S05]  /*6010*/  BSYNC.RECONVERGENT B1 ;  /* 0x0000000000017941 */ /* 0x000fea0003800200 */
.L_x_61:
[----:B------:R-:W-:Y:S01]  /*6020*/  IADD3 R6, PT, PT, -R4, UR47, RZ ;  /* 0x0000002f04067c10 */ /* 0x000fe2000fffe1ff */
[----:B------:R-:W-:Y:S03]  /*6030*/  BSSY.RECONVERGENT B1, `(.L_x_64) ;  /* 0x0000036000017945 */ /* 0x000fe60003800200 */
[----:B------:R-:W-:-:S13]  /*6040*/  ISETP.GT.AND P1, PT, R6, 0x400, PT ;  /* 0x000004000600780c */ /* 0x000fda0003f24270 */
[----:B------:R-:W-:Y:S05]  /*6050*/  @!P1 BRA `(.L_x_65) ;  /* 0x0000000000cc9947 */ /* 0x000fea0003800000 */
[----:B------:R-:W1:Y:S01]  /*6060*/  LDS R6, [R5+-0x800] ;  /* 0xfff8000005067984 */ /* 0x000e620000000800 */
[----:B------:R-:W-:Y:S01]  /*6070*/  PLOP3.LUT P0, PT, PT, PT, PT, 0x8, 0x80 ;  /* 0x000000000080781c */ /* 0x000fe20003f0e170 */
[----:B------:R-:W-:Y:S02]  /*6080*/  VIADD R4, R4, 0x800 ;  /* 0x0000080004047836 */ /* 0x000fe40000000000 */
[----:B0-----:R-:W0:Y:S04]  /*6090*/  LDS R7, [R5+-0x400] ;  /* 0xfffc000005077984 */ /* 0x001e280000000800 */
[----:B------:R-:W2:Y:S04]  /*60a0*/  LDS R10, [R5] ;  /* 0x00000000050a7984 */ /* 0x000ea80000000800 */
[----:B------:R-:W3:Y:S04]  /*60b0*/  LDS R11, [R5+0x400] ;  /* 0x00040000050b7984 */ /* 0x000ee80000000800 */
[----:B-----5:R-:W4:Y:S04]  /*60c0*/  LDS R13, [R5+0x800] ;  /* 0x00080000050d7984 */ /* 0x020f280000000800 */
[----:B------:R-:W4:Y:S04]  /*60d0*/  LDS R15, [R5+0xc00] ;  /* 0x000c0000050f7984 */ /* 0x000f280000000800 */
[----:B------:R-:W4:Y:S04]  /*60e0*/  LDS R20, [R5+0x1000] ;  /* 0x0010000005147984 */ /* 0x000f280000000800 */
[----:B------:R-:W4:Y:S01]  /*60f0*/  LDS R22, [R5+0x1400] ;  /* 0x0014000005167984 */ /* 0x000f220000000800 */
[----:B-1----:R-:W-:-:S04]  /*6100*/  FADD.FTZ R6, -R40, R6 ;  /* 0x0000000628067221 */ /* 0x002fc80000010100 */
[----:B------:R-:W-:Y:S01]  /*6110*/  FMUL.FTZ R6, R6, 1.4426950216293334961 ;  /* 0x3fb8aa3b06067820 */ /* 0x000fe20000410000 */
[C---:B0-----:R-:W-:Y:S01]  /*6120*/  FADD.FTZ R7, -R40.reuse, R7 ;  /* 0x0000000728077221 */ /* 0x041fe20000010100 */
[----:B--2---:R-:W-:-:S03]  /*6130*/  FADD.FTZ R10, -R40, R10 ;  /* 0x0000000a280a7221 */ /* 0x004fc60000010100 */
[----:B------:R-:W-:Y:S01]  /*6140*/  FMUL.FTZ R7, R7, 1.4426950216293334961 ;  /* 0x3fb8aa3b07077820 */ /* 0x000fe20000410000 */
[----:B------:R-:W0:Y:S01]  /*6150*/  MUFU.EX2 R6, R6 ;  /* 0x0000000600067308 */ /* 0x000e220000000800 */
[----:B---3--:R-:W-:Y:S01]  /*6160*/  FADD.FTZ R12, -R40, R11 ;  /* 0x0000000b280c7221 */ /* 0x008fe20000010100 */
[----:B------:R-:W-:Y:S02]  /*6170*/  FMUL.FTZ R11, R10, 1.4426950216293334961 ;  /* 0x3fb8aa3b0a0b7820 */ /* 0x000fe40000410000 */
[----:B------:R-:W1:Y:S01]  /*6180*/  MUFU.EX2 R10, R7 ;  /* 0x00000007000a7308 */ /* 0x000e620000000800 */
[----:B----4-:R-:W-:Y:S01]  /*6190*/  FADD.FTZ R14, -R40, R13 ;  /* 0x0000000d280e7221 */ /* 0x010fe20000010100 */
[----:B------:R-:W-:Y:S02]  /*61a0*/  FMUL.FTZ R13, R12, 1.4426950216293334961 ;  /* 0x3fb8aa3b0c0d7820 */ /* 0x000fe40000410000 */
[----:B------:R-:W2:Y:S01]  /*61b0*/  MUFU.EX2 R12, R11 ;  /* 0x0000000b000c7308 */ /* 0x000ea20000000800 */
[----:B------:R-:W-:Y:S01]  /*61c0*/  FADD.FTZ R19, -R40, R15 ;  /* 0x0000000f28137221 */ /* 0x000fe20000010100 */
[----:B------:R-:W-:-:S02]  /*61d0*/  FMUL.FTZ R15, R14, 1.4426950216293334961 ;  /* 0x3fb8aa3b0e0f7820 */ /* 0x000fc40000410000 */
[----:B------:R-:W3:Y:S01]  /*61e0*/  MUFU.EX2 R14, R13 ;  /* 0x0000000d000e7308 */ /* 0x000ee20000000800 */
[----:B0-----:R-:W-:Y:S01]  /*61f0*/  FADD.FTZ R9, R9, R6 ;  /* 0x0000000609097221 */ /* 0x001fe20000010000 */
[C---:B------:R-:W-:Y:S01]  /*6200*/  FADD.FTZ R21, -R40.reuse, R20 ;  /* 0x0000001428157221 */ /* 0x040fe20000010100 */
[----:B------:R-:W-:Y:S01]  /*6210*/  FMUL.FTZ R19, R19, 1.4426950216293334961 ;  /* 0x3fb8aa3b13137820 */ /* 0x000fe20000410000 */
[----:B------:R-:W0:Y:S01]  /*6220*/  MUFU.EX2 R20, R15 ;  /* 0x0000000f00147308 */ /* 0x000e220000000800 */
[----:B------:R-:W-:Y:S01]  /*6230*/  FADD.FTZ R23, -R40, R22 ;  /* 0x0000001628177221 */ /* 0x000fe20000010100 */
[----:B-1----:R-:W-:Y:S01]  /*6240*/  FADD.FTZ R9, R9, R10 ;  /* 0x0000000a09097221 */ /* 0x002fe20000010000 */
[----:B------:R-:W-:Y:S01]  /*6250*/  FMUL.FTZ R21, R21, 1.4426950216293334961 ;  /* 0x3fb8aa3b15157820 */ /* 0x000fe20000410000 */
[----:B------:R-:W1:Y:S01]  /*6260*/  MUFU.EX2 R22, R19 ;  /* 0x0000001300167308 */ /* 0x000e620000000800 */
[----:B------:R-:W-:Y:S01]  /*6270*/  FMUL.FTZ R23, R23, 1.4426950216293334961 ;  /* 0x3fb8aa3b17177820 */ /* 0x000fe20000410000 */
[----:B--2---:R-:W-:Y:S01]  /*6280*/  FADD.FTZ R9, R9, R12 ;  /* 0x0000000c09097221 */ /* 0x004fe20000010000 */
[----:B------:R-:W-:Y:S01]  /*6290*/  STS [R5+-0x800], R6 ;  /* 0xfff8000605007388 */ /* 0x000fe20000000800 */
[----:B------:R-:W2:Y:S02]  /*62a0*/  MUFU.EX2 R24, R21 ;  /* 0x0000001500187308 */ /* 0x000ea40000000800 */
[----:B---3--:R-:W-:Y:S01]  /*62b0*/  FADD.FTZ R9, R9, R14 ;  /* 0x0000000e09097221 */ /* 0x008fe20000010000 */
[----:B------:R-:W-:Y:S01]  /*62c0*/  STS [R5+-0x400], R10 ;  /* 0xfffc000a05007388 */ /* 0x000fe20000000800 */
[----:B------:R-:W3:Y:S02]  /*62d0*/  MUFU.EX2 R26, R23 ;  /* 0x00000017001a7308 */ /* 0x000ee40000000800 */
[----:B0-----:R-:W-:Y:S01]  /*62e0*/  FADD.FTZ R9, R9, R20 ;  /* 0x0000001409097221 */ /* 0x001fe20000010000 */
[----:B------:R-:W-:Y:S03]  /*62f0*/  STS [R5], R12 ;  /* 0x0000000c05007388 */ /* 0x000fe60000000800 */
[----:B-1----:R-:W-:Y:S01]  /*6300*/  FADD.FTZ R9, R9, R22 ;  /* 0x0000001609097221 */ /* 0x002fe20000010000 */
[----:B------:R-:W-:Y:S03]  /*6310*/  STS [R5+0x400], R14 ;  /* 0x0004000e05007388 */ /* 0x000fe60000000800 */
[----:B--2---:R-:W-:Y:S01]  /*6320*/  FADD.FTZ R9, R9, R24 ;  /* 0x0000001809097221 */ /* 0x004fe20000010000 */
[----:B------:R-:W-:Y:S03]  /*6330*/  STS [R5+0x800], R20 ;  /* 0x0008001405007388 */ /* 0x000fe60000000800 */
[----:B---3--:R-:W-:Y:S01]  /*6340*/  FADD.FTZ R9, R9, R26 ;  /* 0x0000001a09097221 */ /* 0x008fe20000010000 */
[----:B------:R-:W-:Y:S04]  /*6350*/  STS [R5+0xc00], R22 ;  /* 0x000c001605007388 */ /* 0x000fe80000000800 */
[----:B------:R-:W-:Y:S04]  /*6360*/  STS [R5+0x1000], R24 ;  /* 0x0010001805007388 */ /* 0x000fe80000000800 */
[----:B------:R0:W-:Y:S02]  /*6370*/  STS [R5+0x1400], R26 ;  /* 0x0014001a05007388 */ /* 0x0001e40000000800 */
[----:B0-----:R-:W-:-:S07]  /*6380*/  IADD3 R5, PT, PT, R5, 0x2000, RZ ;  /* 0x0000200005057810 */ /* 0x001fce0007ffe0ff */
.L_x_65:
[----:B------:R-:W-:Y:S05]  /*6390*/  BSYNC.RECONVERGENT B1 ;  /* 0x0000000000017941 */ /* 0x000fea0003800200 */
.L_x_64:
[----:B------:R-:W-:-:S13]  /*63a0*/  ISETP.LT.OR P0, PT, R4, UR47, P0 ;  /* 0x0000002f04007c0c */ /* 0x000fda0008701670 */
[----:B------:R-:W-:Y:S05]  /*63b0*/  @!P0 BRA `(.L_x_56) ;  /* 0x0000000400e48947 */ /* 0x000fea0003800000 */
[----:B------:R-:W1:Y:S04]  /*63c0*/  LDS R4, [R5+-0x800] ;  /* 0xfff8000005047984 */ /* 0x000e680000000800 */
[----:B------:R-:W2:Y:S04]  /*63d0*/  LDS R6, [R5+-0x400] ;  /* 0xfffc000005067984 */ /* 0x000ea80000000800 */
[----:B0-----:R-:W0:Y:S04]  /*63e0*/  LDS R7, [R5] ;  /* 0x0000000005077984 */ /* 0x001e280000000800 */
[----:B------:R-:W3:Y:S01]  /*63f0*/  LDS R10, [R5+0x400] ;  /* 0x00040000050a7984 */ /* 0x000ee20000000800 */
[C---:B-1----:R-:W-:Y:S01]  /*6400*/  FADD.FTZ R4, -R40.reuse, R4 ;  /* 0x0000000428047221 */ /* 0x042fe20000010100 */
[----:B--2---:R-:W-:-:S03]  /*6410*/  FADD.FTZ R6, -R40, R6 ;  /* 0x0000000628067221 */ /* 0x004fc60000010100 */
[----:B------:R-:W-:Y:S01]  /*6420*/  FMUL.FTZ R4, R4, 1.4426950216293334961 ;  /* 0x3fb8aa3b04047820 */ /* 0x000fe20000410000 */
[----:B0-----:R-:W-:Y:S01]  /*6430*/  FADD.FTZ R7, -R40, R7 ;  /* 0x0000000728077221 */ /* 0x001fe20000010100 */
[----:B------:R-:W-:-:S04]  /*6440*/  FMUL.FTZ R6, R6, 1.4426950216293334961 ;  /* 0x3fb8aa3b06067820 */ /* 0x000fc80000410000 */
[----:B------:R-:W0:Y:S01]  /*6450*/  MUFU.EX2 R4, R4 ;  /* 0x0000000400047308 */ /* 0x000e220000000800 */
[----:B---3--:R-:W-:Y:S01]  /*6460*/  FADD.FTZ R10, -R40, R10 ;  /* 0x0000000a280a7221 */ /* 0x008fe20000010100 */
[----:B------:R-:W-:Y:S02]  /*6470*/  FMUL.FTZ R7, R7, 1.4426950216293334961 ;  /* 0x3fb8aa3b07077820 */ /* 0x000fe40000410000 */
[----:B------:R-:W1:Y:S01]  /*6480*/  MUFU.EX2 R6, R6 ;  /* 0x0000000600067308 */ /* 0x000e620000000800 */
[----:B------:R-:W-:-:S03]  /*6490*/  FMUL.FTZ R11, R10, 1.4426950216293334961 ;  /* 0x3fb8aa3b0a0b7820 */ /* 0x000fc60000410000 */
[----:B------:R-:W2:Y:S04]  /*64a0*/  MUFU.EX2 R10, R7 ;  /* 0x00000007000a7308 */ /* 0x000ea80000000800 */
[----:B-----5:R-:W3:Y:S01]  /*64b0*/  MUFU.EX2 R12, R11 ;  /* 0x0000000b000c7308 */ /* 0x020ee20000000800 */
[----:B0-----:R0:W-:Y:S01]  /*64c0*/  STS [R5+-0x800], R4 ;  /* 0xfff8000405007388 */ /* 0x0011e20000000800 */
[----:B------:R-:W-:-:S03]  /*64d0*/  FADD.FTZ R9, R9, R4 ;  /* 0x0000000409097221 */ /* 0x000fc60000010000 */
[----:B-1----:R0:W-:Y:S01]  /*64e0*/  STS [R5+-0x400], R6 ;  /* 0xfffc000605007388 */ /* 0x0021e20000000800 */
[----:B------:R-:W-:-:S03]  /*64f0*/  FADD.FTZ R9, R9, R6 ;  /* 0x0000000609097221 */ /* 0x000fc60000010000 */
[----:B--2---:R0:W-:Y:S01]  /*6500*/  STS [R5], R10 ;  /* 0x0000000a05007388 */ /* 0x0041e20000000800 */
[----:B------:R-:W-:-:S03]  /*6510*/  FADD.FTZ R9, R9, R10 ;  /* 0x0000000a09097221 */ /* 0x000fc60000010000 */
[----:B---3--:R0:W-:Y:S01]  /*6520*/  STS [R5+0x400], R12 ;  /* 0x0004000c05007388 */ /* 0x0081e20000000800 */
[----:B------:R-:W-:Y:S01]  /*6530*/  FADD.FTZ R9, R9, R12 ;  /* 0x0000000c09097221 */ /* 0x000fe20000010000 */
[----:B------:R-:W-:Y:S06]  /*6540*/  BRA `(.L_x_56) ;  /* 0x0000000400807947 */ /* 0x000fec0003800000 */
.L_x_57:
[----:B------:R-:W-:Y:S01]  /*6550*/  HFMA2 R6, -RZ, RZ, 0, 1.52587890625e-05 ;  /* 0x00000100ff067431 */ /* 0x000fe200000001ff */
[----:B0-----:R-:W-:Y:S01]  /*6560*/  LOP3.LUT R7, RZ, R2, RZ, 0x33, !PT ;  /* 0x00000002ff077212 */ /* 0x001fe200078e33ff */
[----:B------:R-:W-:Y:S01]  /*6570*/  BSSY.RECONVERGENT B1, `(.L_x_66) ;  /* 0x0000024000017945 */ /* 0x000fe20003800200 */
[----:B------:R-:W-:Y:S02]  /*6580*/  IMAD.MOV.U32 R9, RZ, RZ, RZ ;  /* 0x000000ffff097224 */ /* 0x000fe400078e00ff */
[----:B------:R-:W-:-:S04]  /*6590*/  VIADDMNMX R6, R217, R6, UR47, !PT ;  /* 0x0000002fd9067e46 */ /* 0x000fc8000f800106 */
[----:B------:R-:W-:-:S04]  /*65a0*/  IADD3 R7, PT, PT, R6, -UR9, R7 ;  /* 0x8000000906077c10 */ /* 0x000fc8000fffe007 */
[C---:B------:R-:W-:Y:S02]  /*65b0*/  LOP3.LUT R6, R7.reuse, 0x300, RZ, 0xc0, !PT ;  /* 0x0000030007067812 */ /* 0x040fe400078ec0ff */
[----:B------:R-:W-:Y:S02]  /*65c0*/  ISETP.GE.U32.AND P0, PT, R7, 0x300, PT ;  /* 0x000003000700780c */ /* 0x000fe40003f06070 */
[----:B------:R-:W-:Y:S02]  /*65d0*/  ISETP.NE.AND P1, PT, R6, 0x300, PT ;  /* 0x000003000600780c */ /* 0x000fe40003f25270 */
[----:B------:R-:W-:-:S11]  /*65e0*/  MOV R6, R217 ;  /* 0x000000d900067202 */ /* 0x000fd60000000f00 */
[----:B------:R-:W-:Y:S05]  /*65f0*/  @!P1 BRA `(.L_x_67) ;  /* 0x00000000006c9947 */ /* 0x000fea0003800000 */
[----:B-----5:R-:W-:Y:S01]  /*6600*/  IADD3 R13, P1, P2, R4, UR44, R217 ;  /* 0x0000002c040d7c10 */ /* 0x020fe2000fa3e0d9 */
[----:B------:R-:W-:Y:S01]  /*6610*/  IMAD.MOV.U32 R9, RZ, RZ, RZ ;  /* 0x000000ffff097224 */ /* 0x000fe200078e00ff */
[----:B------:R-:W-:Y:S02]  /*6620*/  LEA.HI R4, R7, 0x1, RZ, 0x18 ;  /* 0x0000000107047811 */ /* 0x000fe400078fc0ff */
[----:B------:R-:W-:Y:S02]  /*6630*/  IADD3 R10, PT, PT, R10, 0x240, RZ ;  /* 0x000002400a0a7810 */ /* 0x000fe40007ffe0ff */
[----:B------:R-:W-:Y:S02]  /*6640*/  LOP3.LUT R4, R4, 0x3, RZ, 0xc0, !PT ;  /* 0x0000000304047812 */ /* 0x000fe400078ec0ff */
[----:B------:R-:W-:Y:S02]  /*6650*/  LEA R7, R11, R10, 0x18 ;  /* 0x0000000a0b077211 */ /* 0x000fe400078ec0ff */
[----:B------:R-:W-:Y:S01]  /*6660*/  IADD3.X R5, PT, PT, R18, R5, RZ, P1, P2 ;  /* 0x0000000512057210 */ /* 0x000fe20000fe44ff */
[----:B------:R-:W-:Y:S01]  /*6670*/  IMAD.MOV R10, RZ, RZ, -R4 ;  /* 0x000000ffff0a7224 */ /* 0x000fe200078e0a04 */
[----:B------:R-:W-:-:S02]  /*6680*/  MOV R6, R217 ;  /* 0x000000d900067202 */ /* 0x000fc40000000f00 */
[----:B------:R-:W-:-:S07]  /*6690*/  IADD3 R7, PT, PT, R16, R7, RZ ;  /* 0x0000000710077210 */ /* 0x000fce0007ffe0ff */
.L_x_68:
[----:B------:R-:W-:-:S06]  /*66a0*/  MOV R4, R13 ;  /* 0x0000000d00047202 */ /* 0x000fcc0000000f00 */
[----:B------:R0:W2:Y:S01]  /*66b0*/  LDG.E.U8 R4, desc[UR36][R4.64] ;  /* 0x0000002404047981 */ /* 0x0000a2000c1e1100 */
[----:B------:R-:W-:Y:S02]  /*66c0*/  HFMA2 R12, -RZ, RZ, 0, 0 ;  /* 0x00000000ff0c7431 */ /* 0x000fe400000001ff */
[----:B------:R-:W-:Y:S01]  /*66d0*/  VIADD R10, R10, 0x1 ;  /* 0x000000010a0a7836 */ /* 0x000fe20000000000 */
[----:B------:R-:W-:Y:S02]  /*66e0*/  IADD3 R13, P2, PT, R13, 0x100, RZ ;  /* 0x000001000d0d7810 */ /* 0x000fe40007f5e0ff */
[----:B------:R-:W-:Y:S02]  /*66f0*/  IADD3 R6, PT, PT, R6, 0x100, RZ ;  /* 0x0000010006067810 */ /* 0x000fe40007ffe0ff */
[----:B0-----:R-:W-:Y:S02]  /*6700*/  IADD3.X R5, PT, PT, RZ, R5, RZ, P2, !PT ;  /* 0x00000005ff057210 */ /* 0x001fe400017fe4ff */
[----:B--2---:R-:W-:-:S13]  /*6710*/  ISETP.NE.AND P1, PT, R4, RZ, PT ;  /* 0x000000ff0400720c */ /* 0x004fda0003f25270 */
[----:B------:R-:W1:Y:S02]  /*6720*/  @!P1 LDS R11, [R7] ;  /* 0x00000000070b9984 */ /* 0x000e640000000800 */
[----:B-1----:R-:W-:-:S04]  /*6730*/  @!P1 FADD.FTZ R11, -R40, R11 ;  /* 0x0000000b280b9221 */ /* 0x002fc80000010100 */
[----:B------:R-:W-:-:S04]  /*6740*/  @!P1 FMUL.FTZ R11, R11, 1.4426950216293334961 ;  /* 0x3fb8aa3b0b0b9820 */ /* 0x000fc80000410000 */
[----:B------:R-:W0:Y:S01]  /*6750*/  @!P1 MUFU.EX2 R12, R11 ;  /* 0x0000000b000c9308 */ /* 0x000e220000000800 */
[----:B------:R-:W-:Y:S01]  /*6760*/  ISETP.NE.AND P1, PT, R10, RZ, PT ;  /* 0x000000ff0a00720c */ /* 0x000fe20003f25270 */
[----:B0-----:R0:W-:Y:S01]  /*6770*/  STS [R7], R12 ;  /* 0x0000000c07007388 */ /* 0x0011e20000000800 */
[----:B------:R-:W-:Y:S01]  /*6780*/  FADD.FTZ R9, R12, R9 ;  /* 0x000000090c097221 */ /* 0x000fe20000010000 */
[----:B0-----:R-:W-:-:S10]  /*6790*/  VIADD R7, R7, 0x400 ;  /* 0x0000040007077836 */ /* 0x001fd40000000000 */
[----:B------:R-:W-:Y:S05]  /*67a0*/  @P1 BRA `(.L_x_68) ;  /* 0xfffffffc00bc1947 */ /* 0x000fea000383ffff */
.L_x_67:
[----:B------:R-:W-:Y:S05]  /*67b0*/  BSYNC.RECONVERGENT B1 ;  /* 0x0000000000017941 */ /* 0x000fea0003800200 */
.L_x_66:
[----:B------:R-:W-:Y:S05]  /*67c0*/  @!P0 BRA `(.L_x_56) ;  /* 0x0000000000e08947 */ /* 0x000fea0003800000 */
[----:B------:R-:W0:Y:S01]  /*67d0*/  S2R R10, SR_CgaCtaId ;  /* 0x00000000000a7919 */ /* 0x000e220000008800 */
[----:B------:R-:W2:Y:S01]  /*67e0*/  LDCU.64 UR6, c[0x0][0x420] ;  /* 0x00008400ff0677ac */ /* 0x000ea20008000a00 */
[----:B------:R-:W-:Y:S01]  /*67f0*/  MOV R4, 0x400 ;  /* 0x0000040000047802 */ /* 0x000fe20000000f00 */
[----:B------:R-:W-:-:S03]  /*6800*/  USHF.L.U32 UR4, UR9, 0x2, URZ ;  /* 0x0000000209047899 */ /* 0x000fc600080006ff */
[----:B------:R-:W-:-:S03]  /*6810*/  IADD3 R5, PT, PT, R4, 0x240, RZ ;  /* 0x0000024004057810 */ /* 0x000fc60007ffe0ff */
[----:B------:R-:W-:Y:S02]  /*6820*/  LEA R4, R6, -UR4, 0x2 ;  /* 0x8000000406047c11 */ /* 0x000fe4000f8e10ff */
[----:B--2---:R-:W-:-:S04]  /*6830*/  MOV R11, UR6 ;  /* 0x00000006000b7c02 */ /* 0x004fc80008000f00 */
[----:B------:R-:W-:-:S04]  /*6840*/  IADD3 R11, P0, P1, R11, UR44, R6 ;  /* 0x0000002c0b0b7c10 */ /* 0x000fc8000f91e006 */
[----:B------:R-:W-:Y:S02]  /*6850*/  IADD3 R11, P2, PT, R11, 0x200, RZ ;  /* 0x000002000b0b7810 */ /* 0x000fe40007f5e0ff */
[----:B0-----:R-:W-:Y:S02]  /*6860*/  LEA R7, R10, R5, 0x18 ;  /* 0x000000050a077211 */ /* 0x001fe400078ec0ff */
[----:B------:R-:W-:Y:S02]  /*6870*/  IADD3.X R5, PT, PT, R18, UR7, RZ, P0, P1 ;  /* 0x0000000712057c10 */ /* 0x000fe400087e24ff */
[----:B------:R-:W-:-:S03]  /*6880*/  IADD3 R7, PT, PT, R4, 0x800, R7 ;  /* 0x0000080004077810 */ /* 0x000fc60007ffe007 */
[----:B------:R-:W-:-:S07]  /*6890*/  IMAD.X R5, RZ, RZ, R5, P2 ;  /* 0x000000ffff057224 */ /* 0x000fce00010e0605 */
.L_x_69:
[----:B------:R-:W-:-:S05]  /*68a0*/  MOV R4, R11 ;  /* 0x0000000b00047202 */ /* 0x000fca0000000f00 */
[----:B-----5:R-:W2:Y:S04]  /*68b0*/  LDG.E.U8 R13, desc[UR36][R4.64+-0x200] ;  /* 0xfffe0024040d7981 */ /* 0x020ea8000c1e1100 */
[----:B------:R-:W3:Y:S04]  /*68c0*/  LDG.E.U8 R10, desc[UR36][R4.64+-0x100] ;  /* 0xffff0024040a7981 */ /* 0x000ee8000c1e1100 */
[----:B------:R-:W4:Y:S04]  /*68d0*/  LDG.E.U8 R11, desc[UR36][R4.64] ;  /* 0x00000024040b7981 */ /* 0x000f28000c1e1100 */
[----:B------:R-:W4:Y:S01]  /*68e0*/  LDG.E.U8 R12, desc[UR36][R4.64+0x100] ;  /* 0x00010024040c7981 */ /* 0x000f22000c1e1100 */
[----:B------:R-:W-:-:S02]  /*68f0*/  HFMA2 R20, -RZ, RZ, 0, 0 ;  /* 0x00000000ff147431 */ /* 0x000fc400000001ff */
[----:B------:R-:W-:Y:S01]  /*6900*/  VIADD R6, R6, 0x400 ;  /* 0x0000040006067836 */ /* 0x000fe20000000000 */
[----:B--2---:R-:W-:Y:S02]  /*6910*/  ISETP.NE.AND P0, PT, R13, RZ, PT ;  /* 0x000000ff0d00720c */ /* 0x004fe40003f05270 */
[----:B---3--:R-:W-:Y:S02]  /*6920*/  ISETP.NE.AND P1, PT, R10, RZ, PT ;  /* 0x000000ff0a00720c */ /* 0x008fe40003f25270 */
[----:B----4-:R-:W-:Y:S02]  /*6930*/  ISETP.NE.AND P2, PT, R11, RZ, PT ;  /* 0x000000ff0b00720c */ /* 0x010fe40003f45270 */
[----:B------:R-:W-:-:S07]  /*6940*/  ISETP.NE.AND P3, PT, R12, RZ, PT ;  /* 0x000000ff0c00720c */ /* 0x000fce0003f65270 */
[----:B------:R-:W1:Y:S04]  /*6950*/  @!P0 LDS R10, [R7+-0x800] ;  /* 0xfff80000070a8984 */ /* 0x000e680000000800 */
[----:B------:R-:W0:Y:S04]  /*6960*/  @!P1 LDS R12, [R7+-0x400] ;  /* 0xfffc0000070c9984 */ /* 0x000e280000000800 */
[----:B------:R-:W2:Y:S04]  /*6970*/  @!P2 LDS R14, [R7] ;  /* 0x00000000070ea984 */ /* 0x000ea80000000800 */
[----:B------:R-:W3:Y:S01]  /*6980*/  @!P3 LDS R19, [R7+0x400] ;  /* 0x000400000713b984 */ /* 0x000ee20000000800 */
[----:B-1----:R-:W-:Y:S01]  /*6990*/  @!P0 FADD.FTZ R11, -R40, R10 ;  /* 0x0000000a280b8221 */ /* 0x002fe20000010100 */
[----:B------:R-:W-:-:S03]  /*69a0*/  HFMA2 R10, -RZ, RZ, 0, 0 ;  /* 0x00000000ff0a7431 */ /* 0x000fc600000001ff */
[----:B------:R-:W-:Y:S01]  /*69b0*/  @!P0 FMUL.FTZ R11, R11, 1.4426950216293334961 ;  /* 0x3fb8aa3b0b0b8820 */ /* 0x000fe20000410000 */
[C---:B0-----:R-:W-:Y:S01]  /*69c0*/  @!P1 FADD.FTZ R13, -R40.reuse, R12 ;  /* 0x0000000c280d9221 */ /* 0x041fe20000010100 */
[----:B------:R-:W-:Y:S02]  /*69d0*/  IMAD.MOV.U32 R12, RZ, RZ, RZ ;  /* 0x000000ffff0c7224 */ /* 0x000fe400078e00ff */
[----:B------:R0:W1:Y:S01]  /*69e0*/  @!P0 MUFU.EX2 R10, R11 ;  /* 0x0000000b000a8308 */ /* 0x0000620000000800 */
[----:B------:R-:W-:Y:S01]  /*69f0*/  @!P1 FMUL.FTZ R13, R13, 1.4426950216293334961 ;  /* 0x3fb8aa3b0d0d9820 */ /* 0x000fe20000410000 */
[C---:B--2---:R-:W-:Y:S01]  /*6a00*/  @!P2 FADD.FTZ R15, -R40.reuse, R14 ;  /* 0x0000000e280fa221 */ /* 0x044fe20000010100 */
[----:B------:R-:W-:Y:S01]  /*6a10*/  MOV R14, RZ ;  /* 0x000000ff000e7202 */ /* 0x000fe20000000f00 */
[----:B---3--:R-:W-:Y:S01]  /*6a20*/  @!P3 FADD.FTZ R19, -R40, R19 ;  /* 0x000000132813b221 */ /* 0x008fe20000010100 */
[----:B------:R-:W2:Y:S01]  /*6a30*/  @!P1 MUFU.EX2 R12, R13 ;  /* 0x0000000d000c9308 */ /* 0x000ea20000000800 */
[----:B------:R-:W-:Y:S01]  /*6a40*/  @!P2 FMUL.FTZ R15, R15, 1.4426950216293334961 ;  /* 0x3fb8aa3b0f0fa820 */ /* 0x000fe20000410000 */
[----:B------:R-:W-:Y:S01]  /*6a50*/  ISETP.GE.AND P0, PT, R6, UR47, PT ;  /* 0x0000002f06007c0c */ /* 0x000fe2000bf06270 */
[----:B------:R-:W-:Y:S01]  /*6a60*/  @!P3 FMUL.FTZ R19, R19, 1.4426950216293334961 ;  /* 0x3fb8aa3b1313b820 */ /* 0x000fe20000410000 */
[----:B0-----:R-:W-:Y:S01]  /*6a70*/  IADD3 R11, P1, PT, R4, 0x400, RZ ;  /* 0x00000400040b7810 */ /* 0x001fe20007f3e0ff */
[----:B------:R-:W0:Y:S03]  /*6a80*/  @!P2 MUFU.EX2 R14, R15 ;  /* 0x0000000f000ea308 */ /* 0x000e260000000800 */
[----:B------:R-:W-:Y:S01]  /*6a90*/  IADD3.X R5, PT, PT, RZ, R5, RZ, P1, !PT ;  /* 0x00000005ff057210 */ /* 0x000fe20000ffe4ff */
[----:B------:R-:W3:Y:S01]  /*6aa0*/  @!P3 MUFU.EX2 R20, R19 ;  /* 0x000000130014b308 */ /* 0x000ee20000000800 */
[----:B-1----:R-:W-:Y:S01]  /*6ab0*/  FADD.FTZ R9, R10, R9 ;  /* 0x000000090a097221 */ /* 0x002fe20000010000 */
[----:B------:R-:W-:Y:S03]  /*6ac0*/  STS [R7+-0x800], R10 ;  /* 0xfff8000a07007388 */ /* 0x000fe60000000800 */
[----:B--2---:R-:W-:Y:S01]  /*6ad0*/  FADD.FTZ R9, R9, R12 ;  /* 0x0000000c09097221 */ /* 0x004fe20000010000 */
[----:B------:R-:W-:Y:S03]  /*6ae0*/  STS [R7+-0x400], R12 ;  /* 0xfffc000c07007388 */ /* 0x000fe60000000800 */
[----:B0-----:R-:W-:Y:S01]  /*6af0*/  FADD.FTZ R9, R9, R14 ;  /* 0x0000000e09097221 */ /* 0x001fe20000010000 */
[----:B------:R-:W-:Y:S03]  /*6b00*/  STS [R7], R14 ;  /* 0x0000000e07007388 */ /* 0x000fe60000000800 */
[----:B---3--:R-:W-:Y:S01]  /*6b10*/  FADD.FTZ R9, R9, R20 ;  /* 0x0000001409097221 */ /* 0x008fe20000010000 */
[----:B------:R0:W-:Y:S02]  /*6b20*/  STS [R7+0x400], R20 ;  /* 0x0004001407007388 */ /* 0x0001e40000000800 */
[----:B0-----:R-:W-:Y:S01]  /*6b30*/  IADD3 R7, PT, PT, R7, 0x1000, RZ ;  /* 0x0000100007077810 */ /* 0x001fe20007ffe0ff */
[----:B------:R-:W-:Y:S06]  /*6b40*/  @!P0 BRA `(.L_x_69) ;  /* 0xfffffffc00548947 */ /* 0x000fec000383ffff */
.L_x_56:
[----:B------:R-:W-:Y:S05]  /*6b50*/  BSYNC.RECONVERGENT B0 ;  /* 0x0000000000007941 */ /* 0x000fea0003800200 */
.L_x_55:
[----:B0-----:R-:W0:Y:S01]  /*6b60*/  SHFL.BFLY PT, R4, R9, 0x10, 0x1f ;  /* 0x0e001f0009047f89 */ /* 0x001e2200000e0000 */
[C---:B------:R-:W-:Y:S01]  /*6b70*/  ISETP.NE.AND P0, PT, R8.reuse, RZ, PT ;  /* 0x000000ff0800720c */ /* 0x040fe20003f05270 */
[----:B------:R-:W2:Y:S01]  /*6b80*/  LDCU.U8 UR8, c[0x0][0x48c] ;  /* 0x00009180ff0877ac */ /* 0x000ea20008000000 */
[----:B------:R-:W-:Y:S01]  /*6b90*/  ISETP.GT.U32.AND P1, PT, R8, 0x7, PT ;  /* 0x000000070800780c */ /* 0x000fe20003f24070 */
[----:B------:R-:W-:Y:S01]  /*6ba0*/  UMOV UR4, URZ ;  /* 0x000000ff00047c82 */ /* 0x000fe20008000000 */
[----:B------:R-:W-:Y:S01]  /*6bb0*/  UMOV UR5, URZ ;  /* 0x000000ff00057c82 */ /* 0x000fe20008000000 */
[----:B0-----:R-:W-:-:S05]  /*6bc0*/  FADD.FTZ R4, R4, R9 ;  /* 0x0000000904047221 */ /* 0x001fca0000010000 */
[----:B------:R-:W0:Y:S02]  /*6bd0*/  SHFL.BFLY PT, R5, R4, 0x8, 0x1f ;  /* 0x0d001f0004057f89 */ /* 0x000e2400000e0000 */
[----:B0-----:R-:W-:-:S05]  /*6be0*/  FADD.FTZ R5, R4, R5 ;  /* 0x0000000504057221 */ /* 0x001fca0000010000 */
[----:B------:R-:W0:Y:S02]  /*6bf0*/  SHFL.BFLY PT, R6, R5, 0x4, 0x1f ;  /* 0x0c801f0005067f89 */ /* 0x000e2400000e0000 */
[----:B0-----:R-:W-:-:S05]  /*6c00*/  FADD.FTZ R6, R5, R6 ;  /* 0x0000000605067221 */ /* 0x001fca0000010000 */
[----:B------:R-:W0:Y:S02]  /*6c10*/  SHFL.BFLY PT, R7, R6, 0x2, 0x1f ;  /* 0x0c401f0006077f89 */ /* 0x000e2400000e0000 */
[----:B0-----:R-:W-:-:S05]  /*6c20*/  FADD.FTZ R7, R6, R7 ;  /* 0x0000000706077221 */ /* 0x001fca0000010000 */
[----:B------:R-:W0:Y:S02]  /*6c30*/  SHFL.BFLY PT, R10, R7, 0x1, 0x1f ;  /* 0x0c201f00070a7f89 */ /* 0x000e2400000e0000 */
[----:B0-----:R-:W-:Y:S02]  /*6c40*/  FADD.FTZ R9, R7, R10 ;  /* 0x0000000a07097221 */ /* 0x001fe40000010000 */
[----:B------:R-:W0:Y:S03]  /*6c50*/  LDC R7, c[0x0][0x3f4] ;  /* 0x0000fd00ff077b82 */ /* 0x000e260000000800 */
[----:B------:R-:W-:Y:S05]  /*6c60*/  @!P0 STS [R0+0x20], R9 ;  /* 0x0000200900008388 */ /* 0x000fea0000000800 */
[----:B------:R-:W-:Y:S01]  /*6c70*/  BAR.SYNC.DEFER_BLOCKING 0x0 ;  /* 0x0000000000007b1d */ /* 0x000fe20000010000 */
[----:B--2---:R-:W-:-:S05]  /*6c80*/  ISETP.NE.AND P0, PT, RZ, UR8, PT ;  /* 0x00000008ff007c0c */ /* 0x004fca000bf05270 */
[----:B------:R0:W2:Y:S01]  /*6c90*/  @!P1 LDS R9, [R3+0x20] ;  /* 0x0000200003099984 */ /* 0x0000a20000000800 */
[----:B------:R-:W-:Y:S01]  /*6ca0*/  ISETP.GE.AND P1, PT, R217, UR47, PT ;  /* 0x0000002fd9007c0c */ /* 0x000fe2000bf26270 */
[----:B0-----:R-:W-:-:S05]  /*6cb0*/  VIADD R3, R7, 0x4 ;  /* 0x0000000407037836 */ /* 0x001fca0000000000 */
[----:B------:R-:W-:-:S04]  /*6cc0*/  SHF.R.S32.HI R8, RZ, 0x1f, R3 ;  /* 0x0000001fff087819 */ /* 0x000fc80000011403 */
[----:B------:R-:W-:-:S04]  /*6cd0*/  LEA.HI R8, R8, R3, RZ, 0x2 ;  /* 0x0000000308087211 */ /* 0x000fc800078f10ff */
[----:B------:R-:W-:Y:S01]  /*6ce0*/  SHF.L.U32 R8, R8, 0x2, RZ ;  /* 0x0000000208087819 */ /* 0x000fe200000006ff */
[----:B--2---:R-:W0:Y:S02]  /*6cf0*/  SHFL.BFLY PT, R4, R9, 0x4, 0x1f ;  /* 0x0c801f0009047f89 */ /* 0x004e2400000e0000 */
[----:B0-----:R-:W-:-:S05]  /*6d00*/  FADD.FTZ R4, R4, R9 ;  /* 0x0000000904047221 */ /* 0x001fca0000010000 */
[----:B------:R-:W0:Y:S02]  /*6d10*/  SHFL.BFLY PT, R5, R4, 0x2, 0x1f ;  /* 0x0c401f0004057f89 */ /* 0x000e2400000e0000 */
[----:B0-----:R-:W-:-:S05]  /*6d20*/  FADD.FTZ R5, R4, R5 ;  /* 0x0000000504057221 */ /* 0x001fca0000010000 */
[----:B------:R-:W0:Y:S02]  /*6d30*/  SHFL.BFLY PT, R6, R5, 0x1, 0x1f ;  /* 0x0c201f0005067f89 */ /* 0x000e2400000e0000 */
[----:B0-----:R-:W-:-:S06]  /*6d40*/  FADD.FTZ R6, R5, R6 ;  /* 0x0000000605067221 */ /* 0x001fcc0000010000 */
[----:B------:R-:W0:Y:S02]  /*6d50*/  SHFL.IDX PT, R6, R6, RZ, 0x1f ;  /* 0x00001fff06067589 */ /* 0x000e2400000e0000 */
[----:B0-----:R-:W-:-:S04]  /*6d60*/  FADD.FTZ R0, R6, 9.9999999747524270788e-07 ;  /* 0x358637bd06007421 */ /* 0x001fc80000010000 */
[----:B------:R0:W2:Y:S01]  /*6d70*/  MUFU.RCP R9, R0 ;  /* 0x0000000000097308 */ /* 0x0000a20000001000 */
[----:B------:R-:W-:Y:S05]  /*6d80*/  @!P0 BRA `(.L_x_70) ;  /* 0x0000000000188947 */ /* 0x000fea0003800000 */
[----:B------:R-:W1:Y:S01]  /*6d90*/  LDCU UR4, c[0x0][0x488] ;  /* 0x00009100ff0477ac */ /* 0x000e620008000800 */
[----:B------:R-:W1:Y:S01]  /*6da0*/  LDCU UR5, c[0x0][0x40c] ;  /* 0x00008180ff0577ac */ /* 0x000e620008000800 */
[----:B------:R-:W3:Y:S01]  /*6db0*/  LDCU UR6, c[0x0][0x3f4] ;  /* 0x00007e80ff0677ac */ /* 0x000ee20008000800 */
[----:B-1----:R-:W-:-:S04]  /*6dc0*/  UIMAD UR40, UR40, UR4, UR5 ;  /* 0x00000004282872a4 */ /* 0x002fc8000f8e0205 */
[----:B---3--:R-:W-:-:S04]  /*6dd0*/  UIMAD UR4, UR40, UR6, URZ ;  /* 0x00000006280472a4 */ /* 0x008fc8000f8e02ff */
[----:B------:R-:W-:-:S12]  /*6de0*/  USHF.R.S32.HI UR5, URZ, 0x1f, UR4 ;  /* 0x0000001fff057899 */ /* 0x000fd80008011404 */
.L_x_70:
[----:B------:R-:W-:Y:S01]  /*6df0*/  BSSY.RECONVERGENT B0, `(.L_x_71) ;  /* 0x0000064000007945 */ /* 0x000fe20003800200 */
[----:B------:R-:W-:-:S03]  /*6e00*/  LOP3.LUT R28, R8, 0xfffffff0, RZ, 0xc0, !PT ;  /* 0xfffffff0081c7812 */ /* 0x000fc600078ec0ff */
[----:B------:R-:W-:Y:S05]  /*6e10*/  @P1 BRA `(.L_x_72) ;  /* 0x0000000400841947 */ /* 0x000fea0003800000 */
[----:B0-----:R-:W-:Y:S01]  /*6e20*/  HFMA2 R0, -RZ, RZ, 0, 1.52587890625e-05 ;  /* 0x00000100ff007431 */ /* 0x001fe200000001ff */
[----:B------:R-:W-:Y:S01]  /*6e30*/  LOP3.LUT R3, RZ, R2, RZ, 0x33, !PT ;  /* 0x00000002ff037212 */ /* 0x000fe200078e33ff */
[----:B------:R-:W-:Y:S03]  /*6e40*/  BSSY.RECONVERGENT B1, `(.L_x_73) ;  /* 0x0000028000017945 */ /* 0x000fe60003800200 */
[----:B------:R-:W-:-:S04]  /*6e50*/  VIADDMNMX R0, R217, R0, UR47, !PT ;  /* 0x0000002fd9007e46 */ /* 0x000fc8000f800100 */
[----:B------:R-:W-:-:S04]  /*6e60*/  IADD3 R0, PT, PT, R0, -UR9, R3 ;  /* 0x8000000900007c10 */ /* 0x000fc8000fffe003 */
[C---:B------:R-:W-:Y:S02]  /*6e70*/  LOP3.LUT R3, R0.reuse, 0x300, RZ, 0xc0, !PT ;  /* 0x0000030000037812 */ /* 0x040fe400078ec0ff */
[----:B------:R-:W-:Y:S02]  /*6e80*/  ISETP.GE.U32.AND P1, PT, R0, 0x300, PT ;  /* 0x000003000000780c */ /* 0x000fe40003f26070 */
[----:B------:R-:W-:-:S13]  /*6e90*/  ISETP.NE.AND P2, PT, R3, 0x300, PT ;  /* 0x000003000300780c */ /* 0x000fda0003f45270 */
[----:B------:R-:W-:Y:S05]  /*6ea0*/  @!P2 BRA `(.L_x_74) ;  /* 0x000000000084a947 */ /* 0x000fea0003800000 */
[----:B------:R-:W0:Y:S01]  /*6eb0*/  S2UR UR7, SR_CgaCtaId ;  /* 0x00000000000779c3 */ /* 0x000e220000008800 */
[----:B------:R-:W1:Y:S01]  /*6ec0*/  LDCU.64 UR10, c[0x0][0x480] ;  /* 0x00009000ff0a77ac */ /* 0x000e620008000a00 */
[----:B------:R-:W-:Y:S02]  /*6ed0*/  LEA.HI R0, R0, 0x1, RZ, 0x18 ;  /* 0x0000000100007811 */ /* 0x000fe400078fc0ff */
[----:B------:R-:W-:Y:S01]  /*6ee0*/  IADD3 R7, P2, PT, R217, UR4, RZ ;  /* 0x00000004d9077c10 */ /* 0x000fe2000ff5e0ff */
[----:B------:R-:W-:Y:S02]  /*6ef0*/  UMOV UR6, 0x400 ;  /* 0x0000040000067882 */ /* 0x000fe40000000000 */
[C---:B------:R-:W-:Y:S01]  /*6f00*/  IMAD.SHL.U32 R3, R0.reuse, 0x100, RZ ;  /* 0x0000010000037824 */ /* 0x040fe200078e00ff */
[----:B------:R-:W-:Y:S01]  /*6f10*/  UIADD3 UR6, UPT, UPT, UR6, 0x240, URZ ;  /* 0x0000024006067890 */ /* 0x000fe2000fffe0ff */
[----:B------:R-:W-:Y:S02]  /*6f20*/  IADD3.X R8, PT, PT, RZ, UR5, RZ, P2, !PT ;  /* 0x00000005ff087c10 */ /* 0x000fe400097fe4ff */
[----:B------:R-:W-:-:S02]  /*6f30*/  LOP3.LUT R0, R0, 0x3, RZ, 0xc0, !PT ;  /* 0x0000000300007812 */ /* 0x000fc400078ec0ff */
[----:B------:R-:W-:Y:S02]  /*6f40*/  LOP3.LUT R4, R3, 0x300, RZ, 0xc0, !PT ;  /* 0x0000030003047812 */ /* 0x000fe400078ec0ff */
[----:B------:R-:W-:Y:S02]  /*6f50*/  LEA R3, R2, R28, 0x1 ;  /* 0x0000001c02037211 */ /* 0x000fe400078e08ff */
[----:B------:R-:W-:Y:S01]  /*6f60*/  IADD3 R0, PT, PT, -R0, RZ, RZ ;  /* 0x000000ff00007210 */ /* 0x000fe20007ffe1ff */
[----:B------:R-:W-:Y:S01]  /*6f70*/  IMAD.IADD R217, R217, 0x1, R4 ;  /* 0x00000001d9d97824 */ /* 0x000fe200078e0204 */
[----:B-1----:R-:W-:-:S04]  /*6f80*/  LEA R6, P2, R7, UR10, 0x2 ;  /* 0x0000000a07067c11 */ /* 0x002fc8000f8410ff */
[----:B------:R-:W-:Y:S01]  /*6f90*/  LEA.HI.X R7, R7, UR11, R8, 0x2, P2 ;  /* 0x0000000b07077c11 */ /* 0x000fe200090f1408 */
[----:B0-----:R-:W-:-:S06]  /*6fa0*/  ULEA UR6, UR7, UR6, 0x18 ;  /* 0x0000000607067291 */ /* 0x001fcc000f8ec0ff */
[----:B------:R-:W-:Y:S01]  /*6fb0*/  IADD3 R16, PT, PT, R16, UR6, RZ ;  /* 0x0000000610107c10 */ /* 0x000fe2000fffe0ff */
[----:B------:R-:W-:-:S07]  /*6fc0*/  VIADD R3, R3, UR6 ;  /* 0x0000000603037c36 */ /* 0x000fce0008000000 */
.L_x_75:
[----:B-1----:R0:W2:Y:S01]  /*6fd0*/  LDS R4, [R16] ;  /* 0x0000000010047984 */ /* 0x0020a20000000800 */
[----:B------:R-:W-:Y:S01]  /*6fe0*/  @P0 MOV R5, R7 ;  /* 0x0000000700050202 */ /* 0x000fe20000000f00 */
[----:B------:R-:W-:-:S05]  /*6ff0*/  VIADD R0, R0, 0x1 ;  /* 0x0000000100007836 */ /* 0x000fca0000000000 */
[----:B------:R-:W-:Y:S02]  /*7000*/  ISETP.NE.AND P3, PT, R0, RZ, PT ;  /* 0x000000ff0000720c */ /* 0x000fe40003f65270 */
[----:B0-----:R-:W-:Y:S01]  /*7010*/  IADD3 R16, PT, PT, R16, 0x400, RZ ;  /* 0x0000040010107810 */ /* 0x001fe20007ffe0ff */
[----:B--2---:R-:W-:-:S05]  /*7020*/  FMUL.FTZ R11, R4, R9 ;  /* 0x00000009040b7220 */ /* 0x004fca0000410000 */
[----:B------:R-:W-:-:S04]  /*7030*/  F2FP.F16.F32.PACK_AB R4, RZ, R11 ;  /* 0x0000000bff04723e */ /* 0x000fc800000000ff */
[----:B------:R-:W-:Y:S02]  /*7040*/  PRMT R8, R4, 0x7610, R8 ;  /* 0x0000761004087816 */ /* 0x000fe40000000008 */
[----:B------:R-:W-:Y:S02]  /*7050*/  @P0 MOV R4, R6 ;  /* 0x0000000600040202 */ /* 0x000fe40000000f00 */
[----:B------:R-:W-:Y:S01]  /*7060*/  IADD3 R6, P2, PT, R6, 0x400, RZ ;  /* 0x0000040006067810 */ /* 0x000fe20007f5e0ff */
[----:B------:R0:W-:Y:S03]  /*7070*/  STS.U16 [R3], R8 ;  /* 0x0000000803007388 */ /* 0x0001e60000000400 */
[----:B------:R-:W-:Y:S01]  /*7080*/  IADD3.X R7, PT, PT, RZ, R7, RZ, P2, !PT ;  /* 0x00000007ff077210 */ /* 0x000fe200017fe4ff */
[----:B------:R1:W-:Y:S01]  /*7090*/  @P0 STG.E desc[UR36][R4.64], R11 ;  /* 0x0000000b04000986 */ /* 0x0003e2000c101924 */
[----:B0-----:R-:W-:Y:S01]  /*70a0*/  VIADD R3, R3, 0x200 ;  /* 0x0000020003037836 */ /* 0x001fe20000000000 */
[----:B------:R-:W-:Y:S06]  /*70b0*/  @P3 BRA `(.L_x_75) ;  /* 0xfffffffc00c43947 */ /* 0x000fec000383ffff */
.L_x_74:
[----:B------:R-:W-:Y:S05]  /*70c0*/  BSYNC.RECONVERGENT B1 ;  /* 0x0000000000017941 */ /* 0x000fea0003800200 */
.L_x_73:
[----:B------:R-:W-:Y:S05]  /*70d0*/  @!P1 BRA `(.L_x_72) ;  /* 0x0000000000d49947 */ /* 0x000fea0003800000 */
[----:B-1----:R-:W0:Y:S01]  /*70e0*/  S2R R5, SR_CgaCtaId ;  /* 0x0000000000057919 */ /* 0x002e220000008800 */
[----:B------:R-:W1:Y:S01]  /*70f0*/  LDCU.64 UR10, c[0x0][0x480] ;  /* 0x00009000ff0a77ac */ /* 0x000e620008000a00 */
[----:B------:R-:W-:Y:S02]  /*7100*/  MOV R4, 0x400 ;  /* 0x0000040000047802 */ /* 0x000fe40000000f00 */
[C---:B------:R-:W-:Y:S01]  /*7110*/  IADD3 R6, P2, PT, R217.reuse, UR4, RZ ;  /* 0x00000004d9067c10 */ /* 0x040fe2000ff5e0ff */
[----:B------:R-:W-:Y:S01]  /*7120*/  USHF.L.U32 UR6, UR9, 0x2, URZ ;  /* 0x0000000209067899 */ /* 0x000fe200080006ff */
[----:B------:R-:W-:Y:S01]  /*7130*/  LEA R0, R217, R28, 0x1 ;  /* 0x0000001cd9007211 */ /* 0x000fe200078e08ff */
[----:B------:R-:W-:Y:S01]  /*7140*/  VIADD R4, R4, 0x240 ;  /* 0x0000024004047836 */ /* 0x000fe20000000000 */
[----:B------:R-:W-:Y:S01]  /*7150*/  MOV R3, UR9 ;  /* 0x0000000900037c02 */ /* 0x000fe20008000f00 */
[----:B------:R-:W-:Y:S02]  /*7160*/  UISETP.NE.AND UP0, UPT, UR8, URZ, UPT ;  /* 0x000000ff0800728c */ /* 0x000fe4000bf05270 */
[----:B------:R-:W-:-:S02]  /*7170*/  ISETP.NE.AND P1, PT, RZ, UR8, PT ;  /* 0x00000008ff007c0c */ /* 0x000fc4000bf25270 */
[----:B------:R-:W-:Y:S01]  /*7180*/  IMAD R3, R3, -0x2, R0 ;  /* 0xfffffffe03037824 */ /* 0x000fe200078e0200 */
[----:B------:R-:W-:Y:S02]  /*7190*/  LEA R0, R217, -UR6, 0x2 ;  /* 0x80000006d9007c11 */ /* 0x000fe4000f8e10ff */
[----:B------:R-:W-:Y:S02]  /*71a0*/  PLOP3.LUT P0, PT, PT, PT, UP0, 0x80, 0x8 ;  /* 0x000000000008781c */ /* 0x000fe40003f0f008 */
[----:B-1----:R-:W-:Y:S02]  /*71b0*/  LEA R7, P3, R6, UR10, 0x2 ;  /* 0x0000000a06077c11 */ /* 0x002fe4000f8610ff */
[----:B0-----:R-:W-:Y:S02]  /*71c0*/  LEA R4, R5, R4, 0x18 ;  /* 0x0000000405047211 */ /* 0x001fe400078ec0ff */
[----:B------:R-:W-:Y:S02]  /*71d0*/  IADD3.X R5, PT, PT, RZ, UR5, RZ, P2, !PT ;  /* 0x00000005ff057c10 */ /* 0x000fe400097fe4ff */
[----:B------:R-:W-:-:S02]  /*71e0*/  IADD3 R7, P2, PT, R7, 0x800, RZ ;  /* 0x0000080007077810 */ /* 0x000fc40007f5e0ff */
[----:B------:R-:W-:Y:S02]  /*71f0*/  LEA.HI.X R5, R6, UR11, R5, 0x2, P3 ;  /* 0x0000000b06057c11 */ /* 0x000fe400098f1405 */
[--C-:B------:R-:W-:Y:S02]  /*7200*/  IADD3 R0, PT, PT, R0, 0x800, R4.reuse ;  /* 0x0000080000007810 */ /* 0x100fe40007ffe004 */
[----:B------:R-:W-:Y:S02]  /*7210*/  IADD3 R3, PT, PT, R3, 0x400, R4 ;  /* 0x0000040003037810 */ /* 0x000fe40007ffe004 */
[----:B------:R-:W-:-:S07]  /*7220*/  IADD3.X R8, PT, PT, RZ, R5, RZ, P2, !PT ;  /* 0x00000005ff087210 */ /* 0x000fce00017fe4ff */
.L_x_76:
[----:B------:R-:W2:Y:S01]  /*7230*/  LDS R4, [R0+-0x800] ;  /* 0xfff8000000047984 */ /* 0x000ea20000000800 */
[----:B------:R-:W-:-:S04]  /*7240*/  IADD3 R217, PT, PT, R217, 0x400, RZ ;  /* 0x00000400d9d97810 */ /* 0x000fc80007ffe0ff */
[----:B------:R-:W-:Y:S01]  /*7250*/  ISETP.GE.AND P2, PT, R217, UR47, PT ;  /* 0x0000002fd9007c0c */ /* 0x000fe2000bf46270 */
[----:B--2---:R-:W-:-:S05]  /*7260*/  FMUL.FTZ R11, R4, R9 ;  /* 0x00000009040b7220 */ /* 0x004fca0000410000 */
[----:B------:R-:W-:-:S04]  /*7270*/  F2FP.F16.F32.PACK_AB R4, RZ, R11 ;  /* 0x0000000bff04723e */ /* 0x000fc800000000ff */
[----:B------:R-:W-:-:S05]  /*7280*/  PRMT R5, R4, 0x7610, R5 ;  /* 0x0000761004057816 */ /* 0x000fca0000000005 */
[----:B------:R0:W-:Y:S04]  /*7290*/  STS.U16 [R3+-0x400], R5 ;  /* 0xfffc000503007388 */ /* 0x0001e80000000400 */
[----:B------:R-:W1:Y:S01]  /*72a0*/  LDS R4, [R0+-0x400] ;  /* 0xfffc000000047984 */ /* 0x000e620000000800 */
[----:B0-----:R-:W-:Y:S01]  /*72b0*/  MOV R5, R8 ;  /* 0x0000000800057202 */ /* 0x001fe20000000f00 */
[----:B-1---5:R-:W-:-:S05]  /*72c0*/  FMUL.FTZ R13, R4, R9 ;  /* 0x00000009040d7220 */ /* 0x022fca0000410000 */
[----:B------:R-:W-:-:S04]  /*72d0*/  F2FP.F16.F32.PACK_AB R4, RZ, R13 ;  /* 0x0000000dff04723e */ /* 0x000fc800000000ff */
[----:B------:R-:W-:-:S05]  /*72e0*/  PRMT R10, R4, 0x7610, R10 ;  /* 0x00007610040a7816 */ /* 0x000fca000000000a */
[----:B------:R-:W-:Y:S04]  /*72f0*/  STS.U16 [R3+-0x200], R10 ;  /* 0xfffe000a03007388 */ /* 0x000fe80000000400 */
[----:B------:R-:W0:Y:S02]  /*7300*/  LDS R4, [R0] ;  /* 0x0000000000047984 */ /* 0x000e240000000800 */
[----:B0-----:R-:W-:-:S05]  /*7310*/  FMUL.FTZ R15, R4, R9 ;  /* 0x00000009040f7220 */ /* 0x001fca0000410000 */
[----:B------:R-:W-:-:S05]  /*7320*/  F2FP.F16.F32.PACK_AB R4, RZ, R15 ;  /* 0x0000000fff04723e */ /* 0x000fca00000000ff */
[----:B------:R0:W-:Y:S04]  /*7330*/  STS.U16 [R3], R4 ;  /* 0x0000000403007388 */ /* 0x0001e80000000400 */
[----:B------:R1:W2:Y:S01]  /*7340*/  LDS R6, [R0+0x400] ;  /* 0x0004000000067984 */ /* 0x0002a20000000800 */
[----:B0-----:R-:W-:Y:S01]  /*7350*/  IMAD.MOV.U32 R4, RZ, RZ, R7 ;  /* 0x000000ffff047224 */ /* 0x001fe200078e0007 */
[----:B-1----:R-:W-:-:S04]  /*7360*/  IADD3 R0, PT, PT, R0, 0x1000, RZ ;  /* 0x0000100000007810 */ /* 0x002fc80007ffe0ff */
[----:B------:R-:W-:Y:S01]  /*7370*/  @P0 STG.E desc[UR36][R4.64+-0x800], R11 ;  /* 0xfff8000b04000986 */ /* 0x000fe2000c101924 */
[----:B------:R-:W-:Y:S02]  /*7380*/  PLOP3.LUT P0, PT, P1, PT, PT, 0x80, 0x8 ;  /* 0x000000000008781c */ /* 0x000fe40000f0f070 */
[----:B------:R-:W-:-:S05]  /*7390*/  IADD3 R7, P3, PT, R4, 0x1000, RZ ;  /* 0x0000100004077810 */ /* 0x000fca0007f7e0ff */
[----:B------:R-:W-:-:S06]  /*73a0*/  IMAD.X R8, RZ, RZ, R5, P3 ;  /* 0x000000ffff087224 */ /* 0x000fcc00018e0605 */
[----:B------:R-:W-:Y:S04]  /*73b0*/  @P0 STG.E desc[UR36][R4.64+-0x400], R13 ;  /* 0xfffc000d04000986 */ /* 0x000fe8000c101924 */
[----:B------:R-:W-:Y:S01]  /*73c0*/  @P0 STG.E desc[UR36][R4.64], R15 ;  /* 0x0000000f04000986 */ /* 0x000fe2000c101924 */
[----:B--2---:R-:W-:-:S05]  /*73d0*/  FMUL.FTZ R19, R6, R9 ;  /* 0x0000000906137220 */ /* 0x004fca0000410000 */
[----:B------:R-:W-:Y:S01]  /*73e0*/  @P0 STG.E desc[UR36][R4.64+0x400], R19 ;  /* 0x0004001304000986 */ /* 0x000fe2000c101924 */
[----:B------:R-:W-:-:S05]  /*73f0*/  F2FP.F16.F32.PACK_AB R6, RZ, R19 ;  /* 0x00000013ff06723e */ /* 0x000fca00000000ff */
[----:B------:R0:W-:Y:S02]  /*7400*/  STS.U16 [R3+0x200], R6 ;  /* 0x0002000603007388 */ /* 0x0001e40000000400 */
[----:B0-----:R-:W-:Y:S01]  /*7410*/  IADD3 R3, PT, PT, R3, 0x800, RZ ;  /* 0x0000080003037810 */ /* 0x001fe20007ffe0ff */
[----:B------:R-:W-:Y:S06]  /*7420*/  @!P2 BRA `(.L_x_76) ;  /* 0xfffffffc0080a947 */ /* 0x000fec000383ffff */
.L_x_72:
[----:B------:R-:W-:Y:S05]  /*7430*/  BSYNC.RECONVERGENT B0 ;  /* 0x0000000000007941 */ /* 0x000fea0003800200 */
.L_x_71:
[----:B------:R-:W-:Y:S01]  /*7440*/  USHF.R.S32.HI UR4, URZ, 0x1f, UR46 ;  /* 0x0000001fff047899 */ /* 0x000fe2000801142e */
[----:B------:R-:W0:Y:S01]  /*7450*/  S2UR UR6, SR_CgaCtaId ;  /* 0x00000000000679c3 */ /* 0x000e220000008800 */
[----:B------:R-:W2:Y:S01]  /*7460*/  LDCU UR5, c[0x0][0x40c] ;  /* 0x00008180ff0577ac */ /* 0x000ea20008000800 */
[----:B------:R-:W-:Y:S01]  /*7470*/  SHF.R.U32.HI R6, RZ, 0x4, R2 ;  /* 0x00000004ff067819 */ /* 0x000fe20000011602 */
[C---:B-----5:R-:W-:Y:S01]  /*7480*/  IMAD.SHL.U32 R14, R2.reuse, 0x10, RZ ;  /* 0x00000010020e7824 */ /* 0x060fe200078e00ff */
[----:B-1----:R-:W-:Y:S01]  /*7490*/  SHF.L.U32 R4, R2, 0x3, RZ ;  /* 0x0000000302047819 */ /* 0x002fe200000006ff */
[----:B------:R-:W-:Y:S01]  /*74a0*/  ULEA.HI UR4, UR4, UR46, URZ, 0x4 ;  /* 0x0000002e04047291 */ /* 0x000fe2000f8f20ff */
[----:B------:R-:W-:Y:S01]  /*74b0*/  BSSY.RECONVERGENT B0, `(.L_x_77) ;  /* 0x000001a000007945 */ /* 0x000fe20003800200 */
[----:B------:R-:W-:Y:S02]  /*74c0*/  CS2R R22, SRZ ;  /* 0x0000000000167805 */ /* 0x000fe4000001ff00 */
[----:B------:R-:W-:-:S02]  /*74d0*/  CS2R R20, SRZ ;  /* 0x0000000000147805 */ /* 0x000fc4000001ff00 */
[----:B------:R-:W-:Y:S01]  /*74e0*/  LOP3.LUT R4, R4, 0x78, RZ, 0xc0, !PT ;  /* 0x0000007804047812 */ /* 0x000fe200078ec0ff */
[----:B------:R-:W-:Y:S01]  /*74f0*/  IMAD.U32 R19, RZ, RZ, UR4 ;  /* 0x00000004ff137e24 */ /* 0x000fe2000f8e00ff */
[----:B------:R-:W-:Y:S01]  /*7500*/  UMOV UR4, 0x400 ;  /* 0x0000040000047882 */ /* 0x000fe20000000000 */
[----:B------:R-:W-:-:S03]  /*7510*/  LOP3.LUT R14, R14, 0xf0, RZ, 0xc0, !PT ;  /* 0x000000f00e0e7812 */ /* 0x000fc600078ec0ff */
[----:B------:R-:W-:Y:S02]  /*7520*/  LOP3.LUT R19, R19, 0xfffffff0, RZ, 0xc0, !PT ;  /* 0xfffffff013137812 */ /* 0x000fe400078ec0ff */
[----:B--2---:R-:W-:Y:S01]  /*7530*/  MOV R52, UR5 ;  /* 0x0000000500347c02 */ /* 0x004fe20008000f00 */
[----:B------:R-:W-:Y:S01]  /*7540*/  UIADD3 UR5, UPT, UPT, UR4, 0x140, URZ ;  /* 0x0000014004057890 */ /* 0x000fe2000fffe0ff */
[----:B------:R-:W-:-:S03]  /*7550*/  IADD3 R19, PT, PT, -R19, UR46, RZ ;  /* 0x0000002e13137c10 */ /* 0x000fc6000fffe1ff */
[----:B0-----:R-:W-:Y:S01]  /*7560*/  ULEA UR5, UR6, UR5, 0x18 ;  /* 0x0000000506057291 */ /* 0x001fe2000f8ec0ff */
[----:B------:R-:W-:-:S04]  /*7570*/  ISETP.NE.AND P0, PT, R6, R19, PT ;  /* 0x000000130600720c */ /* 0x000fc80003f05270 */
[----:B------:R-:W-:-:S13]  /*7580*/  ISETP.NE.OR P0, PT, R52, RZ, P0 ;  /* 0x000000ff3400720c */ /* 0x000fda0000705670 */
[----:B------:R-:W-:Y:S05]  /*7590*/  @P0 BRA `(.L_x_78) ;  /* 0x00000000002c0947 */ /* 0x000fea0003800000 */
[----:B------:R-:W0:Y:S01]  /*75a0*/  LDCU.64 UR10, c[0x0][0x3b0] ;  /* 0x00007600ff0a77ac */ /* 0x000e220008000a00 */
[----:B------:R-:W-:Y:S01]  /*75b0*/  HFMA2 R23, -RZ, RZ, 0, 0 ;  /* 0x00000000ff177431 */ /* 0x000fe200000001ff */
[----:B0-----:R-:W-:-:S04]  /*75c0*/  UISETP.NE.U32.AND UP0, UPT, UR10, URZ, UPT ;  /* 0x000000ff0a00728c */ /* 0x001fc8000bf05070 */
[----:B------:R-:W-:-:S09]  /*75d0*/  UISETP.NE.AND.EX UP0, UPT, UR11, URZ, UPT, UP0 ;  /* 0x000000ff0b00728c */ /* 0x000fd2000bf05300 */
[----:B------:R-:W-:Y:S05]  /*75e0*/  BRA.U !UP0, `(.L_x_79) ;  /* 0x0000000108147547 */ /* 0x000fea000b800000 */
[----:B------:R-:W0:Y:S01]  /*75f0*/  LDC.64 R20, c[0x0][0x3b0] ;  /* 0x0000ec00ff147b82 */ /* 0x000e220000000a00 */
[----:B------:R-:W-:-:S05]  /*7600*/  MOV R3, UR45 ;  /* 0x0000002d00037c02 */ /* 0x000fca0008000f00 */
[----:B------:R-:W-:-:S04]  /*7610*/  IMAD R3, R3, 0x80, R4 ;  /* 0x0000008003037824 */ /* 0x000fc800078e0204 */
[----:B0-----:R-:W-:-:S06]  /*7620*/  IMAD.WIDE.U32 R20, R3, 0x2, R20 ;  /* 0x0000000203147825 */ /* 0x001fcc00078e0014 */
[----:B------:R-:W5:Y:S02]  /*7630*/  LDG.E.128 R20, desc[UR36][R20.64] ;  /* 0x0000002414147981 */ /* 0x000f64000c1e1d00 */
.L_x_79:
[----:B-----5:R0:W-:Y:S02]  /*7640*/  STS.128 [R14+UR5], R20 ;  /* 0x000000140e007988 */ /* 0x0201e40008000c05 */
.L_x_78:
[----:B------:R-:W-:Y:S05]  /*7650*/  BSYNC.RECONVERGENT B0 ;  /* 0x0000000000007941 */ /* 0x000fea0003800200 */
.L_x_77:
[----:B------:R-:W1:Y:S01]  /*7660*/  LDCU UR8, c[0x0][0x3f4] ;  /* 0x00007e80ff0877ac */ /* 0x000e620008000800 */
[----:B------:R-:W2:Y:S01]  /*7670*/  LDC.64 R26, c[0x0][0x3c0] ;  /* 0x0000f000ff1a7b82 */ /* 0x000ea20000000a00 */
[----:B------:R-:W-:Y:S01]  /*7680*/  IADD3 R16, PT, PT, R6, UR9, RZ ;  /* 0x0000000906107c10 */ /* 0x000fe2000fffe0ff */
[----:B------:R-:W-:Y:S01]  /*7690*/  BSSY.RECONVERGENT B0, `(.L_x_80) ;  /* 0x00000cd000007945 */ /* 0x000fe20003800200 */
[----:B------:R-:W-:Y:S01]  /*76a0*/  UIADD3 UR4, UPT, UPT, UR4, 0x240, URZ ;  /* 0x0000024004047890 */ /* 0x000fe2000fffe0ff */
[----:B------:R-:W-:Y:S01]  /*76b0*/  HFMA2 R5, -RZ, RZ, 0, 0 ;  /* 0x00000000ff057431 */ /* 0x000fe200000001ff */
[----:B------:R-:W0:Y:S01]  /*76c0*/  LDCU UR14, c[0x0][0x40c] ;  /* 0x00008180ff0e77ac */ /* 0x000e220008000800 */
[----:B------:R-:W-:Y:S02]  /*76d0*/  MOV R0, RZ ;  /* 0x000000ff00007202 */ /* 0x000fe40000000f00 */
[----:B------:R-:W-:Y:S02]  /*76e0*/  CS2R R12, SRZ ;  /* 0x00000000000c7805 */ /* 0x000fe4000001ff00 */
[----:B------:R-:W-:Y:S01]  /*76f0*/  CS2R R8, SRZ ;  /* 0x0000000000087805 */ /* 0x000fe2000001ff00 */
[----:B------:R-:W-:Y:S01]  /*7700*/  ULEA UR4, UR6, UR4, 0x18 ;  /* 0x0000000406047291 */ /* 0x000fe2000f8ec0ff */
[----:B------:R-:W-:Y:S01]  /*7710*/  IMAD.MOV.U32 R10, RZ, RZ, RZ ;  /* 0x000000ffff0a7224 */ /* 0x000fe200078e00ff */
[----:B------:R-:W0:Y:S04]  /*7720*/  LDCU.64 UR12, c[0x0][0x3c8] ;  /* 0x00007900ff0c77ac */ /* 0x000e280008000a00 */
[----:B------:R-:W-:Y:S01]  /*7730*/  IADD3 R29, PT, PT, R28, UR4, RZ ;  /* 0x000000041c1d7c10 */ /* 0x000fe2000fffe0ff */
[----:B-1----:R-:W-:-:S02]  /*7740*/  UISETP.LT.AND UP0, UPT, UR46, UR8, UPT ;  /* 0x000000082e00728c */ /* 0x002fc4000bf01270 */
[----:B------:R-:W-:Y:S02]  /*7750*/  MOV R53, UR8 ;  /* 0x0000000800357c02 */ /* 0x000fe40008000f00 */
[----:B------:R-:W-:Y:S01]  /*7760*/  IMAD R36, R6, 0x2, R29 ;  /* 0x0000000206247824 */ /* 0x000fe200078e021d */
[----:B------:R-:W-:Y:S02]  /*7770*/  USEL UR7, UR46, UR8, UP0 ;  /* 0x000000082e077287 */ /* 0x000fe40008000000 */
[C-C-:B------:R-:W-:Y:S02]  /*7780*/  IMAD R25, R53.reuse, UR48, R4.reuse ;  /* 0x0000003035197c24 */ /* 0x140fe4000f8e0204 */
[----:B------:R-:W-:Y:S01]  /*7790*/  IMAD R3, R53, UR42, R4 ;  /* 0x0000002a35037c24 */ /* 0x000fe2000f8e0204 */
[----:B------:R-:W-:Y:S01]  /*77a0*/  BAR.SYNC.DEFER_BLOCKING 0x0 ;  /* 0x0000000000007b1d */ /* 0x000fe20000010000 */
[----:B------:R-:W-:Y:S01]  /*77b0*/  ISETP.GE.AND P0, PT, R16, UR7, PT ;  /* 0x0000000710007c0c */ /* 0x000fe2000bf06270 */
[----:B--2---:R-:W-:-:S04]  /*77c0*/  IMAD.WIDE R24, R25, 0x2, R26 ;  /* 0x0000000219187825 */ /* 0x004fc800078e021a */
[----:B------:R-:W-:Y:S01]  /*77d0*/  IMAD.WIDE R26, R3, 0x2, R26 ;  /* 0x00000002031a7825 */ /* 0x000fe200078e021a */
[----:B------:R-:W-:-:S07]  /*77e0*/  MOV R3, RZ ;  /* 0x000000ff00037202 */ /* 0x000fce0000000f00 */
[----:B0-----:R-:W-:Y:S05]  /*77f0*/  @P0 BRA `(.L_x_81) ;  /* 0x0000000800d80947 */ /* 0x001fea0003800000 */
[----:B------:R-:W0:Y:S01]  /*7800*/  LDCU UR10, c[0x0][0x3f8] ;  /* 0x00007f00ff0a77ac */ /* 0x000e220008000800 */
[----:B------:R-:W-:Y:S01]  /*7810*/  IADD3 R30, PT, PT, R16, 0x10, RZ ;  /* 0x00000010101e7810 */ /* 0x000fe20007ffe0ff */
[----:B------:R-:W1:Y:S01]  /*7820*/  LDC.64 R10, c[0x0][0x458] ;  /* 0x00011600ff0a7b82 */ /* 0x000e620000000a00 */
[----:B------:R-:W-:Y:S01]  /*7830*/  BSSY.RECONVERGENT B1, `(.L_x_82) ;  /* 0x0000045000017945 */ /* 0x000fe20003800200 */
[----:B------:R-:W-:Y:S02]  /*7840*/  CS2R R8, SRZ ;  /* 0x0000000000087805 */ /* 0x000fe4000001ff00 */
[----:B------:R-:W-:Y:S01]  /*7850*/  VIMNMX R3, PT, PT, R30, UR7, !PT ;  /* 0x000000071e037c48 */ /* 0x000fe2000ffe0100 */
[----:B------:R-:W-:Y:S01]  /*7860*/  IMAD.MOV.U32 R7, RZ, RZ, R16 ;  /* 0x000000ffff077224 */ /* 0x000fe200078e0010 */
[----:B------:R-:W-:Y:S02]  /*7870*/  MOV R5, RZ ;  /* 0x000000ff00057202 */ /* 0x000fe40000000f00 */
[----:B------:R-:W-:Y:S01]  /*7880*/  CS2R R12, SRZ ;  /* 0x00000000000c7805 */ /* 0x000fe2000001ff00 */
[----:B------:R-:W-:Y:S01]  /*7890*/  IMAD.MOV.U32 R0, RZ, RZ, RZ ;  /* 0x000000ffff007224 */ /* 0x000fe200078e00ff */
[----:B0-----:R-:W-:-:S02]  /*78a0*/  UIMAD UR6, UR38, UR10, UR45 ;  /* 0x0000000a260672a4 */ /* 0x001fc4000f8e022d */
[----:B------:R-:W-:-:S04]  /*78b0*/  IMAD R53, R53, UR10, RZ ;  /* 0x0000000a35357c24 */ /* 0x000fc8000f8e02ff */
[----:B------:R-:W-:Y:S01]  /*78c0*/  MOV R33, UR6 ;  /* 0x0000000600217c02 */ /* 0x000fe20008000f00 */
[----:B------:R-:W-:-:S03]  /*78d0*/  ULOP3.LUT UR6, URZ, UR9, URZ, 0x33, !UPT ;  /* 0x00000009ff067292 */ /* 0x000fc6000f8e33ff */
[----:B------:R-:W-:-:S03]  /*78e0*/  LEA R33, R33, R4, 0x7 ;  /* 0x0000000421217211 */ /* 0x000fc600078e38ff */
[----:B------:R-:W-:Y:S02]  /*78f0*/  IADD3 R31, PT, PT, -R6, UR6, R3 ;  /* 0x00000006061f7c10 */ /* 0x000fe4000fffe103 */
[----:B-1----:R-:W-:Y:S01]  /*7900*/  IMAD.WIDE R32, R33, 0x2, R10 ;  /* 0x0000000221207825 */ /* 0x002fe200078e020a */
[----:B------:R-:W-:Y:S02]  /*7910*/  MOV R3, RZ ;  /* 0x000000ff00037202 */ /* 0x000fe40000000f00 */
[----:B------:R-:W-:Y:S02]  /*7920*/  LOP3.LUT P0, RZ, R31, 0x10, RZ, 0xc0, !PT ;  /* 0x000000101fff7812 */ /* 0x000fe4000780c0ff */
[----:B------:R-:W-:-:S11]  /*7930*/  MOV R10, RZ ;  /* 0x000000ff000a7202 */ /* 0x000fd60000000f00 */
[----:B------:R-:W-:Y:S05]  /*7940*/  @P0 BRA `(.L_x_83) ;  /* 0x0000000000cc0947 */ /* 0x000fea0003800000 */
[----:B------:R-:W0:Y:S01]  /*7950*/  LDCU.64 UR10, c[0x0][0x3c8] ;  /* 0x00007900ff0a77ac */ /* 0x000e220008000a00 */
[----:B------:R-:W-:-:S04]  /*7960*/  IADD3 R0, P0, PT, R16, UR44, RZ ;  /* 0x0000002c10007c10 */ /* 0x000fc8000ff1e0ff */
[----:B------:R-:W-:Y:S02]  /*7970*/  IADD3.X R3, PT, PT, RZ, R18, RZ, P0, !PT ;  /* 0x00000012ff037210 */ /* 0x000fe400007fe4ff */
[----:B0-----:R-:W-:-:S04]  /*7980*/  LEA R10, P0, R0, UR10, 0x2 ;  /* 0x0000000a000a7c11 */ /* 0x001fc8000f8010ff */
[----:B------:R-:W-:-:S05]  /*7990*/  LEA.HI.X R11, R0, UR11, R3, 0x2, P0 ;  /* 0x0000000b000b7c11 */ /* 0x000fca00080f1403 */
[----:B------:R-:W2:Y:S01]  /*79a0*/  LDG.E R10, desc[UR36][R10.64] ;  /* 0x000000240a0a7981 */ /* 0x000ea2000c1e1900 */
[----:B------:R-:W-:Y:S02]  /*79b0*/  SHF.L.U32 R3, R16, 0x7, RZ ;  /* 0x0000000710037819 */ /* 0x000fe400000006ff */
[----:B------:R-:W-:Y:S01]  /*79c0*/  ISETP.NE.AND P0, PT, R52, RZ, PT ;  /* 0x000000ff3400720c */ /* 0x000fe20003f05270 */
[----:B--2---:R-:W-:-:S05]  /*79d0*/  IMAD R0, R53, R10, RZ ;  /* 0x0000000a35007224 */ /* 0x004fca00078e02ff */
[----:B------:R-:W-:Y:S02]  /*79e0*/  LEA R9, R0, R3, 0x7 ;  /* 0x0000000300097211 */ /* 0x000fe400078e38ff */
[----:B------:R-:W0:Y:S03]  /*79f0*/  LDS.U16 R0, [R36] ;  /* 0x0000000024007984 */ /* 0x000e260000000400 */
[----:B------:R-:W-:-:S05]  /*7a00*/  IMAD.WIDE R8, R9, 0x2, R26 ;  /* 0x0000000209087825 */ /* 0x000fca00078e021a */
[----:B------:R1:W5:Y:S01]  /*7a10*/  LDG.E.128 R40, desc[UR36][R8.64] ;  /* 0x0000002408287981 */ /* 0x000362000c1e1d00 */
[----:B0-----:R-:W-:Y:S01]  /*7a20*/  HADD2.F32 R0, -RZ, R0.H0_H0 ;  /* 0x20000000ff007230 */ /* 0x001fe20000004100 */
[----:B-1----:R-:W-:Y:S06]  /*7a30*/  @P0 BRA `(.L_x_84) ;  /* 0x00000000004c0947 */ /* 0x002fec0003800000 */
[----:B------:R-:W-:Y:S01]  /*7a40*/  ISETP.NE.AND P1, PT, R17, RZ, PT ;  /* 0x000000ff1100720c */ /* 0x000fe20003f25270 */
[----:B------:R-:W0:-:S12]  /*7a50*/  LDS.128 R8, [R14+UR5] ;  /* 0x000000050e087984 */ /* 0x000e180008000c00 */
[----:B------:R-:W-:Y:S01]  /*7a60*/  VOTEU.ANY UP0, P1 ;  /* 0x0000000000ff7886 */ /* 0x000fe20000800100 */
[----:B------:R-:W-:-:S13]  /*7a70*/  PLOP3.LUT P0, PT, PT, PT, UP0, 0x80, 0x8 ;  /* 0x000000000008781c */ /* 0x000fda0003f0f008 */
[----:B------:R-:W2:Y:S01]  /*7a80*/  @P0 LDG.E.128 R44, desc[UR36][R32.64] ;  /* 0x00000024202c0981 */ /* 0x000ea2000c1e1d00 */
[----:B------:R-:W-:Y:S02]  /*7a90*/  PLOP3.LUT P0, PT, PT, PT, UP0, 0x80, 0x8 ;  /* 0x000000000008781c */ /* 0x000fe40003f0f008 */
[----:B------:R-:W-:Y:S02]  /*7aa0*/  PLOP3.LUT P1, PT, PT, PT, UP0, 0x80, 0x8 ;  /* 0x000000000008781c */ /* 0x000fe40003f2f008 */
[----:B------:R-:W-:Y:S02]  /*7ab0*/  PLOP3.LUT P2, PT, PT, PT, UP0, 0x80, 0x8 ;  /* 0x000000000008781c */ /* 0x000fe40003f4f008 */
[----:B------:R-:W-:Y:S01]  /*7ac0*/  PLOP3.LUT P3, PT, PT, PT, UP0, 0x80, 0x8 ;  /* 0x000000000008781c */ /* 0x000fe20003f6f008 */
[----:B0----5:R-:W-:Y:S02]  /*7ad0*/  HFMA2 R40, R40, 1, 1, R8 ;  /* 0x3c003c0028287831 */ /* 0x021fe40000000008 */
[----:B------:R-:W-:-:S02]  /*7ae0*/  HADD2 R41, R41, R9 ;  /* 0x0000000929297230 */ /* 0x000fc40000000000 */
[----:B------:R-:W-:Y:S02]  /*7af0*/  HFMA2 R42, R42, 1, 1, R10 ;  /* 0x3c003c002a2a7831 */ /* 0x000fe4000000000a */
[----:B------:R-:W-:Y:S02]  /*7b00*/  HADD2 R43, R43, R11 ;  /* 0x0000000b2b2b7230 */ /* 0x000fe40000000000 */
[----:B------:R-:W-:-:S04]  /*7b10*/  IMAD.WIDE.U32 R8, R3, 0x2, R24 ;  /* 0x0000000203087825 */ /* 0x000fc800078e0018 */
[----:B--2---:R-:W-:Y:S02]  /*7b20*/  @P0 HMUL2 R40, R40, R44 ;  /* 0x0000002c28280232 */ /* 0x004fe40000000000 */
[----:B------:R-:W-:Y:S02]  /*7b30*/  @P1 HFMA2 R41, R41, R45, -RZ ;  /* 0x0000002d29291231 */ /* 0x000fe400001000ff */
[----:B------:R-:W-:Y:S02]  /*7b40*/  @P2 HMUL2 R42, R42, R46 ;  /* 0x0000002e2a2a2232 */ /* 0x000fe40000000000 */
[----:B------:R-:W-:-:S05]  /*7b50*/  @P3 HFMA2 R43, R43, R47, -RZ ;  /* 0x0000002f2b2b3231 */ /* 0x000fca00001000ff */
[----:B------:R0:W-:Y:S02]  /*7b60*/  STG.E.128 desc[UR36][R8.64], R40 ;  /* 0x0000002808007986 */ /* 0x0001e4000c101d24 */
.L_x_84:
[--C-:B-----5:R-:W-:Y:S02]  /*7b70*/  HADD2.F32 R35, -RZ, R40.reuse.H0_H0 ;  /* 0x20000028ff237230 */ /* 0x120fe40000004100 */
[----:B------:R-:W-:Y:S02]  /*7b80*/  HADD2.F32 R3, -RZ, R40.H1_H1 ;  /* 0x30000028ff037230 */ /* 0x000fe40000004100 */
[--C-:B------:R-:W-:Y:S02]  /*7b90*/  HADD2.F32 R5, -RZ, R41.reuse.H0_H0 ;  /* 0x20000029ff057230 */ /* 0x100fe40000004100 */
[C---:B0-----:R-:W-:Y:S01]  /*7ba0*/  FFMA.FTZ R8, R0.reuse, R35, RZ ;  /* 0x0000002300087223 */ /* 0x041fe200000100ff */
[----:B------:R-:W-:Y:S02]  /*7bb0*/  HADD2.F32 R7, -RZ, R41.H1_H1 ;  /* 0x30000029ff077230 */ /* 0x000fe40000004100 */
[----:B------:R-:W-:Y:S01]  /*7bc0*/  FFMA.FTZ R3, R0, R3, RZ ;  /* 0x0000000300037223 */ /* 0x000fe200000100ff */
[----:B------:R-:W-:-:S02]  /*7bd0*/  HADD2.F32 R9, -RZ, R42.H0_H0 ;  /* 0x2000002aff097230 */ /* 0x000fc40000004100 */
[C---:B------:R-:W-:Y:S01]  /*7be0*/  FFMA.FTZ R5, R0.reuse, R5, RZ ;  /* 0x0000000500057223 */ /* 0x040fe200000100ff */
[----:B------:R-:W-:Y:S02]  /*7bf0*/  HADD2.F32 R11, -RZ, R42.H1_H1 ;  /* 0x3000002aff0b7230 */ /* 0x000fe40000004100 */
[C---:B------:R-:W-:Y:S01]  /*7c00*/  FFMA.FTZ R10, R0.reuse, R7, RZ ;  /* 0x00000007000a7223 */ /* 0x040fe200000100ff */
[--C-:B------:R-:W-:Y:S02]  /*7c10*/  HADD2.F32 R13, -RZ, R43.reuse.H0_H0 ;  /* 0x2000002bff0d7230 */ /* 0x100fe40000004100 */
[C---:B------:R-:W-:Y:S01]  /*7c20*/  FFMA.FTZ R9, R0.reuse, R9, RZ ;  /* 0x0000000900097223 */ /* 0x040fe200000100ff */
[----:B------:R-:W-:Y:S02]  /*7c30*/  HADD2.F32 R15, -RZ, R43.H1_H1 ;  /* 0x3000002bff0f7230 */ /* 0x000fe40000004100 */
[----:B------:R-:W-:Y:S01]  /*7c40*/  FFMA.FTZ R12, R0, R11, RZ ;  /* 0x0000000b000c7223 */ /* 0x000fe200000100ff */
[----:B------:R-:W-:-:S02]  /*7c50*/  IMAD.MOV.U32 R7, RZ, RZ, R30 ;  /* 0x000000ffff077224 */ /* 0x000fc400078e001e */
[C---:B------:R-:W-:Y:S01]  /*7c60*/  FFMA.FTZ R13, R0.reuse, R13, RZ ;  /* 0x0000000d000d7223 */ /* 0x040fe200000100ff */
[----:B------:R-:W-:-:S07]  /*7c70*/  FFMA.FTZ R0, R0, R15, RZ ;  /* 0x0000000f00007223 */ /* 0x000fce00000100ff */
.L_x_83:
[----:B------:R-:W-:Y:S05]  /*7c80*/  BSYNC.RECONVERGENT B1 ;  /* 0x0000000000017941 */ /* 0x000fea0003800200 */
.L_x_82:
[----:B------:R-:W-:-:S13]  /*7c90*/  ISETP.GE.U32.AND P0, PT, R31, 0x10, PT ;  /* 0x000000101f00780c */ /* 0x000fda0003f06070 */
[----:B------:R-:W-:Y:S05]  /*7ca0*/  @!P0 BRA `(.L_x_81) ;  /* 0x0000000400ac8947 */ /* 0x000fea0003800000 */
[C---:B------:R-:W-:Y:S01]  /*7cb0*/  LEA R11, R7.reuse, R28, 0x1 ;  /* 0x0000001c070b7211 */ /* 0x040fe200078e08ff */
[----:B------:R-:W-:Y:S01]  /*7cc0*/  IMAD.SHL.U32 R15, R7, 0x80, RZ ;  /* 0x00000080070f7824 */ /* 0x000fe200078e00ff */
[----:B------:R-:W-:Y:S02]  /*7cd0*/  MOV R30, UR9 ;  /* 0x00000009001e7c02 */ /* 0x000fe40008000f00 */
[----:B------:R-:W-:Y:S02]  /*7ce0*/  ISETP.NE.AND P0, PT, R52, RZ, PT ;  /* 0x000000ff3400720c */ /* 0x000fe40003f05270 */
[----:B------:R-:W-:Y:S01]  /*7cf0*/  SHF.L.U32 R39, R53, 0x7, RZ ;  /* 0x0000000735277819 */ /* 0x000fe200000006ff */
[----:B------:R-:W-:Y:S01]  /*7d00*/  IMAD R11, R30, -0x2, R11 ;  /* 0xfffffffe1e0b7824 */ /* 0x000fe200078e020b */
[----:B------:R-:W-:-:S04]  /*7d10*/  MOV R30, UR4 ;  /* 0x00000004001e7c02 */ /* 0x000fc80008000f00 */
[----:B------:R-:W-:-:S07]  /*7d20*/  IADD3 R11, PT, PT, R11, 0x20, R30 ;  /* 0x000000200b0b7810 */ /* 0x000fce0007ffe01e */
.L_x_88:
[----:B------:R-:W-:Y:S02]  /*7d30*/  IADD3 R30, P1, PT, R7, UR44, RZ ;  /* 0x0000002c071e7c10 */ /* 0x000fe4000ff3e0ff */
[----:B------:R-:W-:Y:S02]  /*7d40*/  ISETP.NE.AND P4, PT, R17, RZ, PT ;  /* 0x000000ff1100720c */ /* 0x000fe40003f85270 */
[----:B------:R-:W-:Y:S02]  /*7d50*/  IADD3.X R31, PT, PT, RZ, R18, RZ, P1, !PT ;  /* 0x00000012ff1f7210 */ /* 0x000fe40000ffe4ff */
[----:B------:R-:W-:-:S04]  /*7d60*/  LEA R34, P1, R30, UR12, 0x2 ;  /* 0x0000000c1e227c11 */ /* 0x000fc8000f8210ff */
[----:B------:R-:W-:-:S05]  /*7d70*/  LEA.HI.X R35, R30, UR13, R31, 0x2, P1 ;  /* 0x0000000d1e237c11 */ /* 0x000fca00088f141f */
[----:B------:R-:W2:Y:S02]  /*7d80*/  LDG.E R30, desc[UR36][R34.64] ;  /* 0x00000024221e7981 */ /* 0x000ea4000c1e1900 */
[----:B--2---:R-:W-:-:S04]  /*7d90*/  IMAD R31, R30, R39, R15 ;  /* 0x000000271e1f7224 */ /* 0x004fc800078e020f */
[----:B------:R-:W-:-:S05]  /*7da0*/  IMAD.WIDE R30, R31, 0x2, R26 ;  /* 0x000000021f1e7825 */ /* 0x000fca00078e021a */
[----:B------:R0:W5:Y:S01]  /*7db0*/  LDG.E.128 R40, desc[UR36][R30.64] ;  /* 0x000000241e287981 */ /* 0x000162000c1e1d00 */
[----:B------:R-:W-:Y:S04]  /*7dc0*/  BSSY.RECONVERGENT B1, `(.L_x_85) ;  /* 0x0000014000017945 */ /* 0x000fe80003800200 */
[----:B------:R-:W-:Y:S05]  /*7dd0*/  @P0 BRA `(.L_x_86) ;  /* 0x0000000000480947 */ /* 0x000fea0003800000 */
[----:B------:R-:W-:Y:S01]  /*7de0*/  VOTEU.ANY UP0, P4 ;  /* 0x0000000000ff7886 */ /* 0x000fe20002000100 */
[----:B------:R-:W-:Y:S01]  /*7df0*/  PLOP3.LUT P0, PT, PT, PT, UP0, 0x80, 0x8 ;  /* 0x000000000008781c */ /* 0x000fe20003f0f008 */
[----:B------:R-:W1:-:S12]  /*7e00*/  LDS.128 R44, [R14+UR5] ;  /* 0x000000050e2c7984 */ /* 0x000e580008000c00 */
[----:B------:R-:W2:Y:S01]  /*7e10*/  @P0 LDG.E.128 R48, desc[UR36][R32.64] ;  /* 0x0000002420300981 */ /* 0x000ea2000c1e1d00 */
[----:B------:R-:W-:Y:S01]  /*7e20*/  PLOP3.LUT P0, PT, PT, PT, UP0, 0x80, 0x8 ;  /* 0x000000000008781c */ /* 0x000fe20003f0f008 */
[----:B0-----:R-:W-:Y:S01]  /*7e30*/  IMAD.WIDE.U32 R30, R15, 0x2, R24 ;  /* 0x000000020f1e7825 */ /* 0x001fe200078e0018 */
[----:B------:R-:W-:Y:S02]  /*7e40*/  PLOP3.LUT P1, PT, PT, PT, UP0, 0x80, 0x8 ;  /* 0x000000000008781c */ /* 0x000fe40003f2f008 */
[----:B------:R-:W-:Y:S02]  /*7e50*/  PLOP3.LUT P2, PT, PT, PT, UP0, 0x80, 0x8 ;  /* 0x000000000008781c */ /* 0x000fe40003f4f008 */
[----:B------:R-:W-:Y:S01]  /*7e60*/  PLOP3.LUT P3, PT, PT, PT, UP0, 0x80, 0x8 ;  /* 0x000000000008781c */ /* 0x000fe20003f6f008 */
[----:B-1---5:R-:W-:Y:S02]  /*7e70*/  HFMA2 R40, R40, 1, 1, R44 ;  /* 0x3c003c0028287831 */ /* 0x022fe4000000002c */
[----:B------:R-:W-:-:S02]  /*7e80*/  HADD2 R41, R41, R45 ;  /* 0x0000002d29297230 */ /* 0x000fc40000000000 */
[----:B------:R-:W-:Y:S02]  /*7e90*/  HFMA2 R42, R42, 1, 1, R46 ;  /* 0x3c003c002a2a7831 */ /* 0x000fe4000000002e */
[----:B------:R-:W-:Y:S02]  /*7ea0*/  HADD2 R43, R43, R47 ;  /* 0x0000002f2b2b7230 */ /* 0x000fe40000000000 */
[----:B--2---:R-:W-:Y:S02]  /*7eb0*/  @P0 HMUL2 R40, R40, R48 ;  /* 0x0000003028280232 */ /* 0x004fe40000000000 */
[----:B------:R-:W-:Y:S02]  /*7ec0*/  @P1 HFMA2 R41, R41, R49, -RZ ;  /* 0x0000003129291231 */ /* 0x000fe400001000ff */
[----:B------:R-:W-:Y:S02]  /*7ed0*/  @P2 HMUL2 R42, R42, R50 ;  /* 0x000000322a2a2232 */ /* 0x000fe40000000000 */
[----:B------:R-:W-:-:S05]  /*7ee0*/  @P3 HFMA2 R43, R43, R51, -RZ ;  /* 0x000000332b2b3231 */ /* 0x000fca00001000ff */
[----:B------:R1:W-:Y:S02]  /*7ef0*/  STG.E.128 desc[UR36][R30.64], R40 ;  /* 0x000000281e007986 */ /* 0x0003e4000c101d24 */
.L_x_86:
[----:B------:R-:W-:Y:S05]  /*7f00*/  BSYNC.RECONVERGENT B1 ;  /* 0x0000000000017941 */ /* 0x000fea0003800200 */
.L_x_85:
[----:B------:R2:W0:Y:S04]  /*7f10*/  LDG.E R34, desc[UR36][R34.64+0x40] ;  /* 0x0000402422227981 */ /* 0x000428000c1e1900 */
[----:B------:R-:W3:Y:S01]  /*7f20*/  LDS.U16 R37, [R11+-0x20] ;  /* 0xffffe0000b257984 */ /* 0x000ee20000000400 */
[----:B------:R-:W-:-:S04]  /*7f30*/  MOV R52, UR14 ;  /* 0x0000000e00347c02 */ /* 0x000fc80008000f00 */
[----:B------:R-:W-:Y:S01]  /*7f40*/  ISETP.NE.AND P0, PT, R52, RZ, PT ;  /* 0x000000ff3400720c */ /* 0x000fe20003f05270 */
[--C-:B-----5:R-:W-:Y:S02]  /*7f50*/  HADD2.F32 R44, -RZ, R42.reuse.H0_H0 ;  /* 0x2000002aff2c7230 */ /* 0x120fe40000004100 */
[----:B--2---:R-:W-:Y:S02]  /*7f60*/  HADD2.F32 R35, -RZ, R42.H1_H1 ;  /* 0x3000002aff237230 */ /* 0x004fe40000004100 */
[--C-:B------:R-:W-:Y:S02]  /*7f70*/  HADD2.F32 R38, -RZ, R40.reuse.H0_H0 ;  /* 0x20000028ff267230 */ /* 0x100fe40000004100 */
[--C-:B-1----:R-:W-:Y:S02]  /*7f80*/  HADD2.F32 R42, -RZ, R43.reuse.H0_H0 ;  /* 0x2000002bff2a7230 */ /* 0x102fe40000004100 */
[----:B------:R-:W-:Y:S02]  /*7f90*/  HADD2.F32 R40, -RZ, R40.H1_H1 ;  /* 0x30000028ff287230 */ /* 0x000fe40000004100 */
[----:B------:R-:W-:-:S02]  /*7fa0*/  HADD2.F32 R43, -RZ, R43.H1_H1 ;  /* 0x3000002bff2b7230 */ /* 0x000fc40000004100 */
[----:B---3--:R-:W-:-:S05]  /*7fb0*/  HADD2.F32 R37, -RZ, R37.H0_H0 ;  /* 0x20000025ff257230 */ /* 0x008fca0000004100 */
[C---:B------:R-:W-:Y:S01]  /*7fc0*/  FFMA.FTZ R45, R37.reuse, R38, R8 ;  /* 0x00000026252d7223 */ /* 0x040fe20000010008 */
[C---:B------:R-:W-:Y:S01]  /*7fd0*/  FFMA.FTZ R44, R37.reuse, R44, R9 ;  /* 0x0000002c252c7223 */ /* 0x040fe20000010009 */
[C---:B------:R-:W-:Y:S01]  /*7fe0*/  FFMA.FTZ R12, R37.reuse, R35, R12 ;  /* 0x00000023250c7223 */ /* 0x040fe2000001000c */
[C---:B------:R-:W-:Y:S01]  /*7ff0*/  FFMA.FTZ R38, R37.reuse, R42, R13 ;  /* 0x0000002a25267223 */ /* 0x040fe2000001000d */
[----:B------:R-:W-:Y:S01]  /*8000*/  FFMA.FTZ R46, R37, R43, R0 ;  /* 0x0000002b252e7223 */ /* 0x000fe20000010000 */
[----:B0-----:R-:W-:-:S05]  /*8010*/  IMAD R30, R53, R34, RZ ;  /* 0x00000022351e7224 */ /* 0x001fca00078e02ff */
[----:B------:R-:W-:Y:S01]  /*8020*/  LEA R30, R30, R15, 0x7 ;  /* 0x0000000f1e1e7211 */ /* 0x000fe200078e38ff */
[----:B------:R-:W-:-:S04]  /*8030*/  HADD2.F32 R34, -RZ, R41.H0_H0 ;  /* 0x20000029ff227230 */ /* 0x000fc80000004100 */
[----:B------:R-:W-:Y:S02]  /*8040*/  VIADD R31, R30, 0x800 ;  /* 0x000008001e1f7836 */ /* 0x000fe40000000000 */
[----:B------:R-:W-:Y:S02]  /*8050*/  HADD2.F32 R41, -RZ, R41.H1_H1 ;  /* 0x30000029ff297230 */ /* 0x000fe40000004100 */
[----:B------:R-:W-:-:S04]  /*8060*/  IMAD.WIDE R30, R31, 0x2, R26 ;  /* 0x000000021f1e7825 */ /* 0x000fc800078e021a */
[C---:B------:R-:W-:Y:S01]  /*8070*/  FFMA.FTZ R34, R37.reuse, R34, R5 ;  /* 0x0000002225227223 */ /* 0x040fe20000010005 */
[C---:B------:R-:W-:Y:S01]  /*8080*/  FFMA.FTZ R10, R37.reuse, R41, R10 ;  /* 0x00000029250a7223 */ /* 0x040fe2000001000a */
[----:B------:R0:W5:Y:S02]  /*8090*/  LDG.E.128 R48, desc[UR36][R30.64] ;  /* 0x000000241e307981 */ /* 0x000164000c1e1d00 */
[----:B0-----:R-:W-:Y:S01]  /*80a0*/  FFMA.FTZ R30, R37, R40, R3 ;  /* 0x00000028251e7223 */ /* 0x001fe20000010003 */
[----:B------:R-:W-:Y:S06]  /*80b0*/  @P0 BRA `(.L_x_87) ;  /* 0x00000000004c0947 */ /* 0x000fec0003800000 */
[----:B------:R-:W-:Y:S01]  /*80c0*/  VOTEU.ANY UP0, P4 ;  /* 0x0000000000ff7886 */ /* 0x000fe20002000100 */
[----:B------:R-:W-:Y:S01]  /*80d0*/  PLOP3.LUT P1, PT, PT, PT, UP0, 0x80, 0x8 ;  /* 0x000000000008781c */ /* 0x000fe20003f2f008 */
[----:B------:R-:W0:-:S12]  /*80e0*/  LDS.128 R56, [R14+UR5] ;  /* 0x000000050e387984 */ /* 0x000e180008000c00 */
[----:B------:R-:W2:Y:S01]  /*80f0*/  @P1 LDG.E.128 R40, desc[UR36][R32.64] ;  /* 0x0000002420281981 */ /* 0x000ea2000c1e1d00 */
[----:B------:R-:W-:Y:S02]  /*8100*/  PLOP3.LUT P1, PT, PT, PT, UP0, 0x80, 0x8 ;  /* 0x000000000008781c */ /* 0x000fe40003f2f008 */
[----:B------:R-:W-:Y:S02]  /*8110*/  PLOP3.LUT P2, PT, PT, PT, UP0, 0x80, 0x8 ;  /* 0x000000000008781c */ /* 0x000fe40003f4f008 */
[----:B------:R-:W-:Y:S02]  /*8120*/  PLOP3.LUT P3, PT, PT, PT, UP0, 0x80, 0x8 ;  /* 0x000000000008781c */ /* 0x000fe40003f6f008 */
[----:B------:R-:W-:Y:S02]  /*8130*/  PLOP3.LUT P4, PT, PT, PT, UP0, 0x80, 0x8 ;  /* 0x000000000008781c */ /* 0x000fe40003f8f008 */
[----:B------:R-:W-:-:S05]  /*8140*/  IADD3 R9, PT, PT, R15, 0x800, RZ ;  /* 0x000008000f097810 */ /* 0x000fca0007ffe0ff */
[----:B------:R-:W-:-:S04]  /*8150*/  IMAD.WIDE.U32 R8, R9, 0x2, R24 ;  /* 0x0000000209087825 */ /* 0x000fc800078e0018 */
[----:B0----5:R-:W-:Y:S02]  /*8160*/  HFMA2 R48, R48, 1, 1, R56 ;  /* 0x3c003c0030307831 */ /* 0x021fe40000000038 */
[----:B------:R-:W-:Y:S02]  /*8170*/  HADD2 R49, R49, R57 ;  /* 0x0000003931317230 */ /* 0x000fe40000000000 */
[----:B------:R-:W-:Y:S02]  /*8180*/  HFMA2 R50, R50, 1, 1, R58 ;  /* 0x3c003c0032327831 */ /* 0x000fe4000000003a */
[----:B------:R-:W-:Y:S02]  /*8190*/  HADD2 R51, R51, R59 ;  /* 0x0000003b33337230 */ /* 0x000fe40000000000 */
[----:B--2---:R-:W-:Y:S02]  /*81a0*/  @P1 HMUL2 R48, R48, R40 ;  /* 0x0000002830301232 */ /* 0x004fe40000000000 */
[----:B------:R-:W-:-:S02]  /*81b0*/  @P2 HFMA2 R49, R49, R41, -RZ ;  /* 0x0000002931312231 */ /* 0x000fc400001000ff */
[----:B------:R-:W-:Y:S02]  /*81c0*/  @P3 HMUL2 R50, R50, R42 ;  /* 0x0000002a32323232 */ /* 0x000fe40000000000 */
[----:B------:R-:W-:-:S05]  /*81d0*/  @P4 HFMA2 R51, R51, R43, -RZ ;  /* 0x0000002b33334231 */ /* 0x000fca00001000ff */
[----:B------:R0:W-:Y:S02]  /*81e0*/  STG.E.128 desc[UR36][R8.64], R48 ;  /* 0x0000003008007986 */ /* 0x0001e4000c101d24 */
.L_x_87:
[----:B------:R1:W2:Y:S01]  /*81f0*/  LDS.U16 R0, [R11] ;  /* 0x000000000b007984 */ /* 0x0002a20000000400 */
[----:B------:R-:W-:Y:S01]  /*8200*/  IADD3 R7, PT, PT, R7, 0x20, RZ ;  /* 0x0000002007077810 */ /* 0x000fe20007ffe0ff */
[--C-:B-----5:R-:W-:Y:S02]  /*8210*/  HADD2.F32 R3, -RZ, R48.reuse.H0_H0 ;  /* 0x20000030ff037230 */ /* 0x120fe40000004100 */
[----:B------:R-:W-:Y:S01]  /*8220*/  HADD2.F32 R5, -RZ, R48.H1_H1 ;  /* 0x30000030ff057230 */ /* 0x000fe20000004100 */
[----:B------:R-:W-:Y:S01]  /*8230*/  ISETP.GE.AND P1, PT, R7, UR7, PT ;  /* 0x0000000707007c0c */ /* 0x000fe2000bf26270 */
[--C-:B0-----:R-:W-:Y:S02]  /*8240*/  HADD2.F32 R9, -RZ, R49.reuse.H0_H0 ;  /* 0x20000031ff097230 */ /* 0x101fe40000004100 */
[----:B------:R-:W-:Y:S01]  /*8250*/  HADD2.F32 R13, -RZ, R50.H0_H0 ;  /* 0x20000032ff0d7230 */ /* 0x000fe20000004100 */
[----:B-1----:R-:W-:Y:S01]  /*8260*/  IADD3 R11, PT, PT, R11, 0x40, RZ ;  /* 0x000000400b0b7810 */ /* 0x002fe20007ffe0ff */
[----:B------:R-:W-:-:S02]  /*8270*/  HADD2.F32 R49, -RZ, R49.H1_H1 ;  /* 0x30000031ff317230 */ /* 0x000fc40000004100 */
[----:B------:R-:W-:Y:S02]  /*8280*/  HADD2.F32 R31, -RZ, R50.H1_H1 ;  /* 0x30000032ff1f7230 */ /* 0x000fe40000004100 */
[--C-:B------:R-:W-:Y:S02]  /*8290*/  HADD2.F32 R35, -RZ, R51.reuse.H0_H0 ;  /* 0x20000033ff237230 */ /* 0x100fe40000004100 */
[----:B------:R-:W-:Y:S02]  /*82a0*/  HADD2.F32 R51, -RZ, R51.H1_H1 ;  /* 0x30000033ff337230 */ /* 0x000fe40000004100 */
[----:B------:R-:W-:Y:S02]  /*82b0*/  VIADD R15, R15, 0x1000 ;  /* 0x000010000f0f7836 */ /* 0x000fe40000000000 */
[----:B--2---:R-:W-:-:S05]  /*82c0*/  HADD2.F32 R0, -RZ, R0.H0_H0 ;  /* 0x20000000ff007230 */ /* 0x004fca0000004100 */
[C---:B------:R-:W-:Y:S01]  /*82d0*/  FFMA.FTZ R8, R0.reuse, R3, R45 ;  /* 0x0000000300087223 */ /* 0x040fe2000001002d */
[C---:B------:R-:W-:Y:S01]  /*82e0*/  FFMA.FTZ R3, R0.reuse, R5, R30 ;  /* 0x0000000500037223 */ /* 0x040fe2000001001e */
[C---:B------:R-:W-:Y:S01]  /*82f0*/  FFMA.FTZ R5, R0.reuse, R9, R34 ;  /* 0x0000000900057223 */ /* 0x040fe20000010022 */
[C---:B------:R-:W-:Y:S01]  /*8300*/  FFMA.FTZ R9, R0.reuse, R13, R44 ;  /* 0x0000000d00097223 */ /* 0x040fe2000001002c */
[C---:B------:R-:W-:Y:S01]  /*8310*/  FFMA.FTZ R10, R0.reuse, R49, R10 ;  /* 0x00000031000a7223 */ /* 0x040fe2000001000a */
[C---:B------:R-:W-:Y:S01]  /*8320*/  FFMA.FTZ R12, R0.reuse, R31, R12 ;  /* 0x0000001f000c7223 */ /* 0x040fe2000001000c */
[C---:B------:R-:W-:Y:S01]  /*8330*/  FFMA.FTZ R13, R0.reuse, R35, R38 ;  /* 0x00000023000d7223 */ /* 0x040fe20000010026 */
[----:B------:R-:W-:Y:S01]  /*8340*/  FFMA.FTZ R0, R0, R51, R46 ;  /* 0x0000003300007223 */ /* 0x000fe2000001002e */
[----:B------:R-:W-:Y:S06]  /*8350*/  @!P1 BRA `(.L_x_88) ;  /* 0xfffffff800749947 */ /* 0x000fec000383ffff */
.L_x_81:
[----:B------:R-:W-:Y:S05]  /*8360*/  BSYNC.RECONVERGENT B0 ;  /* 0x0000000000007941 */ /* 0x000fea0003800200 */
.L_x_80:
[----:B------:R-:W-:Y:S01]  /*8370*/  ISETP.GE.AND P0, PT, R16, UR46, PT ;  /* 0x0000002e10007c0c */ /* 0x000fe2000bf06270 */
[----:B------:R-:W0:Y:S01]  /*8380*/  LDCU UR10, c[0x0][0x40c] ;  /* 0x00008180ff0a77ac */ /* 0x000e220008000800 */
[----:B------:R-:W-:Y:S01]  /*8390*/  BSSY.RECONVERGENT B0, `(.L_x_89) ;  /* 0x0000105000007945 */ /* 0x000fe20003800200 */
[----:B------:R-:W1:Y:S10]  /*83a0*/  LDCU.64 UR12, c[0x0][0x3c8] ;  /* 0x00007900ff0c77ac */ /* 0x000e740008000a00 */
[----:B------:R-:W-:Y:S05]  /*83b0*/  @P0 BRA `(.L_x_90) ;  /* 0x0000001000080947 */ /* 0x000fea0003800000 */
[----:B------:R-:W2:Y:S01]  /*83c0*/  LDCU UR6, c[0x0][0x3f8] ;  /* 0x00007f00ff0677ac */ /* 0x000ea20008000800 */
[----:B------:R-:W5:Y:S01]  /*83d0*/  LDC R35, c[0x0][0x3f4] ;  /* 0x0000fd00ff237b82 */ /* 0x000f620000000800 */
[----:B------:R-:W-:Y:S01]  /*83e0*/  IADD3 R37, PT, PT, R16, 0x10, RZ ;  /* 0x0000001010257810 */ /* 0x000fe20007ffe0ff */
[----:B------:R-:W-:Y:S01]  /*83f0*/  BSSY.RECONVERGENT B1, `(.L_x_91) ;  /* 0x000005a000017945 */ /* 0x000fe20003800200 */
[----:B------:R-:W-:Y:S02]  /*8400*/  ULOP3.LUT UR8, URZ, UR9, URZ, 0x33, !UPT ;  /* 0x00000009ff087292 */ /* 0x000fe4000f8e33ff */
[----:B------:R-:W-:-:S03]  /*8410*/  VIMNMX R7, PT, PT, R37, UR46, !PT ;  /* 0x0000002e25077c48 */ /* 0x000fc6000ffe0100 */
[----:B------:R-:W3:Y:S01]  /*8420*/  LDC.64 R30, c[0x0][0x458] ;  /* 0x00011600ff1e7b82 */ /* 0x000ee20000000a00 */
[----:B------:R-:W-:-:S04]  /*8430*/  IADD3 R7, PT, PT, -R6, UR8, R7 ;  /* 0x0000000806077c10 */ /* 0x000fc8000fffe107 */
[----:B------:R-:W-:Y:S01]  /*8440*/  LOP3.LUT P0, RZ, R7, 0x10, RZ, 0xc0, !PT ;  /* 0x0000001007ff7812 */ /* 0x000fe2000780c0ff */
[----:B--2---:R-:W-:-:S06]  /*8450*/  UIMAD UR7, UR38, UR6, UR45 ;  /* 0x00000006260772a4 */ /* 0x004fcc000f8e022d */
[----:B------:R-:W-:Y:S01]  /*8460*/  MOV R11, UR7 ;  /* 0x00000007000b7c02 */ /* 0x000fe20008000f00 */
[----:B-----5:R-:W-:-:S04]  /*8470*/  IMAD R44, R35, UR6, RZ ;  /* 0x00000006232c7c24 */ /* 0x020fc8000f8e02ff */
[----:B------:R-:W-:-:S04]  /*8480*/  IMAD R11, R11, 0x80, R4 ;  /* 0x000000800b0b7824 */ /* 0x000fc800078e0204 */
[----:B---3--:R-:W-:Y:S01]  /*8490*/  IMAD.WIDE R30, R11, 0x2, R30 ;  /* 0x000000020b1e7825 */ /* 0x008fe200078e021e */
[----:B------:R-:W-:Y:S01]  /*84a0*/  MOV R11, R16 ;  /* 0x00000010000b7202 */ /* 0x000fe20000000f00 */
[----:B------:R-:W-:Y:S06]  /*84b0*/  @P0 BRA `(.L_x_92) ;  /* 0x0000000400340947 */ /* 0x000fec0003800000 */
[----:B------:R-:W-:Y:S02]  /*84c0*/  ISETP.GE.AND P0, PT, R16, R35, PT ;  /* 0x000000231000720c */ /* 0x000fe40003f06270 */
[----:B------:R-:W-:-:S11]  /*84d0*/  MOV R11, R37 ;  /* 0x00000025000b7202 */ /* 0x000fd60000000f00 */
[----:B------:R-:W-:Y:S05]  /*84e0*/  @!P0 BRA `(.L_x_92) ;  /* 0x0000000400288947 */ /* 0x000fea0003800000 */
[----:B------:R-:W-:Y:S01]  /*84f0*/  IABS R34, R35 ;  /* 0x0000002300227213 */ /* 0x000fe20000000000 */
[----:B------:R-:W-:Y:S01]  /*8500*/  HFMA2 R32, -RZ, RZ, 0, 0 ;  /* 0x00000000ff207431 */ /* 0x000fe200000001ff */
[----:B------:R-:W-:Y:S01]  /*8510*/  IABS R15, R16 ;  /* 0x00000010000f7213 */ /* 0x000fe20000000000 */
[----:B------:R-:W2:Y:S01]  /*8520*/  LDCU.64 UR6, c[0x0][0x3c8] ;  /* 0x00007900ff0677ac */ /* 0x000ea20008000a00 */
[----:B------:R-:W3:Y:S01]  /*8530*/  I2F.RP R38, R34 ;  /* 0x0000002200267306 */ /* 0x000ee20000209400 */
[----:B------:R-:W-:Y:S01]  /*8540*/  ISETP.GE.AND P1, PT, R16, RZ, PT ;  /* 0x000000ff1000720c */ /* 0x000fe20003f26270 */
[----:B------:R-:W0:Y:S01]  /*8550*/  LDS.U16 R36, [R36] ;  /* 0x0000000024247984 */ /* 0x000e220000000400 */
[----:B------:R-:W-:-:S05]  /*8560*/  ISETP.NE.AND P2, PT, R35, RZ, PT ;  /* 0x000000ff2300720c */ /* 0x000fca0003f45270 */
[----:B---3--:R-:W3:Y:S02]  /*8570*/  MUFU.RCP R38, R38 ;  /* 0x0000002600267308 */ /* 0x008ee40000001000 */
[----:B---3--:R-:W-:-:S06]  /*8580*/  IADD3 R33, PT, PT, R38, 0xffffffe, RZ ;  /* 0x0ffffffe26217810 */ /* 0x008fcc0007ffe0ff */
[----:B------:R-:W3:Y:S02]  /*8590*/  F2I.FTZ.U32.TRUNC.NTZ R33, R33 ;  /* 0x0000002100217305 */ /* 0x000ee4000021f000 */
[----:B---3--:R-:W-:-:S04]  /*85a0*/  IMAD.MOV R11, RZ, RZ, -R33 ;  /* 0x000000ffff0b7224 */ /* 0x008fc800078e0a21 */
[----:B------:R-:W-:-:S04]  /*85b0*/  IMAD R11, R11, R34, RZ ;  /* 0x000000220b0b7224 */ /* 0x000fc800078e02ff */
[----:B------:R-:W-:-:S06]  /*85c0*/  IMAD.HI.U32 R32, R33, R11, R32 ;  /* 0x0000000b21207227 */ /* 0x000fcc00078e0020 */
[----:B------:R-:W-:-:S05]  /*85d0*/  IMAD.HI.U32 R11, R32, R15, RZ ;  /* 0x0000000f200b7227 */ /* 0x000fca00078e00ff */
[----:B------:R-:W-:-:S05]  /*85e0*/  IADD3 R32, PT, PT, -R11, RZ, RZ ;  /* 0x000000ff0b207210 */ /* 0x000fca0007ffe1ff */
[----:B------:R-:W-:-:S05]  /*85f0*/  IMAD R11, R34, R32, R15 ;  /* 0x00000020220b7224 */ /* 0x000fca00078e020f */
[----:B------:R-:W-:-:S13]  /*8600*/  ISETP.GT.U32.AND P0, PT, R34, R11, PT ;  /* 0x0000000b2200720c */ /* 0x000fda0003f04070 */
[----:B------:R-:W-:-:S04]  /*8610*/  @!P0 IADD3 R11, PT, PT, R11, -R34, RZ ;  /* 0x800000220b0b8210 */ /* 0x000fc80007ffe0ff */
[----:B------:R-:W-:-:S13]  /*8620*/  ISETP.GT.U32.AND P0, PT, R34, R11, PT ;  /* 0x0000000b2200720c */ /* 0x000fda0003f04070 */
[----:B------:R-:W-:-:S05]  /*8630*/  @!P0 IMAD.IADD R11, R11, 0x1, -R34 ;  /* 0x000000010b0b8824 */ /* 0x000fca00078e0a22 */
[----:B------:R-:W-:Y:S02]  /*8640*/  @!P1 IADD3 R11, PT, PT, -R11, RZ, RZ ;  /* 0x000000ff0b0b9210 */ /* 0x000fe40007ffe1ff */
[----:B------:R-:W-:-:S04]  /*8650*/  @!P2 LOP3.LUT R11, RZ, R35, RZ, 0x33, !PT ;  /* 0x00000023ff0ba212 */ /* 0x000fc800078e33ff */
[----:B------:R-:W-:-:S04]  /*8660*/  IADD3 R15, P0, PT, R11, UR44, RZ ;  /* 0x0000002c0b0f7c10 */ /* 0x000fc8000ff1e0ff */
[----:B------:R-:W-:Y:S02]  /*8670*/  IADD3.X R32, PT, PT, RZ, R18, RZ, P0, !PT ;  /* 0x00000012ff207210 */ /* 0x000fe400007fe4ff */
[----:B--2---:R-:W-:-:S04]  /*8680*/  LEA R34, P0, R15, UR6, 0x2 ;  /* 0x000000060f227c11 */ /* 0x004fc8000f8010ff */
[----:B------:R-:W-:-:S05]  /*8690*/  LEA.HI.X R35, R15, UR7, R32, 0x2, P0 ;  /* 0x000000070f237c11 */ /* 0x000fca00080f1420 */
[----:B------:R-:W2:Y:S01]  /*86a0*/  LDG.E R34, desc[UR36][R34.64] ;  /* 0x0000002422227981 */ /* 0x000ea2000c1e1900 */
[----:B------:R-:W-:Y:S01]  /*86b0*/  ISETP.NE.AND P0, PT, R52, RZ, PT ;  /* 0x000000ff3400720c */ /* 0x000fe20003f05270 */
[----:B--2---:R-:W-:-:S05]  /*86c0*/  IMAD R33, R44, R34, R11 ;  /* 0x000000222c217224 */ /* 0x004fca00078e020b */
[----:B------:R-:W-:-:S05]  /*86d0*/  SHF.L.U32 R33, R33, 0x7, RZ ;  /* 0x0000000721217819 */ /* 0x000fca00000006ff */
[----:B------:R-:W-:-:S05]  /*86e0*/  IMAD.WIDE R32, R33, 0x2, R26 ;  /* 0x0000000221207825 */ /* 0x000fca00078e021a */
[----:B------:R2:W5:Y:S01]  /*86f0*/  LDG.E.128 R40, desc[UR36][R32.64] ;  /* 0x0000002420287981 */ /* 0x000562000c1e1d00 */
[----:B------:R-:W-:Y:S01]  /*8700*/  BSSY.RECONVERGENT B2, `(.L_x_93) ;  /* 0x0000017000027945 */ /* 0x000fe20003800200 */
[----:B0-----:R-:W-:-:S03]  /*8710*/  HADD2.F32 R11, -RZ, R36.H0_H0 ;  /* 0x20000024ff0b7230 */ /* 0x001fc60000004100 */
[----:B------:R-:W-:Y:S05]  /*8720*/  @P0 BRA `(.L_x_94) ;  /* 0x0000000000500947 */ /* 0x000fea0003800000 */
[----:B------:R-:W-:Y:S01]  /*8730*/  ISETP.NE.AND P3, PT, R17, RZ, PT ;  /* 0x000000ff1100720c */ /* 0x000fe20003f65270 */
[----:B------:R-:W0:-:S12]  /*8740*/  LDS.128 R48, [R14+UR5] ;  /* 0x000000050e307984 */ /* 0x000e180008000c00 */
[----:B------:R-:W-:Y:S01]  /*8750*/  VOTEU.ANY UP0, P3 ;  /* 0x0000000000ff7886 */ /* 0x000fe20001800100 */
[----:B------:R-:W-:-:S13]  /*8760*/  PLOP3.LUT P0, PT, PT, PT, UP0, 0x80, 0x8 ;  /* 0x000000000008781c */ /* 0x000fda0003f0f008 */
[----:B--2---:R-:W2:Y:S01]  /*8770*/  @P0 LDG.E.128 R32, desc[UR36][R30.64] ;  /* 0x000000241e200981 */ /* 0x004ea2000c1e1d00 */
[----:B------:R-:W-:Y:S01]  /*8780*/  PLOP3.LUT P0, PT, PT, PT, UP0, 0x80, 0x8 ;  /* 0x000000000008781c */ /* 0x000fe20003f0f008 */
[----:B------:R-:W-:Y:S01]  /*8790*/  IMAD.SHL.U32 R15, R16, 0x80, RZ ;  /* 0x00000080100f7824 */ /* 0x000fe200078e00ff */
[----:B------:R-:W-:Y:S02]  /*87a0*/  PLOP3.LUT P1, PT, PT, PT, UP0, 0x80, 0x8 ;  /* 0x000000000008781c */ /* 0x000fe40003f2f008 */
[----:B------:R-:W-:Y:S02]  /*87b0*/  PLOP3.LUT P2, PT, PT, PT, UP0, 0x80, 0x8 ;  /* 0x000000000008781c */ /* 0x000fe40003f4f008 */
[----:B------:R-:W-:Y:S01]  /*87c0*/  PLOP3.LUT P3, PT, PT, PT, UP0, 0x80, 0x8 ;  /* 0x000000000008781c */ /* 0x000fe20003f6f008 */
[----:B0----5:R-:W-:Y:S02]  /*87d0*/  HFMA2 R40, R40, 1, 1, R48 ;  /* 0x3c003c0028287831 */ /* 0x021fe40000000030 */
[----:B------:R-:W-:-:S02]  /*87e0*/  HADD2 R41, R41, R49 ;  /* 0x0000003129297230 */ /* 0x000fc40000000000 */
[----:B------:R-:W-:Y:S02]  /*87f0*/  HFMA2 R42, R42, 1, 1, R50 ;  /* 0x3c003c002a2a7831 */ /* 0x000fe40000000032 */
[----:B------:R-:W-:Y:S02]  /*8800*/  HADD2 R43, R43, R51 ;  /* 0x000000332b2b7230 */ /* 0x000fe40000000000 */
[----:B--2---:R-:W-:Y:S02]  /*8810*/  @P0 HMUL2 R40, R40, R32 ;  /* 0x0000002028280232 */ /* 0x004fe40000000000 */
[----:B------:R-:W-:Y:S02]  /*8820*/  @P1 HFMA2 R41, R41, R33, -RZ ;  /* 0x0000002129291231 */ /* 0x000fe400001000ff */
[----:B------:R-:W-:Y:S02]  /*8830*/  @P2 HMUL2 R42, R42, R34 ;  /* 0x000000222a2a2232 */ /* 0x000fe40000000000 */
[----:B------:R-:W-:-:S02]  /*8840*/  @P3 HFMA2 R43, R43, R35, -RZ ;  /* 0x000000232b2b3231 */ /* 0x000fc400001000ff */
[----:B------:R-:W-:-:S05]  /*8850*/  IMAD.WIDE.U32 R32, R15, 0x2, R24 ;  /* 0x000000020f207825 */ /* 0x000fca00078e0018 */
[----:B------:R0:W-:Y:S02]  /*8860*/  STG.E.128 desc[UR36][R32.64], R40 ;  /* 0x0000002820007986 */ /* 0x0001e4000c101d24 */
.L_x_94:
[----:B-1----:R-:W-:Y:S05]  /*8870*/  BSYNC.RECONVERGENT B2 ;  /* 0x0000000000027941 */ /* 0x002fea0003800200 */
.L_x_93:
[--C-:B-----5:R-:W-:Y:S02]  /*8880*/  HADD2.F32 R15, -RZ, R40.reuse.H0_H0 ;  /* 0x20000028ff0f7230 */ /* 0x120fe40000004100 */
[----:B------:R-:W-:Y:S02]  /*8890*/  HADD2.F32 R16, -RZ, R41.H0_H0 ;  /* 0x20000029ff107230 */ /* 0x000fe40000004100 */
[----:B------:R-:W-:Y:S02]  /*88a0*/  HADD2.F32 R34, -RZ, R43.H0_H0 ;  /* 0x2000002bff227230 */ /* 0x000fe40000004100 */
[C---:B------:R-:W-:Y:S01]  /*88b0*/  FFMA.FTZ R8, R11.reuse, R15, R8 ;  /* 0x0000000f0b087223 */ /* 0x040fe20000010008 */
[----:B0-----:R-:W-:Y:S02]  /*88c0*/  HADD2.F32 R40, -RZ, R40.H1_H1 ;  /* 0x30000028ff287230 */ /* 0x001fe40000004100 */
[----:B------:R-:W-:Y:S01]  /*88d0*/  FFMA.FTZ R5, R11, R16, R5 ;  /* 0x000000100b057223 */ /* 0x000fe20000010005 */
[----:B------:R-:W-:-:S02]  /*88e0*/  HADD2.F32 R41, -RZ, R41.H1_H1 ;  /* 0x30000029ff297230 */ /* 0x000fc40000004100 */
[C---:B------:R-:W-:Y:S01]  /*88f0*/  FFMA.FTZ R13, R11.reuse, R34, R13 ;  /* 0x000000220b0d7223 */ /* 0x040fe2000001000d */
[--C-:B--2---:R-:W-:Y:S02]  /*8900*/  HADD2.F32 R32, -RZ, R42.reuse.H0_H0 ;  /* 0x2000002aff207230 */ /* 0x104fe40000004100 */
[C---:B------:R-:W-:Y:S01]  /*8910*/  FFMA.FTZ R3, R11.reuse, R40, R3 ;  /* 0x000000280b037223 */ /* 0x040fe20000010003 */
[----:B------:R-:W-:Y:S02]  /*8920*/  HADD2.F32 R33, -RZ, R42.H1_H1 ;  /* 0x3000002aff217230 */ /* 0x000fe40000004100 */
[C---:B------:R-:W-:Y:S01]  /*8930*/  FFMA.FTZ R10, R11.reuse, R41, R10 ;  /* 0x000000290b0a7223 */ /* 0x040fe2000001000a */
[----:B------:R-:W-:Y:S02]  /*8940*/  HADD2.F32 R43, -RZ, R43.H1_H1 ;  /* 0x3000002bff2b7230 */ /* 0x000fe40000004100 */
[C---:B------:R-:W-:Y:S01]  /*8950*/  FFMA.FTZ R9, R11.reuse, R32, R9 ;  /* 0x000000200b097223 */ /* 0x040fe20000010009 */
[----:B------:R-:W-:-:S02]  /*8960*/  FFMA.FTZ R12, R11, R33, R12 ;  /* 0x000000210b0c7223 */ /* 0x000fc4000001000c */
[----:B------:R-:W-:Y:S01]  /*8970*/  FFMA.FTZ R0, R11, R43, R0 ;  /* 0x0000002b0b007223 */ /* 0x000fe20000010000 */
[----:B------:R-:W-:-:S07]  /*8980*/  MOV R11, R37 ;  /* 0x00000025000b7202 */ /* 0x000fce0000000f00 */
.L_x_92:
[----:B01----:R-:W-:Y:S05]  /*8990*/  BSYNC.RECONVERGENT B1 ;  /* 0x0000000000017941 */ /* 0x003fea0003800200 */
.L_x_91:
[----:B------:R-:W-:-:S13]  /*89a0*/  ISETP.GE.U32.AND P0, PT, R7, 0x10, PT ;  /* 0x000000100700780c */ /* 0x000fda0003f06070 */
[----:B------:R-:W-:Y:S05]  /*89b0*/  @!P0 BRA `(.L_x_90) ;  /* 0x0000000800888947 */ /* 0x000fea0003800000 */
[----:B------:R-:W-:Y:S01]  /*89c0*/  LEA R28, R11, R28, 0x1 ;  /* 0x0000001c0b1c7211 */ /* 0x000fe200078e08ff */
[----:B------:R-:W-:Y:S01]  /*89d0*/  IMAD.U32 R15, RZ, RZ, UR4 ;  /* 0x00000004ff0f7e24 */ /* 0x000fe2000f8e00ff */
[----:B------:R-:W-:-:S05]  /*89e0*/  MOV R7, UR9 ;  /* 0x0000000900077c02 */ /* 0x000fca0008000f00 */
[----:B------:R-:W-:Y:S01]  /*89f0*/  IMAD R28, R7, -0x2, R28 ;  /* 0xfffffffe071c7824 */ /* 0x000fe200078e021c */
[C---:B------:R-:W-:Y:S02]  /*8a00*/  IADD3 R7, PT, PT, R11.reuse, 0x10, RZ ;  /* 0x000000100b077810 */ /* 0x040fe40007ffe0ff */
[----:B------:R-:W-:Y:S02]  /*8a10*/  SHF.L.U32 R11, R11, 0x7, RZ ;  /* 0x000000070b0b7819 */ /* 0x000fe400000006ff */
[----:B------:R-:W-:-:S07]  /*8a20*/  IADD3 R28, PT, PT, R28, 0x20, R15 ;  /* 0x000000201c1c7810 */ /* 0x000fce0007ffe00f */
.L_x_101:
[----:B------:R-:W0:Y:S01]  /*8a30*/  LDC R45, c[0x0][0x3f4] ;  /* 0x0000fd00ff2d7b82 */ /* 0x000e220000000800 */
[----:B------:R-:W-:Y:S01]  /*8a40*/  IADD3 R34, PT, PT, R7, -0x10, RZ ;  /* 0xfffffff007227810 */ /* 0x000fe20007ffe0ff */
[----:B------:R-:W-:Y:S03]  /*8a50*/  BSSY.RECONVERGENT B1, `(.L_x_95) ;  /* 0x0000048000017945 */ /* 0x000fe60003800200 */
[----:B0-----:R-:W-:-:S13]  /*8a60*/  ISETP.GE.AND P0, PT, R34, R45, PT ;  /* 0x0000002d2200720c */ /* 0x001fda0003f06270 */
[----:B------:R-:W-:Y:S05]  /*8a70*/  @!P0 BRA `(.L_x_96) ;  /* 0x0000000400148947 */ /* 0x000fea0003800000 */
[----:B------:R-:W-:Y:S02]  /*8a80*/  IABS R36, R45 ;  /* 0x0000002d00247213 */ /* 0x000fe40000000000 */
[----:B------:R-:W-:Y:S02]  /*8a90*/  IABS R16, R34 ;  /* 0x0000002200107213 */ /* 0x000fe40000000000 */
[----:B------:R-:W0:Y:S01]  /*8aa0*/  I2F.RP R35, R36 ;  /* 0x0000002400237306 */ /* 0x000e220000209400 */
[----:B------:R-:W-:Y:S02]  /*8ab0*/  ISETP.GE.AND P1, PT, R34, RZ, PT ;  /* 0x000000ff2200720c */ /* 0x000fe40003f26270 */
[----:B------:R-:W-:-:S05]  /*8ac0*/  ISETP.NE.AND P2, PT, R45, RZ, PT ;  /* 0x000000ff2d00720c */ /* 0x000fca0003f45270 */
[----:B0-----:R-:W0:Y:S02]  /*8ad0*/  MUFU.RCP R35, R35 ;  /* 0x0000002300237308 */ /* 0x001e240000001000 */
[----:B0-----:R-:W-:-:S06]  /*8ae0*/  VIADD R32, R35, 0xffffffe ;  /* 0x0ffffffe23207836 */ /* 0x001fcc0000000000 */
[----:B------:R0:W1:Y:S02]  /*8af0*/  F2I.FTZ.U32.TRUNC.NTZ R33, R32 ;  /* 0x0000002000217305 */ /* 0x000064000021f000 */
[----:B0-----:R-:W-:Y:S01]  /*8b00*/  HFMA2 R32, -RZ, RZ, 0, 0 ;  /* 0x00000000ff207431 */ /* 0x001fe200000001ff */
[----:B-1----:R-:W-:-:S05]  /*8b10*/  IADD3 R15, PT, PT, RZ, -R33, RZ ;  /* 0x80000021ff0f7210 */ /* 0x002fca0007ffe0ff */
[----:B------:R-:W-:-:S04]  /*8b20*/  IMAD R15, R15, R36, RZ ;  /* 0x000000240f0f7224 */ /* 0x000fc800078e02ff */
[----:B------:R-:W-:-:S06]  /*8b30*/  IMAD.HI.U32 R15, R33, R15, R32 ;  /* 0x0000000f210f7227 */ /* 0x000fcc00078e0020 */
[----:B------:R-:W-:-:S05]  /*8b40*/  IMAD.HI.U32 R15, R15, R16, RZ ;  /* 0x000000100f0f7227 */ /* 0x000fca00078e00ff */
[----:B------:R-:W-:-:S05]  /*8b50*/  IADD3 R15, PT, PT, -R15, RZ, RZ ;  /* 0x000000ff0f0f7210 */ /* 0x000fca0007ffe1ff */
[----:B------:R-:W-:-:S05]  /*8b60*/  IMAD R15, R36, R15, R16 ;  /* 0x0000000f240f7224 */ /* 0x000fca00078e0210 */
[----:B------:R-:W-:-:S13]  /*8b70*/  ISETP.GT.U32.AND P0, PT, R36, R15, PT ;  /* 0x0000000f2400720c */ /* 0x000fda0003f04070 */
[----:B------:R-:W-:-:S05]  /*8b80*/  @!P0 IMAD.IADD R15, R15, 0x1, -R36 ;  /* 0x000000010f0f8824 */ /* 0x000fca00078e0a24 */
[----:B------:R-:W-:-:S13]  /*8b90*/  ISETP.GT.U32.AND P0, PT, R36, R15, PT ;  /* 0x0000000f2400720c */ /* 0x000fda0003f04070 */
[----:B------:R-:W-:-:S04]  /*8ba0*/  @!P0 IADD3 R15, PT, PT, R15, -R36, RZ ;  /* 0x800000240f0f8210 */ /* 0x000fc80007ffe0ff */
[----:B------:R-:W-:Y:S02]  /*8bb0*/  @!P1 IADD3 R15, PT, PT, -R15, RZ, RZ ;  /* 0x000000ff0f0f9210 */ /* 0x000fe40007ffe1ff */
[----:B------:R-:W-:-:S04]  /*8bc0*/  @!P2 LOP3.LUT R15, RZ, R45, RZ, 0x33, !PT ;  /* 0x0000002dff0fa212 */ /* 0x000fc800078e33ff */
[----:B------:R-:W-:-:S04]  /*8bd0*/  IADD3 R16, P0, PT, R15, UR44, RZ ;  /* 0x0000002c0f107c10 */ /* 0x000fc8000ff1e0ff */
[----:B------:R-:W-:Y:S02]  /*8be0*/  IADD3.X R33, PT, PT, RZ, R18, RZ, P0, !PT ;  /* 0x00000012ff217210 */ /* 0x000fe400007fe4ff */
[----:B------:R-:W-:-:S04]  /*8bf0*/  LEA R34, P0, R16, UR12, 0x2 ;  /* 0x0000000c10227c11 */ /* 0x000fc8000f8010ff */
[----:B------:R-:W-:-:S05]  /*8c00*/  LEA.HI.X R35, R16, UR13, R33, 0x2, P0 ;  /* 0x0000000d10237c11 */ /* 0x000fca00080f1421 */
[----:B------:R-:W2:Y:S01]  /*8c10*/  LDG.E R34, desc[UR36][R34.64] ;  /* 0x0000002422227981 */ /* 0x000ea2000c1e1900 */
[----:B------:R-:W-:Y:S01]  /*8c20*/  UISETP.NE.AND UP0, UPT, UR10, URZ, UPT ;  /* 0x000000ff0a00728c */ /* 0x000fe2000bf05270 */
[----:B--2---:R-:W-:Y:S02]  /*8c30*/  IMAD R33, R44, R34, R15 ;  /* 0x000000222c217224 */ /* 0x004fe400078e020f */
[----:B------:R-:W0:Y:S02]  /*8c40*/  LDS.U16 R15, [R28+-0x20] ;  /* 0xffffe0001c0f7984 */ /* 0x000e240000000400 */
[----:B------:R-:W-:-:S04]  /*8c50*/  IMAD.SHL.U32 R33, R33, 0x80, RZ ;  /* 0x0000008021217824 */ /* 0x000fc800078e00ff */
[----:B------:R-:W-:-:S05]  /*8c60*/  IMAD.WIDE R32, R33, 0x2, R26 ;  /* 0x0000000221207825 */ /* 0x000fca00078e021a */
[----:B------:R1:W5:Y:S01]  /*8c70*/  LDG.E.128 R36, desc[UR36][R32.64] ;  /* 0x0000002420247981 */ /* 0x000362000c1e1d00 */
[----:B0-----:R-:W-:Y:S01]  /*8c80*/  HADD2.F32 R15, -RZ, R15.H0_H0 ;  /* 0x2000000fff0f7230 */ /* 0x001fe20000004100 */
[----:B-1----:R-:W-:Y:S06]  /*8c90*/  BRA.U UP0, `(.L_x_97) ;  /* 0x00000001004c7547 */ /* 0x002fec000b800000 */
        /* <DEDUP_REMOVED lines=19> */
.L_x_97:
[--C-:B-----5:R-:W-:Y:S02]  /*8dd0*/  HADD2.F32 R34, -RZ, R38.reuse.H0_H0 ;  /* 0x20000026ff227230 */ /* 0x120fe40000004100 */
[----:B0-----:R-:W-:Y:S02]  /*8de0*/  HADD2.F32 R33, -RZ, R38.H1_H1 ;  /* 0x30000026ff217230 */ /* 0x001fe40000004100 */
[----:B------:R-:W-:Y:S02]  /*8df0*/  HADD2.F32 R16, -RZ, R36.H0_H0 ;  /* 0x20000024ff107230 */ /* 0x000fe40000004100 */
[C---:B------:R-:W-:Y:S01]  /*8e00*/  FFMA.FTZ R9, R15.reuse, R34, R9 ;  /* 0x000000220f097223 */ /* 0x040fe20000010009 */
[----:B------:R-:W-:Y:S02]  /*8e10*/  HADD2.F32 R32, -RZ, R37.H0_H0 ;  /* 0x20000025ff207230 */ /* 0x000fe40000004100 */
[----:B------:R-:W-:Y:S01]  /*8e20*/  FFMA.FTZ R12, R15, R33, R12 ;  /* 0x000000210f0c7223 */ /* 0x000fe2000001000c */
[----:B------:R-:W-:-:S02]  /*8e30*/  HADD2.F32 R38, -RZ, R39.H0_H0 ;  /* 0x20000027ff267230 */ /* 0x000fc40000004100 */
[C---:B------:R-:W-:Y:S01]  /*8e40*/  FFMA.FTZ R8, R15.reuse, R16, R8 ;  /* 0x000000100f087223 */ /* 0x040fe20000010008 */
[----:B------:R-:W-:Y:S02]  /*8e50*/  HADD2.F32 R36, -RZ, R36.H1_H1 ;  /* 0x30000024ff247230 */ /* 0x000fe40000004100 */
[C---:B------:R-:W-:Y:S01]  /*8e60*/  FFMA.FTZ R5, R15.reuse, R32, R5 ;  /* 0x000000200f057223 */ /* 0x040fe20000010005 */
[----:B------:R-:W-:Y:S02]  /*8e70*/  HADD2.F32 R37, -RZ, R37.H1_H1 ;  /* 0x30000025ff257230 */ /* 0x000fe40000004100 */
[C---:B------:R-:W-:Y:S01]  /*8e80*/  FFMA.FTZ R13, R15.reuse, R38, R13 ;  /* 0x000000260f0d7223 */ /* 0x040fe2000001000d */
[----:B------:R-:W-:Y:S02]  /*8e90*/  HADD2.F32 R39, -RZ, R39.H1_H1 ;  /* 0x30000027ff277230 */ /* 0x000fe40000004100 */
[C---:B------:R-:W-:Y:S01]  /*8ea0*/  FFMA.FTZ R3, R15.reuse, R36, R3 ;  /* 0x000000240f037223 */ /* 0x040fe20000010003 */
[----:B------:R-:W-:-:S02]  /*8eb0*/  FFMA.FTZ R10, R15, R37, R10 ;  /* 0x000000250f0a7223 */ /* 0x000fc4000001000a */
[----:B------:R-:W-:-:S07]  /*8ec0*/  FFMA.FTZ R0, R15, R39, R0 ;  /* 0x000000270f007223 */ /* 0x000fce0000010000 */
.L_x_96:
[----:B------:R-:W-:Y:S05]  /*8ed0*/  BSYNC.RECONVERGENT B1 ;  /* 0x0000000000017941 */ /* 0x000fea0003800200 */
.L_x_95:
[----:B------:R-:W-:Y:S01]  /*8ee0*/  ISETP.GE.AND P0, PT, R7, R45, PT ;  /* 0x0000002d0700720c */ /* 0x000fe20003f06270 */
[----:B------:R-:W-:-:S12]  /*8ef0*/  BSSY.RECONVERGENT B1, `(.L_x_98) ;  /* 0x0000048000017945 */ /* 0x000fd80003800200 */
[----:B------:R-:W-:Y:S05]  /*8f00*/  @!P0 BRA `(.L_x_99) ;  /* 0x0000000400188947 */ /* 0x000fea0003800000 */
[----:B------:R-:W-:Y:S02]  /*8f10*/  IABS R34, R45 ;  /* 0x0000002d00227213 */ /* 0x000fe40000000000 */
[----:B------:R-:W-:Y:S02]  /*8f20*/  IABS R16, R7 ;  /* 0x0000000700107213 */ /* 0x000fe40000000000 */
[----:B------:R-:W0:Y:S01]  /*8f30*/  I2F.RP R35, R34 ;  /* 0x0000002200237306 */ /* 0x000e220000209400 */
[----:B------:R-:W-:Y:S02]  /*8f40*/  ISETP.GE.AND P1, PT, R7, RZ, PT ;  /* 0x000000ff0700720c */ /* 0x000fe40003f26270 */
[----:B------:R-:W-:-:S05]  /*8f50*/  ISETP.NE.AND P2, PT, R45, RZ, PT ;  /* 0x000000ff2d00720c */ /* 0x000fca0003f45270 */
[----:B0-----:R-:W0:Y:S02]  /*8f60*/  MUFU.RCP R35, R35 ;  /* 0x0000002300237308 */ /* 0x001e240000001000 */
[----:B0-----:R-:W-:-:S06]  /*8f70*/  IADD3 R32, PT, PT, R35, 0xffffffe, RZ ;  /* 0x0ffffffe23207810 */ /* 0x001fcc0007ffe0ff */
[----:B------:R0:W1:Y:S02]  /*8f80*/  F2I.FTZ.U32.TRUNC.NTZ R33, R32 ;  /* 0x0000002000217305 */ /* 0x000064000021f000 */
[----:B0-----:R-:W-:Y:S02]  /*8f90*/  MOV R32, RZ ;  /* 0x000000ff00207202 */ /* 0x001fe40000000f00 */
[----:B-1----:R-:W-:-:S05]  /*8fa0*/  IADD3 R15, PT, PT, RZ, -R33, RZ ;  /* 0x80000021ff0f7210 */ /* 0x002fca0007ffe0ff */
[----:B------:R-:W-:-:S04]  /*8fb0*/  IMAD R15, R15, R34, RZ ;  /* 0x000000220f0f7224 */ /* 0x000fc800078e02ff */
[----:B------:R-:W-:-:S06]  /*8fc0*/  IMAD.HI.U32 R15, R33, R15, R32 ;  /* 0x0000000f210f7227 */ /* 0x000fcc00078e0020 */
[----:B------:R-:W-:-:S04]  /*8fd0*/  IMAD.HI.U32 R15, R15, R16, RZ ;  /* 0x000000100f0f7227 */ /* 0x000fc800078e00ff */
[----:B------:R-:W-:-:S04]  /*8fe0*/  IMAD.MOV R15, RZ, RZ, -R15 ;  /* 0x000000ffff0f7224 */ /* 0x000fc800078e0a0f */
[----:B------:R-:W-:-:S05]  /*8ff0*/  IMAD R15, R34, R15, R16 ;  /* 0x0000000f220f7224 */ /* 0x000fca00078e0210 */
[----:B------:R-:W-:-:S13]  /*9000*/  ISETP.GT.U32.AND P0, PT, R34, R15, PT ;  /* 0x0000000f2200720c */ /* 0x000fda0003f04070 */
[----:B------:R-:W-:-:S04]  /*9010*/  @!P0 IADD3 R15, PT, PT, R15, -R34, RZ ;  /* 0x800000220f0f8210 */ /* 0x000fc80007ffe0ff */
[----:B------:R-:W-:-:S13]  /*9020*/  ISETP.GT.U32.AND P0, PT, R34, R15, PT ;  /* 0x0000000f2200720c */ /* 0x000fda0003f04070 */
[----:B------:R-:W-:-:S04]  /*9030*/  @!P0 IADD3 R15, PT, PT, R15, -R34, RZ ;  /* 0x800000220f0f8210 */ /* 0x000fc80007ffe0ff */
[----:B------:R-:W-:Y:S02]  /*9040*/  @!P1 IADD3 R15, PT, PT, -R15, RZ, RZ ;  /* 0x000000ff0f0f9210 */ /* 0x000fe40007ffe1ff */
[----:B------:R-:W-:-:S04]  /*9050*/  @!P2 LOP3.LUT R15, RZ, R45, RZ, 0x33, !PT ;  /* 0x0000002dff0fa212 */ /* 0x000fc800078e33ff */
[----:B------:R-:W-:-:S05]  /*9060*/  IADD3 R16, P0, PT, R15, UR44, RZ ;  /* 0x0000002c0f107c10 */ /* 0x000fca000ff1e0ff */
[----:B------:R-:W-:Y:S01]  /*9070*/  IMAD.X R33, RZ, RZ, R18, P0 ;  /* 0x000000ffff217224 */ /* 0x000fe200000e0612 */
[----:B------:R-:W-:-:S04]  /*9080*/  LEA R34, P0, R16, UR12, 0x2 ;  /* 0x0000000c10227c11 */ /* 0x000fc8000f8010ff */
[----:B------:R-:W-:-:S05]  /*9090*/  LEA.HI.X R35, R16, UR13, R33, 0x2, P0 ;  /* 0x0000000d10237c11 */ /* 0x000fca00080f1421 */
[----:B------:R-:W2:Y:S02]  /*90a0*/  LDG.E R34, desc[UR36][R34.64] ;  /* 0x0000002422227981 */ /* 0x000ea4000c1e1900 */
[----:B--2---:R-:W-:Y:S02]  /*90b0*/  IMAD R33, R44, R34, R15 ;  /* 0x000000222c217224 */ /* 0x004fe400078e020f */
[----:B------:R-:W0:Y:S03]  /*90c0*/  LDS.U16 R15, [R28] ;  /* 0x000000001c0f7984 */ /* 0x000e260000000400 */
[----:B------:R-:W-:-:S05]  /*90d0*/  SHF.L.U32 R33, R33, 0x7, RZ ;  /* 0x0000000721217819 */ /* 0x000fca00000006ff */
[----:B------:R-:W-:-:S05]  /*90e0*/  IMAD.WIDE R32, R33, 0x2, R26 ;  /* 0x0000000221207825 */ /* 0x000fca00078e021a */
[----:B------:R1:W5:Y:S01]  /*90f0*/  LDG.E.128 R36, desc[UR36][R32.64] ;  /* 0x0000002420247981 */ /* 0x000362000c1e1d00 */
[----:B------:R-:W-:Y:S01]  /*9100*/  UISETP.NE.AND UP0, UPT, UR10, URZ, UPT ;  /* 0x000000ff0a00728c */ /* 0x000fe2000bf05270 */
[----:B0-----:R-:W-:-:S08]  /*9110*/  HADD2.F32 R41, -RZ, R15.H0_H0 ;  /* 0x2000000fff297230 */ /* 0x001fd00000004100 */
[----:B-1----:R-:W-:Y:S05]  /*9120*/  BRA.U UP0, `(.L_x_100) ;  /* 0x0000000100507547 */ /* 0x002fea000b800000 */
        /* <DEDUP_REMOVED lines=8> */
[----:B------:R-:W-:Y:S02]  /*91b0*/  PLOP3.LUT P3, PT, PT, PT, UP0, 0x80, 0x8 ;  /* 0x000000000008781c */ /* 0x000fe40003f6f008 */
[----:B------:R-:W-:Y:S01]  /*91c0*/  IADD3 R15, PT, PT, R11, 0x800, RZ ;  /* 0x000008000b0f7810 */ /* 0x000fe20007ffe0ff */
[----:B0----5:R-:W-:-:S02]  /*91d0*/  HFMA2 R36, R36, 1, 1, R48 ;  /* 0x3c003c0024247831 */ /* 0x021fc40000000030 */
[----:B------:R-:W-:Y:S02]  /*91e0*/  HADD2 R37, R37, R49 ;  /* 0x0000003125257230 */ /* 0x000fe40000000000 */
[----:B------:R-:W-:Y:S02]  /*91f0*/  HFMA2 R38, R38, 1, 1, R50 ;  /* 0x3c003c0026267831 */ /* 0x000fe40000000032 */
[----:B------:R-:W-:Y:S02]  /*9200*/  HADD2 R39, R39, R51 ;  /* 0x0000003327277230 */ /* 0x000fe40000000000 */
[----:B--2---:R-:W-:Y:S02]  /*9210*/  @P0 HMUL2 R36, R36, R32 ;  /* 0x0000002024240232 */ /* 0x004fe40000000000 */
[----:B------:R-:W-:Y:S02]  /*9220*/  @P1 HFMA2 R37, R37, R33, -RZ ;  /* 0x0000002125251231 */ /* 0x000fe400001000ff */
[----:B------:R-:W-:-:S02]  /*9230*/  @P2 HMUL2 R38, R38, R34 ;  /* 0x0000002226262232 */ /* 0x000fc40000000000 */
[----:B------:R-:W-:Y:S02]  /*9240*/  @P3 HFMA2 R39, R39, R35, -RZ ;  /* 0x0000002327273231 */ /* 0x000fe400001000ff */
[----:B------:R-:W-:-:S05]  /*9250*/  IMAD.WIDE.U32 R32, R15, 0x2, R24 ;  /* 0x000000020f207825 */ /* 0x000fca00078e0018 */
[----:B------:R0:W-:Y:S02]  /*9260*/  STG.E.128 desc[UR36][R32.64], R36 ;  /* 0x0000002420007986 */ /* 0x0001e4000c101d24 */
.L_x_100:
        /* <DEDUP_REMOVED lines=8> */
[--C-:B------:R-:W-:Y:S02]  /*92f0*/  HADD2.F32 R32, -RZ, R38.reuse.H0_H0 ;  /* 0x20000026ff207230 */ /* 0x100fe40000004100 */
[C---:B------:R-:W-:Y:S01]  /*9300*/  FFMA.FTZ R3, R41.reuse, R36, R3 ;  /* 0x0000002429037223 */ /* 0x040fe20000010003 */
[----:B------:R-:W-:Y:S02]  /*9310*/  HADD2.F32 R33, -RZ, R38.H1_H1 ;  /* 0x30000026ff217230 */ /* 0x000fe40000004100 */
[C---:B------:R-:W-:Y:S01]  /*9320*/  FFMA.FTZ R10, R41.reuse, R37, R10 ;  /* 0x00000025290a7223 */ /* 0x040fe2000001000a */
[----:B------:R-:W-:Y:S02]  /*9330*/  HADD2.F32 R39, -RZ, R39.H1_H1 ;  /* 0x30000027ff277230 */ /* 0x000fe40000004100 */
[C---:B------:R-:W-:Y:S01]  /*9340*/  FFMA.FTZ R9, R41.reuse, R32, R9 ;  /* 0x0000002029097223 */ /* 0x040fe20000010009 */
[----:B------:R-:W-:-:S02]  /*9350*/  FFMA.FTZ R12, R41, R33, R12 ;  /* 0x00000021290c7223 */ /* 0x000fc4000001000c */
[----:B------:R-:W-:-:S07]  /*9360*/  FFMA.FTZ R0, R41, R39, R0 ;  /* 0x0000002729007223 */ /* 0x000fce0000010000 */
.L_x_99:
[----:B------:R-:W-:Y:S05]  /*9370*/  BSYNC.RECONVERGENT B1 ;  /* 0x0000000000017941 */ /* 0x000fea0003800200 */
.L_x_98:
[C---:B------:R-:W-:Y:S01]  /*9380*/  IADD3 R15, PT, PT, R7.reuse, 0x10, RZ ;  /* 0x00000010070f7810 */ /* 0x040fe20007ffe0ff */
[----:B------:R-:W-:Y:S01]  /*9390*/  VIADD R7, R7, 0x20 ;  /* 0x0000002007077836 */ /* 0x000fe20000000000 */
[----:B------:R-:W-:Y:S02]  /*93a0*/  IADD3 R11, PT, PT, R11, 0x1000, RZ ;  /* 0x000010000b0b7810 */ /* 0x000fe40007ffe0ff */
[----:B------:R-:W-:Y:S02]  /*93b0*/  ISETP.GE.AND P0, PT, R15, UR46, PT ;  /* 0x0000002e0f007c0c */ /* 0x000fe4000bf06270 */
[----:B------:R-:W-:-:S11]  /*93c0*/  IADD3 R28, PT, PT, R28, 0x40, RZ ;  /* 0x000000401c1c7810 */ /* 0x000fd60007ffe0ff */
[----:B------:R-:W-:Y:S05]  /*93d0*/  @!P0 BRA `(.L_x_101) ;  /* 0xfffffff400948947 */ /* 0x000fea000383ffff */
.L_x_90:
[----:B01----:R-:W-:Y:S05]  /*93e0*/  BSYNC.RECONVERGENT B0 ;  /* 0x0000000000007941 */ /* 0x003fea0003800200 */
.L_x_89:
[----:B------:R-:W-:Y:S01]  /*93f0*/  ISETP.NE.AND P0, PT, R6, R19, PT ;  /* 0x000000130600720c */ /* 0x000fe20003f05270 */
[----:B------:R-:W-:-:S12]  /*9400*/  BSSY.RECONVERGENT B0, `(.L_x_102) ;  /* 0x0000037000007945 */ /* 0x000fd80003800200 */
[----:B------:R-:W-:Y:S05]  /*9410*/  @P0 BRA `(.L_x_103) ;  /* 0x0000000000d40947 */ /* 0x000fea0003800000 */
[----:B------:R-:W-:-:S06]  /*9420*/  USHF.L.U32 UR5, UR46, 0x7, URZ ;  /* 0x000000072e057899 */ /* 0x000fcc00080006ff */
[----:B------:R-:W-:-:S05]  /*9430*/  MOV R15, UR5 ;  /* 0x00000005000f7c02 */ /* 0x000fca0008000f00 */
[----:B------:R-:W-:-:S05]  /*9440*/  IMAD.WIDE R14, R15, 0x2, R24 ;  /* 0x000000020f0e7825 */ /* 0x000fca00078e0218 */
[----:B------:R0:W5:Y:S01]  /*9450*/  LDG.E.128 R16, desc[UR36][R14.64] ;  /* 0x000000240e107981 */ /* 0x000162000c1e1d00 */
[----:B------:R-:W-:-:S06]  /*9460*/  UIADD3 UR5, UPT, UPT, UR47, -UR9, URZ ;  /* 0x800000092f057290 */ /* 0x000fcc000fffe0ff */
[----:B------:R-:W-:-:S05]  /*9470*/  IMAD.U32 R26, RZ, RZ, UR5 ;  /* 0x00000005ff1a7e24 */ /* 0x000fca000f8e00ff */
[----:B------:R-:W-:Y:S01]  /*9480*/  LEA R29, R26, R29, 0x1 ;  /* 0x0000001d1a1d7211 */ /* 0x000fe200078e08ff */
[----:B------:R-:W1:Y:S05]  /*9490*/  LDCU UR5, c[0x0][0x40c] ;  /* 0x00008180ff0577ac */ /* 0x000e6a0008000800 */
[----:B------:R-:W2:Y:S01]  /*94a0*/  LDS.U16 R29, [R29+-0x2] ;  /* 0xfffffe001d1d7984 */ /* 0x000ea20000000400 */
[----:B-1----:R-:W-:Y:S01]  /*94b0*/  UISETP.NE.AND UP0, UPT, UR5, URZ, UPT ;  /* 0x000000ff0500728c */ /* 0x002fe2000bf05270 */
[----:B--2---:R-:W-:-:S08]  /*94c0*/  HADD2.F32 R7, -RZ, R29.H0_H0 ;  /* 0x2000001dff077230 */ /* 0x004fd00000004100 */
[----:B0-----:R-:W-:Y:S05]  /*94d0*/  BRA.U UP0, `(.L_x_104) ;  /* 0x0000000100647547 */ /* 0x001fea000b800000 */
[----:B------:R-:W0:Y:S02]  /*94e0*/  LDCU.64 UR6, c[0x0][0x460] ;  /* 0x00008c00ff0677ac */ /* 0x000e240008000a00 */
[----:B0-----:R-:W-:-:S04]  /*94f0*/  UISETP.NE.U32.AND UP0, UPT, UR6, URZ, UPT ;  /* 0x000000ff0600728c */ /* 0x001fc8000bf05070 */
[----:B------:R-:W-:-:S06]  /*9500*/  UISETP.NE.AND.EX UP0, UPT, UR7, URZ, UPT, UP0 ;  /* 0x000000ff0700728c */ /* 0x000fcc000bf05300 */
[----:B------:R-:W-:-:S05]  /*9510*/  PLOP3.LUT P0, PT, PT, PT, UP0, 0x80, 0x8 ;  /* 0x000000000008781c */ /* 0x000fca0003f0f008 */
[----:B------:R-:W0:Y:S01]  /*9520*/  @UP0 LDCU UR5, c[0x0][0x3f8] ;  /* 0x00007f00ff0507ac */ /* 0x000e220008000800 */
[----:B------:R-:W1:Y:S01]  /*9530*/  @UP0 LDCU.64 UR6, c[0x0][0x458] ;  /* 0x00008b00ff0607ac */ /* 0x000e620008000a00 */
[----:B0-----:R-:W-:Y:S01]  /*9540*/  @UP0 UIMAD UR5, UR38, UR5, UR45 ;  /* 0x00000005260502a4 */ /* 0x001fe2000f8e022d */
[----:B-1----:R-:W-:Y:S01]  /*9550*/  MOV R14, UR6 ;  /* 0x00000006000e7c02 */ /* 0x002fe20008000f00 */
[----:B------:R-:W-:-:S04]  /*9560*/  IMAD.U32 R15, RZ, RZ, UR7 ;  /* 0x00000007ff0f7e24 */ /* 0x000fc8000f8e00ff */
[----:B------:R-:W-:-:S04]  /*9570*/  MOV R11, UR5 ;  /* 0x00000005000b7c02 */ /* 0x000fc80008000f00 */
[----:B------:R-:W-:-:S05]  /*9580*/  @P0 LEA R11, R11, R4, 0x7 ;  /* 0x000000040b0b0211 */ /* 0x000fca00078e38ff */
[----:B------:R-:W-:-:S05]  /*9590*/  @P0 IMAD.WIDE R14, R11, 0x2, R14 ;  /* 0x000000020b0e0825 */ /* 0x000fca00078e020e */
[----:B------:R-:W2:Y:S01]  /*95a0*/  @P0 LDG.E.128 R28, desc[UR36][R14.64] ;  /* 0x000000240e1c0981 */ /* 0x000ea2000c1e1d00 */
[----:B------:R-:W-:Y:S01]  /*95b0*/  USHF.L.U32 UR5, UR41, 0x7, URZ ;  /* 0x0000000729057899 */ /* 0x000fe200080006ff */
[----:B-----5:R-:W-:Y:S02]  /*95c0*/  HFMA2 R16, R16, 1, 1, R20 ;  /* 0x3c003c0010107831 */ /* 0x020fe40000000014 */
[----:B------:R-:W-:Y:S02]  /*95d0*/  HADD2 R17, R17, R21 ;  /* 0x0000001511117230 */ /* 0x000fe40000000000 */
[----:B------:R-:W-:Y:S02]  /*95e0*/  HFMA2 R18, R18, 1, 1, R22 ;  /* 0x3c003c0012127831 */ /* 0x000fe40000000016 */
[----:B------:R-:W-:Y:S01]  /*95f0*/  HADD2 R19, R19, R23 ;  /* 0x0000001713137230 */ /* 0x000fe20000000000 */
[----:B------:R-:W-:-:S05]  /*9600*/  MOV R11, UR5 ;  /* 0x00000005000b7c02 */ /* 0x000fca0008000f00 */
[----:B------:R-:W-:-:S04]  /*9610*/  IMAD.WIDE R24, R11, 0x2, R24 ;  /* 0x000000020b187825 */ /* 0x000fc800078e0218 */
[----:B--2---:R-:W-:Y:S02]  /*9620*/  @P0 HMUL2 R16, R16, R28 ;  /* 0x0000001c10100232 */ /* 0x004fe40000000000 */
[----:B------:R-:W-:Y:S02]  /*9630*/  @P0 HFMA2 R17, R17, R29, -RZ ;  /* 0x0000001d11110231 */ /* 0x000fe400001000ff */
[----:B------:R-:W-:Y:S02]  /*9640*/  @P0 HMUL2 R18, R18, R30 ;  /* 0x0000001e12120232 */ /* 0x000fe40000000000 */
[----:B------:R-:W-:-:S05]  /*9650*/  @P0 HFMA2 R19, R19, R31, -RZ ;  /* 0x0000001f13130231 */ /* 0x000fca00001000ff */
[----:B------:R0:W-:Y:S02]  /*9660*/  STG.E.128 desc[UR36][R24.64], R16 ;  /* 0x0000001018007986 */ /* 0x0001e4000c101d24 */
.L_x_104:
[--C-:B-----5:R-:W-:Y:S02]  /*9670*/  HADD2.F32 R20, -RZ, R18.reuse.H0_H0 ;  /* 0x20000012ff147230 */ /* 0x120fe40000004100 */
[----:B------:R-:W-:Y:S02]  /*9680*/  HADD2.F32 R15, -RZ, R18.H1_H1 ;  /* 0x30000012ff0f7230 */ /* 0x000fe40000004100 */
[----:B------:R-:W-:Y:S02]  /*9690*/  HADD2.F32 R11, -RZ, R16.H0_H0 ;  /* 0x20000010ff0b7230 */ /* 0x000fe40000004100 */
[C---:B------:R-:W-:Y:S01]  /*96a0*/  FFMA.FTZ R9, R7.reuse, R20, R9 ;  /* 0x0000001407097223 */ /* 0x040fe20000010009 */
[----:B------:R-:W-:Y:S02]  /*96b0*/  HADD2.F32 R14, -RZ, R17.H0_H0 ;  /* 0x20000011ff0e7230 */ /* 0x000fe40000004100 */
[----:B------:R-:W-:Y:S01]  /*96c0*/  FFMA.FTZ R12, R7, R15, R12 ;  /* 0x0000000f070c7223 */ /* 0x000fe2000001000c */
[----:B0-----:R-:W-:-:S02]  /*96d0*/  HADD2.F32 R18, -RZ, R19.H0_H0 ;  /* 0x20000013ff127230 */ /* 0x001fc40000004100 */
        /* <DEDUP_REMOVED lines=9> */
.L_x_103:
[----:B------:R-:W-:Y:S05]  /*9770*/  BSYNC.RECONVERGENT B0 ;  /* 0x0000000000007941 */ /* 0x000fea0003800200 */
.L_x_102:
[C---:B------:R-:W-:Y:S01]  /*9780*/  LOP3.LUT R7, R2.reuse, 0x380, RZ, 0xc0, !PT ;  /* 0x0000038002077812 */ /* 0x040fe200078ec0ff */
[----:B------:R-:W-:Y:S01]  /*9790*/  BAR.SYNC.DEFER_BLOCKING 0x0 ;  /* 0x0000000000007b1d */ /* 0x000fe20000010000 */
[C---:B------:R-:W-:Y:S02]  /*97a0*/  ISETP.GT.U32.AND P1, PT, R2.reuse, 0x7f, PT ;  /* 0x0000007f0200780c */ /* 0x040fe40003f24070 */
[----:B------:R-:W-:Y:S02]  /*97b0*/  ISETP.NE.AND P6, PT, R7, 0x80, PT ;  /* 0x000000800700780c */ /* 0x000fe40003fc5270 */
[----:B------:R-:W-:Y:S01]  /*97c0*/  LOP3.LUT R11, R2, 0x3c0, RZ, 0xc0, !PT ;  /* 0x000003c0020b7812 */ /* 0x000fe200078ec0ff */
[----:B------:R-:W-:Y:S01]  /*97d0*/  BSSY.RECONVERGENT B0, `(.L_x_105) ;  /* 0x0000012000007945 */ /* 0x000fe20003800200 */
[----:B------:R-:W-:Y:S02]  /*97e0*/  P2R R7, PR, RZ, 0x2 ;  /* 0x00000002ff077803 */ /* 0x000fe40000000000 */
[----:B------:R-:W-:-:S02]  /*97f0*/  ISETP.NE.AND P0, PT, R11, 0x40, PT ;  /* 0x000000400b00780c */ /* 0x000fc40003f05270 */
[----:B------:R-:W-:Y:S02]  /*9800*/  SHF.L.U32 R7, R4, 0x1, RZ ;  /* 0x0000000104077819 */ /* 0x000fe400000006ff */
[C---:B------:R-:W-:Y:S02]  /*9810*/  LOP3.LUT R11, R2.reuse, 0x3e0, RZ, 0xc0, !PT ;  /* 0x000003e0020b7812 */ /* 0x040fe400078ec0ff */
[----:B------:R-:W-:Y:S01]  /*9820*/  LOP3.LUT R14, R2, 0x3f0, RZ, 0xc0, !PT ;  /* 0x000003f0020e7812 */ /* 0x000fe200078ec0ff */
[----:B------:R-:W-:Y:S01]  /*9830*/  IMAD R6, R6, 0x100, R7 ;  /* 0x0000010006067824 */ /* 0x000fe200078e0207 */
[C---:B------:R-:W-:Y:S02]  /*9840*/  ISETP.GT.U32.AND P1, PT, R2.reuse, 0x3f, PT ;  /* 0x0000003f0200780c */ /* 0x040fe40003f24070 */
[C---:B------:R-:W-:Y:S02]  /*9850*/  ISETP.GT.U32.AND P2, PT, R2.reuse, 0x1f, PT ;  /* 0x0000001f0200780c */ /* 0x040fe40003f44070 */
[----:B------:R-:W-:-:S02]  /*9860*/  ISETP.GT.U32.AND P3, PT, R2, 0xf, PT ;  /* 0x0000000f0200780c */ /* 0x000fc40003f64070 */
[----:B------:R-:W-:Y:S02]  /*9870*/  ISETP.NE.AND P4, PT, R11, 0x20, PT ;  /* 0x000000200b00780c */ /* 0x000fe40003f85270 */
[----:B------:R-:W-:Y:S01]  /*9880*/  ISETP.NE.AND P5, PT, R14, 0x10, PT ;  /* 0x000000100e00780c */ /* 0x000fe20003fa5270 */
[----:B------:R-:W-:-:S12]  /*9890*/  @P6 BRA `(.L_x_106) ;  /* 0x0000000000146947 */ /* 0x000fd80003800000 */
[----:B------:R-:W-:Y:S02]  /*98a0*/  F2FP.F16.F32.PACK_AB R16, R3, R8 ;  /* 0x000000080310723e */ /* 0x000fe400000000ff */
[----:B------:R-:W-:Y:S02]  /*98b0*/  F2FP.F16.F32.PACK_AB R17, R10, R5 ;  /* 0x000000050a11723e */ /* 0x000fe400000000ff */
[----:B------:R-:W-:Y:S02]  /*98c0*/  F2FP.F16.F32.PACK_AB R18, R12, R9 ;  /* 0x000000090c12723e */ /* 0x000fe400000000ff */
[----:B------:R-:W-:-:S05]  /*98d0*/  F2FP.F16.F32.PACK_AB R19, R0, R13 ;  /* 0x0000000d0013723e */ /* 0x000fca00000000ff */
[----:B------:R0:W-:Y:S02]  /*98e0*/  STS.128 [R6+UR4+-0x800], R16 ;  /* 0xfff8001006007988 */ /* 0x0001e40008000c04 */
.L_x_106:
[----:B------:R-:W-:Y:S05]  /*98f0*/  BSYNC.RECONVERGENT B0 ;  /* 0x0000000000007941 */ /* 0x000fea0003800200 */
.L_x_105:
[----:B------:R-:W-:Y:S01]  /*9900*/  BAR.SYNC.DEFER_BLOCKING 0x0 ;  /* 0x0000000000007b1d */ /* 0x000fe20000010000 */
[----:B------:R-:W-:-:S05]  /*9910*/  ISETP.GT.U32.AND P6, PT, R2, 0x7f, PT ;  /* 0x0000007f0200780c */ /* 0x000fca0003fc4070 */
[----:B------:R-:W-:Y:S08]  /*9920*/  BSSY.RECONVERGENT B0, `(.L_x_107) ;  /* 0x0000013000007945 */ /* 0x000ff00003800200 */
[----:B------:R-:W-:Y:S05]  /*9930*/  @P6 BRA `(.L_x_108) ;  /* 0x0000000000446947 */ /* 0x000fea0003800000 */
[----:B0-----:R-:W0:Y:S02]  /*9940*/  LDS.128 R16, [R6+UR4] ;  /* 0x0000000406107984 */ /* 0x001e240008000c00 */
[--C-:B0-----:R-:W-:Y:S02]  /*9950*/  HADD2.F32 R14, -RZ, R18.reuse.H0_H0 ;  /* 0x20000012ff0e7230 */ /* 0x101fe40000004100 */
[----:B------:R-:W-:Y:S02]  /*9960*/  HADD2.F32 R15, -RZ, R18.H1_H1 ;  /* 0x30000012ff0f7230 */ /* 0x000fe40000004100 */
[----:B------:R-:W-:Y:S02]  /*9970*/  HADD2.F32 R11, -RZ, R16.H0_H0 ;  /* 0x20000010ff0b7230 */ /* 0x000fe40000004100 */
[----:B------:R-:W-:Y:S01]  /*9980*/  FADD.FTZ R9, R9, R14 ;  /* 0x0000000e09097221 */ /* 0x000fe20000010000 */
[----:B------:R-:W-:Y:S02]  /*9990*/  HADD2.F32 R2, -RZ, R17.H0_H0 ;  /* 0x20000011ff027230 */ /* 0x000fe40000004100 */
[----:B------:R-:W-:Y:S01]  /*99a0*/  FADD.FTZ R12, R12, R15 ;  /* 0x0000000f0c0c7221 */ /* 0x000fe20000010000 */
[----:B------:R-:W-:-:S02]  /*99b0*/  HADD2.F32 R18, -RZ, R19.H0_H0 ;  /* 0x20000013ff127230 */ /* 0x000fc40000004100 */
[----:B------:R-:W-:Y:S01]  /*99c0*/  FADD.FTZ R8, R8, R11 ;  /* 0x0000000b08087221 */ /* 0x000fe20000010000 */
[----:B------:R-:W-:Y:S02]  /*99d0*/  HADD2.F32 R16, -RZ, R16.H1_H1 ;  /* 0x30000010ff107230 */ /* 0x000fe40000004100 */
[----:B------:R-:W-:Y:S01]  /*99e0*/  FADD.FTZ R5, R5, R2 ;  /* 0x0000000205057221 */ /* 0x000fe20000010000 */
[----:B------:R-:W-:Y:S02]  /*99f0*/  HADD2.F32 R17, -RZ, R17.H1_H1 ;  /* 0x30000011ff117230 */ /* 0x000fe40000004100 */
[----:B------:R-:W-:Y:S01]  /*9a00*/  FADD.FTZ R13, R13, R18 ;  /* 0x000000120d0d7221 */ /* 0x000fe20000010000 */
[----:B------:R-:W-:Y:S02]  /*9a10*/  HADD2.F32 R19, -RZ, R19.H1_H1 ;  /* 0x30000013ff137230 */ /* 0x000fe40000004100 */
[----:B------:R-:W-:Y:S01]  /*9a20*/  FADD.FTZ R3, R3, R16 ;  /* 0x0000001003037221 */ /* 0x000fe20000010000 */
[----:B------:R-:W-:-:S02]  /*9a30*/  FADD.FTZ R10, R10, R17 ;  /* 0x000000110a0a7221 */ /* 0x000fc40000010000 */
[----:B------:R-:W-:-:S07]  /*9a40*/  FADD.FTZ R0, R0, R19 ;  /* 0x0000001300007221 */ /* 0x000fce0000010000 */
.L_x_108:
[----:B------:R-:W-:Y:S05]  /*9a50*/  BSYNC.RECONVERGENT B0 ;  /* 0x0000000000007941 */ /* 0x000fea0003800200 */
.L_x_107:
[----:B------:R-:W-:Y:S06]  /*9a60*/  BAR.SYNC.DEFER_BLOCKING 0x0 ;  /* 0x0000000000007b1d */ /* 0x000fec0000010000 */
[----:B------:R-:W-:Y:S04]  /*9a70*/  BSSY.RECONVERGENT B0, `(.L_x_109) ;  /* 0x0000007000007945 */ /* 0x000fe80003800200 */
[----:B------:R-:W-:Y:S05]  /*9a80*/  @P0 BRA `(.L_x_110) ;  /* 0x0000000000140947 */ /* 0x000fea0003800000 */
[----:B0-----:R-:W-:Y:S02]  /*9a90*/  F2FP.F16.F32.PACK_AB R16, R3, R8 ;  /* 0x000000080310723e */ /* 0x001fe400000000ff */
[----:B------:R-:W-:Y:S02]  /*9aa0*/  F2FP.F16.F32.PACK_AB R17, R10, R5 ;  /* 0x000000050a11723e */ /* 0x000fe400000000ff */
[----:B------:R-:W-:Y:S02]  /*9ab0*/  F2FP.F16.F32.PACK_AB R18, R12, R9 ;  /* 0x000000090c12723e */ /* 0x000fe400000000ff */
[----:B------:R-:W-:-:S05]  /*9ac0*/  F2FP.F16.F32.PACK_AB R19, R0, R13 ;  /* 0x0000000d0013723e */ /* 0x000fca00000000ff */
[----:B------:R1:W-:Y:S02]  /*9ad0*/  STS.128 [R6+UR4+-0x400], R16 ;  /* 0xfffc001006007988 */ /* 0x0003e40008000c04 */
.L_x_110:
[----:B------:R-:W-:Y:S05]  /*9ae0*/  BSYNC.RECONVERGENT B0 ;  /* 0x0000000000007941 */ /* 0x000fea0003800200 */
.L_x_109:
[----:B------:R-:W-:Y:S06]  /*9af0*/  BAR.SYNC.DEFER_BLOCKING 0x0 ;  /* 0x0000000000007b1d */ /* 0x000fec0000010000 */
[----:B------:R-:W-:Y:S04]  /*9b00*/  BSSY.RECONVERGENT B0, `(.L_x_111) ;  /* 0x0000013000007945 */ /* 0x000fe80003800200 */
[----:B------:R-:W-:Y:S05]  /*9b10*/  @P1 BRA `(.L_x_112) ;  /* 0x0000000000441947 */ /* 0x000fea0003800000 */
[----:B01----:R-:W0:Y:S02]  /*9b20*/  LDS.128 R16, [R6+UR4] ;  /* 0x0000000406107984 */ /* 0x003e240008000c00 */
        /* <DEDUP_REMOVED lines=16> */
.L_x_112:
[----:B------:R-:W-:Y:S05]  /*9c30*/  BSYNC.RECONVERGENT B0 ;  /* 0x0000000000007941 */ /* 0x000fea0003800200 */
.L_x_111:
[----:B------:R-:W-:Y:S06]  /*9c40*/  BAR.SYNC.DEFER_BLOCKING 0x0 ;  /* 0x0000000000007b1d */ /* 0x000fec0000010000 */
[----:B------:R-:W-:Y:S04]  /*9c50*/  BSSY.RECONVERGENT B0, `(.L_x_113) ;  /* 0x0000007000007945 */ /* 0x000fe80003800200 */
[----:B------:R-:W-:Y:S05]  /*9c60*/  @P4 BRA `(.L_x_114) ;  /* 0x0000000000144947 */ /* 0x000fea0003800000 */
[----:B01----:R-:W-:Y:S02]  /*9c70*/  F2FP.F16.F32.PACK_AB R16, R3, R8 ;  /* 0x000000080310723e */ /* 0x003fe400000000ff */
[----:B------:R-:W-:Y:S02]  /*9c80*/  F2FP.F16.F32.PACK_AB R17, R10, R5 ;  /* 0x000000050a11723e */ /* 0x000fe400000000ff */
[----:B------:R-:W-:Y:S02]  /*9c90*/  F2FP.F16.F32.PACK_AB R18, R12, R9 ;  /* 0x000000090c12723e */ /* 0x000fe400000000ff */
[----:B------:R-:W-:-:S05]  /*9ca0*/  F2FP.F16.F32.PACK_AB R19, R0, R13 ;  /* 0x0000000d0013723e */ /* 0x000fca00000000ff */
[----:B------:R2:W-:Y:S02]  /*9cb0*/  STS.128 [R6+UR4+-0x200], R16 ;  /* 0xfffe001006007988 */ /* 0x0005e40008000c04 */
.L_x_114:
[----:B------:R-:W-:Y:S05]  /*9cc0*/  BSYNC.RECONVERGENT B0 ;  /* 0x0000000000007941 */ /* 0x000fea0003800200 */
.L_x_113:
[----:B------:R-:W-:Y:S06]  /*9cd0*/  BAR.SYNC.DEFER_BLOCKING 0x0 ;  /* 0x0000000000007b1d */ /* 0x000fec0000010000 */
[----:B------:R-:W-:Y:S04]  /*9ce0*/  BSSY.RECONVERGENT B0, `(.L_x_115) ;  /* 0x0000013000007945 */ /* 0x000fe80003800200 */
[----:B------:R-:W-:Y:S05]  /*9cf0*/  @P2 BRA `(.L_x_116) ;  /* 0x0000000000442947 */ /* 0x000fea0003800000 */
[----:B012---:R-:W0:Y:S02]  /*9d00*/  LDS.128 R16, [R6+UR4] ;  /* 0x0000000406107984 */ /* 0x007e240008000c00 */
        /* <DEDUP_REMOVED lines=16> */
.L_x_116:
[----:B------:R-:W-:Y:S05]  /*9e10*/  BSYNC.RECONVERGENT B0 ;  /* 0x0000000000007941 */ /* 0x000fea0003800200 */
.L_x_115:
[----:B------:R-:W-:Y:S06]  /*9e20*/  BAR.SYNC.DEFER_BLOCKING 0x0 ;  /* 0x0000000000007b1d */ /* 0x000fec0000010000 */
[----:B------:R-:W-:Y:S04]  /*9e30*/  BSSY.RECONVERGENT B0, `(.L_x_117) ;  /* 0x0000007000007945 */ /* 0x000fe80003800200 */
[----:B------:R-:W-:Y:S05]  /*9e40*/  @P5 BRA `(.L_x_118) ;  /* 0x0000000000145947 */ /* 0x000fea0003800000 */
[----:B012---:R-:W-:Y:S02]  /*9e50*/  F2FP.F16.F32.PACK_AB R16, R3, R8 ;  /* 0x000000080310723e */ /* 0x007fe400000000ff */
[----:B------:R-:W-:Y:S02]  /*9e60*/  F2FP.F16.F32.PACK_AB R17, R10, R5 ;  /* 0x000000050a11723e */ /* 0x000fe400000000ff */
[----:B------:R-:W-:Y:S02]  /*9e70*/  F2FP.F16.F32.PACK_AB R18, R12, R9 ;  /* 0x000000090c12723e */ /* 0x000fe400000000ff */
[----:B------:R-:W-:-:S05]  /*9e80*/  F2FP.F16.F32.PACK_AB R19, R0, R13 ;  /* 0x0000000d0013723e */ /* 0x000fca00000000ff */
[----:B------:R0:W-:Y:S02]  /*9e90*/  STS.128 [R7+UR4], R16 ;  /* 0x0000001007007988 */ /* 0x0001e40008000c04 */
.L_x_118:
[----:B------:R-:W-:Y:S05]  /*9ea0*/  BSYNC.RECONVERGENT B0 ;  /* 0x0000000000007941 */ /* 0x000fea0003800200 */
.L_x_117:
        /* <DEDUP_REMOVED lines=20> */
.L_x_120:
[----:B------:R-:W-:Y:S05]  /*9ff0*/  BSYNC.RECONVERGENT B0 ;  /* 0x0000000000007941 */ /* 0x000fea0003800200 */
.L_x_119:
[----:B------:R-:W-:Y:S06]  /*a000*/  BAR.SYNC.DEFER_BLOCKING 0x0 ;  /* 0x0000000000007b1d */ /* 0x000fec0000010000 */
[----:B------:R-:W-:Y:S05]  /*a010*/  @P3 EXIT ;  /* 0x000000000000394d */ /* 0x000fea0003800000 */
[----:B------:R-:W5:Y:S02]  /*a020*/  LDCU UR4, c[0x0][0x478] ;  /* 0x00008f00ff0477ac */ /* 0x000f640008000800 */
[----:B-----5:R-:W-:-:S09]  /*a030*/  UISETP.NE.AND UP0, UPT, UR4, 0x2, UPT ;  /* 0x000000020400788c */ /* 0x020fd2000bf05270 */
[----:B------:R-:W-:Y:S05]  /*a040*/  BRA.U UP0, `(.L_x_121) ;  /* 0x0000000100e07547 */ /* 0x000fea000b800000 */
[----:B012---:R-:W0:Y:S01]  /*a050*/  LDC.64 R6, c[0x0][0x470] ;  /* 0x00011c00ff067b82 */ /* 0x007e220000000a00 */
[----:B------:R-:W1:Y:S01]  /*a060*/  LDCU.64 UR4, c[0x0][0x380] ;  /* 0x00007000ff0477ac */ /* 0x000e620008000a00 */
[----:B0-----:R-:W2:Y:S02]  /*a070*/  LDG.E R6, desc[UR36][R6.64] ;  /* 0x0000002406067981 */ /* 0x001ea4000c1e1900 */
[C---:B--2---:R-:W-:Y:S01]  /*a080*/  FMUL.FTZ R13, R6.reuse, R13 ;  /* 0x0000000d060d7220 */ /* 0x044fe20000410000 */
[C---:B------:R-:W-:Y:S01]  /*a090*/  FMUL.FTZ R12, R6.reuse, R12 ;  /* 0x0000000c060c7220 */ /* 0x040fe20000410000 */
[C---:B------:R-:W-:Y:S01]  /*a0a0*/  FMUL.FTZ R0, R6.reuse, R0 ;  /* 0x0000000006007220 */ /* 0x040fe20000410000 */
[C---:B------:R-:W-:Y:S01]  /*a0b0*/  FMUL.FTZ R3, R6.reuse, R3 ;  /* 0x0000000306037220 */ /* 0x040fe20000410000 */
[C---:B------:R-:W-:Y:S01]  /*a0c0*/  FMUL.FTZ R5, R6.reuse, R5 ;  /* 0x0000000506057220 */ /* 0x040fe20000410000 */
[C---:B------:R-:W-:Y:S01]  /*a0d0*/  FMUL.FTZ R10, R6.reuse, R10 ;  /* 0x0000000a060a7220 */ /* 0x040fe20000410000 */
[----:B------:R-:W0:Y:S01]  /*a0e0*/  F2I.S8.NTZ R13, R13 ;  /* 0x0000000d000d7305 */ /* 0x000e220000202100 */
[C---:B------:R-:W-:Y:S01]  /*a0f0*/  FMUL.FTZ R9, R6.reuse, R9 ;  /* 0x0000000906097220 */ /* 0x040fe20000410000 */
[----:B------:R-:W-:-:S06]  /*a100*/  FMUL.FTZ R6, R6, R8 ;  /* 0x0000000806067220 */ /* 0x000fcc0000410000 */
[----:B------:R-:W2:Y:S01]  /*a110*/  F2I.S8.NTZ R12, R12 ;  /* 0x0000000c000c7305 */ /* 0x000ea20000202100 */
[----:B0-----:R-:W-:-:S07]  /*a120*/  PRMT R2, R13, 0x8880, RZ ;  /* 0x000088800d027816 */ /* 0x001fce00000000ff */
[----:B------:R-:W0:Y:S01]  /*a130*/  F2I.S8.NTZ R0, R0 ;  /* 0x0000000000007305 */ /* 0x000e220000202100 */
[----:B------:R-:W-:-:S04]  /*a140*/  PRMT R2, R2, 0x7710, RZ ;  /* 0x0000771002027816 */ /* 0x000fc800000000ff */
[----:B------:R-:W-:-:S03]  /*a150*/  SHF.L.U32 R7, R2, 0x10, RZ ;  /* 0x0000001002077819 */ /* 0x000fc600000006ff */
[----:B------:R-:W5:Y:S01]  /*a160*/  F2I.S8.NTZ R3, R3 ;  /* 0x0000000300037305 */ /* 0x000f620000202100 */
[----:B--2---:R-:W-:Y:S02]  /*a170*/  PRMT R12, R12, 0x8880, RZ ;  /* 0x000088800c0c7816 */ /* 0x004fe400000000ff */
[----:B------:R-:W-:Y:S02]  /*a180*/  LOP3.LUT R7, R7, 0xff0000, RZ, 0xc0, !PT ;  /* 0x00ff000007077812 */ /* 0x000fe400078ec0ff */
[----:B0-----:R-:W-:-:S03]  /*a190*/  PRMT R11, R0, 0x8880, RZ ;  /* 0x00008880000b7816 */ /* 0x001fc600000000ff */
[----:B------:R-:W0:Y:S01]  /*a1a0*/  F2I.S8.NTZ R5, R5 ;  /* 0x0000000500057305 */ /* 0x000e220000202100 */
[----:B------:R-:W-:Y:S02]  /*a1b0*/  PRMT R0, R12, 0x7710, RZ ;  /* 0x000077100c007816 */ /* 0x000fe400000000ff */
[----:B------:R-:W-:Y:S02]  /*a1c0*/  PRMT R2, R11, 0x7710, RZ ;  /* 0x000077100b027816 */ /* 0x000fe400000000ff */
[----:B------:R-:W-:Y:S02]  /*a1d0*/  SHF.L.U32 R0, R0, 0x8, RZ ;  /* 0x0000000800007819 */ /* 0x000fe400000006ff */
[----:B------:R-:W-:Y:S01]  /*a1e0*/  PRMT R11, R7, 0x4210, R2 ;  /* 0x00004210070b7816 */ /* 0x000fe20000000002 */
[----:B------:R-:W2:Y:S03]  /*a1f0*/  F2I.S8.NTZ R10, R10 ;  /* 0x0000000a000a7305 */ /* 0x000ea60000202100 */
[----:B------:R-:W-:-:S02]  /*a200*/  LOP3.LUT R11, R11, 0xff00, R0, 0xf8, !PT ;  /* 0x0000ff000b0b7812 */ /* 0x000fc400078ef800 */
[----:B-----5:R-:W-:Y:S02]  /*a210*/  PRMT R0, R3, 0x8880, RZ ;  /* 0x0000888003007816 */ /* 0x020fe400000000ff */
[----:B0-----:R-:W-:Y:S01]  /*a220*/  PRMT R2, R5, 0x8880, RZ ;  /* 0x0000888005027816 */ /* 0x001fe200000000ff */
[----:B------:R-:W0:Y:S01]  /*a230*/  F2I.S8.NTZ R9, R9 ;  /* 0x0000000900097305 */ /* 0x000e220000202100 */
[----:B------:R-:W-:Y:S02]  /*a240*/  PRMT R0, R0, 0x7710, RZ ;  /* 0x0000771000007816 */ /* 0x000fe400000000ff */
[----:B------:R-:W-:Y:S02]  /*a250*/  PRMT R2, R2, 0x7710, RZ ;  /* 0x0000771002027816 */ /* 0x000fe400000000ff */
[----:B--2---:R-:W-:-:S03]  /*a260*/  PRMT R7, R10, 0x8880, RZ ;  /* 0x000088800a077816 */ /* 0x004fc600000000ff */
[----:B------:R-:W2:Y:S01]  /*a270*/  F2I.S8.NTZ R6, R6 ;  /* 0x0000000600067305 */ /* 0x000ea20000202100 */
[----:B------:R-:W-:Y:S02]  /*a280*/  IADD3 R10, PT, PT, R4, UR48, RZ ;  /* 0x00000030040a7c10 */ /* 0x000fe4000fffe0ff */
[----:B------:R-:W-:Y:S02]  /*a290*/  PRMT R3, R7, 0x7710, RZ ;  /* 0x0000771007037816 */ /* 0x000fe400000000ff */
[----:B------:R-:W-:Y:S02]  /*a2a0*/  LOP3.LUT R4, R2, 0xff, RZ, 0xc0, !PT ;  /* 0x000000ff02047812 */ /* 0x000fe400078ec0ff */
[----:B0-----:R-:W-:Y:S02]  /*a2b0*/  PRMT R9, R9, 0x8880, RZ ;  /* 0x0000888009097816 */ /* 0x001fe400000000ff */
[----:B------:R-:W-:Y:S01]  /*a2c0*/  LOP3.LUT R3, R3, 0xff, RZ, 0xc0, !PT ;  /* 0x000000ff03037812 */ /* 0x000fe200078ec0ff */
[----:B------:R-:W-:Y:S01]  /*a2d0*/  IMAD.WIDE.U32 R4, R4, 0x10000, RZ ;  /* 0x0001000004047825 */ /* 0x000fe200078e00ff */
[----:B------:R-:W-:-:S02]  /*a2e0*/  LOP3.LUT R7, R0, 0xff, RZ, 0xc0, !PT ;  /* 0x000000ff00077812 */ /* 0x000fc400078ec0ff */
[----:B------:R-:W-:Y:S01]  /*a2f0*/  PRMT R0, R9, 0x7710, RZ ;  /* 0x0000771009007816 */ /* 0x000fe200000000ff */
[----:B------:R-:W-:Y:S01]  /*a300*/  IMAD.WIDE.U32 R2, R3, 0x1000000, RZ ;  /* 0x0100000003027825 */ /* 0x000fe200078e00ff */
[----:B--2---:R-:W-:Y:S02]  /*a310*/  PRMT R12, R6, 0x8880, RZ ;  /* 0x00008880060c7816 */ /* 0x004fe400000000ff */
[----:B------:R-:W-:Y:S01]  /*a320*/  LOP3.LUT R9, R11, 0xff, R0, 0xf8, !PT ;  /* 0x000000ff0b097812 */ /* 0x000fe200078ef800 */
[----:B------:R-:W-:Y:S01]  /*a330*/  IMAD.WIDE.U32 R6, R7, 0x100, RZ ;  /* 0x0000010007067825 */ /* 0x000fe200078e00ff */
[----:B-1----:R-:W-:Y:S02]  /*a340*/  IADD3 R8, P0, PT, R10, UR4, RZ ;  /* 0x000000040a087c10 */ /* 0x002fe4000ff1e0ff */
[----:B------:R-:W-:Y:S02]  /*a350*/  PRMT R0, R12, 0x7710, RZ ;  /* 0x000077100c007816 */ /* 0x000fe400000000ff */
[----:B------:R-:W-:-:S02]  /*a360*/  LOP3.LUT R11, R6, R2, R4, 0xfe, !PT ;  /* 0x00000002060b7212 */ /* 0x000fc400078efe04 */
[----:B------:R-:W-:Y:S02]  /*a370*/  LOP3.LUT R3, R5, R9, R3, 0xfe, !PT ;  /* 0x0000000905037212 */ /* 0x000fe400078efe03 */
[----:B------:R-:W-:Y:S02]  /*a380*/  LEA.HI.X.SX32 R9, R10, UR5, 0x1, P0 ;  /* 0x000000050a097c11 */ /* 0x000fe400080f0eff */
[----:B------:R-:W-:Y:S02]  /*a390*/  LOP3.LUT R2, R11, 0xff, R0, 0xf8, !PT ;  /* 0x000000ff0b027812 */ /* 0x000fe400078ef800 */
[----:B------:R-:W-:-:S05]  /*a3a0*/  LOP3.LUT R3, R3, R7, RZ, 0xfc, !PT ;  /* 0x0000000703037212 */ /* 0x000fca00078efcff */
[----:B------:R-:W-:Y:S01]  /*a3b0*/  STG.E.64 desc[UR36][R8.64], R2 ;  /* 0x0000000208007986 */ /* 0x000fe2000c101b24 */
[----:B------:R-:W-:Y:S05]  /*a3c0*/  EXIT ;  /* 0x000000000000794d */ /* 0x000fea0003800000 */
.L_x_121:
[----:B012---:R-:W0:Y:S01]  /*a3d0*/  LDC.64 R6, c[0x0][0x380] ;  /* 0x0000e000ff067b82 */ /* 0x007e220000000a00 */
[----:B------:R-:W-:Y:S01]  /*a3e0*/  VIADD R15, R4, UR48 ;  /* 0x00000030040f7c36 */ /* 0x000fe20008000000 */
[----:B------:R-:W-:Y:S02]  /*a3f0*/  F2FP.F16.F32.PACK_AB R11, R3, R8 ;  /* 0x00000008030b723e */ /* 0x000fe400000000ff */
[----:B------:R-:W-:Y:S02]  /*a400*/  F2FP.F16.F32.PACK_AB R5, R10, R5 ;  /* 0x000000050a05723e */ /* 0x000fe400000000ff */
[----:B------:R-:W-:Y:S02]  /*a410*/  F2FP.F16.F32.PACK_AB R9, R12, R9 ;  /* 0x000000090c09723e */ /* 0x000fe400000000ff */
[----:B------:R-:W-:Y:S01]  /*a420*/  F2FP.F16.F32.PACK_AB R13, R0, R13 ;  /* 0x0000000d000d723e */ /* 0x000fe200000000ff */
[----:B0-----:R-:W-:-:S05]  /*a430*/  IMAD.WIDE R2, R15, 0x2, R6 ;  /* 0x000000020f027825 */ /* 0x001fca00078e0206 */
[----:B------:R-:W-:Y:S04]  /*a440*/  STG.E desc[UR36][R2.64], R11 ;  /* 0x0000000b02007986 */ /* 0x000fe8000c101924 */
[----:B------:R-:W-:Y:S04]  /*a450*/  STG.E desc[UR36][R2.64+0x4], R5 ;  /* 0x0000040502007986 */ /* 0x000fe8000c101924 */
[----:B------:R-:W-:Y:S04]  /*a460*/  STG.E desc[UR36][R2.64+0x8], R9 ;  /* 0x0000080902007986 */ /* 0x000fe8000c101924 */
[----:B------:R-:W-:Y:S01]  /*a470*/  STG.E desc[UR36][R2.64+0xc], R13 ;  /* 0x00000c0d02007986 */ /* 0x000fe2000c101924 */
[----:B------:R-:W-:Y:S05]  /*a480*/  EXIT ;  /* 0x000000000000794d */ /* 0x000fea0003800000 */
.L_x_19:
[----:B------:R-:W-:Y:S02]  /*a490*/  MOV R12, 0x10 ;  /* 0x00000010000c7802 */ /* 0x000fe40000000f00 */
[----:B------:R-:W-:Y:S02]  /*a4a0*/  MOV R11, 0x1f ;  /* 0x0000001f000b7802 */ /* 0x000fe40000000f00 */
[----:B------:R-:W-:-:S07]  /*a4b0*/  MOV R15, 0xffffffff ;  /* 0xffffffff000f7802 */ /* 0x000fce0000000f00 */
[----:B-1----:R-:W-:Y:S05]  /*a4c0*/  WARPSYNC.COLLECTIVE R15, `(.L_x_122) ;  /* 0x000000000f087348 */ /* 0x002fea0003c00000 */
[----:B------:R0:W2:Y:S02]  /*a4d0*/  SHFL.BFLY P6, R14, R13, R12, R11 ;  /* 0x0c00000c0d0e7389 */ /* 0x0000a400000c000b */
[----:B012---:R-:W-:Y:S05]  /*a4e0*/  ENDCOLLECTIVE ;  /* 0x000000000000791b */ /* 0x007fea0003800000 */
.L_x_122:
[----:B------:R-:W-:Y:S01]  /*a4f0*/  MOV R12, 0x8 ;  /* 0x00000008000c7802 */ /* 0x000fe20000000f00 */
[----:B------:R-:W-:-:S04]  /*a500*/  FADD.FTZ R3, R13, R14 ;  /* 0x0000000e0d037221 */ /* 0x000fc80000010000 */
[----:B------:R-:W-:-:S07]  /*a510*/  IMAD.MOV.U32 R13, RZ, RZ, R3 ;  /* 0x000000ffff0d7224 */ /* 0x000fce00078e0003 */
[----:B------:R-:W-:Y:S05]  /*a520*/  WARPSYNC.COLLECTIVE R15, `(.L_x_123) ;  /* 0x000000000f087348 */ /* 0x000fea0003c00000 */
[----:B------:R0:W1:Y:S02]  /*a530*/  SHFL.BFLY P6, R14, R13, R12, R11 ;  /* 0x0c00000c0d0e7389 */ /* 0x00006400000c000b */
[----:B01----:R-:W-:Y:S05]  /*a540*/  ENDCOLLECTIVE ;  /* 0x000000000000791b */ /* 0x003fea0003800000 */
.L_x_123:
[----:B------:R-:W-:Y:S01]  /*a550*/  MOV R12, 0x4 ;  /* 0x00000004000c7802 */ /* 0x000fe20000000f00 */
[----:B------:R-:W-:-:S05]  /*a560*/  FADD.FTZ R4, R3, R14 ;  /* 0x0000000e03047221 */ /* 0x000fca0000010000 */
[----:B------:R-:W-:-:S07]  /*a570*/  MOV R13, R4 ;  /* 0x00000004000d7202 */ /* 0x000fce0000000f00 */
[----:B------:R-:W-:Y:S05]  /*a580*/  WARPSYNC.COLLECTIVE R15, `(.L_x_124) ;  /* 0x000000000f087348 */ /* 0x000fea0003c00000 */
[----:B------:R0:W1:Y:S02]  /*a590*/  SHFL.BFLY P6, R14, R13, R12, R11 ;  /* 0x0c00000c0d0e7389 */ /* 0x00006400000c000b */
[----:B01----:R-:W-:Y:S05]  /*a5a0*/  ENDCOLLECTIVE ;  /* 0x000000000000791b */ /* 0x003fea0003800000 */
.L_x_124:
[----:B------:R-:W-:Y:S01]  /*a5b0*/  MOV R12, 0x2 ;  /* 0x00000002000c7802 */ /* 0x000fe20000000f00 */
[----:B------:R-:W-:-:S04]  /*a5c0*/  FADD.FTZ R5, R4, R14 ;  /* 0x0000000e04057221 */ /* 0x000fc80000010000 */
[----:B------:R-:W-:-:S07]  /*a5d0*/  IMAD.MOV.U32 R13, RZ, RZ, R5 ;  /* 0x000000ffff0d7224 */ /* 0x000fce00078e0005 */
[----:B------:R-:W-:Y:S05]  /*a5e0*/  WARPSYNC.COLLECTIVE R15, `(.L_x_125) ;  /* 0x000000000f087348 */ /* 0x000fea0003c00000 */
[----:B------:R0:W1:Y:S02]  /*a5f0*/  SHFL.BFLY P6, R14, R13, R12, R11 ;  /* 0x0c00000c0d0e7389 */ /* 0x00006400000c000b */
[----:B01----:R-:W-:Y:S05]  /*a600*/  ENDCOLLECTIVE ;  /* 0x000000000000791b */ /* 0x003fea0003800000 */
.L_x_125:
[----:B------:R-:W-:Y:S01]  /*a610*/  MOV R12, 0x1 ;  /* 0x00000001000c7802 */ /* 0x000fe20000000f00 */
[----:B------:R-:W-:-:S05]  /*a620*/  FADD.FTZ R6, R5, R14 ;  /* 0x0000000e05067221 */ /* 0x000fca0000010000 */
[----:B------:R-:W-:-:S07]  /*a630*/  MOV R13, R6 ;  /* 0x00000006000d7202 */ /* 0x000fce0000000f00 */
[----:B------:R-:W-:Y:S05]  /*a640*/  WARPSYNC.COLLECTIVE R15, `(.L_x_126) ;  /* 0x000000000f087348 */ /* 0x000fea0003c00000 */
[----:B------:R0:W1:Y:S02]  /*a650*/  SHFL.BFLY P6, R14, R13, R12, R11 ;  /* 0x0c00000c0d0e7389 */ /* 0x00006400000c000b */
[----:B01----:R-:W-:Y:S05]  /*a660*/  ENDCOLLECTIVE ;  /* 0x000000000000791b */ /* 0x003fea0003800000 */
.L_x_126:
[----:B------:R-:W-:Y:S05]  /*a670*/  BRA `(.L_x_127) ;  /* 0xffffff7800e87947 */ /* 0x000fea000383ffff */
.L_x_128:
[----:B------:R-:W-:-:S00]  /*a680*/  BRA `(.L_x_128) ;  /* 0xfffffffc00fc7947 */ /* 0x000fc0000383ffff */
[----:B------:R-:W-:-:S00]  /*a690*/  NOP ;  /* 0x0000000000007918 */ /* 0x000fc00000000000 */
        /* <DEDUP_REMOVED lines=14> */
.L_x_3493:


//--------------------- .text._ZN4mmha33masked_multihead_attention_kernelItLi128ELi128ELi2ELi16ELi128ELb1ELb1EEEv26Multihead_attention_paramsIT_XT5_EE --------------------------
	.section	.text._ZN4mmha33masked_multihead_attention_kernelItLi128ELi128ELi2ELi16ELi128ELb1ELb1EEEv26Multihead_attention_paramsIT_XT5_EE,"ax",@progbits
	.align	128
        .global         _ZN4mmha33masked_multihead_attention_kernelItLi128ELi128ELi2ELi16ELi128ELb1ELb1EEEv26Multihead_attention_paramsIT_XT5_EE
        .type           _ZN4mmha33masked_multihead_attention_kernelItLi128ELi128ELi2ELi16ELi128ELb1ELb1EEEv26Multihead_attention_paramsIT_XT5_EE,@function
        .size           _ZN4mmha33masked_multihead_attention_kernelItLi128ELi128ELi2ELi16ELi128ELb1ELb1EEEv26Multihead_attention_paramsIT_XT5_EE,(.L_x_3494 - _ZN4mmha33masked_multihead_attention_kernelItLi128ELi128ELi2ELi16ELi128ELb1ELb1EEEv26Multihead_attention_paramsIT_XT5_EE)
        .other          _ZN4mmha33masked_multihead_attention_kernelItLi128ELi128ELi2ELi16ELi128ELb1ELb1EEEv26Multihead_attention_paramsIT_XT5_EE,@"STO_CUDA_ENTRY STV_DEFAULT"
_ZN4mmha33masked_multihead_attention_kernelItLi128ELi128ELi2ELi16ELi128ELb1ELb1EEEv26Multihead_attention_paramsIT_XT5_EE:
.text._ZN4mmha33masked_multihead_attention_kernelItLi128ELi128ELi2ELi16ELi128ELb1ELb1EEEv26Multihead_attention_paramsIT_XT5_EE:
        /* <DEDUP_REMOVED lines=10> */
[----:B------:R-:W-:-:S05]  /*00a0*/  IMAD.U32 R3, RZ, RZ, UR5 ;  /* 0x00000005ff037e24 */ /* 0x000fca000f8e00ff */
[----:B------:R-:W2:Y:S02]  /*00b0*/  LDG.E.U8 R2, desc[UR36][R2.64] ;  /* 0x0000002402027981 */ /* 0x000ea4000c1e1100 */
[----:B--2---:R-:W-:-:S13]  /*00c0*/  ISETP.NE.AND P0, PT, R2, 0x1, PT ;  /* 0x000000010200780c */ /* 0x004fda0003f05270 */
[----:B------:R-:W-:Y:S05]  /*00d0*/  @!P0 EXIT ;  /* 0x000000000000894d */ /* 0x000fea0003800000 */
.L_x_129:
[----:B------:R-:W1:Y:S01]  /*00e0*/  LDCU.64 UR4, c[0x0][0x498] ;  /* 0x00009300ff0477ac */ /* 0x000e620008000a00 */
[----:B------:R-:W2:Y:S01]  /*00f0*/  S2R R6, SR_CTAID.Y ;  /* 0x0000000000067919 */ /* 0x000ea20000002600 */
[----:B------:R-:W3:Y:S01]  /*0100*/  LDCU UR7, c[0x0][0x3f0] ;  /* 0x00007e00ff0777ac */ /* 0x000ee20008000800 */
[----:B------:R-:W4:Y:S01]  /*0110*/  LDCU UR9, c[0x0][0x40c] ;  /* 0x00008180ff0977ac */ /* 0x000f220008000800 */
[----:B------:R-:W0:Y:S01]  /*0120*/  S2R R16, SR_TID.X ;  /* 0x0000000000107919 */ /* 0x000e220000002100 */
[----:B------:R-:W0:Y:S01]  /*0130*/  LDCU UR8, c[0x0][0x3e8] ;  /* 0x00007d00ff0877ac */ /* 0x000e220008000800 */
[----:B------:R-:W0:Y:S01]  /*0140*/  S2UR UR47, SR_CTAID.X ;  /* 0x00000000002f79c3 */ /* 0x000e220000002500 */
[----:B-1----:R-:W-:-:S07]  /*0150*/  UIMAD.WIDE.U32 UR4, UR42, 0x4, UR4 ;  /* 0x000000042a0478a5 */ /* 0x002fce000f8e0004 */
[----:B------:R-:W1:Y:S01]  /*0160*/  LDC.64 R26, c[0x0][0x418] ;  /* 0x00010600ff1a7b82 */ /* 0x000e620000000a00 */
[----:B---3--:R-:W-:Y:S02]  /*0170*/  MOV R0, UR7 ;  /* 0x0000000700007c02 */ /* 0x008fe40008000f00 */
[----:B------:R-:W-:Y:S01]  /*0180*/  MOV R2, UR4 ;  /* 0x0000000400027c02 */ /* 0x000fe20008000f00 */
[----:B------:R-:W-:Y:S01]  /*0190*/  IMAD.U32 R3, RZ, RZ, UR5 ;  /* 0x00000005ff037e24 */ /* 0x000fe2000f8e00ff */
[----:B------:R-:W-:-:S04]  /*01a0*/  IABS R7, R0 ;  /* 0x0000000000077213 */ /* 0x000fc80000000000 */
[----:B------:R3:W4:Y:S01]  /*01b0*/  LDG.E R10, desc[UR36][R2.64] ;  /* 0x00000024020a7981 */ /* 0x000722000c1e1900 */
[----:B------:R-:W2:Y:S08]  /*01c0*/  I2F.RP R0, R7 ;  /* 0x0000000700007306 */ /* 0x000eb00000209400 */
[----:B--2---:R-:W2:Y:S02]  /*01d0*/  MUFU.RCP R0, R0 ;  /* 0x0000000000007308 */ /* 0x004ea40000001000 */
[----:B--2---:R-:W-:-:S06]  /*01e0*/  VIADD R4, R0, 0xffffffe ;  /* 0x0ffffffe00047836 */ /* 0x004fcc0000000000 */
[----:B------:R2:W0:Y:S01]  /*01f0*/  F2I.FTZ.U32.TRUNC.NTZ R5, R4 ;  /* 0x0000000400057305 */ /* 0x000422000021f000 */
[----:B------:R-:W-:Y:S01]  /*0200*/  IABS R0, R6 ;  /* 0x0000000600007213 */ /* 0x000fe20000000000 */
[----:B--2---:R-:W-:Y:S01]  /*0210*/  IMAD.MOV.U32 R4, RZ, RZ, RZ ;  /* 0x000000ffff047224 */ /* 0x004fe200078e00ff */
[----:B0-----:R-:W-:-:S05]  /*0220*/  IADD3 R8, PT, PT, RZ, -R5, RZ ;  /* 0x80000005ff087210 */ /* 0x001fca0007ffe0ff */
[----:B------:R-:W-:-:S04]  /*0230*/  IMAD R9, R8, R7, RZ ;  /* 0x0000000708097224 */ /* 0x000fc800078e02ff */
[----:B------:R-:W-:-:S06]  /*0240*/  IMAD.HI.U32 R5, R5, R9, R4 ;  /* 0x0000000905057227 */ /* 0x000fcc00078e0004 */
[----:B------:R-:W-:-:S05]  /*0250*/  IMAD.HI.U32 R5, R5, R0, RZ ;  /* 0x0000000005057227 */ /* 0x000fca00078e00ff */
[----:B------:R-:W-:-:S13]  /*0260*/  R2UR UR6, R5 ;  /* 0x00000000050672ca */ /* 0x000fda00000e0000 */
[----:B------:R-:W-:-:S05]  /*0270*/  IADD3 R4, PT, PT, RZ, -UR6, RZ ;  /* 0x80000006ff047c10 */ /* 0x000fca000fffe0ff */
[C---:B------:R-:W-:Y:S02]  /*0280*/  IMAD R0, R7.reuse, R4, R0 ;  /* 0x0000000407007224 */ /* 0x040fe400078e0200 */
[----:B---3--:R-:W-:Y:S01]  /*0290*/  IMAD.U32 R2, RZ, RZ, UR6 ;  /* 0x00000006ff027e24 */ /* 0x008fe2000f8e00ff */
[----:B------:R-:W-:Y:S01]  /*02a0*/  ULOP3.LUT UR4, UR42, UR7, URZ, 0x3c, !UPT ;  /* 0x000000072a047292 */ /* 0x000fe2000f8e3cff */
[----:B------:R-:W0:Y:S01]  /*02b0*/  LDC.64 R4, c[0x0][0x460] ;  /* 0x00011800ff047b82 */ /* 0x000e220000000a00 */
[----:B------:R-:W-:-:S13]  /*02c0*/  ISETP.GT.U32.AND P0, PT, R7, R0, PT ;  /* 0x000000000700720c */ /* 0x000fda0003f04070 */
[----:B------:R-:W-:Y:S01]  /*02d0*/  @!P0 IADD3 R2, PT, PT, R2, 0x1, RZ ;  /* 0x0000000102028810 */ /* 0x000fe20007ffe0ff */
[----:B------:R-:W-:-:S03]  /*02e0*/  @!P0 IMAD.IADD R0, R0, 0x1, -R7 ;  /* 0x0000000100008824 */ /* 0x000fc600078e0a07 */
[----:B------:R-:W-:Y:S02]  /*02f0*/  @!P0 R2UR UR6, R2 ;  /* 0x00000000020682ca */ /* 0x000fe400000e0000 */
[----:B------:R-:W-:-:S11]  /*0300*/  ISETP.GE.U32.AND P1, PT, R0, R7, PT ;  /* 0x000000070000720c */ /* 0x000fd60003f26070 */
[----:B------:R-:W-:-:S05]  /*0310*/  MOV R0, UR6 ;  /* 0x0000000600007c02 */ /* 0x000fca0008000f00 */
[----:B------:R-:W-:Y:S01]  /*0320*/  @P1 VIADD R0, R0, 0x1 ;  /* 0x0000000100001836 */ /* 0x000fe20000000000 */
[----:B------:R-:W-:-:S04]  /*0330*/  UISETP.GE.AND UP1, UPT, UR4, URZ, UPT ;  /* 0x000000ff0400728c */ /* 0x000fc8000bf26270 */
[----:B------:R-:W-:Y:S01]  /*0340*/  @P1 R2UR UR6, R0 ;  /* 0x00000000000612ca */ /* 0x000fe200000e0000 */
[----:B------:R-:W-:-:S12]  /*0350*/  UISETP.NE.AND UP0, UPT, UR7, URZ, UPT ;  /* 0x000000ff0700728c */ /* 0x000fd8000bf05270 */
[----:B------:R-:W-:Y:S01]  /*0360*/  UMOV UR41, UR6 ;  /* 0x0000000600297c82 */ /* 0x000fe20008000000 */
[----:B0-----:R-:W-:Y:S01]  /*0370*/  ISETP.NE.U32.AND P0, PT, R4, RZ, PT ;  /* 0x000000ff0400720c */ /* 0x001fe20003f05070 */
[----:B------:R-:W-:Y:S02]  /*0380*/  @!UP1 UIADD3 UR41, UPT, UPT, -UR41, URZ, URZ ;  /* 0x000000ff29299290 */ /* 0x000fe4000fffe1ff */
[----:B------:R-:W-:Y:S01]  /*0390*/  @!UP0 ULOP3.LUT UR41, URZ, UR7, URZ, 0x33, !UPT ;  /* 0x00000007ff298292 */ /* 0x000fe2000f8e33ff */
[----:B------:R-:W0:Y:S01]  /*03a0*/  LDCU UR7, c[0x0][0x3f4] ;  /* 0x00007e80ff0777ac */ /* 0x000e220008000800 */
[----:B------:R-:W-:Y:S01]  /*03b0*/  ISETP.NE.AND.EX P0, PT, R5, RZ, PT, P0 ;  /* 0x000000ff0500720c */ /* 0x000fe20003f05300 */
[----:B------:R-:W2:Y:S03]  /*03c0*/  LDCU UR6, c[0x0][0x3f8] ;  /* 0x00007f00ff0677ac */ /* 0x000ea60008000800 */
[----:B----4-:R-:W-:-:S02]  /*03d0*/  ISETP.EQ.AND P4, PT, RZ, UR9, P0 ;  /* 0x00000009ff007c0c */ /* 0x010fc40008782270 */
[----:B0-----:R-:W-:-:S04]  /*03e0*/  MOV R12, UR7 ;  /* 0x00000007000c7c02 */ /* 0x001fc80008000f00 */
[----:B------:R-:W-:-:S04]  /*03f0*/  IABS R6, R12 ;  /* 0x0000000c00067213 */ /* 0x000fc80000000000 */
[----:B------:R-:W0:Y:S03]  /*0400*/  I2F.RP R0, R6 ;  /* 0x0000000600007306 */ /* 0x000e260000209400 */
[----:B------:R-:W-:-:S05]  /*0410*/  VOTEU.ANY UP2, P4 ;  /* 0x0000000000ff7886 */ /* 0x000fca0002040100 */
[----:B------:R-:W3:Y:S01]  /*0420*/  @UP2 LDCU.64 UR4, c[0x0][0x460] ;  /* 0x00008c00ff0427ac */ /* 0x000ee20008000a00 */
[----:B0-----:R-:W0:Y:S01]  /*0430*/  MUFU.RCP R0, R0 ;  /* 0x0000000000007308 */ /* 0x001e220000001000 */
[----:B------:R-:W-:Y:S01]  /*0440*/  PLOP3.LUT P0, PT, PT, PT, UP2, 0x80, 0x8 ;  /* 0x000000000008781c */ /* 0x000fe20003f0f028 */
[----:B---3--:R-:W-:Y:S01]  /*0450*/  @UP2 UIMAD.WIDE UR4, UR41, 0x4, UR4 ;  /* 0x00000004290428a5 */ /* 0x008fe2000f8e0204 */
[----:B0-----:R-:W-:-:S05]  /*0460*/  VIADD R4, R0, 0xffffffe ;  /* 0x0ffffffe00047836 */ /* 0x001fca0000000000 */
[----:B------:R0:W3:Y:S01]  /*0470*/  F2I.FTZ.U32.TRUNC.NTZ R5, R4 ;  /* 0x0000000400057305 */ /* 0x0000e2000021f000 */
[----:B------:R-:W-:Y:S01]  /*0480*/  MOV R2, UR4 ;  /* 0x0000000400027c02 */ /* 0x000fe20008000f00 */
[----:B------:R-:W-:-:S05]  /*0490*/  IMAD.U32 R3, RZ, RZ, UR5 ;  /* 0x00000005ff037e24 */ /* 0x000fca000f8e00ff */
[----:B------:R3:W5:Y:S01]  /*04a0*/  @P0 LDG.E R8, desc[UR36][R2.64] ;  /* 0x0000002402080981 */ /* 0x000762000c1e1900 */
[----:B0-----:R-:W-:Y:S01]  /*04b0*/  HFMA2 R4, -RZ, RZ, 0, 0 ;  /* 0x00000000ff047431 */ /* 0x001fe200000001ff */
[----:B---3--:R-:W-:-:S05]  /*04c0*/  IADD3 R3, PT, PT, RZ, -R5, RZ ;  /* 0x80000005ff037210 */ /* 0x008fca0007ffe0ff */
[----:B------:R-:W-:-:S04]  /*04d0*/  IMAD R3, R3, R6, RZ ;  /* 0x0000000603037224 */ /* 0x000fc800078e02ff */
[----:B------:R-:W-:Y:S01]  /*04e0*/  IMAD.HI.U32 R5, R5, R3, R4 ;  /* 0x0000000305057227 */ /* 0x000fe200078e0004 */
[----:B------:R-:W-:-:S13]  /*04f0*/  R2UR UR45, R10 ;  /* 0x000000000a2d72ca */ /* 0x000fda00000e0000 */
[----:B------:R-:W-:-:S06]  /*0500*/  UIADD3 UR46, UPT, UPT, UR45, -0x1, URZ ;  /* 0xffffffff2d2e7890 */ /* 0x000fcc000fffe0ff */
[----:B------:R-:W-:-:S05]  /*0510*/  IMAD.U32 R23, RZ, RZ, UR46 ;  /* 0x0000002eff177e24 */ /* 0x000fca000f8e00ff */
[----:B------:R-:W-:-:S05]  /*0520*/  IABS R0, R23 ;  /* 0x0000001700007213 */ /* 0x000fca0000000000 */
[----:B------:R-:W-:-:S04]  /*0530*/  IMAD.HI.U32 R5, R5, R0, RZ ;  /* 0x0000000005057227 */ /* 0x000fc800078e00ff */
[----:B------:R-:W-:-:S04]  /*0540*/  IMAD.MOV R5, RZ, RZ, -R5 ;  /* 0x000000ffff057224 */ /* 0x000fc800078e0a05 */
[----:B------:R-:W-:-:S05]  /*0550*/  IMAD R5, R6, R5, R0 ;  /* 0x0000000506057224 */ /* 0x000fca00078e0200 */
[----:B------:R-:W-:-:S13]  /*0560*/  R2UR UR40, R5 ;  /* 0x00000000052872ca */ /* 0x000fda00000e0000 */
[----:B------:R-:W-:-:S13]  /*0570*/  ISETP.GT.U32.AND P0, PT, R6, UR40, PT ;  /* 0x0000002806007c0c */ /* 0x000fda000bf04070 */
[----:B------:R-:W-:-:S04]  /*0580*/  @!P0 IADD3 R0, PT, PT, -R6, UR40, RZ ;  /* 0x0000002806008c10 */ /* 0x000fc8000fffe1ff */
[----:B------:R-:W-:-:S13]  /*0590*/  @!P0 R2UR UR40, R0 ;  /* 0x00000000002882ca */ /* 0x000fda00000e0000 */
[----:B------:R-:W-:Y:S01]  /*05a0*/  ISETP.GT.U32.AND P0, PT, R6, UR40, PT ;  /* 0x0000002806007c0c */ /* 0x000fe2000bf04070 */
[----:B------:R-:W-:Y:S01]  /*05b0*/  UISETP.NE.AND UP1, UPT, UR8, URZ, UPT ;  /* 0x000000ff0800728c */ /* 0x000fe2000bf25270 */
[----:B------:R-:W-:Y:S01]  /*05c0*/  ISETP.GT.U32.AND P3, PT, R16, 0x1f, PT ;  /* 0x0000001f1000780c */ /* 0x000fe20003f64070 */
[----:B------:R-:W-:Y:S02]  /*05d0*/  UP2UR UR44, UPR, URZ, 0x4 ;  /* 0x00000004ff2c7883 */ /* 0x000fe40008000000 */
[----:B------:R-:W-:-:S08]  /*05e0*/  UISETP.GE.AND UP2, UPT, UR46, URZ, UPT ;  /* 0x000000ff2e00728c */ /* 0x000fd0000bf46270 */
[----:B------:R-:W-:Y:S01]  /*05f0*/  @!P0 IADD3 R6, PT, PT, -R6, UR40, RZ ;  /* 0x0000002806068c10 */ /* 0x000fe2000fffe1ff */
[----:B------:R-:W-:-:S03]  /*0600*/  UISETP.NE.AND UP0, UPT, UR7, URZ, UPT ;  /* 0x000000ff0700728c */ /* 0x000fc6000bf05270 */
[----:B------:R-:W-:Y:S01]  /*0610*/  @!P0 R2UR UR40, R6 ;  /* 0x00000000062882ca */ /* 0x000fe200000e0000 */
[----:B--2---:R-:W-:Y:S02]  /*0620*/  UIMAD UR43, UR42, UR6, UR47 ;  /* 0x000000062a2b72a4 */ /* 0x004fe4000f8e022f */
[----:B------:R-:W-:Y:S01]  /*0630*/  @UP1 USHF.L.U32 UR5, UR47, 0x7, URZ ;  /* 0x000000072f051899 */ /* 0x000fe200080006ff */
[----:B------:R-:W-:Y:S01]  /*0640*/  BSSY.RECONVERGENT B0, `(.L_x_130) ;  /* 0x0000021000007945 */ /* 0x000fe20003800200 */
[----:B------:R-:W-:Y:S01]  /*0650*/  @!UP1 USHF.L.U32 UR4, UR43, 0x7, URZ ;  /* 0x000000072b049899 */ /* 0x000fe200080006ff */
[----:B------:R-:W-:Y:S01]  /*0660*/  UMOV UR38, URZ ;  /* 0x000000ff00267c82 */ /* 0x000fe20008000000 */
[----:B------:R-:W-:Y:S02]  /*0670*/  @UP1 UIMAD UR4, UR42, UR8, UR5 ;  /* 0x000000082a0412a4 */ /* 0x000fe4000f8e0205 */
[----:B------:R-:W-:-:S04]  /*0680*/  UIMAD UR41, UR41, UR6, URZ ;  /* 0x00000006292972a4 */ /* 0x000fc8000f8e02ff */
[----:B------:R-:W-:Y:S02]  /*0690*/  @!UP2 UIADD3 UR40, UPT, UPT, -UR40, URZ, URZ ;  /* 0x000000ff2828a290 */ /* 0x000fe4000fffe1ff */
[----:B------:R-:W-:Y:S01]  /*06a0*/  @!UP0 ULOP3.LUT UR40, URZ, UR7, URZ, 0x33, !UPT ;  /* 0x00000007ff288292 */ /* 0x000fe2000f8e33ff */
[----:B------:R-:W-:Y:S02]  /*06b0*/  P2R R17, PR, RZ, 0x10 ;  /* 0x00000010ff117803 */ /* 0x000fe40000000000 */
[----:B------:R-:W-:Y:S02]  /*06c0*/  CS2R R24, SRZ ;  /* 0x0000000000187805 */ /* 0x000fe4000001ff00 */
[----:B------:R-:W-:Y:S01]  /*06d0*/  SHF.L.U32 R13, R16, 0x2, RZ ;  /* 0x00000002100d7819 */ /* 0x000fe200000006ff */
[----:B-1----:R-:W-:Y:S06]  /*06e0*/  @P3 BRA `(.L_x_131) ;  /* 0x0000000000583947 */ /* 0x002fec0003800000 */
[----:B------:R-:W0:Y:S01]  /*06f0*/  LDC R0, c[0x0][0x478] ;  /* 0x00011e00ff007b82 */ /* 0x000e220000000800 */
[----:B------:R-:W-:Y:S01]  /*0700*/  VIADD R21, R13, UR4 ;  /* 0x000000040d157c36 */ /* 0x000fe20008000000 */
        /* <DEDUP_REMOVED lines=20> */
.L_x_131:
[----:B------:R-:W-:Y:S05]  /*0850*/  BSYNC.RECONVERGENT B0 ;  /* 0x0000000000007941 */ /* 0x000fea0003800200 */
.L_x_130:
[----:B------:R-:W1:Y:S01]  /*0860*/  LDCU.64 UR10, c[0x0][0x3a0] ;  /* 0x00007400ff0a77ac */ /* 0x000e620008000a00 */
[----:B------:R-:W-:Y:S01]  /*0870*/  ISETP.NE.U32.AND P0, PT, R26, RZ, PT ;  /* 0x000000ff1a00720c */ /* 0x000fe20003f05070 */
[----:B------:R-:W2:Y:S01]  /*0880*/  S2R R10, SR_CTAID.X ;  /* 0x00000000000a7919 */ /* 0x000ea20000002500 */
[----:B------:R-:W3:Y:S01]  /*0890*/  @!P3 LDC.64 R2, c[0x0][0x3b8] ;  /* 0x0000ee00ff02bb82 */ /* 0x000ee20000000a00 */
[----:B------:R-:W4:Y:S01]  /*08a0*/  LDCU.64 UR4, c[0x0][0x390] ;  /* 0x00007200ff0477ac */ /* 0x000f220008000a00 */
[----:B------:R-:W-:Y:S02]  /*08b0*/  LOP3.LUT R83, R13, 0x4, RZ, 0xc0, !PT ;  /* 0x000000040d537812 */ /* 0x000fe400078ec0ff */
[----:B------:R-:W-:Y:S02]  /*08c0*/  CS2R R18, SRZ ;  /* 0x0000000000127805 */ /* 0x000fe4000001ff00 */
[----:B------:R-:W-:Y:S01]  /*08d0*/  SHF.R.U32.HI R82, RZ, 0x1, R16 ;  /* 0x00000001ff527819 */ /* 0x000fe20000011610 */
[----:B------:R-:W-:Y:S01]  /*08e0*/  VOTEU.ANY UP0, P4 ;  /* 0x0000000000ff7886 */ /* 0x000fe20002000100 */
[----:B------:R-:W-:Y:S01]  /*08f0*/  PLOP3.LUT P4, PT, PT, PT, UP0, 0x80, 0x8 ;  /* 0x000000000008781c */ /* 0x000fe20003f8f008 */
[----:B------:R-:W-:Y:S01]  /*0900*/  USHF.L.U32 UR43, UR43, 0x7, URZ ;  /* 0x000000072b2b7899 */ /* 0x000fe200080006ff */
[----:B------:R-:W-:Y:S01]  /*0910*/  PLOP3.LUT P5, PT, PT, PT, UP0, 0x40, 0x4 ;  /* 0x000000000004781c */ /* 0x000fe20003fae808 */
[----:B------:R-:W-:Y:S01]  /*0920*/  @!P3 IMAD R11, R82, UR7, R23 ;  /* 0x00000007520bbc24 */ /* 0x000fe2000f8e0217 */
[----:B------:R-:W-:Y:S01]  /*0930*/  CS2R R22, SRZ ;  /* 0x0000000000167805 */ /* 0x000fe2000001ff00 */
[----:B------:R-:W-:Y:S01]  /*0940*/  VOTEU.ANY UP0, P0 ;  /* 0x0000000000ff7886 */ /* 0x000fe20000000100 */
[----:B------:R-:W-:Y:S01]  /*0950*/  ISETP.GT.U32.OR P0, PT, R16, 0x1f, P5 ;  /* 0x0000001f1000780c */ /* 0x000fe20002f04470 */
[----:B------:R-:W-:Y:S01]  /*0960*/  @!P3 IMAD R0, R12, UR43, R83 ;  /* 0x0000002b0c00bc24 */ /* 0x000fe2000f8e0253 */
[----:B-1----:R-:W-:Y:S01]  /*0970*/  ISETP.NE.U32.AND P2, PT, RZ, UR10, PT ;  /* 0x0000000aff007c0c */ /* 0x002fe2000bf45070 */
[----:B------:R-:W1:Y:S03]  /*0980*/  LDC R12, c[0x0][0x400] ;  /* 0x00010000ff0c7b82 */ /* 0x000e660000000800 */
[----:B------:R-:W-:-:S02]  /*0990*/  @!P3 LEA R15, R11, R0, 0x3 ;  /* 0x000000000b0fb211 */ /* 0x000fc400078e18ff */
[----:B----4-:R-:W-:Y:S02]  /*09a0*/  ISETP.NE.U32.AND P1, PT, RZ, UR4, PT ;  /* 0x00000004ff007c0c */ /* 0x010fe4000bf25070 */
[----:B------:R-:W-:Y:S02]  /*09b0*/  R2UR UR4, R27 ;  /* 0x000000001b0472ca */ /* 0x000fe400000e0000 */
[----:B------:R-:W-:Y:S01]  /*09c0*/  ISETP.NE.AND.EX P2, PT, RZ, UR11, PT, P2 ;  /* 0x0000000bff007c0c */ /* 0x000fe2000bf45320 */
[----:B------:R-:W-:Y:S01]  /*09d0*/  VOTEU.ALL UP1, P0 ;  /* 0x0000000000ff7886 */ /* 0x000fe20000020000 */
[----:B------:R-:W-:Y:S01]  /*09e0*/  ISETP.NE.AND.EX P1, PT, RZ, UR5, PT, P1 ;  /* 0x00000005ff007c0c */ /* 0x000fe2000bf25310 */
[----:B---3--:R-:W-:Y:S01]  /*09f0*/  @!P3 IMAD.WIDE R2, R15, 0x2, R2 ;  /* 0x000000020f02b825 */ /* 0x008fe200078e0202 */
[----:B------:R-:W-:Y:S02]  /*0a00*/  ISETP.GT.U32.OR P2, PT, R16, 0x1f, !P2 ;  /* 0x0000001f1000780c */ /* 0x000fe40005744470 */
[----:B------:R-:W-:-:S02]  /*0a10*/  CS2R R14, SRZ ;  /* 0x00000000000e7805 */ /* 0x000fc4000001ff00 */
[----:B------:R-:W-:Y:S01]  /*0a20*/  ISETP.GT.U32.OR P1, PT, R16, 0x1f, !P1 ;  /* 0x0000001f1000780c */ /* 0x000fe20004f24470 */
[----:B--2---:R-:W-:Y:S01]  /*0a30*/  IMAD R11, R10, 0x80, R13 ;  /* 0x000000800a0b7824 */ /* 0x004fe200078e020d */
[----:B------:R-:W-:Y:S01]  /*0a40*/  ISETP.NE.OR P2, PT, RZ, UR9, P2 ;  /* 0x00000009ff007c0c */ /* 0x000fe20009745670 */
[----:B------:R2:W3:Y:S01]  /*0a50*/  @!P3 LDG.E.64 R22, desc[UR36][R2.64] ;  /* 0x000000240216b981 */ /* 0x0004e2000c1e1b00 */
[----:B-----5:R-:W-:Y:S01]  /*0a60*/  @P4 R2UR UR38, R8 ;  /* 0x00000000082642ca */ /* 0x020fe200000e0000 */
[----:B------:R-:W-:Y:S01]  /*0a70*/  UISETP.NE.AND.EX UP0, UPT, UR4, URZ, UPT, UP0 ;  /* 0x000000ff0400728c */ /* 0x000fe2000bf05300 */
[----:B------:R-:W4:Y:S05]  /*0a80*/  @!P0 LDC.64 R8, c[0x0][0x450] ;  /* 0x00011400ff088b82 */ /* 0x000f2a0000000a00 */
[----:B------:R-:W-:-:S03]  /*0a90*/  PLOP3.LUT P4, PT, PT, PT, UP0, 0x80, 0x8 ;  /* 0x000000000008781c */ /* 0x000fc60003f8f008 */
[----:B0-----:R-:W0:Y:S02]  /*0aa0*/  @!P1 LDC.64 R4, c[0x0][0x390] ;  /* 0x0000e400ff049b82 */ /* 0x001e240000000a00 */
[----:B------:R-:W1:Y:S01]  /*0ab0*/  @UP0 LDCU.64 UR4, c[0x0][0x418] ;  /* 0x00008300ff0407ac */ /* 0x000e620008000a00 */
[----:B------:R-:W-:-:S05]  /*0ac0*/  @!UP1 UIMAD UR6, UR38, UR6, URZ ;  /* 0x00000006260692a4 */ /* 0x000fca000f8e02ff */
[----:B------:R-:W2:Y:S01]  /*0ad0*/  @!P2 LDC.64 R6, c[0x0][0x3a0] ;  /* 0x0000e800ff06ab82 */ /* 0x000ea20000000a00 */
[----:B------:R-:W-:-:S05]  /*0ae0*/  MOV R0, UR6 ;  /* 0x0000000600007c02 */ /* 0x000fca0008000f00 */
[----:B------:R-:W-:Y:S01]  /*0af0*/  @!P0 IMAD R21, R0, 0x80, R11 ;  /* 0x0000008000158824 */ /* 0x000fe200078e020b */
[----:B-1----:R-:W-:-:S03]  /*0b00*/  @UP0 UIMAD.WIDE.U32 UR4, UR42, 0x4, UR4 ;  /* 0x000000042a0408a5 */ /* 0x002fc6000f8e0004 */
[----:B----4-:R-:W-:-:S04]  /*0b10*/  @!P0 IMAD.WIDE R8, R21, 0x2, R8 ;  /* 0x0000000215088825 */ /* 0x010fc800078e0208 */
[C---:B0-----:R-:W-:Y:S01]  /*0b20*/  @!P1 IMAD.WIDE.U32 R4, R11.reuse, 0x2, R4 ;  /* 0x000000020b049825 */ /* 0x041fe200078e0004 */
[----:B------:R-:W-:Y:S01]  /*0b30*/  MOV R10, UR4 ;  /* 0x00000004000a7c02 */ /* 0x000fe20008000f00 */
[----:B------:R-:W4:Y:S04]  /*0b40*/  @!P0 LDG.E.64 R8, desc[UR36][R8.64] ;  /* 0x0000002408088981 */ /* 0x000f28000c1e1b00 */
[----:B------:R-:W3:Y:S01]  /*0b50*/  @!P1 LDG.E.64 R14, desc[UR36][R4.64] ;  /* 0x00000024040e9981 */ /* 0x000ee2000c1e1b00 */
[----:B--2---:R-:W-:Y:S01]  /*0b60*/  @!P2 IMAD.WIDE.U32 R6, R11, 0x2, R6 ;  /* 0x000000020b06a825 */ /* 0x004fe200078e0006 */
[----:B------:R-:W0:Y:S03]  /*0b70*/  LDCU.U8 UR4, c[0x0][0x404] ;  /* 0x00008080ff0477ac */ /* 0x000e260008000000 */
[----:B------:R-:W-:Y:S01]  /*0b80*/  IMAD.U32 R11, RZ, RZ, UR5 ;  /* 0x00000005ff0b7e24 */ /* 0x000fe2000f8e00ff */
[----:B------:R-:W2:Y:S04]  /*0b90*/  @!P2 LDG.E.64 R18, desc[UR36][R6.64] ;  /* 0x000000240612a981 */ /* 0x000ea8000c1e1b00 */
[----:B------:R-:W4:Y:S01]  /*0ba0*/  @P4 LDG.E R10, desc[UR36][R10.64] ;  /* 0x000000240a0a4981 */ /* 0x000f22000c1e1900 */
[----:B------:R-:W-:-:S02]  /*0bb0*/  ISETP.NE.AND P2, PT, RZ, UR9, PT ;  /* 0x00000009ff007c0c */ /* 0x000fc4000bf45270 */
[----:B0-----:R-:W-:-:S04]  /*0bc0*/  ISETP.NE.AND P1, PT, RZ, UR4, PT ;  /* 0x00000004ff007c0c */ /* 0x001fc8000bf25270 */
[----:B------:R-:W-:Y:S01]  /*0bd0*/  ISETP.LT.OR P1, PT, R12, 0x1, P1 ;  /* 0x000000010c00780c */ /* 0x000fe20000f21670 */
[----:B------:R-:W-:Y:S01]  /*0be0*/  UIMAD UR42, UR42, UR7, URZ ;  /* 0x000000072a2a72a4 */ /* 0x000fe2000f8e02ff */
[----:B------:R-:W-:Y:S01]  /*0bf0*/  BSSY.RECONVERGENT B6, `(.L_x_132) ;  /* 0x000013b000067945 */ /* 0x000fe20003800200 */
[----:B------:R-:W-:-:S04]  /*0c00*/  UMOV UR39, URZ ;  /* 0x000000ff00277c82 */ /* 0x000fc80008000000 */
[----:B------:R-:W-:-:S04]  /*0c10*/  MOV R2, UR42 ;  /* 0x0000002a00027c02 */ /* 0x000fc80008000f00 */
[----:B------:R-:W-:Y:S01]  /*0c20*/  SHF.R.S32.HI R2, RZ, 0x1f, R2 ;  /* 0x0000001fff027819 */ /* 0x000fe20000011402 */
[----:B---3--:R-:W-:Y:S02]  /*0c30*/  HFMA2 R24, R24, 1, 1, R14 ;  /* 0x3c003c0018187831 */ /* 0x008fe4000000000e */
[----:B--2---:R-:W-:Y:S02]  /*0c40*/  @!P2 HFMA2 R23, R23, 1, 1, R19 ;  /* 0x3c003c001717a831 */ /* 0x004fe40000000013 */
[----:B------:R-:W-:Y:S01]  /*0c50*/  @!P2 HADD2 R22, R22, R18 ;  /* 0x000000121616a230 */ /* 0x000fe20000000000 */
[----:B----4-:R-:W-:Y:S01]  /*0c60*/  @P4 R2UR UR39, R10 ;  /* 0x000000000a2742ca */ /* 0x010fe200000e0000 */
[----:B------:R-:W-:Y:S02]  /*0c70*/  @!P0 HFMA2 R23, R23, R9, -RZ ;  /* 0x0000000917178231 */ /* 0x000fe400001000ff */
[----:B------:R-:W-:Y:S02]  /*0c80*/  HADD2 R25, R25, R15 ;  /* 0x0000000f19197230 */ /* 0x000fe40000000000 */
[----:B------:R-:W-:Y:S01]  /*0c90*/  @!P0 HMUL2 R22, R22, R8 ;  /* 0x0000000816168232 */ /* 0x000fe20000000000 */
[----:B------:R-:W-:Y:S09]  /*0ca0*/  @P1 BRA `(.L_x_133) ;  /* 0x00000004006c1947 */ /* 0x000ff20003800000 */
[----:B------:R-:W-:Y:S05]  /*0cb0*/  @P2 BRA `(.L_x_134) ;  /* 0x0000000000d02947 */ /* 0x000fea0003800000 */
[----:B------:R-:W-:-:S13]  /*0cc0*/  ISETP.GE.AND P0, PT, R13, R12, PT ;  /* 0x0000000c0d00720c */ /* 0x000fda0003f06270 */
[----:B------:R-:W-:Y:S05]  /*0cd0*/  @P0 BRA `(.L_x_135) ;  /* 0x0000001000b00947 */ /* 0x000fea0003800000 */
[----:B------:R-:W-:Y:S01]  /*0ce0*/  I2FP.F32.U32 R3, R12 ;  /* 0x0000000c00037245 */ /* 0x000fe20000201000 */
[----:B------:R-:W-:Y:S01]  /*0cf0*/  VIADD R0, R13, 0x2 ;  /* 0x000000020d007836 */ /* 0x000fe20000000000 */
[----:B------:R-:W-:Y:S01]  /*0d00*/  I2FP.F32.U32 R13, R13 ;  /* 0x0000000d000d7245 */ /* 0x000fe20000201000 */
[----:B------:R-:W-:Y:S01]  /*0d10*/  UIADD3 UR4, UPT, UPT, -UR39, UR9, URZ ;  /* 0x0000000927047290 */ /* 0x000fe2000fffe1ff */
[--C-:B------:R-:W-:Y:S02]  /*0d20*/  HADD2.F32 R9, -RZ, R23.reuse.H1_H1 ;  /* 0x30000017ff097230 */ /* 0x100fe40000004100 */
[----:B------:R-:W0:Y:S01]  /*0d30*/  MUFU.RCP R3, R3 ;  /* 0x0000000300037308 */ /* 0x000e220000001000 */
[----:B------:R-:W-:Y:S01]  /*0d40*/  I2FP.F32.U32 R0, R0 ;  /* 0x0000000000007245 */ /* 0x000fe20000201000 */
[----:B------:R-:W-:-:S04]  /*0d50*/  HADD2.F32 R23, -RZ, R23.H0_H0 ;  /* 0x20000017ff177230 */ /* 0x000fc80000004100 */
[-C--:B0-----:R-:W-:Y:S01]  /*0d60*/  FMUL.FTZ R0, R0, R3.reuse ;  /* 0x0000000300007220 */ /* 0x081fe20000410000 */
[----:B------:R-:W-:-:S03]  /*0d70*/  FMUL.FTZ R13, R13, R3 ;  /* 0x000000030d0d7220 */ /* 0x000fc60000410000 */
[----:B------:R-:W-:Y:S01]  /*0d80*/  FMUL.FTZ R4, R0, 13.28771209716796875 ;  /* 0x41549a7800047820 */ /* 0x000fe20000410000 */
[----:B------:R-:W-:Y:S01]  /*0d90*/  FMUL.FTZ R13, R13, 13.28771209716796875 ;  /* 0x41549a780d0d7820 */ /* 0x000fe20000410000 */
[----:B------:R-:W-:Y:S02]  /*0da0*/  I2FP.F32.S32 R0, UR4 ;  /* 0x0000000400007c45 */ /* 0x000fe40008201400 */
[----:B------:R0:W1:Y:S04]  /*0db0*/  MUFU.EX2 R5, -R4 ;  /* 0x8000000400057308 */ /* 0x0000680000000800 */
[----:B------:R-:W2:Y:S01]  /*0dc0*/  MUFU.EX2 R13, -R13 ;  /* 0x8000000d000d7308 */ /* 0x000ea20000000800 */
[--C-:B0-----:R-:W-:Y:S02]  /*0dd0*/  HADD2.F32 R4, -RZ, R25.reuse.H1_H1 ;  /* 0x30000019ff047230 */ /* 0x101fe40000004100 */
[----:B------:R-:W-:-:S02]  /*0de0*/  HADD2.F32 R25, -RZ, R25.H0_H0 ;  /* 0x20000019ff197230 */ /* 0x000fc40000004100 */
[----:B-1----:R-:W-:-:S04]  /*0df0*/  FMUL.FTZ R3, R0, R5 ;  /* 0x0000000500037220 */ /* 0x002fc80000410000 */
[----:B------:R-:W-:Y:S01]  /*0e00*/  FMUL.RZ R10, R3, 0.15915493667125701904 ;  /* 0x3e22f983030a7820 */ /* 0x000fe2000040c000 */
[----:B--2---:R-:W-:-:S03]  /*0e10*/  FMUL.FTZ R0, R0, R13 ;  /* 0x0000000d00007220 */ /* 0x004fc60000410000 */
[----:B------:R-:W0:Y:S01]  /*0e20*/  MUFU.SIN R6, R10 ;  /* 0x0000000a00067308 */ /* 0x000e220000000400 */
[----:B------:R-:W-:-:S07]  /*0e30*/  FMUL.RZ R11, R0, 0.15915493667125701904 ;  /* 0x3e22f983000b7820 */ /* 0x000fce000040c000 */
[----:B------:R-:W1:Y:S08]  /*0e40*/  MUFU.COS R5, R10 ;  /* 0x0000000a00057308 */ /* 0x000e700000000000 */
[----:B------:R-:W2:Y:S01]  /*0e50*/  MUFU.SIN R3, R11 ;  /* 0x0000000b00037308 */ /* 0x000ea20000000400 */
[----:B0-----:R-:W-:-:S07]  /*0e60*/  FMUL.FTZ R8, R6, R4 ;  /* 0x0000000406087220 */ /* 0x001fce0000410000 */
[----:B------:R-:W0:Y:S01]  /*0e70*/  MUFU.COS R0, R11 ;  /* 0x0000000b00007308 */ /* 0x000e220000000000 */
[C---:B-1----:R-:W-:Y:S01]  /*0e80*/  FMUL.FTZ R7, R5.reuse, R4 ;  /* 0x0000000405077220 */ /* 0x042fe20000410000 */
[CC--:B------:R-:W-:Y:S01]  /*0e90*/  FMUL.FTZ R4, R6.reuse, R9.reuse ;  /* 0x0000000906047220 */ /* 0x0c0fe20000410000 */
[C---:B------:R-:W-:Y:S01]  /*0ea0*/  FMUL.FTZ R10, R5.reuse, R9 ;  /* 0x00000009050a7220 */ /* 0x040fe20000410000 */
[CC--:B------:R-:W-:Y:S01]  /*0eb0*/  FFMA.FTZ R8, R5.reuse, R25.reuse, -R8 ;  /* 0x0000001905087223 */ /* 0x0c0fe20000010808 */
[C---:B------:R-:W-:Y:S01]  /*0ec0*/  FFMA.FTZ R25, R6.reuse, R25, R7 ;  /* 0x0000001906197223 */ /* 0x040fe20000010007 */
[-C--:B------:R-:W-:Y:S01]  /*0ed0*/  FFMA.FTZ R9, R5, R23.reuse, -R4 ;  /* 0x0000001705097223 */ /* 0x080fe20000010804 */
[----:B------:R-:W-:Y:S01]  /*0ee0*/  FFMA.FTZ R10, R6, R23, R10 ;  /* 0x00000017060a7223 */ /* 0x000fe2000001000a */
[----:B------:R-:W-:Y:S02]  /*0ef0*/  HADD2.F32 R4, -RZ, R24.H1_H1 ;  /* 0x30000018ff047230 */ /* 0x000fe40000004100 */
[----:B------:R-:W-:Y:S01]  /*0f00*/  HADD2.F32 R6, -RZ, R22.H1_H1 ;  /* 0x30000016ff067230 */ /* 0x000fe20000004100 */
[----:B------:R-:W-:Y:S01]  /*0f10*/  F2FP.F16.F32.PACK_AB R25, R25, R8 ;  /* 0x000000081919723e */ /* 0x000fe200000000ff */
[----:B------:R-:W-:-:S02]  /*0f20*/  HADD2.F32 R24, -RZ, R24.H0_H0 ;  /* 0x20000018ff187230 */ /* 0x000fc40000004100 */
[C---:B--2---:R-:W-:Y:S01]  /*0f30*/  FMUL.FTZ R5, R3.reuse, R4 ;  /* 0x0000000403057220 */ /* 0x044fe20000410000 */
[----:B------:R-:W-:Y:S02]  /*0f40*/  HADD2.F32 R22, -RZ, R22.H0_H0 ;  /* 0x20000016ff167230 */ /* 0x000fe40000004100 */
[C---:B------:R-:W-:Y:S01]  /*0f50*/  FMUL.FTZ R7, R3.reuse, R6 ;  /* 0x0000000603077220 */ /* 0x040fe20000410000 */
        /* <DEDUP_REMOVED lines=10> */
.L_x_134:
[----:B------:R-:W-:-:S13]  /*1000*/  ISETP.GE.AND P0, PT, R13, R12, PT ;  /* 0x0000000c0d00720c */ /* 0x000fda0003f06270 */
[----:B------:R-:W-:Y:S05]  /*1010*/  @P0 BRA `(.L_x_135) ;  /* 0x0000000c00e00947 */ /* 0x000fea0003800000 */
[----:B------:R-:W-:Y:S01]  /*1020*/  I2FP.F32.U32 R12, R12 ;  /* 0x0000000c000c7245 */ /* 0x000fe20000201000 */
[----:B------:R-:W-:Y:S01]  /*1030*/  UIADD3 UR4, UPT, UPT, -UR39, UR9, URZ ;  /* 0x0000000927047290 */ /* 0x000fe2000fffe1ff */
[----:B------:R-:W-:Y:S01]  /*1040*/  IADD3 R0, PT, PT, R13, 0x2, RZ ;  /* 0x000000020d007810 */ /* 0x000fe20007ffe0ff */
[--C-:B------:R-:W-:Y:S01]  /*1050*/  HADD2.F32 R6, -RZ, R25.reuse.H1_H1 ;  /* 0x30000019ff067230 */ /* 0x100fe20000004100 */
[----:B------:R-:W-:Y:S01]  /*1060*/  I2FP.F32.U32 R13, R13 ;  /* 0x0000000d000d7245 */ /* 0x000fe20000201000 */
[--C-:B------:R-:W-:Y:S01]  /*1070*/  HADD2.F32 R5, -RZ, R24.reuse.H1_H1 ;  /* 0x30000018ff057230 */ /* 0x100fe20000004100 */
[----:B------:R-:W0:Y:S01]  /*1080*/  MUFU.RCP R12, R12 ;  /* 0x0000000c000c7308 */ /* 0x000e220000001000 */
[----:B------:R-:W-:Y:S01]  /*1090*/  I2FP.F32.U32 R3, R0 ;  /* 0x0000000000037245 */ /* 0x000fe20000201000 */
[----:B------:R-:W-:Y:S01]  /*10a0*/  HADD2.F32 R25, -RZ, R25.H0_H0 ;  /* 0x20000019ff197230 */ /* 0x000fe20000004100 */
[----:B------:R-:W-:Y:S01]  /*10b0*/  I2FP.F32.S32 R0, UR4 ;  /* 0x0000000400007c45 */ /* 0x000fe20008201400 */
[----:B------:R-:W-:-:S02]  /*10c0*/  HADD2.F32 R24, -RZ, R24.H0_H0 ;  /* 0x20000018ff187230 */ /* 0x000fc40000004100 */
[-C--:B0-----:R-:W-:Y:S01]  /*10d0*/  FMUL.FTZ R3, R3, R12.reuse ;  /* 0x0000000c03037220 */ /* 0x081fe20000410000 */
[----:B------:R-:W-:-:S03]  /*10e0*/  FMUL.FTZ R13, R13, R12 ;  /* 0x0000000c0d0d7220 */ /* 0x000fc60000410000 */
[----:B------:R-:W-:Y:S01]  /*10f0*/  FMUL.FTZ R3, R3, 13.28771209716796875 ;  /* 0x41549a7803037820 */ /* 0x000fe20000410000 */
[----:B------:R-:W-:-:S05]  /*1100*/  FMUL.FTZ R13, R13, 13.28771209716796875 ;  /* 0x41549a780d0d7820 */ /* 0x000fca0000410000 */
[----:B------:R-:W0:Y:S04]  /*1110*/  MUFU.EX2 R3, -R3 ;  /* 0x8000000300037308 */ /* 0x000e280000000800 */
[----:B------:R-:W1:Y:S01]  /*1120*/  MUFU.EX2 R13, -R13 ;  /* 0x8000000d000d7308 */ /* 0x000e620000000800 */
[C---:B0-----:R-:W-:Y:S01]  /*1130*/  FMUL.FTZ R4, R0.reuse, R3 ;  /* 0x0000000300047220 */ /* 0x041fe20000410000 */
[----:B-1----:R-:W-:-:S03]  /*1140*/  FMUL.FTZ R0, R0, R13 ;  /* 0x0000000d00007220 */ /* 0x002fc60000410000 */
[----:B------:R-:W-:Y:S01]  /*1150*/  FMUL.RZ R7, R4, 0.15915493667125701904 ;  /* 0x3e22f98304077820 */ /* 0x000fe2000040c000 */
[----:B------:R-:W-:-:S03]  /*1160*/  FMUL.RZ R0, R0, 0.15915493667125701904 ;  /* 0x3e22f98300007820 */ /* 0x000fc6000040c000 */
[----:B------:R-:W0:Y:S08]  /*1170*/  MUFU.COS R8, R7 ;  /* 0x0000000700087308 */ /* 0x000e300000000000 */
[----:B------:R-:W1:Y:S08]  /*1180*/  MUFU.SIN R9, R7 ;  /* 0x0000000700097308 */ /* 0x000e700000000400 */
[----:B------:R-:W2:Y:S01]  /*1190*/  MUFU.SIN R4, R0 ;  /* 0x0000000000047308 */ /* 0x000ea20000000400 */
[----:B0-----:R-:W-:-:S07]  /*11a0*/  FMUL.FTZ R10, R8, R6 ;  /* 0x00000006080a7220 */ /* 0x001fce0000410000 */
[----:B------:R-:W0:Y:S01]  /*11b0*/  MUFU.COS R3, R0 ;  /* 0x0000000000037308 */ /* 0x000e220000000000 */
[C---:B-1----:R-:W-:Y:S01]  /*11c0*/  FMUL.FTZ R11, R9.reuse, R6 ;  /* 0x00000006090b7220 */ /* 0x042fe20000410000 */
[----:B------:R-:W-:-:S03]  /*11d0*/  FFMA.FTZ R10, R9, R25, R10 ;  /* 0x00000019090a7223 */ /* 0x000fc6000001000a */
[----:B------:R-:W-:Y:S01]  /*11e0*/  FFMA.FTZ R11, R8, R25, -R11 ;  /* 0x00000019080b7223 */ /* 0x000fe2000001080b */
[----:B--2---:R-:W-:-:S04]  /*11f0*/  FMUL.FTZ R6, R4, R5 ;  /* 0x0000000504067220 */ /* 0x004fc80000410000 */
[----:B------:R-:W-:Y:S01]  /*1200*/  F2FP.F16.F32.PACK_AB R25, R10, R11 ;  /* 0x0000000b0a19723e */ /* 0x000fe200000000ff */
[C---:B0-----:R-:W-:Y:S01]  /*1210*/  FMUL.FTZ R5, R3.reuse, R5 ;  /* 0x0000000503057220 */ /* 0x041fe20000410000 */
[----:B------:R-:W-:-:S03]  /*1220*/  FFMA.FTZ R6, R3, R24, -R6 ;  /* 0x0000001803067223 */ /* 0x000fc60000010806 */
[----:B------:R-:W-:-:S05]  /*1230*/  FFMA.FTZ R5, R4, R24, R5 ;  /* 0x0000001804057223 */ /* 0x000fca0000010005 */
[----:B------:R-:W-:Y:S01]  /*1240*/  F2FP.F16.F32.PACK_AB R24, R5, R6 ;  /* 0x000000060518723e */ /* 0x000fe200000000ff */
[----:B------:R-:W-:Y:S06]  /*1250*/  BRA `(.L_x_135) ;  /* 0x0000000c00507947 */ /* 0x000fec0003800000 */
.L_x_133:
        /* <DEDUP_REMOVED lines=10> */
[----:B0-----:R-:W-:-:S02]  /*1300*/  VIADD R4, R0, 0xffffffe ;  /* 0x0ffffffe00047836 */ /* 0x001fc40000000000 */
[----:B------:R-:W-:-:S04]  /*1310*/  IMAD.MOV R0, RZ, RZ, -R9 ;  /* 0x000000ffff007224 */ /* 0x000fc800078e0a09 */
        /* <DEDUP_REMOVED lines=9> */
[-C--:B------:R-:W-:Y:S01]  /*13b0*/  @!P1 IADD3 R0, PT, PT, R0, -R3.reuse, RZ ;  /* 0x8000000300009210 */ /* 0x080fe20007ffe0ff */
[----:B------:R-:W-:Y:S01]  /*13c0*/  @!P1 VIADD R27, R27, 0x1 ;  /* 0x000000011b1b9836 */ /* 0x000fe20000000000 */
[----:B------:R-:W-:Y:S02]  /*13d0*/  ISETP.NE.AND P1, PT, R26, RZ, PT ;  /* 0x000000ff1a00720c */ /* 0x000fe40003f25270 */
[----:B------:R-:W-:Y:S02]  /*13e0*/  ISETP.GE.U32.AND P0, PT, R0, R3, PT ;  /* 0x000000030000720c */ /* 0x000fe40003f06070 */
[----:B------:R-:W-:-:S04]  /*13f0*/  LOP3.LUT R0, R13, R26, RZ, 0x3c, !PT ;  /* 0x0000001a0d007212 */ /* 0x000fc800078e3cff */
[----:B------:R-:W-:-:S07]  /*1400*/  ISETP.GE.AND P2, PT, R0, RZ, PT ;  /* 0x000000ff0000720c */ /* 0x000fce0003f46270 */
[----:B------:R-:W-:Y:S02]  /*1410*/  @P0 IADD3 R27, PT, PT, R27, 0x1, RZ ;  /* 0x000000011b1b0810 */ /* 0x000fe40007ffe0ff */
[----:B------:R-:W-:-:S04]  /*1420*/  ISETP.GE.AND P0, PT, R13, R12, PT ;  /* 0x0000000c0d00720c */ /* 0x000fc80003f06270 */
[----:B------:R-:W-:Y:S01]  /*1430*/  @!P2 IMAD.MOV R27, RZ, RZ, -R27 ;  /* 0x000000ffff1ba224 */ /* 0x000fe200078e0a1b */
        /* <DEDUP_REMOVED lines=13> */
[----:B------:R-:W-:Y:S01]  /*1510*/  IMAD.MOV.U32 R13, RZ, RZ, RZ ;  /* 0x000000ffff0d7224 */ /* 0x000fe200078e00ff */
[----:B------:R-:W4:Y:S01]  /*1520*/  LDCU.64 UR8, c[0x4][0xb8] ;  /* 0x01001700ff0877ac */ /* 0x000f220008000a00 */
[----:B0-----:R-:W-:Y:S01]  /*1530*/  IMAD.U32 R4, RZ, RZ, UR4 ;  /* 0x00000004ff047e24 */ /* 0x001fe2000f8e00ff */
[----:B------:R-:W-:Y:S01]  /*1540*/  MOV R5, UR5 ;  /* 0x0000000500057c02 */ /* 0x000fe20008000f00 */
[----:B---3--:R-:W-:Y:S01]  /*1550*/  IMAD.U32 R6, RZ, RZ, UR6 ;  /* 0x00000006ff067e24 */ /* 0x008fe2000f8e00ff */
[----:B------:R-:W-:Y:S01]  /*1560*/  MOV R7, UR7 ;  /* 0x0000000700077c02 */ /* 0x000fe20008000f00 */
[----:B----4-:R-:W-:Y:S01]  /*1570*/  IMAD.U32 R10, RZ, RZ, UR8 ;  /* 0x00000008ff0a7e24 */ /* 0x010fe2000f8e00ff */
[----:B-1----:R-:W-:-:S07]  /*1580*/  MOV R11, UR9 ;  /* 0x00000009000b7c02 */ /* 0x002fce0008000f00 */
[----:B------:R-:W-:-:S07]  /*1590*/  LEPC R20, `(.L_x_136) ;  /* 0x000000001014794e */ /* 0x000fce0000000000 */
[----:B--2---:R-:W-:Y:S05]  /*15a0*/  CALL.ABS.NOINC R14 ;  /* 0x000000000e007343 */ /* 0x004fea0003c00000 */
.L_x_136:
[----:B------:R-:W0:Y:S01]  /*15b0*/  S2R R3, SR_CgaCtaId ;  /* 0x0000000000037919 */ /* 0x000e220000008800 */
[----:B------:R-:W1:Y:S01]  /*15c0*/  LDC R9, c[0x0][0x400] ;  /* 0x00010000ff097b82 */ /* 0x000e620000000800 */
[----:B------:R-:W-:Y:S02]  /*15d0*/  ISETP.NE.AND P6, PT, R29, RZ, PT ;  /* 0x000000ff1d00720c */ /* 0x000fe40003fc5270 */
[----:B------:R-:W-:-:S04]  /*15e0*/  MOV R0, 0x400 ;  /* 0x0000040000007802 */ /* 0x000fc80000000f00 */
[----:B------:R-:W-:-:S04]  /*15f0*/  IADD3 R0, PT, PT, R0, 0x220, RZ ;  /* 0x0000022000007810 */ /* 0x000fc80007ffe0ff */
[----:B0-----:R-:W-:-:S05]  /*1600*/  LEA R0, R3, R0, 0x18 ;  /* 0x0000000003007211 */ /* 0x001fca00078ec0ff */
[----:B-1----:R-:W-:Y:S01]  /*1610*/  IMAD R3, R9, 0x2, R0 ;  /* 0x0000000209037824 */ /* 0x002fe200078e0200 */
        /* <DEDUP_REMOVED lines=8> */
.L_x_137:
        /* <DEDUP_REMOVED lines=12> */
[----:B------:R-:W-:Y:S03]  /*1760*/  BSSY.RECONVERGENT B1, `(.L_x_140) ;  /* 0x0000072000017945 */ /* 0x000fe60003800200 */
[----:B------:R-:W-:Y:S01]  /*1770*/  IMAD R14, R26, 0x2, R15 ;  /* 0x000000021a0e7824 */ /* 0x000fe200078e020f */
[----:B------:R-:W-:Y:S04]  /*1780*/  LDS R25, [R15] ;  /* 0x000000000f197984 */ /* 0x000fe80000000800 */
[----:B------:R-:W1:Y:S01]  /*1790*/  LDS R4, [R14] ;  /* 0x000000000e047984 */ /* 0x000e620000000800 */
[----:B0-----:R-:W-:-:S02]  /*17a0*/  ISETP.NE.AND P0, PT, R8, RZ, PT ;  /* 0x000000ff0800720c */ /* 0x001fc40003f05270 */
[C-C-:B-1----:R-:W-:Y:S02]  /*17b0*/  PRMT R24, R25.reuse, 0x5410, R4.reuse ;  /* 0x0000541019187816 */ /* 0x142fe40000000004 */
[----:B------:R-:W-:-:S09]  /*17c0*/  PRMT R25, R25, 0x7632, R4 ;  /* 0x0000763219197816 */ /* 0x000fd20000000004 */
[----:B------:R-:W-:Y:S05]  /*17d0*/  @P0 BRA `(.L_x_141) ;  /* 0x00000004000c0947 */ /* 0x000fea0003800000 */
[C---:B------:R-:W-:Y:S01]  /*17e0*/  LEA R21, R5.reuse, R3, 0x1 ;  /* 0x0000000305157211 */ /* 0x040fe200078e08ff */
[----:B------:R-:W-:Y:S01]  /*17f0*/  BSSY.RECONVERGENT B2, `(.L_x_142) ;  /* 0x000003c000027945 */ /* 0x000fe20003800200 */
[----:B------:R-:W-:-:S03]  /*1800*/  LEA.HI R5, R5, R5, RZ, 0x1 ;  /* 0x0000000505057211 */ /* 0x000fc600078f08ff */
[----:B------:R-:W-:Y:S01]  /*1810*/  IMAD R20, R26, 0x2, R21 ;  /* 0x000000021a147824 */ /* 0x000fe200078e0215 */
        /* <DEDUP_REMOVED lines=46> */
[-C--:B------:R-:W-:Y:S01]  /*1b00*/  FMUL.FTZ R8, R9, R6.reuse ;  /* 0x0000000609087220 */ /* 0x080fe20000410000 */
[----:B------:R-:W-:Y:S01]  /*1b10*/  F2FP.F16.F32.PACK_AB R25, R10, R25 ;  /* 0x000000190a19723e */ /* 0x000fe200000000ff */
[-C--:B---3--:R-:W-:Y:S01]  /*1b20*/  FMUL.FTZ R7, R7, R5.reuse ;  /* 0x0000000507077220 */ /* 0x088fe20000410000 */
[-C--:B------:R-:W-:Y:S01]  /*1b30*/  FMUL.FTZ R9, R9, R5.reuse ;  /* 0x0000000509097220 */ /* 0x080fe20000410000 */
[-C--:B------:R-:W-:Y:S01]  /*1b40*/  FFMA.FTZ R4, R13, R5.reuse, -R4 ;  /* 0x000000050d047223 */ /* 0x080fe20000010804 */
[----:B------:R-:W-:Y:S01]  /*1b50*/  FFMA.FTZ R8, R23, R5, -R8 ;  /* 0x0000000517087223 */ /* 0x000fe20000010808 */
[-C--:B------:R-:W-:Y:S01]  /*1b60*/  FFMA.FTZ R7, R13, R6.reuse, R7 ;  /* 0x000000060d077223 */ /* 0x080fe20000010007 */
[----:B------:R-:W-:Y:S01]  /*1b70*/  FFMA.FTZ R9, R23, R6, R9 ;  /* 0x0000000617097223 */ /* 0x000fe20000010009 */
[----:B------:R-:W-:-:S03]  /*1b80*/  F2FP.F16.F32.PACK_AB R23, R11, R12 ;  /* 0x0000000c0b17723e */ /* 0x000fc600000000ff */
[----:B------:R-:W-:Y:S02]  /*1b90*/  F2FP.F16.F32.PACK_AB R24, R7, R4 ;  /* 0x000000040718723e */ /* 0x000fe400000000ff */
[----:B------:R-:W-:-:S07]  /*1ba0*/  F2FP.F16.F32.PACK_AB R22, R9, R8 ;  /* 0x000000080916723e */ /* 0x000fce00000000ff */
.L_x_143:
[----:B------:R-:W-:Y:S05]  /*1bb0*/  BSYNC.RECONVERGENT B2 ;  /* 0x0000000000027941 */ /* 0x000fea0003800200 */
.L_x_142:
[C-C-:B------:R-:W-:Y:S02]  /*1bc0*/  PRMT R4, R22.reuse, 0x5410, R23.reuse ;  /* 0x0000541016047816 */ /* 0x140fe40000000017 */
[----:B------:R-:W-:-:S03]  /*1bd0*/  PRMT R5, R22, 0x7632, R23 ;  /* 0x0000763216057816 */ /* 0x000fc60000000017 */
[----:B------:R0:W-:Y:S04]  /*1be0*/  STS [R21], R4 ;  /* 0x0000000415007388 */ /* 0x0001e80000000800 */
[----:B------:R0:W-:Y:S01]  /*1bf0*/  STS [R20], R5 ;  /* 0x0000000514007388 */ /* 0x0001e20000000800 */
[----:B------:R-:W-:Y:S05]  /*1c00*/  BRA `(.L_x_144) ;  /* 0x00000000009c7947 */ /* 0x000fea0003800000 */
.L_x_141:
[----:B------:R-:W-:-:S05]  /*1c10*/  LEA.HI R5, R5, R5, RZ, 0x1 ;  /* 0x0000000505057211 */ /* 0x000fca00078f08ff */
[----:B------:R-:W-:-:S05]  /*1c20*/  IMAD.SHL.U32 R5, R5, 0x2, RZ ;  /* 0x0000000205057824 */ /* 0x000fca00078e00ff */
[----:B------:R-:W-:-:S04]  /*1c30*/  LOP3.LUT R6, R5, 0xfffffffc, RZ, 0xc0, !PT ;  /* 0xfffffffc05067812 */ /* 0x000fc800078ec0ff */
[----:B------:R-:W-:-:S13]  /*1c40*/  ISETP.GE.AND P0, PT, R6, R9, PT ;  /* 0x000000090600720c */ /* 0x000fda0003f06270 */
[----:B------:R-:W-:Y:S05]  /*1c50*/  @P0 BRA `(.L_x_144) ;  /* 0x0000000000880947 */ /* 0x000fea0003800000 */
[----:B------:R-:W-:Y:S01]  /*1c60*/  I2FP.F32.S32 R9, R9 ;  /* 0x0000000900097245 */ /* 0x000fe20000201400 */
[--C-:B------:R-:W-:Y:S01]  /*1c70*/  HADD2.F32 R10, -RZ, R25.reuse.H1_H1 ;  /* 0x30000019ff0a7230 */ /* 0x100fe20000004100 */
[----:B------:R-:W-:Y:S01]  /*1c80*/  IADD3 R4, PT, PT, R6, 0x2, RZ ;  /* 0x0000000206047810 */ /* 0x000fe20007ffe0ff */
[--C-:B------:R-:W-:Y:S02]  /*1c90*/  HADD2.F32 R13, -RZ, R24.reuse.H1_H1 ;  /* 0x30000018ff0d7230 */ /* 0x100fe40000004100 */
[----:B------:R-:W-:Y:S01]  /*1ca0*/  HADD2.F32 R24, -RZ, R24.H0_H0 ;  /* 0x20000018ff187230 */ /* 0x000fe20000004100 */
[----:B------:R-:W0:Y:S01]  /*1cb0*/  MUFU.RCP R9, R9 ;  /* 0x0000000900097308 */ /* 0x000e220000001000 */
[----:B------:R-:W-:Y:S01]  /*1cc0*/  I2FP.F32.S32 R4, R4 ;  /* 0x0000000400047245 */ /* 0x000fe20000201400 */
[----:B------:R-:W-:-:S04]  /*1cd0*/  HADD2.F32 R20, -RZ, R25.H0_H0 ;  /* 0x20000019ff147230 */ /* 0x000fc80000004100 */
        /* <DEDUP_REMOVED lines=26> */
.L_x_144:
[----:B------:R-:W-:Y:S05]  /*1e80*/  BSYNC.RECONVERGENT B1 ;  /* 0x0000000000017941 */ /* 0x000fea0003800200 */
.L_x_140:
[C-C-:B0-----:R-:W-:Y:S02]  /*1e90*/  PRMT R4, R24.reuse, 0x5410, R25.reuse ;  /* 0x0000541018047816 */ /* 0x141fe40000000019 */
[----:B------:R-:W-:-:S03]  /*1ea0*/  PRMT R5, R24, 0x7632, R25 ;  /* 0x0000763218057816 */ /* 0x000fc60000000019 */
[----:B------:R0:W-:Y:S04]  /*1eb0*/  STS [R15], R4 ;  /* 0x000000040f007388 */ /* 0x0001e80000000800 */
[----:B------:R0:W-:Y:S02]  /*1ec0*/  STS [R14], R5 ;  /* 0x000000050e007388 */ /* 0x0001e40000000800 */
.L_x_139:
[----:B------:R-:W-:Y:S05]  /*1ed0*/  BSYNC.RECONVERGENT B0 ;  /* 0x0000000000007941 */ /* 0x000fea0003800200 */
.L_x_138:
[----:B------:R-:W-:Y:S06]  /*1ee0*/  BAR.SYNC.DEFER_BLOCKING 0x0 ;  /* 0x0000000000007b1d */ /* 0x000fec0000010000 */
[----:B------:R-:W-:Y:S04]  /*1ef0*/  BSSY.RECONVERGENT B0, `(.L_x_145) ;  /* 0x0000009000007945 */ /* 0x000fe80003800200 */
[----:B------:R-:W-:Y:S05]  /*1f00*/  @P6 BRA `(.L_x_146) ;  /* 0x00000000001c6947 */ /* 0x000fea0003800000 */
[----:B------:R-:W2:Y:S01]  /*1f10*/  LDCU UR4, c[0x0][0x40c] ;  /* 0x00008180ff0477ac */ /* 0x000ea20008000800 */
[----:B------:R-:W-:-:S04]  /*1f20*/  IMAD R26, R26, R27, R28 ;  /* 0x0000001b1a1a7224 */ /* 0x000fc800078e021c */
[----:B------:R-:W-:-:S05]  /*1f30*/  IMAD R0, R26, 0x2, R0 ;  /* 0x000000021a007824 */ /* 0x000fca00078e0200 */
[----:B-1----:R3:W4:Y:S01]  /*1f40*/  LDS.64 R24, [R0] ;  /* 0x0000000000187984 */ /* 0x0027220000000a00 */
[----:B--2---:R-:W-:-:S13]  /*1f50*/  ISETP.NE.AND P0, PT, RZ, UR4, PT ;  /* 0x00000004ff007c0c */ /* 0x004fda000bf05270 */
[----:B------:R-:W-:-:S05]  /*1f60*/  @!P0 LEA R3, R26, R3, 0x1 ;  /* 0x000000031a038211 */ /* 0x000fca00078e08ff */
[----:B------:R3:W2:Y:S02]  /*1f70*/  @!P0 LDS.64 R22, [R3] ;  /* 0x0000000003168984 */ /* 0x0006a40000000a00 */
.L_x_146:
[----:B------:R-:W-:Y:S05]  /*1f80*/  BSYNC.RECONVERGENT B0 ;  /* 0x0000000000007941 */ /* 0x000fea0003800200 */
.L_x_145:
[----:B------:R-:W-:Y:S06]  /*1f90*/  BAR.SYNC.DEFER_BLOCKING 0x0 ;  /* 0x0000000000007b1d */ /* 0x000fec0000010000 */
.L_x_135:
[----:B------:R-:W-:Y:S05]  /*1fa0*/  BSYNC.RECONVERGENT B6 ;  /* 0x0000000000067941 */ /* 0x000fea0003800200 */
.L_x_132:
[----:B------:R-:W3:Y:S01]  /*1fb0*/  LDC R6, c[0x0][0x3f4] ;  /* 0x0000fd00ff067b82 */ /* 0x000ee20000000800 */
[----:B------:R-:W-:Y:S02]  /*1fc0*/  ISETP.GT.U32.AND P0, PT, R16, 0x1f, PT ;  /* 0x0000001f1000780c */ /* 0x000fe40003f04070 */
[----:B------:R-:W-:Y:S01]  /*1fd0*/  MOV R115, 0xff7fffff ;  /* 0xff7fffff00737802 */ /* 0x000fe20000000f00 */
[----:B---3--:R-:W-:-:S05]  /*1fe0*/  IMAD.MOV R0, RZ, RZ, -R6 ;  /* 0x000000ffff007224 */ /* 0x008fca00078e0a06 */
[----:B------:R-:W-:-:S04]  /*1ff0*/  VIADDMNMX R0, R0, UR45, RZ, !PT ;  /* 0x0000002d00007c46 */ /* 0x000fc8000f8001ff */
[----:B------:R-:W-:Y:S01]  /*2000*/  R2UR UR16, R0 ;  /* 0x00000000001072ca */ /* 0x000fe200000e0000 */
[----:B------:R-:W-:-:S14]  /*2010*/  @P0 BRA `(.L_x_147) ;  /* 0x0000000000f80947 */ /* 0x000fdc0003800000 */
[----:B------:R-:W3:Y:S01]  /*2020*/  S2R R9, SR_CgaCtaId ;  /* 0x0000000000097919 */ /* 0x000ee20000008800 */
[----:B------:R-:W-:Y:S01]  /*2030*/  MOV R20, 0x400 ;  /* 0x0000040000147802 */ /* 0x000fe20000000f00 */
[----:B------:R-:W5:Y:S01]  /*2040*/  LDCU UR4, c[0x0][0x40c] ;  /* 0x00008180ff0477ac */ /* 0x000f620008000800 */
[----:B--2-4-:R-:W-:-:S03]  /*2050*/  HMUL2 R11, R25, R23 ;  /* 0x00000017190b7232 */ /* 0x014fc60000000000 */
[----:B------:R-:W-:Y:S02]  /*2060*/  VIADD R0, R20, 0x20 ;  /* 0x0000002014007836 */ /* 0x000fe40000000000 */
[----:B------:R-:W-:-:S05]  /*2070*/  HFMA2 R11, R24, R22, R11 ;  /* 0x00000016180b7231 */ /* 0x000fca000000000b */
[--C-:B------:R-:W-:Y:S02]  /*2080*/  HADD2.F32 R13, -RZ, R11.reuse.H0_H0 ;  /* 0x2000000bff0d7230 */ /* 0x100fe40000004100 */
[----:B------:R-:W-:Y:S01]  /*2090*/  HADD2.F32 R8, -RZ, R11.H1_H1 ;  /* 0x3000000bff087230 */ /* 0x000fe20000004100 */
[----:B-----5:R-:W-:Y:S01]  /*20a0*/  UISETP.NE.AND UP0, UPT, UR4, URZ, UPT ;  /* 0x000000ff0400728c */ /* 0x020fe2000bf05270 */
[----:B---3--:R-:W-:-:S04]  /*20b0*/  LEA R3, R9, R0, 0x18 ;  /* 0x0000000009037211 */ /* 0x008fc800078ec0ff */
[----:B------:R-:W-:-:S05]  /*20c0*/  LEA R3, R16, R3, 0x3 ;  /* 0x0000000310037211 */ /* 0x000fca00078e18ff */
[----:B------:R2:W-:Y:S01]  /*20d0*/  STS.64 [R3], R24 ;  /* 0x0000001803007388 */ /* 0x0005e20000000a00 */
[----:B------:R-:W-:Y:S05]  /*20e0*/  BRA.U UP0, `(.L_x_148) ;  /* 0x0000000100287547 */ /* 0x000fea000b800000 */
[----:B01----:R-:W0:Y:S01]  /*20f0*/  LDC.64 R4, c[0x0][0x3b8] ;  /* 0x0000ee00ff047b82 */ /* 0x003e220000000a00 */
[----:B------:R-:W-:Y:S02]  /*2100*/  VIADD R0, R20, 0x120 ;  /* 0x0000012014007836 */ /* 0x000fe40000000000 */
[----:B------:R-:W-:Y:S02]  /*2110*/  IMAD R10, R6, UR43, R83 ;  /* 0x0000002b060a7c24 */ /* 0x000fe4000f8e0253 */
[----:B------:R-:W-:Y:S01]  /*2120*/  IMAD R7, R82, R6, UR40 ;  /* 0x0000002852077e24 */ /* 0x000fe2000f8e0206 */
[----:B--2---:R-:W-:-:S04]  /*2130*/  LEA R3, R9, R0, 0x18 ;  /* 0x0000000009037211 */ /* 0x004fc800078ec0ff */
[----:B------:R-:W-:Y:S01]  /*2140*/  LEA R7, R7, R10, 0x3 ;  /* 0x0000000a07077211 */ /* 0x000fe200078e18ff */
[----:B------:R-:W-:-:S05]  /*2150*/  IMAD R3, R16, 0x8, R3 ;  /* 0x0000000810037824 */ /* 0x000fca00078e0203 */
[----:B------:R3:W-:Y:S01]  /*2160*/  STS.64 [R3], R18 ;  /* 0x0000001203007388 */ /* 0x0007e20000000a00 */
[----:B0-----:R-:W-:-:S05]  /*2170*/  IMAD.WIDE R4, R7, 0x2, R4 ;  /* 0x0000000207047825 */ /* 0x001fca00078e0204 */
[----:B------:R3:W-:Y:S02]  /*2180*/  STG.E.64 desc[UR36][R4.64], R22 ;  /* 0x0000001604007986 */ /* 0x0007e4000c101b24 */
.L_x_148:
[----:B------:R-:W-:Y:S01]  /*2190*/  UMOV UR4, 0xffffffff ;  /* 0xffffffff00047882 */ /* 0x000fe20000000000 */
[----:B------:R-:W-:Y:S02]  /*21a0*/  FADD.FTZ R13, R13, R8 ;  /* 0x000000080d0d7221 */ /* 0x000fe40000010000 */
[----:B------:R-:W-:Y:S05]  /*21b0*/  BRA.DIV UR4, `(.L_x_149) ;  /* 0x0000008604b47947 */ /* 0x000fea000b800000 */
[----:B0-----:R-:W0:Y:S02]  /*21c0*/  SHFL.BFLY PT, R14, R13, 0x10, 0x1f ;  /* 0x0e001f000d0e7f89 */ /* 0x001e2400000e0000 */
[----:B0-----:R-:W-:-:S05]  /*21d0*/  FADD.FTZ R0, R13, R14 ;  /* 0x0000000e0d007221 */ /* 0x001fca0000010000 */
[----:B------:R-:W2:Y:S02]  /*21e0*/  SHFL.BFLY PT, R14, R0, 0x8, 0x1f ;  /* 0x0d001f00000e7f89 */ /* 0x000ea400000e0000 */
[----:B--23--:R-:W-:-:S05]  /*21f0*/  FADD.FTZ R3, R0, R14 ;  /* 0x0000000e00037221 */ /* 0x00cfca0000010000 */
[----:B------:R-:W1:Y:S02]  /*2200*/  SHFL.BFLY PT, R14, R3, 0x4, 0x1f ;  /* 0x0c801f00030e7f89 */ /* 0x000e6400000e0000 */
[----:B-1----:R-:W-:-:S05]  /*2210*/  FADD.FTZ R4, R3, R14 ;  /* 0x0000000e03047221 */ /* 0x002fca0000010000 */
[----:B------:R-:W0:Y:S02]  /*2220*/  SHFL.BFLY PT, R14, R4, 0x2, 0x1f ;  /* 0x0c401f00040e7f89 */ /* 0x000e2400000e0000 */
[----:B0-----:R-:W-:-:S05]  /*2230*/  FADD.FTZ R5, R4, R14 ;  /* 0x0000000e04057221 */ /* 0x001fca0000010000 */
[----:B------:R0:W1:Y:S02]  /*2240*/  SHFL.BFLY PT, R14, R5, 0x1, 0x1f ;  /* 0x0c201f00050e7f89 */ /* 0x00006400000e0000 */
.L_x_252:
        /* <DEDUP_REMOVED lines=13> */
[----:B------:R-:W-:Y:S01]  /*2320*/  MOV R4, UR4 ;  /* 0x0000000400047c02 */ /* 0x000fe20008000f00 */
[----:B0-----:R-:W-:Y:S01]  /*2330*/  IMAD.U32 R5, RZ, RZ, UR5 ;  /* 0x00000005ff057e24 */ /* 0x001fe2000f8e00ff */
[----:B------:R-:W0:Y:S01]  /*2340*/  S2UR UR6, SR_CgaCtaId ;  /* 0x00000000000679c3 */ /* 0x000e220000008800 */
[----:B------:R-:W1:Y:S03]  /*2350*/  LDCU UR7, c[0x0][0x410] ;  /* 0x00008200ff0777ac */ /* 0x000e660008000800 */
[----:B------:R-:W2:Y:S01]  /*2360*/  @P0 LDG.E.U16 R4, desc[UR36][R4.64] ;  /* 0x0000002404040981 */ /* 0x000ea2000c1e1500 */
[----:B------:R-:W-:Y:S01]  /*2370*/  R2UR UR5, R20 ;  /* 0x00000000140572ca */ /* 0x000fe200000e0000 */
[----:B------:R-:W-:-:S12]  /*2380*/  UIADD3 UR4, UPT, UPT, UR45, -UR16, URZ ;  /* 0x800000102d047290 */ /* 0x000fd8000fffe0ff */
[----:B------:R-:W-:Y:S01]  /*2390*/  UIADD3 UR5, UPT, UPT, UR5, 0x220, URZ ;  /* 0x0000022005057890 */ /* 0x000fe2000fffe0ff */
[----:B-1----:R-:W-:-:S03]  /*23a0*/  FMUL.FTZ R115, R14, UR7 ;  /* 0x000000070e737c20 */ /* 0x002fc60008410000 */
[----:B0-----:R-:W-:-:S04]  /*23b0*/  ULEA UR5, UR6, UR5, 0x18 ;  /* 0x0000000506057291 */ /* 0x001fc8000f8ec0ff */
[----:B------:R-:W-:Y:S01]  /*23c0*/  ULEA UR4, UR4, UR5, 0x2 ;  /* 0x0000000504047291 */ /* 0x000fe2000f8e10ff */
[----:B--2---:R-:W-:-:S05]  /*23d0*/  @P0 HADD2.F32 R0, -RZ, R4.H0_H0 ;  /* 0x20000004ff000230 */ /* 0x004fca0000004100 */
[----:B------:R-:W-:-:S05]  /*23e0*/  @P0 FADD.FTZ R115, R115, R0 ;  /* 0x0000000073730221 */ /* 0x000fca0000010000 */
[----:B------:R3:W-:Y:S02]  /*23f0*/  STS [UR4+-0x4], R115 ;  /* 0xfffffc73ff007988 */ /* 0x0007e40008000804 */
.L_x_147:
[----:B------:R-:W-:Y:S05]  /*2400*/  WARPSYNC.ALL ;  /* 0x0000000000007948 */ /* 0x000fea0003800000 */
[----:B------:R-:W5:Y:S08]  /*2410*/  S2UR UR18, SR_CgaCtaId ;  /* 0x00000000001279c3 */ /* 0x000f700000008800 */
[----:B------:R-:W-:Y:S01]  /*2420*/  BAR.SYNC.DEFER_BLOCKING 0x0 ;  /* 0x0000000000007b1d */ /* 0x000fe20000010000 */
[----:B------:R-:W-:-:S04]  /*2430*/  SHF.L.U32 R0, R16, 0x3, RZ ;  /* 0x0000000310007819 */ /* 0x000fc800000006ff */
[----:B------:R-:W-:Y:S01]  /*2440*/  LOP3.LUT R0, R0, 0x8, RZ, 0xc0, !PT ;  /* 0x0000000800007812 */ /* 0x000fe200078ec0ff */
[----:B------:R-:W-:Y:S01]  /*2450*/  UMOV UR17, 0x400 ;  /* 0x0000040000117882 */ /* 0x000fe20000000000 */
[----:B------:R-:W0:Y:S01]  /*2460*/  LDCU UR7, c[0x0][0x40c] ;  /* 0x00008180ff0777ac */ /* 0x000e220008000800 */
[----:B------:R-:W-:Y:S01]  /*2470*/  UIADD3 UR4, UPT, UPT, UR17, 0x20, URZ ;  /* 0x0000002011047890 */ /* 0x000fe2000fffe0ff */
[----:B------:R-:W1:Y:S01]  /*2480*/  LDCU UR6, c[0x0][0x3f0] ;  /* 0x00007e00ff0677ac */ /* 0x000e620008000800 */
[----:B------:R-:W2:Y:S01]  /*2490*/  LDCU UR19, c[0x0][0x40c] ;  /* 0x00008180ff1377ac */ /* 0x000ea20008000800 */
[----:B------:R-:W2:Y:S01]  /*24a0*/  LDCU UR20, c[0x0][0x3f8] ;  /* 0x00007f00ff1477ac */ /* 0x000ea20008000800 */
[----:B-----5:R-:W-:Y:S02]  /*24b0*/  ULEA UR4, UR18, UR4, 0x18 ;  /* 0x0000000412047291 */ /* 0x020fe4000f8ec0ff */
[----:B0-----:R-:W-:Y:S01]  /*24c0*/  UISETP.NE.AND UP0, UPT, UR7, URZ, UPT ;  /* 0x000000ff0700728c */ /* 0x001fe2000bf05270 */
[----:B------:R-:W0:Y:S01]  /*24d0*/  LDCU UR21, c[0x0][0x410] ;  /* 0x00008200ff1577ac */ /* 0x000e220008000800 */
[----:B-1----:R-:W-:-:S05]  /*24e0*/  UIMAD UR6, UR41, UR6, UR47 ;  /* 0x00000006290672a4 */ /* 0x002fca000f8e022f */
[----:B------:R1:W0:Y:S01]  /*24f0*/  LDS.64 R80, [R0+UR4] ;  /* 0x0000000400507984 */ /* 0x0002220008000a00 */
[----:B------:R-:W0:Y:S03]  /*2500*/  LDCU.64 UR8, c[0x0][0x3c8] ;  /* 0x00007900ff0877ac */ /* 0x000e260008000a00 */
[----:B------:R1:W0:Y:S01]  /*2510*/  LDS.64 R78, [R0+UR4+0x10] ;  /* 0x00001004004e7984 */ /* 0x0002220008000a00 */
[----:B------:R-:W0:Y:S03]  /*2520*/  LDCU.64 UR10, c[0x0][0x3b8] ;  /* 0x00007700ff0a77ac */ /* 0x000e260008000a00 */
[----:B------:R1:W0:Y:S01]  /*2530*/  LDS.64 R76, [R0+UR4+0x20] ;  /* 0x00002004004c7984 */ /* 0x0002220008000a00 */
[----:B------:R-:W0:Y:S03]  /*2540*/  LDCU.64 UR12, c[0x0][0x438] ;  /* 0x00008700ff0c77ac */ /* 0x000e260008000a00 */
[----:B------:R1:W0:Y:S01]  /*2550*/  LDS.64 R74, [R0+UR4+0x30] ;  /* 0x00003004004a7984 */ /* 0x0002220008000a00 */
[----:B------:R-:W0:Y:S03]  /*2560*/  LDCU.64 UR14, c[0x0][0x448] ;  /* 0x00008900ff0e77ac */ /* 0x000e260008000a00 */
[----:B------:R1:W0:Y:S01]  /*2570*/  LDS.64 R72, [R0+UR4+0x40] ;  /* 0x0000400400487984 */ /* 0x0002220008000a00 */
[----:B------:R-:W-:-:S03]  /*2580*/  USHF.L.U32 UR6, UR6, 0x7, URZ ;  /* 0x0000000706067899 */ /* 0x000fc600080006ff */
[----:B------:R1:W0:Y:S04]  /*2590*/  LDS.64 R70, [R0+UR4+0x50] ;  /* 0x0000500400467984 */ /* 0x0002280008000a00 */
        /* <DEDUP_REMOVED lines=9> */
[----:B------:R1:W0:Y:S01]  /*2630*/  LDS.64 R50, [R0+UR4+0xf0] ;  /* 0x0000f00400327984 */ /* 0x0002220008000a00 */
[----:B------:R-:W-:-:S04]  /*2640*/  UIADD3 UR4, UPT, UPT, UR46, 0xf, -UR16 ;  /* 0x0000000f2e047890 */ /* 0x000fc8000fffe810 */
[----:B------:R-:W-:-:S04]  /*2650*/  USHF.R.S32.HI UR5, URZ, 0x1f, UR4 ;  /* 0x0000001fff057899 */ /* 0x000fc80008011404 */
[----:B------:R-:W-:-:S04]  /*2660*/  ULEA.HI UR4, UR5, UR4, URZ, 0x4 ;  /* 0x0000000405047291 */ /* 0x000fc8000f8f20ff */
[----:B------:R-:W-:-:S06]  /*2670*/  ULOP3.LUT UR4, UR4, 0xfffffff0, URZ, 0xc0, !UPT ;  /* 0xfffffff004047892 */ /* 0x000fcc000f8ec0ff */
[----:B------:R-:W-:Y:S01]  /*2680*/  ISETP.GE.AND P0, PT, R82, UR4, PT ;  /* 0x0000000452007c0c */ /* 0x000fe2000bf06270 */
[----:B-12---:R-:W-:-:S12]  /*2690*/  BRA.U UP0, `(.L_x_150) ;  /* 0x00000001004c7547 */ /* 0x006fd8000b800000 */
[----:B------:R-:W-:-:S04]  /*26a0*/  UIADD3 UR5, UPT, UPT, UR17, 0x120, URZ ;  /* 0x0000012011057890 */ /* 0x000fc8000fffe0ff */
[----:B------:R-:W-:-:S06]  /*26b0*/  ULEA UR5, UR18, UR5, 0x18 ;  /* 0x0000000512057291 */ /* 0x000fcc000f8ec0ff */
[----:B------:R-:W-:-:S05]  /*26c0*/  LEA R0, R83, UR5, 0x1 ;  /* 0x0000000553007c11 */ /* 0x000fca000f8e08ff */
[----:B------:R1:W2:Y:S04]  /*26d0*/  LDS.64 R48, [R0] ;  /* 0x0000000000307984 */ /* 0x0002a80000000a00 */
[----:B------:R1:W0:Y:S04]  /*26e0*/  LDS.64 R46, [R0+0x10] ;  /* 0x00001000002e7984 */ /* 0x0002280000000a00 */
        /* <DEDUP_REMOVED lines=10> */
[----:B----4-:R1:W4:Y:S04]  /*2790*/  LDS.64 R24, [R0+0xc0] ;  /* 0x0000c00000187984 */ /* 0x0103280000000a00 */
[----:B------:R1:W0:Y:S04]  /*27a0*/  LDS.64 R22, [R0+0xd0] ;  /* 0x0000d00000167984 */ /* 0x0002280000000a00 */
[----:B------:R1:W0:Y:S04]  /*27b0*/  LDS.64 R20, [R0+0xe0] ;  /* 0x0000e00000147984 */ /* 0x0002280000000a00 */
[----:B--2---:R1:W0:Y:S02]  /*27c0*/  LDS.64 R18, [R0+0xf0] ;  /* 0x0000f00000127984 */ /* 0x0042240000000a00 */
.L_x_150:
[----:B------:R-:W-:Y:S04]  /*27d0*/  BSSY B0, `(.L_x_151) ;  /* 0x0000325000007945 */ /* 0x000fe80003800000 */
[----:B------:R-:W-:Y:S05]  /*27e0*/  @P0 BRA `(.L_x_152) ;  /* 0x00000030008c0947 */ /* 0x000fea0003800000 */
[----:B-1----:R-:W-:Y:S01]  /*27f0*/  IABS R0, R6 ;  /* 0x0000000600007213 */ /* 0x002fe20000000000 */
[----:B------:R-:W1:Y:S01]  /*2800*/  LDCU UR24, c[0x0][0x3f8] ;  /* 0x00007f00ff1877ac */ /* 0x000e620008000800 */
[----:B------:R-:W2:Y:S01]  /*2810*/  LDC.64 R118, c[0x0][0x450] ;  /* 0x00011400ff767b82 */ /* 0x000ea20000000a00 */
[----:B------:R-:W-:Y:S01]  /*2820*/  IMAD.U32 R9, RZ, RZ, UR4 ;  /* 0x00000004ff097e24 */ /* 0x000fe2000f8e00ff */
[----:B------:R-:W5:Y:S01]  /*2830*/  I2F.RP R3, R0 ;  /* 0x0000000000037306 */ /* 0x000f620000209400 */
[----:B------:R-:W3:Y:S02]  /*2840*/  LDCU.64 UR22, c[0x0][0x420] ;  /* 0x00008400ff1677ac */ /* 0x000ee40008000a00 */
[----:B------:R-:W-:Y:S01]  /*2850*/  VIADD R9, R9, UR16 ;  /* 0x0000001009097c36 */ /* 0x000fe20008000000 */
[----:B------:R-:W4:Y:S04]  /*2860*/  LDCU UR25, c[0x0][0x440] ;  /* 0x00008800ff1977ac */ /* 0x000f280008000800 */
[----:B-----5:R-:W5:Y:S01]  /*2870*/  MUFU.RCP R3, R3 ;  /* 0x0000000300037308 */ /* 0x020f620000001000 */
[----:B-1----:R-:W-:-:S02]  /*2880*/  UIMAD UR5, UR38, UR24, UR47 ;  /* 0x00000018260572a4 */ /* 0x002fc4000f8e022f */
[----:B------:R-:W-:Y:S01]  /*2890*/  IMAD R6, R6, UR24, RZ ;  /* 0x0000001806067c24 */ /* 0x000fe2000f8e02ff */
[----:B---3--:R-:W-:-:S03]  /*28a0*/  ISETP.NE.U32.AND P0, PT, RZ, UR22, PT ;  /* 0x00000016ff007c0c */ /* 0x008fc6000bf05070 */
[----:B------:R-:W-:Y:S01]  /*28b0*/  IMAD.U32 R8, RZ, RZ, UR5 ;  /* 0x00000005ff087e24 */ /* 0x000fe2000f8e00ff */
[----:B------:R-:W-:Y:S01]  /*28c0*/  UIADD3 UR5, UPT, UPT, UR17, 0x220, URZ ;  /* 0x0000022011057890 */ /* 0x000fe2000fffe0ff */
[----:B------:R-:W-:Y:S01]  /*28d0*/  ISETP.NE.AND.EX P0, PT, RZ, UR23, PT, P0 ;  /* 0x00000017ff007c0c */ /* 0x000fe2000bf05300 */
[----:B----4-:R-:W-:Y:S02]  /*28e0*/  UIMAD UR7, UR47, UR25, UR46 ;  /* 0x000000192f0772a4 */ /* 0x010fe4000f8e022e */
[----:B------:R-:W-:Y:S01]  /*28f0*/  LEA R83, R8, R83, 0x7 ;  /* 0x0000005308537211 */ /* 0x000fe200078e38ff */
[----:B------:R-:W-:Y:S01]  /*2900*/  ULEA UR5, UR18, UR5, 0x18 ;  /* 0x0000000512057291 */ /* 0x000fe2000f8ec0ff */
[----:B------:R-:W-:-:S03]  /*2910*/  IADD3 R8, PT, PT, R82, UR16, RZ ;  /* 0x0000001052087c10 */ /* 0x000fc6000fffe0ff */
[----:B--2---:R-:W-:Y:S02]  /*2920*/  IMAD.WIDE R118, R83, 0x2, R118 ;  /* 0x0000000253767825 */ /* 0x004fe400078e0276 */
[----:B------:R-:W-:Y:S02]  /*2930*/  LEA R10, R82, UR5, 0x2 ;  /* 0x00000005520a7c11 */ /* 0x000fe4000f8e10ff */
[----:B-----5:R-:W-:-:S04]  /*2940*/  VIADD R4, R3, 0xffffffe ;  /* 0x0ffffffe03047836 */ /* 0x020fc80000000000 */
[----:B------:R1:W2:Y:S02]  /*2950*/  F2I.FTZ.U32.TRUNC.NTZ R5, R4 ;  /* 0x0000000400057305 */ /* 0x0002a4000021f000 */
[----:B-1----:R-:W-:Y:S01]  /*2960*/  IMAD.MOV.U32 R4, RZ, RZ, RZ ;  /* 0x000000ffff047224 */ /* 0x002fe200078e00ff */
[----:B--2---:R-:W-:-:S05]  /*2970*/  IADD3 R7, PT, PT, RZ, -R5, RZ ;  /* 0x80000005ff077210 */ /* 0x004fca0007ffe0ff */
[----:B------:R-:W-:Y:S01]  /*2980*/  IMAD R3, R7, R0, RZ ;  /* 0x0000000007037224 */ /* 0x000fe200078e02ff */
[----:B------:R-:W-:-:S03]  /*2990*/  MOV R7, UR25 ;  /* 0x0000001900077c02 */ /* 0x000fc60008000f00 */
[----:B------:R-:W-:-:S04]  /*29a0*/  IMAD.HI.U32 R3, R5, R3, R4 ;  /* 0x0000000305037227 */ /* 0x000fc800078e0004 */
[----:B------:R-:W-:Y:S02]  /*29b0*/  IMAD.U32 R5, RZ, RZ, UR22 ;  /* 0x00000016ff057e24 */ /* 0x000fe4000f8e00ff */
[----:B------:R-:W-:-:S03]  /*29c0*/  IMAD R7, R7, UR7, R8 ;  /* 0x0000000707077c24 */ /* 0x000fc6000f8e0208 */
[----:B------:R-:W-:Y:S02]  /*29d0*/  IADD3 R4, P1, P2, R5, UR42, R8 ;  /* 0x0000002a05047c10 */ /* 0x000fe4000fa3e008 */
[----:B------:R-:W-:Y:S02]  /*29e0*/  IADD3 R8, PT, PT, R8, 0x1, RZ ;  /* 0x0000000108087810 */ /* 0x000fe40007ffe0ff */
[----:B------:R-:W-:-:S09]  /*29f0*/  IADD3.X R5, PT, PT, R2, UR23, RZ, P1, P2 ;  /* 0x0000001702057c10 */ /* 0x000fd20008fe44ff */
.L_x_182:
[----:B------:R-:W2:Y:S01]  /*2a00*/  @P0 LDG.E.U8 R14, desc[UR36][R4.64] ;  /* 0x00000024040e0981 */ /* 0x000ea2000c1e1100 */
[----:B------:R-:W1:Y:S01]  /*2a10*/  LDC R11, c[0x0][0x3f4] ;  /* 0x0000fd00ff0b7b82 */ /* 0x000e620000000800 */
[----:B------:R-:W-:Y:S01]  /*2a20*/  IADD3 R114, PT, PT, R8, -0x1, RZ ;  /* 0xffffffff08727810 */ /* 0x000fe20007ffe0ff */
[----:B------:R-:W-:Y:S01]  /*2a30*/  UIADD3 UR5, UPT, UPT, UR45, -0x1, URZ ;  /* 0xffffffff2d057890 */ /* 0x000fe2000fffe0ff */
[----:B------:R-:W-:Y:S02]  /*2a40*/  BSSY.RECONVERGENT B1, `(.L_x_153) ;  /* 0x0000081000017945 */ /* 0x000fe40003800200 */
[----:B------:R-:W-:Y:S02]  /*2a50*/  IABS R116, R114 ;  /* 0x0000007200747213 */ /* 0x000fe40000000000 */
[----:B------:R-:W-:-:S03]  /*2a60*/  ISETP.GE.AND P3, PT, R114, RZ, PT ;  /* 0x000000ff7200720c */ /* 0x000fc60003f66270 */
[----:B------:R-:W-:-:S04]  /*2a70*/  IMAD.HI.U32 R12, R3, R116, RZ ;  /* 0x00000074030c7227 */ /* 0x000fc800078e00ff */
[----:B0-----:R-:W-:Y:S01]  /*2a80*/  IMAD.MOV R13, RZ, RZ, -R12 ;  /* 0x000000ffff0d7224 */ /* 0x001fe200078e0a0c */
[----:B-1----:R-:W-:Y:S02]  /*2a90*/  IABS R15, R11 ;  /* 0x0000000b000f7213 */ /* 0x002fe40000000000 */
[----:B------:R-:W-:-:S03]  /*2aa0*/  ISETP.NE.AND P4, PT, R11, RZ, PT ;  /* 0x000000ff0b00720c */ /* 0x000fc60003f85270 */
[----:B------:R-:W-:-:S05]  /*2ab0*/  IMAD R116, R15, R13, R116 ;  /* 0x0000000d0f747224 */ /* 0x000fca00078e0274 */
[----:B------:R-:W-:-:S13]  /*2ac0*/  ISETP.GT.U32.AND P1, PT, R0, R116, PT ;  /* 0x000000740000720c */ /* 0x000fda0003f24070 */
[----:B------:R-:W-:-:S04]  /*2ad0*/  @!P1 IADD3 R116, PT, PT, R116, -R15, RZ ;  /* 0x8000000f74749210 */ /* 0x000fc80007ffe0ff */
[----:B------:R-:W-:-:S13]  /*2ae0*/  ISETP.GT.U32.AND P1, PT, R0, R116, PT ;  /* 0x000000740000720c */ /* 0x000fda0003f24070 */
[----:B------:R-:W-:Y:S01]  /*2af0*/  @!P1 IMAD.IADD R116, R116, 0x1, -R15 ;  /* 0x0000000174749824 */ /* 0x000fe200078e0a0f */
[----:B------:R-:W-:-:S04]  /*2b00*/  ISETP.GE.AND P1, PT, R114, UR5, PT ;  /* 0x0000000572007c0c */ /* 0x000fc8000bf26270 */
[----:B------:R-:W-:Y:S02]  /*2b10*/  @!P3 IADD3 R116, PT, PT, -R116, RZ, RZ ;  /* 0x000000ff7474b210 */ /* 0x000fe40007ffe1ff */
[----:B------:R-:W-:Y:S02]  /*2b20*/  @!P4 LOP3.LUT R116, RZ, R11, RZ, 0x33, !PT ;  /* 0x0000000bff74c212 */ /* 0x000fe400078e33ff */
[----:B--2---:R-:W-:-:S05]  /*2b30*/  ISETP.NE.AND P2, PT, R14, RZ, P0 ;  /* 0x000000ff0e00720c */ /* 0x004fca0000745270 */
[----:B------:R-:W-:Y:S08]  /*2b40*/  @P1 BRA `(.L_x_154) ;  /* 0x0000000400c01947 */ /* 0x000ff00003800000 */
[----:B------:R-:W-:Y:S02]  /*2b50*/  IADD3 R13, P3, PT, R116, UR42, RZ ;  /* 0x0000002a740d7c10 */ /* 0x000fe4000ff7e0ff */
[----:B------:R-:W-:-:S03]  /*2b60*/  ISETP.NE.AND P6, PT, R17, RZ, PT ;  /* 0x000000ff1100720c */ /* 0x000fc60003fc5270 */
[----:B------:R-:W-:Y:S01]  /*2b70*/  IMAD.X R14, RZ, RZ, R2, P3 ;  /* 0x000000ffff0e7224 */ /* 0x000fe200018e0602 */
[----:B0-----:R-:W-:-:S04]  /*2b80*/  LEA R12, P3, R13, UR8, 0x2 ;  /* 0x000000080d0c7c11 */ /* 0x001fc8000f8610ff */
[----:B------:R-:W-:-:S06]  /*2b90*/  LEA.HI.X R13, R13, UR9, R14, 0x2, P3 ;  /* 0x000000090d0d7c11 */ /* 0x000fcc00098f140e */
[----:B------:R-:W2:Y:S01]  /*2ba0*/  LDG.E R13, desc[UR36][R12.64] ;  /* 0x000000240c0d7981 */ /* 0x000ea2000c1e1900 */
[----:B------:R-:W-:Y:S01]  /*2bb0*/  SHF.L.U32 R84, R16, 0x2, RZ ;  /* 0x0000000210547819 */ /* 0x000fe200000006ff */
[----:B------:R-:W-:Y:S01]  /*2bc0*/  UISETP.NE.AND UP0, UPT, UR19, URZ, UPT ;  /* 0x000000ff1300728c */ /* 0x000fe2000bf05270 */
[----:B------:R-:W-:Y:S02]  /*2bd0*/  IADD3 R86, P4, PT, R116, UR42, RZ ;  /* 0x0000002a74567c10 */ /* 0x000fe4000ff9e0ff */
[----:B------:R-:W-:Y:S01]  /*2be0*/  LOP3.LUT R84, R84, 0x4, RZ, 0xc0, !PT ;  /* 0x0000000454547812 */ /* 0x000fe200078ec0ff */
[----:B--2---:R-:W-:-:S04]  /*2bf0*/  IMAD R15, R6, R13, RZ ;  /* 0x0000000d060f7224 */ /* 0x004fc800078e02ff */
[----:B------:R-:W-:Y:S02]  /*2c00*/  IMAD R14, R15, 0x10, R116 ;  /* 0x000000100f0e7824 */ /* 0x000fe400078e0274 */
[----:B------:R-:W-:-:S03]  /*2c10*/  IMAD R15, R11, UR6, R84 ;  /* 0x000000060b0f7c24 */ /* 0x000fc6000f8e0254 */
[----:B------:R-:W-:Y:S02]  /*2c20*/  SHF.L.U32 R14, R14, 0x3, RZ ;  /* 0x000000030e0e7819 */ /* 0x000fe400000006ff */
[----:B------:R-:W-:Y:S02]  /*2c30*/  SHF.R.S32.HI R83, RZ, 0x1f, R15 ;  /* 0x0000001fff537819 */ /* 0x000fe4000001140f */
[----:B------:R-:W-:Y:S01]  /*2c40*/  IADD3 R85, P3, PT, R14, R15, RZ ;  /* 0x0000000f0e557210 */ /* 0x000fe20007f7e0ff */
[----:B------:R-:W-:-:S03]  /*2c50*/  IMAD.X R15, RZ, RZ, R2, P4 ;  /* 0x000000ffff0f7224 */ /* 0x000fc600020e0602 */
[----:B------:R-:W-:Y:S02]  /*2c60*/  LEA.HI.X.SX32 R12, R14, R83, 0x1, P3 ;  /* 0x000000530e0c7211 */ /* 0x000fe400018f0eff */
[C---:B------:R-:W-:Y:S02]  /*2c70*/  LEA R82, P3, R85.reuse, UR10, 0x1 ;  /* 0x0000000a55527c11 */ /* 0x040fe4000f8608ff */
[C---:B------:R-:W-:Y:S02]  /*2c80*/  LEA R14, P4, R86.reuse, UR8, 0x2 ;  /* 0x00000008560e7c11 */ /* 0x040fe4000f8810ff */
[----:B------:R-:W-:Y:S02]  /*2c90*/  LEA.HI.X R83, R85, UR11, R12, 0x1, P3 ;  /* 0x0000000b55537c11 */ /* 0x000fe400098f0c0c */
[----:B------:R-:W-:-:S04]  /*2ca0*/  LEA.HI.X R15, R86, UR9, R15, 0x2, P4 ;  /* 0x00000009560f7c11 */ /* 0x000fc8000a0f140f */
[----:B------:R-:W5:Y:S01]  /*2cb0*/  LDG.E.64 R82, desc[UR36][R82.64] ;  /* 0x0000002452527981 */ /* 0x000f62000c1e1b00 */
[----:B------:R-:W-:Y:S05]  /*2cc0*/  BRA.U UP0, `(.L_x_155) ;  /* 0x00000001004c7547 */ /* 0x000fea000b800000 */
[----:B------:R-:W-:Y:S01]  /*2cd0*/  VOTEU.ANY UP0, P6 ;  /* 0x0000000000ff7886 */ /* 0x000fe20003000100 */
[----:B------:R-:W-:-:S13]  /*2ce0*/  PLOP3.LUT P3, PT, PT, PT, UP0, 0x80, 0x8 ;  /* 0x000000000008781c */ /* 0x000fda0003f6f008 */
[----:B------:R-:W2:Y:S01]  /*2cf0*/  @P3 LDG.E.64 R12, desc[UR36][R118.64] ;  /* 0x00000024760c3981 */ /* 0x000ea2000c1e1b00 */
[----:B------:R-:W-:Y:S01]  /*2d00*/  S2UR UR5, SR_CTAID.Y ;  /* 0x00000000000579c3 */ /* 0x000fe20000002600 */
[----:B------:R-:W-:Y:S01]  /*2d10*/  PLOP3.LUT P4, PT, PT, PT, UP0, 0x80, 0x8 ;  /* 0x000000000008781c */ /* 0x000fe20003f8f008 */
[----:B-----5:R-:W-:Y:S01]  /*2d20*/  HFMA2 R82, R82, 1, 1, R48 ;  /* 0x3c003c0052527831 */ /* 0x020fe20000000030 */
[----:B------:R-:W-:Y:S01]  /*2d30*/  PLOP3.LUT P3, PT, PT, PT, UP0, 0x80, 0x8 ;  /* 0x000000000008781c */ /* 0x000fe20003f6f008 */
[----:B------:R-:W-:-:S04]  /*2d40*/  HADD2 R83, R83, R49 ;  /* 0x0000003153537230 */ /* 0x000fc80000000000 */
[----:B------:R-:W0:Y:S02]  /*2d50*/  S2UR UR7, SR_CTAID.X ;  /* 0x00000000000779c3 */ /* 0x000e240000002500 */
[----:B0-----:R-:W-:-:S06]  /*2d60*/  UIMAD UR5, UR5, UR20, UR7 ;  /* 0x00000014050572a4 */ /* 0x001fcc000f8e0207 */
[----:B------:R-:W-:-:S05]  /*2d70*/  IMAD R85, R11, UR5, RZ ;  /* 0x000000050b557c24 */ /* 0x000fca000f8e02ff */
[----:B------:R-:W-:-:S04]  /*2d80*/  LEA R85, R85, R84, 0x7 ;  /* 0x0000005455557211 */ /* 0x000fc800078e38ff */
[----:B------:R-:W-:-:S04]  /*2d90*/  LEA R86, P5, R116, R85, 0x3 ;  /* 0x0000005574567211 */ /* 0x000fc800078a18ff */
[----:B------:R-:W-:Y:S02]  /*2da0*/  LEA.HI.X.SX32 R85, R85, RZ, 0x1, P5 ;  /* 0x000000ff55557211 */ /* 0x000fe400028f0eff */
[----:B------:R-:W-:-:S04]  /*2db0*/  LEA R84, P5, R86, UR10, 0x1 ;  /* 0x0000000a56547c11 */ /* 0x000fc8000f8a08ff */
[----:B------:R-:W-:Y:S01]  /*2dc0*/  LEA.HI.X R85, R86, UR11, R85, 0x1, P5 ;  /* 0x0000000b56557c11 */ /* 0x000fe2000a8f0c55 */
[----:B--2---:R-:W-:Y:S02]  /*2dd0*/  @P4 HMUL2 R82, R82, R12 ;  /* 0x0000000c52524232 */ /* 0x004fe40000000000 */
[----:B------:R-:W-:-:S05]  /*2de0*/  @P3 HFMA2 R83, R83, R13, -RZ ;  /* 0x0000000d53533231 */ /* 0x000fca00001000ff */
[----:B------:R0:W-:Y:S02]  /*2df0*/  STG.E.64 desc[UR36][R84.64], R82 ;  /* 0x0000005254007986 */ /* 0x0001e4000c101b24 */
.L_x_155:
[----:B------:R-:W0:Y:S01]  /*2e00*/  LDG.E R13, desc[UR36][R14.64] ;  /* 0x000000240e0d7981 */ /* 0x000e22000c1e1900 */
[----:B------:R-:W-:Y:S01]  /*2e10*/  IMAD.SHL.U32 R120, R16, 0x4, RZ ;  /* 0x0000000410787824 */ /* 0x000fe200078e00ff */
[----:B------:R-:W-:Y:S01]  /*2e20*/  IADD3 R86, PT, PT, R116, R11, RZ ;  /* 0x0000000b74567210 */ /* 0x000fe20007ffe0ff */
[----:B------:R-:W-:-:S03]  /*2e30*/  UISETP.NE.AND UP0, UPT, UR19, URZ, UPT ;  /* 0x000000ff1300728c */ /* 0x000fc6000bf05270 */
[----:B------:R-:W-:-:S05]  /*2e40*/  LOP3.LUT R120, R120, 0x4, RZ, 0xc0, !PT ;  /* 0x0000000478787812 */ /* 0x000fca00078ec0ff */
[----:B------:R-:W-:-:S05]  /*2e50*/  IMAD R117, R11, UR6, R120 ;  /* 0x000000060b757c24 */ /* 0x000fca000f8e0278 */
[----:B------:R-:W-:Y:S01]  /*2e60*/  SHF.R.S32.HI R121, RZ, 0x1f, R117 ;  /* 0x0000001fff797819 */ /* 0x000fe20000011475 */
[----:B0-----:R-:W-:-:S04]  /*2e70*/  IMAD R85, R6, R13, RZ ;  /* 0x0000000d06557224 */ /* 0x001fc800078e02ff */
[----:B------:R-:W-:-:S05]  /*2e80*/  IMAD R12, R85, 0x10, R86 ;  /* 0x00000010550c7824 */ /* 0x000fca00078e0256 */
[----:B------:R-:W-:-:S04]  /*2e90*/  SHF.L.U32 R12, R12, 0x3, RZ ;  /* 0x000000030c0c7819 */ /* 0x000fc800000006ff */
[----:B------:R-:W-:-:S04]  /*2ea0*/  IADD3 R85, P3, PT, R117, R12, RZ ;  /* 0x0000000c75557210 */ /* 0x000fc80007f7e0ff */
[----:B------:R-:W-:Y:S02]  /*2eb0*/  LEA.HI.X.SX32 R12, R12, R121, 0x1, P3 ;  /* 0x000000790c0c7211 */ /* 0x000fe400018f0eff */
[----:B------:R-:W-:-:S04]  /*2ec0*/  LEA R84, P3, R85, UR10, 0x1 ;  /* 0x0000000a55547c11 */ /* 0x000fc8000f8608ff */
[----:B------:R-:W-:-:S06]  /*2ed0*/  LEA.HI.X R85, R85, UR11, R12, 0x1, P3 ;  /* 0x0000000b55557c11 */ /* 0x000fcc00098f0c0c */
[----:B------:R-:W5:Y:S01]  /*2ee0*/  LDG.E.64 R84, desc[UR36][R84.64] ;  /* 0x0000002454547981 */ /* 0x000f62000c1e1b00 */
[----:B------:R-:W-:Y:S05]  /*2ef0*/  BRA.U UP0, `(.L_x_156) ;  /* 0x0000000100587547 */ /* 0x000fea000b800000 */
[----:B------:R-:W-:Y:S01]  /*2f00*/  VOTEU.ANY UP1, P6 ;  /* 0x0000000000ff7886 */ /* 0x000fe20003020100 */
[----:B------:R-:W-:-:S13]  /*2f10*/  PLOP3.LUT P3, PT, PT, PT, UP1, 0x80, 0x8 ;  /* 0x000000000008781c */ /* 0x000fda0003f6f018 */
[----:B------:R-:W2:Y:S01]  /*2f20*/  @P3 LDG.E.64 R12, desc[UR36][R118.64+0x10] ;  /* 0x00001024760c3981 */ /* 0x000ea2000c1e1b00 */
[----:B------:R-:W-:Y:S01]  /*2f30*/  S2UR UR5, SR_CTAID.Y ;  /* 0x00000000000579c3 */ /* 0x000fe20000002600 */
[----:B------:R-:W-:Y:S01]  /*2f40*/  IMAD.SHL.U32 R86, R86, 0x8, RZ ;  /* 0x0000000856567824 */ /* 0x000fe200078e00ff */
[----:B------:R-:W-:Y:S01]  /*2f50*/  PLOP3.LUT P4, PT, PT, PT, UP1, 0x80, 0x8 ;  /* 0x000000000008781c */ /* 0x000fe20003f8f018 */
[----:B-----5:R-:W-:Y:S01]  /*2f60*/  HADD2 R84, R84, R46 ;  /* 0x0000002e54547230 */ /* 0x020fe20000000000 */
[----:B------:R-:W-:Y:S01]  /*2f70*/  PLOP3.LUT P3, PT, PT, PT, UP1, 0x80, 0x8 ;  /* 0x000000000008781c */ /* 0x000fe20003f6f018 */
[----:B------:R-:W-:-:S03]  /*2f80*/  HFMA2 R85, R85, 1, 1, R47 ;  /* 0x3c003c0055557831 */ /* 0x000fc6000000002f */
[----:B------:R-:W0:Y:S02]  /*2f90*/  S2UR UR7, SR_CTAID.X ;  /* 0x00000000000779c3 */ /* 0x000e240000002500 */
[----:B0-----:R-:W-:-:S06]  /*2fa0*/  UIMAD UR5, UR5, UR20, UR7 ;  /* 0x00000014050572a4 */ /* 0x001fcc000f8e0207 */
[----:B------:R-:W-:-:S05]  /*2fb0*/  IMAD R87, R11, UR5, RZ ;  /* 0x000000050b577c24 */ /* 0x000fca000f8e02ff */
[----:B------:R-:W-:Y:S02]  /*2fc0*/  LEA R123, R87, R120, 0x7 ;  /* 0x00000078577b7211 */ /* 0x000fe400078e38ff */
[----:B------:R-:W-:Y:S02]  /*2fd0*/  SHF.R.S32.HI R87, RZ, 0x1f, R86 ;  /* 0x0000001fff577819 */ /* 0x000fe40000011456 */
[----:B------:R-:W-:-:S04]  /*2fe0*/  IADD3 R122, P5, PT, R123, R86, RZ ;  /* 0x000000567b7a7210 */ /* 0x000fc80007fbe0ff */
[----:B------:R-:W-:Y:S02]  /*2ff0*/  LEA.HI.X.SX32 R87, R123, R87, 0x1, P5 ;  /* 0x000000577b577211 */ /* 0x000fe400028f0eff */
[----:B------:R-:W-:-:S04]  /*3000*/  LEA R86, P5, R122, UR10, 0x1 ;  /* 0x0000000a7a567c11 */ /* 0x000fc8000f8a08ff */
[----:B------:R-:W-:Y:S01]  /*3010*/  LEA.HI.X R87, R122, UR11, R87, 0x1, P5 ;  /* 0x0000000b7a577c11 */ /* 0x000fe2000a8f0c57 */
[----:B--2---:R-:W-:Y:S02]  /*3020*/  @P4 HMUL2 R84, R84, R12 ;  /* 0x0000000c54544232 */ /* 0x004fe40000000000 */
[----:B------:R-:W-:-:S05]  /*3030*/  @P3 HFMA2 R85, R85, R13, -RZ ;  /* 0x0000000d55553231 */ /* 0x000fca00001000ff */
[----:B------:R0:W-:Y:S04]  /*3040*/  STG.E.64 desc[UR36][R86.64], R84 ;  /* 0x0000005456007986 */ /* 0x0001e8000c101b24 */
[----:B------:R0:W5:Y:S02]  /*3050*/  LDG.E R13, desc[UR36][R14.64] ;  /* 0x000000240e0d7981 */ /* 0x000164000c1e1900 */
.L_x_156:
[----:B-----5:R-:W-:Y:S02]  /*3060*/  IMAD R13, R6, R13, RZ ;  /* 0x0000000d060d7224 */ /* 0x020fe400078e02ff */
[----:B------:R-:W-:-:S05]  /*3070*/  IMAD R12, R11, 0x2, R116 ;  /* 0x000000020b0c7824 */ /* 0x000fca00078e0274 */
[----:B------:R-:W-:-:S05]  /*3080*/  LEA R13, R13, R12, 0x4 ;  /* 0x0000000c0d0d7211 */ /* 0x000fca00078e20ff */
[----:B0-----:R-:W-:-:S05]  /*3090*/  IMAD.SHL.U32 R14, R13, 0x8, RZ ;  /* 0x000000080d0e7824 */ /* 0x001fca00078e00ff */
        /* <DEDUP_REMOVED lines=26> */
[----:B------:R1:W-:Y:S02]  /*3240*/  STG.E.64 desc[UR36][R12.64], R86 ;  /* 0x000000560c007986 */ /* 0x0003e4000c101b24 */
.L_x_154:
[----:B0-----:R-:W-:Y:S05]  /*3250*/  BSYNC.RECONVERGENT B1 ;  /* 0x0000000000017941 */ /* 0x001fea0003800200 */
.L_x_153:
[----:B------:R-:W-:Y:S04]  /*3260*/  BSSY.RECONVERGENT B1, `(.L_x_157) ;  /* 0x00000a9000017945 */ /* 0x000fe80003800200 */
[----:B------:R-:W-:Y:S04]  /*3270*/  BSSY.RELIABLE B2, `(.L_x_158) ;  /* 0x000007b000027945 */ /* 0x000fe80003800100 */
[----:B------:R-:W-:Y:S05]  /*3280*/  @P1 BRA `(.L_x_159) ;  /* 0x0000000400dc1947 */ /* 0x000fea0003800000 */
[----:B-1----:R-:W-:Y:S02]  /*3290*/  IADD3 R12, P3, PT, R116, UR42, RZ ;  /* 0x0000002a740c7c10 */ /* 0x002fe4000ff7e0ff */
[----:B------:R-:W-:Y:S02]  /*32a0*/  ISETP.NE.AND P6, PT, R17, RZ, PT ;  /* 0x000000ff1100720c */ /* 0x000fe40003fc5270 */
[----:B------:R-:W-:Y:S02]  /*32b0*/  IADD3.X R13, PT, PT, RZ, R2, RZ, P3, !PT ;  /* 0x00000002ff0d7210 */ /* 0x000fe40001ffe4ff */
[----:B------:R-:W-:-:S04]  /*32c0*/  LEA R14, P3, R12, UR8, 0x2 ;  /* 0x000000080c0e7c11 */ /* 0x000fc8000f8610ff */
[----:B------:R-:W-:-:S05]  /*32d0*/  LEA.HI.X R15, R12, UR9, R13, 0x2, P3 ;  /* 0x000000090c0f7c11 */ /* 0x000fca00098f140d */
[----:B------:R-:W2:Y:S01]  /*32e0*/  LDG.E R13, desc[UR36][R14.64] ;  /* 0x000000240e0d7981 */ /* 0x000ea2000c1e1900 */
[----:B------:R-:W-:Y:S01]  /*32f0*/  IMAD.IADD R90, R116, 0x1, R11 ;  /* 0x00000001745a7824 */ /* 0x000fe200078e020b */
[----:B------:R-:W-:Y:S01]  /*3300*/  SHF.L.U32 R120, R16, 0x2, RZ ;  /* 0x0000000210787819 */ /* 0x000fe200000006ff */
[----:B------:R-:W-:Y:S02]  /*3310*/  UISETP.NE.AND UP0, UPT, UR19, URZ, UPT ;  /* 0x000000ff1300728c */ /* 0x000fe4000bf05270 */
[----:B------:R-:W-:Y:S01]  /*3320*/  IMAD R90, R11, 0x2, R90 ;  /* 0x000000020b5a7824 */ /* 0x000fe200078e025a */
[----:B------:R-:W-:-:S05]  /*3330*/  LOP3.LUT R120, R120, 0x4, RZ, 0xc0, !PT ;  /* 0x0000000478787812 */ /* 0x000fca00078ec0ff */
[----:B------:R-:W-:-:S05]  /*3340*/  IMAD R117, R11, UR6, R120 ;  /* 0x000000060b757c24 */ /* 0x000fca000f8e0278 */
[----:B------:R-:W-:Y:S01]  /*3350*/  SHF.R.S32.HI R121, RZ, 0x1f, R117 ;  /* 0x0000001fff797819 */ /* 0x000fe20000011475 */
[----:B--2---:R-:W-:-:S05]  /*3360*/  IMAD R89, R6, R13, RZ ;  /* 0x0000000d06597224 */ /* 0x004fca00078e02ff */
[----:B------:R-:W-:-:S05]  /*3370*/  LEA R12, R89, R90, 0x4 ;  /* 0x0000005a590c7211 */ /* 0x000fca00078e20ff */
[----:B------:R-:W-:-:S05]  /*3380*/  IMAD.SHL.U32 R12, R12, 0x8, RZ ;  /* 0x000000080c0c7824 */ /* 0x000fca00078e00ff */
        /* <DEDUP_REMOVED lines=10> */
[----:B------:R-:W-:Y:S01]  /*3430*/  SHF.L.U32 R90, R90, 0x3, RZ ;  /* 0x000000035a5a7819 */ /* 0x000fe200000006ff */
[----:B-----5:R-:W-:Y:S01]  /*3440*/  HADD2 R88, R88, R42 ;  /* 0x0000002a58587230 */ /* 0x020fe20000000000 */
[----:B------:R-:W-:Y:S01]  /*3450*/  PLOP3.LUT P4, PT, PT, PT, UP1, 0x80, 0x8 ;  /* 0x000000000008781c */ /* 0x000fe20003f8f018 */
[----:B------:R-:W-:Y:S01]  /*3460*/  HFMA2 R89, R89, 1, 1, R43 ;  /* 0x3c003c0059597831 */ /* 0x000fe2000000002b */
[----:B------:R-:W-:-:S03]  /*3470*/  PLOP3.LUT P3, PT, PT, PT, UP1, 0x80, 0x8 ;  /* 0x000000000008781c */ /* 0x000fc60003f6f018 */
[----:B------:R-:W0:Y:S02]  /*3480*/  S2UR UR7, SR_CTAID.X ;  /* 0x00000000000779c3 */ /* 0x000e240000002500 */
[----:B0-----:R-:W-:-:S06]  /*3490*/  UIMAD UR5, UR5, UR20, UR7 ;  /* 0x00000014050572a4 */ /* 0x001fcc000f8e0207 */
[----:B------:R-:W-:-:S04]  /*34a0*/  IMAD R91, R11, UR5, RZ ;  /* 0x000000050b5b7c24 */ /* 0x000fc8000f8e02ff */
[----:B------:R-:W-:Y:S01]  /*34b0*/  IMAD R123, R91, 0x80, R120 ;  /* 0x000000805b7b7824 */ /* 0x000fe200078e0278 */
[----:B------:R-:W-:-:S04]  /*34c0*/  SHF.R.S32.HI R91, RZ, 0x1f, R90 ;  /* 0x0000001fff5b7819 */ /* 0x000fc8000001145a */
        /* <DEDUP_REMOVED lines=8> */
.L_x_160:
[----:B------:R-:W-:Y:S01]  /*3550*/  LEA R12, R11, R116, 0x2 ;  /* 0x000000740b0c7211 */ /* 0x000fe200078e10ff */
[----:B-----5:R-:W-:-:S04]  /*3560*/  IMAD R13, R6, R13, RZ ;  /* 0x0000000d060d7224 */ /* 0x020fc800078e02ff */
[----:B------:R-:W-:-:S05]  /*3570*/  IMAD R13, R13, 0x10, R12 ;  /* 0x000000100d0d7824 */ /* 0x000fca00078e020c */
[----:B0-----:R-:W-:-:S04]  /*3580*/  SHF.L.U32 R14, R13, 0x3, RZ ;  /* 0x000000030d0e7819 */ /* 0x001fc800000006ff */
        /* <DEDUP_REMOVED lines=26> */
[----:B------:R0:W-:Y:S02]  /*3730*/  STG.E.64 desc[UR36][R12.64], R90 ;  /* 0x0000005a0c007986 */ /* 0x0001e4000c101b24 */
.L_x_161:
[----:B------:R-:W-:Y:S05]  /*3740*/  @P1 BREAK.RELIABLE B2 ;  /* 0x0000000000021942 */ /* 0x000fea0003800100 */
[----:B------:R-:W-:Y:S05]  /*3750*/  @P1 BRA `(.L_x_162) ;  /* 0x0000000400641947 */ /* 0x000fea0003800000 */
[----:B0-----:R-:W-:-:S05]  /*3760*/  IADD3 R13, P3, PT, R116, UR42, RZ ;  /* 0x0000002a740d7c10 */ /* 0x001fca000ff7e0ff */
[----:B------:R-:W-:Y:S01]  /*3770*/  IMAD.X R14, RZ, RZ, R2, P3 ;  /* 0x000000ffff0e7224 */ /* 0x000fe200018e0602 */
[----:B------:R-:W-:-:S04]  /*3780*/  LEA R12, P3, R13, UR8, 0x2 ;  /* 0x000000080d0c7c11 */ /* 0x000fc8000f8610ff */
[----:B------:R-:W-:-:S06]  /*3790*/  LEA.HI.X R13, R13, UR9, R14, 0x2, P3 ;  /* 0x000000090d0d7c11 */ /* 0x000fcc00098f140e */
[----:B------:R-:W2:Y:S01]  /*37a0*/  LDG.E R13, desc[UR36][R12.64] ;  /* 0x000000240c0d7981 */ /* 0x000ea2000c1e1900 */
[----:B------:R-:W-:Y:S01]  /*37b0*/  IADD3 R92, PT, PT, R116, R11, RZ ;  /* 0x0000000b745c7210 */ /* 0x000fe20007ffe0ff */
[----:B------:R-:W-:-:S03]  /*37c0*/  IMAD.SHL.U32 R120, R16, 0x4, RZ ;  /* 0x0000000410787824 */ /* 0x000fc600078e00ff */
[----:B------:R-:W-:Y:S02]  /*37d0*/  LEA R117, R11, R92, 0x2 ;  /* 0x0000005c0b757211 */ /* 0x000fe400078e10ff */
[----:B------:R-:W-:-:S05]  /*37e0*/  LOP3.LUT R120, R120, 0x4, RZ, 0xc0, !PT ;  /* 0x0000000478787812 */ /* 0x000fca00078ec0ff */
[----:B------:R-:W-:Y:S02]  /*37f0*/  IMAD R92, R11, UR6, R120 ;  /* 0x000000060b5c7c24 */ /* 0x000fe4000f8e0278 */
[----:B--2---:R-:W-:-:S04]  /*3800*/  IMAD R14, R6, R13, RZ ;  /* 0x0000000d060e7224 */ /* 0x004fc800078e02ff */
[----:B------:R-:W-:-:S05]  /*3810*/  IMAD R14, R14, 0x10, R117 ;  /* 0x000000100e0e7824 */ /* 0x000fca00078e0275 */
[----:B------:R-:W-:-:S04]  /*3820*/  SHF.L.U32 R14, R14, 0x3, RZ ;  /* 0x000000030e0e7819 */ /* 0x000fc800000006ff */
[----:B------:R-:W-:Y:S02]  /*3830*/  SHF.R.S32.HI R15, RZ, 0x1f, R14 ;  /* 0x0000001fff0f7819 */ /* 0x000fe4000001140e */
[----:B------:R-:W-:-:S04]  /*3840*/  IADD3 R14, P3, PT, R92, R14, RZ ;  /* 0x0000000e5c0e7210 */ /* 0x000fc80007f7e0ff */
[----:B------:R-:W-:Y:S02]  /*3850*/  LEA.HI.X.SX32 R15, R92, R15, 0x1, P3 ;  /* 0x0000000f5c0f7211 */ /* 0x000fe400018f0eff */
[----:B------:R-:W-:-:S04]  /*3860*/  LEA R92, P3, R14, UR10, 0x1 ;  /* 0x0000000a0e5c7c11 */ /* 0x000fc8000f8608ff */
[----:B------:R-:W-:-:S06]  /*3870*/  LEA.HI.X R93, R14, UR11, R15, 0x1, P3 ;  /* 0x0000000b0e5d7c11 */ /* 0x000fcc00098f0c0f */
[----:B------:R-:W5:Y:S01]  /*3880*/  LDG.E.64 R92, desc[UR36][R92.64] ;  /* 0x000000245c5c7981 */ /* 0x000f62000c1e1b00 */
[----:B------:R-:W-:-:S09]  /*3890*/  UISETP.NE.AND UP0, UPT, UR19, URZ, UPT ;  /* 0x000000ff1300728c */ /* 0x000fd2000bf05270 */
        /* <DEDUP_REMOVED lines=9> */
[----:B------:R-:W-:Y:S02]  /*3930*/  PLOP3.LUT P3, PT, PT, PT, UP0, 0x80, 0x8 ;  /* 0x000000000008781c */ /* 0x000fe40003f6f008 */
[----:B------:R-:W-:Y:S01]  /*3940*/  SHF.R.S32.HI R12, RZ, 0x1f, R117 ;  /* 0x0000001fff0c7819 */ /* 0x000fe20000011475 */
[----:B------:R-:W0:Y:S02]  /*3950*/  S2UR UR7, SR_CTAID.X ;  /* 0x00000000000779c3 */ /* 0x000e240000002500 */
[----:B0-----:R-:W-:-:S06]  /*3960*/  UIMAD UR5, UR5, UR20, UR7 ;  /* 0x00000014050572a4 */ /* 0x001fcc000f8e0207 */
[----:B------:R-:W-:-:S04]  /*3970*/  IMAD R13, R11, UR5, RZ ;  /* 0x000000050b0d7c24 */ /* 0x000fc8000f8e02ff */
[----:B------:R-:W-:-:S05]  /*3980*/  IMAD R13, R13, 0x80, R120 ;  /* 0x000000800d0d7824 */ /* 0x000fca00078e0278 */
[----:B------:R-:W-:-:S04]  /*3990*/  IADD3 R117, P5, PT, R13, R117, RZ ;  /* 0x000000750d757210 */ /* 0x000fc80007fbe0ff */
[----:B------:R-:W-:Y:S02]  /*39a0*/  LEA.HI.X.SX32 R120, R13, R12, 0x1, P5 ;  /* 0x0000000c0d787211 */ /* 0x000fe400028f0eff */
[----:B------:R-:W-:-:S04]  /*39b0*/  LEA R12, P5, R117, UR10, 0x1 ;  /* 0x0000000a750c7c11 */ /* 0x000fc8000f8a08ff */
[----:B------:R-:W-:Y:S01]  /*39c0*/  LEA.HI.X R13, R117, UR11, R120, 0x1, P5 ;  /* 0x0000000b750d7c11 */ /* 0x000fe2000a8f0c78 */
[----:B--2---:R-:W-:Y:S02]  /*39d0*/  @P4 HMUL2 R92, R92, R14 ;  /* 0x0000000e5c5c4232 */ /* 0x004fe40000000000 */
[----:B------:R-:W-:-:S05]  /*39e0*/  @P3 HFMA2 R93, R93, R15, -RZ ;  /* 0x0000000f5d5d3231 */ /* 0x000fca00001000ff */
[----:B------:R0:W-:Y:S02]  /*39f0*/  STG.E.64 desc[UR36][R12.64], R92 ;  /* 0x0000005c0c007986 */ /* 0x0001e4000c101b24 */
.L_x_159:
[----:B------:R-:W-:Y:S05]  /*3a00*/  @P1 BREAK.RELIABLE B2 ;  /* 0x0000000000021942 */ /* 0x000fea0003800100 */
[----:B------:R-:W-:Y:S05]  /*3a10*/  @P1 BRA `(.L_x_162) ;  /* 0x0000000000b41947 */ /* 0x000fea0003800000 */
[----:B------:R-:W-:Y:S05]  /*3a20*/  BSYNC.RELIABLE B2 ;  /* 0x0000000000027941 */ /* 0x000fea0003800100 */
.L_x_158:
[----:B01----:R-:W-:-:S05]  /*3a30*/  IADD3 R13, P3, PT, R116, UR42, RZ ;  /* 0x0000002a740d7c10 */ /* 0x003fca000ff7e0ff */
[----:B------:R-:W-:Y:S01]  /*3a40*/  IMAD.X R14, RZ, RZ, R2, P3 ;  /* 0x000000ffff0e7224 */ /* 0x000fe200018e0602 */
[----:B------:R-:W-:-:S04]  /*3a50*/  LEA R12, P3, R13, UR8, 0x2 ;  /* 0x000000080d0c7c11 */ /* 0x000fc8000f8610ff */
[----:B------:R-:W-:-:S06]  /*3a60*/  LEA.HI.X R13, R13, UR9, R14, 0x2, P3 ;  /* 0x000000090d0d7c11 */ /* 0x000fcc00098f140e */
[----:B------:R-:W2:Y:S01]  /*3a70*/  LDG.E R13, desc[UR36][R12.64] ;  /* 0x000000240c0d7981 */ /* 0x000ea2000c1e1900 */
[----:B------:R-:W-:Y:S02]  /*3a80*/  IADD3 R14, PT, PT, R116, R11, RZ ;  /* 0x0000000b740e7210 */ /* 0x000fe40007ffe0ff */
[----:B------:R-:W-:-:S03]  /*3a90*/  SHF.L.U32 R120, R16, 0x2, RZ ;  /* 0x0000000210787819 */ /* 0x000fc600000006ff */
[----:B------:R-:W-:Y:S01]  /*3aa0*/  IMAD R94, R11, 0x4, R14 ;  /* 0x000000040b5e7824 */ /* 0x000fe200078e020e */
[----:B------:R-:W-:-:S03]  /*3ab0*/  LOP3.LUT R120, R120, 0x4, RZ, 0xc0, !PT ;  /* 0x0000000478787812 */ /* 0x000fc600078ec0ff */
[----:B------:R-:W-:Y:S02]  /*3ac0*/  IMAD.IADD R117, R94, 0x1, R11 ;  /* 0x000000015e757824 */ /* 0x000fe400078e020b */
[----:B------:R-:W-:Y:S02]  /*3ad0*/  IMAD R94, R11, UR6, R120 ;  /* 0x000000060b5e7c24 */ /* 0x000fe4000f8e0278 */
[----:B--2---:R-:W-:-:S05]  /*3ae0*/  IMAD R14, R6, R13, RZ ;  /* 0x0000000d060e7224 */ /* 0x004fca00078e02ff */
[----:B------:R-:W-:-:S05]  /*3af0*/  LEA R14, R14, R117, 0x4 ;  /* 0x000000750e0e7211 */ /* 0x000fca00078e20ff */
[----:B------:R-:W-:-:S05]  /*3b00*/  IMAD.SHL.U32 R14, R14, 0x8, RZ ;  /* 0x000000080e0e7824 */ /* 0x000fca00078e00ff */
        /* <DEDUP_REMOVED lines=8> */
[----:B------:R-:W-:-:S13]  /*3b90*/  ISETP.NE.AND P4, PT, R17, RZ, PT ;  /* 0x000000ff1100720c */ /* 0x000fda0003f85270 */
        /* <DEDUP_REMOVED lines=8> */
[----:B------:R-:W-:Y:S01]  /*3c20*/  HFMA2 R95, R95, 1, 1, R37 ;  /* 0x3c003c005f5f7831 */ /* 0x000fe20000000025 */
[----:B------:R-:W-:Y:S02]  /*3c30*/  SHF.R.S32.HI R12, RZ, 0x1f, R117 ;  /* 0x0000001fff0c7819 */ /* 0x000fe40000011475 */
[----:B------:R-:W0:Y:S02]  /*3c40*/  S2UR UR7, SR_CTAID.X ;  /* 0x00000000000779c3 */ /* 0x000e240000002500 */
[----:B0-----:R-:W-:-:S06]  /*3c50*/  UIMAD UR5, UR5, UR20, UR7 ;  /* 0x00000014050572a4 */ /* 0x001fcc000f8e0207 */
[----:B------:R-:W-:-:S05]  /*3c60*/  IMAD R13, R11, UR5, RZ ;  /* 0x000000050b0d7c24 */ /* 0x000fca000f8e02ff */
[----:B------:R-:W-:-:S04]  /*3c70*/  LEA R13, R13, R120, 0x7 ;  /* 0x000000780d0d7211 */ /* 0x000fc800078e38ff */
[----:B------:R-:W-:-:S04]  /*3c80*/  IADD3 R117, P5, PT, R13, R117, RZ ;  /* 0x000000750d757210 */ /* 0x000fc80007fbe0ff */
[----:B------:R-:W-:Y:S02]  /*3c90*/  LEA.HI.X.SX32 R120, R13, R12, 0x1, P5 ;  /* 0x0000000c0d787211 */ /* 0x000fe400028f0eff */
[----:B------:R-:W-:-:S04]  /*3ca0*/  LEA R12, P5, R117, UR10, 0x1 ;  /* 0x0000000a750c7c11 */ /* 0x000fc8000f8a08ff */
[----:B------:R-:W-:Y:S01]  /*3cb0*/  LEA.HI.X R13, R117, UR11, R120, 0x1, P5 ;  /* 0x0000000b750d7c11 */ /* 0x000fe2000a8f0c78 */
[----:B--2---:R-:W-:Y:S02]  /*3cc0*/  @P4 HMUL2 R94, R94, R14 ;  /* 0x0000000e5e5e4232 */ /* 0x004fe40000000000 */
[----:B------:R-:W-:-:S05]  /*3cd0*/  @P3 HFMA2 R95, R95, R15, -RZ ;  /* 0x0000000f5f5f3231 */ /* 0x000fca00001000ff */
[----:B------:R2:W-:Y:S02]  /*3ce0*/  STG.E.64 desc[UR36][R12.64], R94 ;  /* 0x0000005e0c007986 */ /* 0x0005e4000c101b24 */
.L_x_162:
[----:B------:R-:W-:Y:S05]  /*3cf0*/  BSYNC.RECONVERGENT B1 ;  /* 0x0000000000017941 */ /* 0x000fea0003800200 */
.L_x_157:
[----:B012---:R-:W-:Y:S01]  /*3d00*/  IADD3 R12, PT, PT, R116, R11, RZ ;  /* 0x0000000b740c7210 */ /* 0x007fe20007ffe0ff */
[----:B------:R-:W-:Y:S04]  /*3d10*/  BSSY.RECONVERGENT B1, `(.L_x_163) ;  /* 0x000004c000017945 */ /* 0x000fe80003800200 */
[----:B------:R-:W-:-:S05]  /*3d20*/  IMAD R12, R11, 0x4, R12 ;  /* 0x000000040b0c7824 */ /* 0x000fca00078e020c */
[----:B------:R-:W-:Y:S01]  /*3d30*/  LEA R120, R11, R12, 0x1 ;  /* 0x0000000c0b787211 */ /* 0x000fe200078e08ff */
[----:B------:R-:W-:Y:S06]  /*3d40*/  @P1 BRA `(.L_x_164) ;  /* 0x0000000400201947 */ /* 0x000fec0003800000 */
[----:B------:R-:W-:Y:S02]  /*3d50*/  IADD3 R12, P3, PT, R116, UR42, RZ ;  /* 0x0000002a740c7c10 */ /* 0x000fe4000ff7e0ff */
[----:B------:R-:W-:-:S03]  /*3d60*/  ISETP.NE.AND P5, PT, R17, RZ, PT ;  /* 0x000000ff1100720c */ /* 0x000fc60003fa5270 */
[----:B------:R-:W-:Y:S01]  /*3d70*/  IMAD.X R13, RZ, RZ, R2, P3 ;  /* 0x000000ffff0d7224 */ /* 0x000fe200018e0602 */
[----:B------:R-:W-:-:S04]  /*3d80*/  LEA R14, P3, R12, UR8, 0x2 ;  /* 0x000000080c0e7c11 */ /* 0x000fc8000f8610ff */
[----:B------:R-:W-:-:S05]  /*3d90*/  LEA.HI.X R15, R12, UR9, R13, 0x2, P3 ;  /* 0x000000090c0f7c11 */ /* 0x000fca00098f140d */
[----:B------:R-:W2:Y:S01]  /*3da0*/  LDG.E R13, desc[UR36][R14.64] ;  /* 0x000000240e0d7981 */ /* 0x000ea2000c1e1900 */
[----:B------:R-:W-:Y:S01]  /*3db0*/  SHF.L.U32 R122, R16, 0x2, RZ ;  /* 0x00000002107a7819 */ /* 0x000fe200000006ff */
[----:B------:R-:W-:-:S03]  /*3dc0*/  UISETP.NE.AND UP0, UPT, UR19, URZ, UPT ;  /* 0x000000ff1300728c */ /* 0x000fc6000bf05270 */
[----:B------:R-:W-:-:S05]  /*3dd0*/  LOP3.LUT R122, R122, 0x4, RZ, 0xc0, !PT ;  /* 0x000000047a7a7812 */ /* 0x000fca00078ec0ff */
[----:B------:R-:W-:-:S05]  /*3de0*/  IMAD R117, R11, UR6, R122 ;  /* 0x000000060b757c24 */ /* 0x000fca000f8e027a */
[----:B------:R-:W-:Y:S01]  /*3df0*/  SHF.R.S32.HI R121, RZ, 0x1f, R117 ;  /* 0x0000001fff797819 */ /* 0x000fe20000011475 */
[----:B--2---:R-:W-:-:S04]  /*3e00*/  IMAD R97, R6, R13, RZ ;  /* 0x0000000d06617224 */ /* 0x004fc800078e02ff */
        /* <DEDUP_REMOVED lines=12> */
[----:B------:R-:W-:Y:S01]  /*3ed0*/  PLOP3.LUT P3, PT, PT, PT, UP1, 0x80, 0x8 ;  /* 0x000000000008781c */ /* 0x000fe20003f6f018 */
[----:B-----5:R-:W-:Y:S01]  /*3ee0*/  HADD2 R96, R96, R34 ;  /* 0x0000002260607230 */ /* 0x020fe20000000000 */
[----:B------:R-:W-:Y:S01]  /*3ef0*/  PLOP3.LUT P4, PT, PT, PT, UP1, 0x80, 0x8 ;  /* 0x000000000008781c */ /* 0x000fe20003f8f018 */
[----:B------:R-:W-:-:S04]  /*3f00*/  HFMA2 R97, R97, 1, 1, R35 ;  /* 0x3c003c0061617831 */ /* 0x000fc80000000023 */
[----:B------:R-:W0:Y:S02]  /*3f10*/  S2UR UR7, SR_CTAID.X ;  /* 0x00000000000779c3 */ /* 0x000e240000002500 */
[----:B0-----:R-:W-:-:S06]  /*3f20*/  UIMAD UR5, UR5, UR20, UR7 ;  /* 0x00000014050572a4 */ /* 0x001fcc000f8e0207 */
[----:B------:R-:W-:-:S04]  /*3f30*/  IMAD R99, R11, UR5, RZ ;  /* 0x000000050b637c24 */ /* 0x000fc8000f8e02ff */
[----:B------:R-:W-:Y:S02]  /*3f40*/  IMAD R99, R99, 0x80, R122 ;  /* 0x0000008063637824 */ /* 0x000fe400078e027a */
[----:B--2---:R-:W-:Y:S01]  /*3f50*/  @P3 HMUL2 R96, R96, R12 ;  /* 0x0000000c60603232 */ /* 0x004fe20000000000 */
[----:B------:R-:W-:Y:S01]  /*3f60*/  SHF.L.U32 R12, R120, 0x3, RZ ;  /* 0x00000003780c7819 */ /* 0x000fe200000006ff */
[----:B------:R-:W-:-:S03]  /*3f70*/  @P4 HMUL2 R97, R97, R13 ;  /* 0x0000000d61614232 */ /* 0x000fc60000000000 */
[----:B------:R-:W-:Y:S02]  /*3f80*/  SHF.R.S32.HI R98, RZ, 0x1f, R12 ;  /* 0x0000001fff627819 */ /* 0x000fe4000001140c */
[----:B------:R-:W-:-:S04]  /*3f90*/  IADD3 R12, P3, PT, R99, R12, RZ ;  /* 0x0000000c630c7210 */ /* 0x000fc80007f7e0ff */
[----:B------:R-:W-:Y:S02]  /*3fa0*/  LEA.HI.X.SX32 R99, R99, R98, 0x1, P3 ;  /* 0x0000006263637211 */ /* 0x000fe400018f0eff */
[----:B------:R-:W-:-:S04]  /*3fb0*/  LEA R98, P3, R12, UR10, 0x1 ;  /* 0x0000000a0c627c11 */ /* 0x000fc8000f8608ff */
[----:B------:R-:W-:-:S05]  /*3fc0*/  LEA.HI.X R99, R12, UR11, R99, 0x1, P3 ;  /* 0x0000000b0c637c11 */ /* 0x000fca00098f0c63 */
[----:B------:R0:W-:Y:S04]  /*3fd0*/  STG.E.64 desc[UR36][R98.64], R96 ;  /* 0x0000006062007986 */ /* 0x0001e8000c101b24 */
[----:B------:R0:W5:Y:S02]  /*3fe0*/  LDG.E R13, desc[UR36][R14.64] ;  /* 0x000000240e0d7981 */ /* 0x000164000c1e1900 */
.L_x_165:
[----:B------:R-:W-:Y:S02]  /*3ff0*/  IMAD R12, R11, 0x8, R116 ;  /* 0x000000080b0c7824 */ /* 0x000fe400078e0274 */
[----:B-----5:R-:W-:-:S03]  /*4000*/  IMAD R13, R6, R13, RZ ;  /* 0x0000000d060d7224 */ /* 0x020fc600078e02ff */
[----:B------:R-:W-:-:S05]  /*4010*/  SHF.L.U32 R12, R12, 0x3, RZ ;  /* 0x000000030c0c7819 */ /* 0x000fca00000006ff */
[----:B0-----:R-:W-:-:S05]  /*4020*/  IMAD R14, R13, 0x80, R12 ;  /* 0x000000800d0e7824 */ /* 0x001fca00078e020c */
        /* <DEDUP_REMOVED lines=26> */
.L_x_164:
[----:B------:R-:W-:Y:S05]  /*41d0*/  BSYNC.RECONVERGENT B1 ;  /* 0x0000000000017941 */ /* 0x000fea0003800200 */
.L_x_163:
[----:B------:R-:W-:Y:S01]  /*41e0*/  BSSY.RECONVERGENT B1, `(.L_x_166) ;  /* 0x000002c000017945 */ /* 0x000fe20003800200 */
[----:B------:R-:W-:-:S03]  /*41f0*/  IMAD R120, R11, 0x2, R120 ;  /* 0x000000020b787824 */ /* 0x000fc600078e0278 */
[----:B------:R-:W-:Y:S05]  /*4200*/  @P1 BRA `(.L_x_167) ;  /* 0x0000000000a41947 */ /* 0x000fea0003800000 */
[----:B0-----:R-:W-:-:S04]  /*4210*/  IADD3 R13, P3, PT, R116, UR42, RZ ;  /* 0x0000002a740d7c10 */ /* 0x001fc8000ff7e0ff */
[----:B------:R-:W-:Y:S02]  /*4220*/  IADD3.X R14, PT, PT, RZ, R2, RZ, P3, !PT ;  /* 0x00000002ff0e7210 */ /* 0x000fe40001ffe4ff */
[----:B------:R-:W-:-:S04]  /*4230*/  LEA R12, P3, R13, UR8, 0x2 ;  /* 0x000000080d0c7c11 */ /* 0x000fc8000f8610ff */
[----:B------:R-:W-:-:S06]  /*4240*/  LEA.HI.X R13, R13, UR9, R14, 0x2, P3 ;  /* 0x000000090d0d7c11 */ /* 0x000fcc00098f140e */
[----:B------:R-:W2:Y:S01]  /*4250*/  LDG.E R13, desc[UR36][R12.64] ;  /* 0x000000240c0d7981 */ /* 0x000ea2000c1e1900 */
[----:B------:R-:W-:-:S05]  /*4260*/  IMAD.SHL.U32 R122, R16, 0x4, RZ ;  /* 0x00000004107a7824 */ /* 0x000fca00078e00ff */
[----:B------:R-:W-:-:S05]  /*4270*/  LOP3.LUT R122, R122, 0x4, RZ, 0xc0, !PT ;  /* 0x000000047a7a7812 */ /* 0x000fca00078ec0ff */
        /* <DEDUP_REMOVED lines=34> */
.L_x_167:
[----:B------:R-:W-:Y:S05]  /*44a0*/  BSYNC.RECONVERGENT B1 ;  /* 0x0000000000017941 */ /* 0x000fea0003800200 */
.L_x_166:
[----:B------:R-:W-:Y:S01]  /*44b0*/  BSSY.RECONVERGENT B1, `(.L_x_168) ;  /* 0x000002c000017945 */ /* 0x000fe20003800200 */
[----:B------:R-:W-:-:S03]  /*44c0*/  IADD3 R120, PT, PT, R120, R11, RZ ;  /* 0x0000000b78787210 */ /* 0x000fc60007ffe0ff */
[----:B------:R-:W-:Y:S05]  /*44d0*/  @P1 BRA `(.L_x_169) ;  /* 0x0000000000a41947 */ /* 0x000fea0003800000 */
[----:B01----:R-:W-:-:S05]  /*44e0*/  IADD3 R13, P3, PT, R116, UR42, RZ ;  /* 0x0000002a740d7c10 */ /* 0x003fca000ff7e0ff */
[----:B------:R-:W-:Y:S01]  /*44f0*/  IMAD.X R14, RZ, RZ, R2, P3 ;  /* 0x000000ffff0e7224 */ /* 0x000fe200018e0602 */
[----:B------:R-:W-:-:S04]  /*4500*/  LEA R12, P3, R13, UR8, 0x2 ;  /* 0x000000080d0c7c11 */ /* 0x000fc8000f8610ff */
[----:B------:R-:W-:-:S06]  /*4510*/  LEA.HI.X R13, R13, UR9, R14, 0x2, P3 ;  /* 0x000000090d0d7c11 */ /* 0x000fcc00098f140e */
[----:B------:R-:W2:Y:S01]  /*4520*/  LDG.E R13, desc[UR36][R12.64] ;  /* 0x000000240c0d7981 */ /* 0x000ea2000c1e1900 */
[----:B------:R-:W-:-:S04]  /*4530*/  SHF.L.U32 R122, R16, 0x2, RZ ;  /* 0x00000002107a7819 */ /* 0x000fc800000006ff */
        /* <DEDUP_REMOVED lines=35> */
.L_x_169:
[----:B------:R-:W-:Y:S05]  /*4770*/  BSYNC.RECONVERGENT B1 ;  /* 0x0000000000017941 */ /* 0x000fea0003800200 */
.L_x_168:
[----:B------:R-:W-:Y:S01]  /*4780*/  BSSY.RECONVERGENT B1, `(.L_x_170) ;  /* 0x000002c000017945 */ /* 0x000fe20003800200 */
[----:B------:R-:W-:-:S03]  /*4790*/  IMAD.IADD R120, R120, 0x1, R11 ;  /* 0x0000000178787824 */ /* 0x000fc600078e020b */
[----:B------:R-:W-:Y:S05]  /*47a0*/  @P1 BRA `(.L_x_171) ;  /* 0x0000000000a41947 */ /* 0x000fea0003800000 */
[----:B012---:R-:W-:-:S04]  /*47b0*/  IADD3 R13, P3, PT, R116, UR42, RZ ;  /* 0x0000002a740d7c10 */ /* 0x007fc8000ff7e0ff */
        /* <DEDUP_REMOVED lines=40> */
.L_x_171:
[----:B------:R-:W-:Y:S05]  /*4a40*/  BSYNC.RECONVERGENT B1 ;  /* 0x0000000000017941 */ /* 0x000fea0003800200 */
.L_x_170:
[----:B------:R-:W-:Y:S01]  /*4a50*/  BSSY.RECONVERGENT B1, `(.L_x_172) ;  /* 0x000002c000017945 */ /* 0x000fe20003800200 */
[----:B------:R-:W-:-:S03]  /*4a60*/  IADD3 R120, PT, PT, R120, R11, RZ ;  /* 0x0000000b78787210 */ /* 0x000fc60007ffe0ff */
[----:B------:R-:W-:Y:S05]  /*4a70*/  @P1 BRA `(.L_x_173) ;  /* 0x0000000000a41947 */ /* 0x000fea0003800000 */
[----:B0123--:R-:W-:-:S05]  /*4a80*/  IADD3 R13, P3, PT, R116, UR42, RZ ;  /* 0x0000002a740d7c10 */ /* 0x00ffca000ff7e0ff */
        /* <DEDUP_REMOVED lines=40> */
.L_x_173:
[----:B------:R-:W-:Y:S05]  /*4d10*/  BSYNC.RECONVERGENT B1 ;  /* 0x0000000000017941 */ /* 0x000fea0003800200 */
.L_x_172:
[----:B------:R-:W-:Y:S01]  /*4d20*/  BSSY.RECONVERGENT B1, `(.L_x_174) ;  /* 0x000002c000017945 */ /* 0x000fe20003800200 */
[----:B------:R-:W-:-:S03]  /*4d30*/  IMAD.IADD R120, R120, 0x1, R11 ;  /* 0x0000000178787824 */ /* 0x000fc600078e020b */
[----:B------:R-:W-:Y:S05]  /*4d40*/  @P1 BRA `(.L_x_175) ;  /* 0x0000000000a41947 */ /* 0x000fea0003800000 */
[----:B01234-:R-:W-:-:S04]  /*4d50*/  IADD3 R13, P3, PT, R116, UR42, RZ ;  /* 0x0000002a740d7c10 */ /* 0x01ffc8000ff7e0ff */
        /* <DEDUP_REMOVED lines=40> */
.L_x_175:
[----:B------:R-:W-:Y:S05]  /*4fe0*/  BSYNC.RECONVERGENT B1 ;  /* 0x0000000000017941 */ /* 0x000fea0003800200 */
.L_x_174:
[----:B------:R-:W-:Y:S04]  /*4ff0*/  BSSY.RECONVERGENT B1, `(.L_x_176) ;  /* 0x0000054000017945 */ /* 0x000fe80003800200 */
[----:B------:R-:W-:Y:S05]  /*5000*/  @P1 BRA `(.L_x_177) ;  /* 0x0000000400481947 */ /* 0x000fea0003800000 */
[----:B01234-:R-:W-:Y:S02]  /*5010*/  IADD3 R13, P3, PT, R116, UR42, RZ ;  /* 0x0000002a740d7c10 */ /* 0x01ffe4000ff7e0ff */
[----:B------:R-:W-:Y:S02]  /*5020*/  ISETP.NE.AND P6, PT, R17, RZ, PT ;  /* 0x000000ff1100720c */ /* 0x000fe40003fc5270 */
[----:B------:R-:W-:Y:S02]  /*5030*/  IADD3.X R14, PT, PT, RZ, R2, RZ, P3, !PT ;  /* 0x00000002ff0e7210 */ /* 0x000fe40001ffe4ff */
[----:B------:R-:W-:-:S04]  /*5040*/  LEA R12, P3, R13, UR8, 0x2 ;  /* 0x000000080d0c7c11 */ /* 0x000fc8000f8610ff */
[----:B------:R-:W-:-:S06]  /*5050*/  LEA.HI.X R13, R13, UR9, R14, 0x2, P3 ;  /* 0x000000090d0d7c11 */ /* 0x000fcc00098f140e */
[----:B------:R-:W2:Y:S01]  /*5060*/  LDG.E R13, desc[UR36][R12.64] ;  /* 0x000000240c0d7981 */ /* 0x000ea2000c1e1900 */
[----:B------:R-:W-:Y:S01]  /*5070*/  IMAD.SHL.U32 R112, R16, 0x4, RZ ;  /* 0x0000000410707824 */ /* 0x000fe200078e00ff */
[----:B------:R-:W-:Y:S01]  /*5080*/  IADD3 R120, PT, PT, R120, R11, RZ ;  /* 0x0000000b78787210 */ /* 0x000fe20007ffe0ff */
[----:B------:R-:W-:Y:S01]  /*5090*/  UISETP.NE.AND UP0, UPT, UR19, URZ, UPT ;  /* 0x000000ff1300728c */ /* 0x000fe2000bf05270 */
[----:B------:R-:W-:Y:S02]  /*50a0*/  IADD3 R116, P4, PT, R116, UR42, RZ ;  /* 0x0000002a74747c10 */ /* 0x000fe4000ff9e0ff */
[----:B------:R-:W-:-:S05]  /*50b0*/  LOP3.LUT R112, R112, 0x4, RZ, 0xc0, !PT ;  /* 0x0000000470707812 */ /* 0x000fca00078ec0ff */
[----:B------:R-:W-:Y:S02]  /*50c0*/  IMAD R110, R11, UR6, R112 ;  /* 0x000000060b6e7c24 */ /* 0x000fe4000f8e0270 */
[----:B--2---:R-:W-:Y:S02]  /*50d0*/  IMAD R15, R6, R13, RZ ;  /* 0x0000000d060f7224 */ /* 0x004fe400078e02ff */
[----:B------:R-:W-:Y:S02]  /*50e0*/  IMAD.X R13, RZ, RZ, R2, P4 ;  /* 0x000000ffff0d7224 */ /* 0x000fe400020e0602 */
[----:B------:R-:W-:-:S05]  /*50f0*/  IMAD R14, R15, 0x10, R120 ;  /* 0x000000100f0e7824 */ /* 0x000fca00078e0278 */
[----:B------:R-:W-:-:S04]  /*5100*/  SHF.L.U32 R14, R14, 0x3, RZ ;  /* 0x000000030e0e7819 */ /* 0x000fc800000006ff */
[----:B------:R-:W-:Y:S02]  /*5110*/  SHF.R.S32.HI R15, RZ, 0x1f, R14 ;  /* 0x0000001fff0f7819 */ /* 0x000fe4000001140e */
[----:B------:R-:W-:-:S04]  /*5120*/  IADD3 R14, P3, PT, R110, R14, RZ ;  /* 0x0000000e6e0e7210 */ /* 0x000fc80007f7e0ff */
[----:B------:R-:W-:Y:S02]  /*5130*/  LEA.HI.X.SX32 R15, R110, R15, 0x1, P3 ;  /* 0x0000000f6e0f7211 */ /* 0x000fe400018f0eff */
[----:B------:R-:W-:-:S04]  /*5140*/  LEA R110, P3, R14, UR10, 0x1 ;  /* 0x0000000a0e6e7c11 */ /* 0x000fc8000f8608ff */
[----:B------:R-:W-:Y:S02]  /*5150*/  LEA.HI.X R111, R14, UR11, R15, 0x1, P3 ;  /* 0x0000000b0e6f7c11 */ /* 0x000fe400098f0c0f */
[----:B------:R-:W-:-:S04]  /*5160*/  LEA R14, P3, R116, UR8, 0x2 ;  /* 0x00000008740e7c11 */ /* 0x000fc8000f8610ff */
[----:B------:R-:W5:Y:S01]  /*5170*/  LDG.E.64 R110, desc[UR36][R110.64] ;  /* 0x000000246e6e7981 */ /* 0x000f62000c1e1b00 */
[----:B------:R-:W-:Y:S01]  /*5180*/  LEA.HI.X R15, R116, UR9, R13, 0x2, P3 ;  /* 0x00000009740f7c11 */ /* 0x000fe200098f140d */
[----:B------:R-:W-:Y:S07]  /*5190*/  BRA.U UP0, `(.L_x_178) ;  /* 0x0000000100547547 */ /* 0x000fee000b800000 */
        /* <DEDUP_REMOVED lines=11> */
[----:B------:R-:W-:Y:S01]  /*5250*/  LEA R117, R113, R112, 0x7 ;  /* 0x0000007071757211 */ /* 0x000fe200078e38ff */
[----:B------:R-:W-:-:S05]  /*5260*/  IMAD.SHL.U32 R112, R120, 0x8, RZ ;  /* 0x0000000878707824 */ /* 0x000fca00078e00ff */
        /* <DEDUP_REMOVED lines=8> */
.L_x_178:
[----:B------:R-:W0:Y:S01]  /*52f0*/  LDG.E R15, desc[UR36][R14.64] ;  /* 0x000000240e0f7981 */ /* 0x000e22000c1e1900 */
[----:B------:R-:W-:Y:S01]  /*5300*/  IMAD.IADD R13, R120, 0x1, R11 ;  /* 0x00000001780d7824 */ /* 0x000fe200078e020b */
[----:B------:R-:W-:-:S04]  /*5310*/  SHF.L.U32 R12, R16, 0x2, RZ ;  /* 0x00000002100c7819 */ /* 0x000fc800000006ff */
[----:B------:R-:W-:Y:S02]  /*5320*/  LOP3.LUT R12, R12, 0x4, RZ, 0xc0, !PT ;  /* 0x000000040c0c7812 */ /* 0x000fe400078ec0ff */
[----:B------:R-:W-:-:S03]  /*5330*/  SHF.L.U32 R13, R13, 0x3, RZ ;  /* 0x000000030d0d7819 */ /* 0x000fc600000006ff */
[----:B------:R-:W-:Y:S02]  /*5340*/  IMAD R117, R11, UR6, R12 ;  /* 0x000000060b757c24 */ /* 0x000fe4000f8e020c */
[----:B0-----:R-:W-:-:S04]  /*5350*/  IMAD R112, R6, R15, RZ ;  /* 0x0000000f06707224 */ /* 0x001fc800078e02ff */
[----:B------:R-:W-:-:S05]  /*5360*/  IMAD R112, R112, 0x80, R13 ;  /* 0x0000008070707824 */ /* 0x000fca00078e020d */
        /* <DEDUP_REMOVED lines=28> */
.L_x_177:
[----:B------:R-:W-:Y:S05]  /*5530*/  BSYNC.RECONVERGENT B1 ;  /* 0x0000000000017941 */ /* 0x000fea0003800200 */
.L_x_176:
[----:B------:R-:W-:Y:S02]  /*5540*/  HMUL2 R11, R80, R82 ;  /* 0x00000052500b7232 */ /* 0x000fe40000000000 */
[----:B01234-:R-:W-:Y:S01]  /*5550*/  HFMA2 R12, R81, R83, -RZ ;  /* 0x00000053510c7231 */ /* 0x01ffe200001000ff */
[----:B------:R-:W-:Y:S01]  /*5560*/  UMOV UR5, 0xffffffff ;  /* 0xffffffff00057882 */ /* 0x000fe20000000000 */
[----:B------:R-:W-:Y:S01]  /*5570*/  LOP3.LUT R116, R16, 0x1, RZ, 0xc0, !PT ;  /* 0x0000000110747812 */ /* 0x000fe200078ec0ff */
[----:B------:R-:W-:Y:S02]  /*5580*/  HFMA2 R11, R78, R84, R11 ;  /* 0x000000544e0b7231 */ /* 0x000fe4000000000b */
[----:B------:R-:W-:Y:S02]  /*5590*/  HFMA2 R12, R79, R85, R12 ;  /* 0x000000554f0c7231 */ /* 0x000fe4000000000c */
[----:B-----5:R-:W-:Y:S02]  /*55a0*/  HFMA2 R11, R76, R86, R11 ;  /* 0x000000564c0b7231 */ /* 0x020fe4000000000b */
        /* <DEDUP_REMOVED lines=26> */
[----:B------:R-:W-:-:S04]  /*5750*/  HFMA2 R12, R51, R113, R12 ;  /* 0x00000071330c7231 */ /* 0x000fc8000000000c */
[----:B------:R-:W-:-:S05]  /*5760*/  HADD2 R11, R11, R12 ;  /* 0x0000000c0b0b7230 */ /* 0x000fca0000000000 */
[--C-:B------:R-:W-:Y:S02]  /*5770*/  HADD2.F32 R13, -RZ, R11.reuse.H0_H0 ;  /* 0x2000000bff0d7230 */ /* 0x100fe40000004100 */
[----:B------:R-:W-:-:S05]  /*5780*/  HADD2.F32 R12, -RZ, R11.H1_H1 ;  /* 0x3000000bff0c7230 */ /* 0x000fca0000004100 */
[----:B------:R-:W-:Y:S01]  /*5790*/  FADD.FTZ R13, R13, R12 ;  /* 0x0000000c0d0d7221 */ /* 0x000fe20000010000 */
[----:B------:R-:W-:Y:S06]  /*57a0*/  BRA.DIV UR5, `(.L_x_179) ;  /* 0x0000005205b47947 */ /* 0x000fec000b800000 */
[----:B------:R0:W1:Y:S02]  /*57b0*/  SHFL.BFLY PT, R14, R13, 0x1, 0x1f ;  /* 0x0c201f000d0e7f89 */ /* 0x00006400000e0000 */
.L_x_255:
[----:B------:R-:W-:Y:S01]  /*57c0*/  ISETP.EQ.U32.OR P1, PT, R116, 0x1, P1 ;  /* 0x000000017400780c */ /* 0x000fe20000f22470 */
[----:B-1----:R-:W-:Y:S01]  /*57d0*/  FADD.FTZ R11, R13, R14 ;  /* 0x0000000e0d0b7221 */ /* 0x002fe20000010000 */
[----:B------:R-:W-:Y:S03]  /*57e0*/  BSSY.RECONVERGENT B1, `(.L_x_180) ;  /* 0x000001b000017945 */ /* 0x000fe60003800200 */
[----:B------:R-:W-:-:S08]  /*57f0*/  FMUL.FTZ R11, R11, UR21 ;  /* 0x000000150b0b7c20 */ /* 0x000fd00008410000 */
[----:B------:R-:W-:Y:S05]  /*5800*/  @P1 BRA `(.L_x_181) ;  /* 0x0000000000601947 */ /* 0x000fea0003800000 */
[----:B------:R-:W-:Y:S02]  /*5810*/  ISETP.NE.U32.AND P1, PT, RZ, UR14, PT ;  /* 0x0000000eff007c0c */ /* 0x000fe4000bf25070 */
[----:B------:R-:W-:Y:S02]  /*5820*/  ISETP.NE.U32.AND P3, PT, RZ, UR12, PT ;  /* 0x0000000cff007c0c */ /* 0x000fe4000bf65070 */
[----:B------:R-:W-:Y:S02]  /*5830*/  ISETP.NE.AND.EX P1, PT, RZ, UR15, PT, P1 ;  /* 0x0000000fff007c0c */ /* 0x000fe4000bf25310 */
[----:B------:R-:W-:-:S11]  /*5840*/  ISETP.NE.AND.EX P3, PT, RZ, UR13, PT, P3 ;  /* 0x0000000dff007c0c */ /* 0x000fd6000bf65330 */
[----:B------:R-:W1:Y:S01]  /*5850*/  @P1 S2R R117, SR_CTAID.X ;  /* 0x0000000000751919 */ /* 0x000e620000002500 */
[----:B------:R-:W1:Y:S08]  /*5860*/  @P1 LDC.64 R14, c[0x0][0x448] ;  /* 0x00011200ff0e1b82 */ /* 0x000e700000000a00 */
[----:B0-----:R-:W0:Y:S08]  /*5870*/  @P3 LDC.64 R12, c[0x0][0x438] ;  /* 0x00010e00ff0c3b82 */ /* 0x001e300000000a00 */
[----:B------:R-:W2:Y:S01]  /*5880*/  @P1 LDC R116, c[0x0][0x430] ;  /* 0x00010c00ff741b82 */ /* 0x000ea20000000800 */
[----:B0-----:R-:W-:-:S04]  /*5890*/  @P3 IMAD.WIDE R12, R7, 0x2, R12 ;  /* 0x00000002070c3825 */ /* 0x001fc800078e020c */
[----:B-1----:R-:W-:Y:S02]  /*58a0*/  @P1 IMAD.WIDE.U32 R14, R117, 0x2, R14 ;  /* 0x00000002750e1825 */ /* 0x002fe400078e000e */
[----:B------:R-:W3:Y:S01]  /*58b0*/  @P3 LDG.E.U16 R12, desc[UR36][R12.64] ;  /* 0x000000240c0c3981 */ /* 0x000ee2000c1e1500 */
[----:B------:R-:W2:Y:S03]  /*58c0*/  @P1 LDC R117, c[0x0][0x408] ;  /* 0x00010200ff751b82 */ /* 0x000ea60000000800 */
[----:B------:R-:W4:Y:S01]  /*58d0*/  @P1 LDG.E.U16 R14, desc[UR36][R14.64] ;  /* 0x000000240e0e1981 */ /* 0x000f22000c1e1500 */
[----:B--2---:R-:W-:-:S05]  /*58e0*/  @P1 IMAD.IADD R117, R117, 0x1, R116 ;  /* 0x0000000175751824 */ /* 0x004fca00078e0274 */
[----:B------:R-:W-:-:S04]  /*58f0*/  @P1 ISETP.GE.AND P4, PT, R114, R117, PT ;  /* 0x000000757200120c */ /* 0x000fc80003f86270 */
[----:B------:R-:W-:-:S04]  /*5900*/  @P1 SEL R117, RZ, UR39, P4 ;  /* 0x00000027ff751c07 */ /* 0x000fc8000a000000 */
[----:B------:R-:W-:Y:S01]  /*5910*/  @P1 IADD3 R117, PT, PT, R8, -UR45, R117 ;  /* 0x8000002d08751c10 */ /* 0x000fe2000fffe075 */
[----:B---3--:R-:W-:-:S03]  /*5920*/  @P3 HADD2.F32 R114, -RZ, R12.H0_H0 ;  /* 0x2000000cff723230 */ /* 0x008fc60000004100 */
[----:B------:R-:W-:Y:S01]  /*5930*/  @P1 I2FP.F32.S32 R12, R117 ;  /* 0x00000075000c1245 */ /* 0x000fe20000201400 */
[----:B----4-:R-:W-:Y:S02]  /*5940*/  @P1 HADD2.F32 R13, -RZ, R14.H0_H0 ;  /* 0x2000000eff0d1230 */ /* 0x010fe40000004100 */
[----:B------:R-:W-:-:S04]  /*5950*/  @P3 FADD.FTZ R11, R11, R114 ;  /* 0x000000720b0b3221 */ /* 0x000fc80000010000 */
[----:B------:R-:W-:-:S05]  /*5960*/  @P1 FFMA.FTZ R11, R12, R13, R11 ;  /* 0x0000000d0c0b1223 */ /* 0x000fca000001000b */
[----:B------:R1:W-:Y:S01]  /*5970*/  STS [R10], R11 ;  /* 0x0000000b0a007388 */ /* 0x0003e20000000800 */
[----:B------:R-:W-:-:S07]  /*5980*/  @!P2 FMNMX.FTZ R115, R115, R11, !PT ;  /* 0x0000000b7373a209 */ /* 0x000fce0007810000 */
.L_x_181:
[----:B------:R-:W-:Y:S05]  /*5990*/  BSYNC.RECONVERGENT B1 ;  /* 0x0000000000017941 */ /* 0x000fea0003800200 */
.L_x_180:
[C---:B------:R-:W-:Y:S01]  /*59a0*/  IADD3 R12, PT, PT, R8.reuse, 0x3f, RZ ;  /* 0x0000003f080c7810 */ /* 0x040fe20007ffe0ff */
[----:B------:R-:W-:Y:S01]  /*59b0*/  VIADD R8, R8, 0x40 ;  /* 0x0000004008087836 */ /* 0x000fe20000000000 */
[----:B------:R-:W-:Y:S01]  /*59c0*/  IADD3 R4, P2, PT, R4, 0x40, RZ ;  /* 0x0000004004047810 */ /* 0x000fe20007f5e0ff */
[----:B------:R-:W-:Y:S01]  /*59d0*/  VIADD R7, R7, 0x40 ;  /* 0x0000004007077836 */ /* 0x000fe20000000000 */
[----:B------:R-:W-:Y:S02]  /*59e0*/  ISETP.GE.AND P1, PT, R12, R9, PT ;  /* 0x000000090c00720c */ /* 0x000fe40003f26270 */
[----:B-1----:R-:W-:Y:S02]  /*59f0*/  IADD3 R10, PT, PT, R10, 0x100, RZ ;  /* 0x000001000a0a7810 */ /* 0x002fe40007ffe0ff */
[----:B------:R-:W-:-:S09]  /*5a00*/  IADD3.X R5, PT, PT, RZ, R5, RZ, P2, !PT ;  /* 0x00000005ff057210 */ /* 0x000fd200017fe4ff */
[----:B------:R-:W-:Y:S05]  /*5a10*/  @!P1 BRA `(.L_x_182) ;  /* 0xffffffcc00f89947 */ /* 0x000fea000383ffff */
.L_x_152:
[----:B0-----:R-:W-:Y:S05]  /*5a20*/  BSYNC B0 ;  /* 0x0000000000007941 */ /* 0x001fea0003800000 */
.L_x_151:
[----:B------:R-:W-:-:S03]  /*5a30*/  UMOV UR5, 0xffffffff ;  /* 0xffffffff00057882 */ /* 0x000fc60000000000 */
[----:B------:R-:W-:Y:S05]  /*5a40*/  BRA.DIV UR5, `(.L_x_183) ;  /* 0x0000005205307947 */ /* 0x000fea000b800000 */
[----:B------:R-:W0:Y:S02]  /*5a50*/  SHFL.BFLY PT, R14, R115, 0x10, 0x1f ;  /* 0x0e001f00730e7f89 */ /* 0x000e2400000e0000 */
[----:B0-----:R-:W-:-:S05]  /*5a60*/  FMNMX.FTZ R13, R14, R115, !PT ;  /* 0x000000730e0d7209 */ /* 0x001fca0007810000 */
[----:B------:R-:W1:Y:S02]  /*5a70*/  SHFL.BFLY PT, R14, R13, 0x8, 0x1f ;  /* 0x0d001f000d0e7f89 */ /* 0x000e6400000e0000 */
[----:B-1----:R-:W-:-:S05]  /*5a80*/  FMNMX.FTZ R0, R13, R14, !PT ;  /* 0x0000000e0d007209 */ /* 0x002fca0007810000 */
[----:B------:R-:W0:Y:S02]  /*5a90*/  SHFL.BFLY PT, R14, R0, 0x4, 0x1f ;  /* 0x0c801f00000e7f89 */ /* 0x000e2400000e0000 */
[----:B0-----:R-:W-:-:S05]  /*5aa0*/  FMNMX.FTZ R3, R0, R14, !PT ;  /* 0x0000000e00037209 */ /* 0x001fca0007810000 */
[----:B------:R0:W1:Y:S02]  /*5ab0*/  SHFL.BFLY PT, R14, R3, 0x2, 0x1f ;  /* 0x0c401f00030e7f89 */ /* 0x00006400000e0000 */
.L_x_261:
[----:B------:R-:W2:Y:S01]  /*5ac0*/  S2R R13, SR_CgaCtaId ;  /* 0x00000000000d7919 */ /* 0x000ea20000008800 */
[----:B------:R-:W-:Y:S01]  /*5ad0*/  LOP3.LUT P0, R0, R16, 0x1f, RZ, 0xc0, !PT ;  /* 0x0000001f10007812 */ /* 0x000fe2000780c0ff */
[----:B------:R-:W-:Y:S05]  /*5ae0*/  WARPSYNC.ALL ;  /* 0x0000000000007948 */ /* 0x000fea0003800000 */
[----:B------:R-:W-:Y:S02]  /*5af0*/  MOV R12, 0x400 ;  /* 0x00000400000c7802 */ /* 0x000fe40000000f00 */
[----:B01----:R-:W-:Y:S02]  /*5b00*/  FMNMX.FTZ R3, R3, R14, !PT ;  /* 0x0000000e03037209 */ /* 0x003fe40007810000 */
[----:B--2---:R-:W-:-:S04]  /*5b10*/  LEA R5, R13, R12, 0x18 ;  /* 0x0000000c0d057211 */ /* 0x004fc800078ec0ff */
[----:B------:R-:W-:-:S05]  /*5b20*/  LEA.HI R4, R16, R5, RZ, 0x1d ;  /* 0x0000000510047211 */ /* 0x000fca00078fe8ff */
[----:B------:R-:W-:Y:S01]  /*5b30*/  @!P0 STS [R4], R3 ;  /* 0x0000000304008388 */ /* 0x000fe20000000800 */
[----:B------:R-:W-:Y:S01]  /*5b40*/  BAR.SYNC.DEFER_BLOCKING 0x0 ;  /* 0x0000000000007b1d */ /* 0x000fe20000010000 */
[C---:B------:R-:W-:Y:S01]  /*5b50*/  ISETP.GT.U32.AND P0, PT, R0.reuse, 0x3, PT ;  /* 0x000000030000780c */ /* 0x040fe20003f04070 */
[----:B------:R-:W-:Y:S01]  /*5b60*/  IMAD R5, R0, 0x4, R5 ;  /* 0x0000000400057824 */ /* 0x000fe200078e0205 */
[----:B------:R-:W-:Y:S01]  /*5b70*/  MOV R8, 0xff7fffff ;  /* 0xff7fffff00087802 */ /* 0x000fe20000000f00 */
[----:B------:R-:W-:Y:S02]  /*5b80*/  HFMA2 R7, -RZ, RZ, 0, 0 ;  /* 0x00000000ff077431 */ /* 0x000fe400000001ff */
[----:B------:R-:W-:Y:S08]  /*5b90*/  BSSY.RECONVERGENT B0, `(.L_x_184) ;  /* 0x0000153000007945 */ /* 0x000ff00003800200 */
[----:B------:R-:W0:Y:S04]  /*5ba0*/  @!P0 LDS R8, [R5] ;  /* 0x0000000005088984 */ /* 0x000e280000000800 */
[----:B0-----:R-:W0:Y:S02]  /*5bb0*/  SHFL.BFLY PT, R3, R8, 0x2, 0x1f ;  /* 0x0c401f0008037f89 */ /* 0x001e2400000e0000 */
[----:B0-----:R-:W-:Y:S01]  /*5bc0*/  FMNMX.FTZ R9, R3, R8, !PT ;  /* 0x0000000803097209 */ /* 0x001fe20007810000 */
[----:B------:R-:W-:-:S04]  /*5bd0*/  VIADD R3, R16, UR16 ;  /* 0x0000001010037c36 */ /* 0x000fc80008000000 */
[----:B------:R-:W0:Y:S01]  /*5be0*/  SHFL.BFLY PT, R6, R9, 0x1, 0x1f ;  /* 0x0c201f0009067f89 */ /* 0x000e2200000e0000 */
[----:B------:R-:W-:Y:S02]  /*5bf0*/  ISETP.GE.AND P0, PT, R3, UR45, PT ;  /* 0x0000002d03007c0c */ /* 0x000fe4000bf06270 */
[----:B0-----:R-:W-:-:S06]  /*5c00*/  FMNMX.FTZ R6, R9, R6, !PT ;  /* 0x0000000609067209 */ /* 0x001fcc0007810000 */
[----:B------:R-:W0:Y:S05]  /*5c10*/  SHFL.IDX PT, R6, R6, RZ, 0x1f ;  /* 0x00001fff06067589 */ /* 0x000e2a00000e0000 */
[----:B------:R-:W-:Y:S05]  /*5c20*/  @P0 BRA `(.L_x_185) ;  /* 0x0000001400240947 */ /* 0x000fea0003800000 */
[----:B------:R-:W1:Y:S02]  /*5c30*/  LDC.64 R8, c[0x0][0x420] ;  /* 0x00010800ff087b82 */ /* 0x000e640000000a00 */
[----:B-1----:R-:W-:-:S04]  /*5c40*/  ISETP.NE.U32.AND P0, PT, R8, RZ, PT ;  /* 0x000000ff0800720c */ /* 0x002fc80003f05070 */
[----:B------:R-:W-:-:S13]  /*5c50*/  ISETP.NE.AND.EX P0, PT, R9, RZ, PT, P0 ;  /* 0x000000ff0900720c */ /* 0x000fda0003f05300 */
[----:B------:R-:W-:Y:S05]  /*5c60*/  @P0 BRA `(.L_x_186) ;  /* 0x0000000c00940947 */ /* 0x000fea0003800000 */
[----:B------:R-:W-:Y:S01]  /*5c70*/  IMAD.MOV.U32 R10, RZ, RZ, 0x80 ;  /* 0x00000080ff0a7424 */ /* 0x000fe200078e00ff */
[----:B------:R-:W-:Y:S01]  /*5c80*/  LOP3.LUT R8, RZ, R16, RZ, 0x33, !PT ;  /* 0x00000010ff087212 */ /* 0x000fe200078e33ff */
[----:B------:R-:W-:Y:S01]  /*5c90*/  BSSY.RECONVERGENT B1, `(.L_x_187) ;  /* 0x000001c000017945 */ /* 0x000fe20003800200 */
[----:B------:R-:W-:Y:S02]  /*5ca0*/  IMAD.MOV.U32 R9, RZ, RZ, R3 ;  /* 0x000000ffff097224 */ /* 0x000fe400078e0003 */
[----:B------:R-:W-:-:S04]  /*5cb0*/  VIADDMNMX R7, R3, R10, UR45, !PT ;  /* 0x0000002d03077e46 */ /* 0x000fc8000f80010a */
[----:B------:R-:W-:-:S04]  /*5cc0*/  IADD3 R8, PT, PT, R7, -UR16, R8 ;  /* 0x8000001007087c10 */ /* 0x000fc8000fffe008 */
[C---:B------:R-:W-:Y:S02]  /*5cd0*/  LOP3.LUT R7, R8.reuse, 0x180, RZ, 0xc0, !PT ;  /* 0x0000018008077812 */ /* 0x040fe400078ec0ff */
[----:B------:R-:W-:Y:S02]  /*5ce0*/  ISETP.GE.U32.AND P1, PT, R8, 0x180, PT ;  /* 0x000001800800780c */ /* 0x000fe40003f26070 */
[----:B------:R-:W-:Y:S02]  /*5cf0*/  ISETP.NE.AND P0, PT, R7, 0x180, PT ;  /* 0x000001800700780c */ /* 0x000fe40003f05270 */
[----:B------:R-:W-:-:S11]  /*5d00*/  MOV R7, RZ ;  /* 0x000000ff00077202 */ /* 0x000fd60000000f00 */
[----:B------:R-:W-:Y:S05]  /*5d10*/  @!P0 BRA `(.L_x_188) ;  /* 0x00000000004c8947 */ /* 0x000fea0003800000 */
[----:B------:R-:W-:Y:S02]  /*5d20*/  IADD3 R10, PT, PT, R12, 0x220, RZ ;  /* 0x000002200c0a7810 */ /* 0x000fe40007ffe0ff */
[----:B------:R-:W-:Y:S02]  /*5d30*/  LEA.HI R7, R8, 0x1, RZ, 0x19 ;  /* 0x0000000108077811 */ /* 0x000fe400078fc8ff */
[----:B------:R-:W-:Y:S02]  /*5d40*/  LEA R11, R13, R10, 0x18 ;  /* 0x0000000a0d0b7211 */ /* 0x000fe400078ec0ff */
[----:B------:R-:W-:Y:S01]  /*5d50*/  LOP3.LUT R8, R7, 0x3, RZ, 0xc0, !PT ;  /* 0x0000000307087812 */ /* 0x000fe200078ec0ff */
[----:B------:R-:W-:Y:S01]  /*5d60*/  IMAD.MOV.U32 R7, RZ, RZ, RZ ;  /* 0x000000ffff077224 */ /* 0x000fe200078e00ff */
[----:B------:R-:W-:Y:S01]  /*5d70*/  MOV R9, R3 ;  /* 0x0000000300097202 */ /* 0x000fe20000000f00 */
[----:B------:R-:W-:Y:S01]  /*5d80*/  IMAD R10, R16, 0x4, R11 ;  /* 0x00000004100a7824 */ /* 0x000fe200078e020b */
[----:B------:R-:W-:-:S07]  /*5d90*/  IADD3 R8, PT, PT, -R8, RZ, RZ ;  /* 0x000000ff08087210 */ /* 0x000fce0007ffe1ff */
.L_x_189:
[----:B------:R-:W0:Y:S01]  /*5da0*/  LDS R11, [R10] ;  /* 0x000000000a0b7984 */ /* 0x000e220000000800 */
[----:B------:R-:W-:Y:S01]  /*5db0*/  VIADD R8, R8, 0x1 ;  /* 0x0000000108087836 */ /* 0x000fe20000000000 */
[----:B------:R-:W-:-:S04]  /*5dc0*/  IADD3 R9, PT, PT, R9, 0x80, RZ ;  /* 0x0000008009097810 */ /* 0x000fc80007ffe0ff */
[----:B------:R-:W-:Y:S01]  /*5dd0*/  ISETP.NE.AND P0, PT, R8, RZ, PT ;  /* 0x000000ff0800720c */ /* 0x000fe20003f05270 */
[----:B0-----:R-:W-:-:S04]  /*5de0*/  FADD.FTZ R11, -R6, R11 ;  /* 0x0000000b060b7221 */ /* 0x001fc80000010100 */
[----:B------:R-:W-:-:S06]  /*5df0*/  FMUL.FTZ R11, R11, 1.4426950216293334961 ;  /* 0x3fb8aa3b0b0b7820 */ /* 0x000fcc0000410000 */
[----:B------:R-:W0:Y:S02]  /*5e00*/  MUFU.EX2 R11, R11 ;  /* 0x0000000b000b7308 */ /* 0x000e240000000800 */
[----:B0-----:R0:W-:Y:S01]  /*5e10*/  STS [R10], R11 ;  /* 0x0000000b0a007388 */ /* 0x0011e20000000800 */
[----:B------:R-:W-:Y:S01]  /*5e20*/  FADD.FTZ R7, R11, R7 ;  /* 0x000000070b077221 */ /* 0x000fe20000010000 */
[----:B0-----:R-:W-:Y:S01]  /*5e30*/  VIADD R10, R10, 0x200 ;  /* 0x000002000a0a7836 */ /* 0x001fe20000000000 */
[----:B------:R-:W-:Y:S06]  /*5e40*/  @P0 BRA `(.L_x_189) ;  /* 0xfffffffc00d40947 */ /* 0x000fec000383ffff */
.L_x_188:
[----:B------:R-:W-:Y:S05]  /*5e50*/  BSYNC.RECONVERGENT B1 ;  /* 0x0000000000017941 */ /* 0x000fea0003800200 */
.L_x_187:
        /* <DEDUP_REMOVED lines=11> */
[----:B------:R-:W-:Y:S01]  /*5f10*/  IMAD.U32 R10, RZ, RZ, UR45 ;  /* 0x0000002dff0a7e24 */ /* 0x000fe2000f8e00ff */
[----:B------:R-:W-:-:S04]  /*5f20*/  PLOP3.LUT P0, PT, PT, PT, PT, 0x8, 0x80 ;  /* 0x000000000080781c */ /* 0x000fc80003f0e170 */
[----:B------:R-:W-:-:S09]  /*5f30*/  IADD3 R10, PT, PT, R10, -0x600, RZ ;  /* 0xfffffa000a0a7810 */ /* 0x000fd20007ffe0ff */
.L_x_192:
[----:B------:R-:W0:Y:S01]  /*5f40*/  LDS R11, [R8+-0x400] ;  /* 0xfffc0000080b7984 */ /* 0x000e220000000800 */
[----:B------:R-:W-:-:S03]  /*5f50*/  VIADD R9, R9, 0x800 ;  /* 0x0000080009097836 */ /* 0x000fc60000000000 */
[----:B------:R-:W1:Y:S02]  /*5f60*/  LDS R13, [R8+-0x200] ;  /* 0xfffe0000080d7984 */ /* 0x000e640000000800 */
[----:B------:R-:W-:Y:S02]  /*5f70*/  ISETP.GE.AND P1, PT, R9, R10, PT ;  /* 0x0000000a0900720c */ /* 0x000fe40003f26270 */
[----:B------:R-:W2:Y:S04]  /*5f80*/  LDS R15, [R8] ;  /* 0x00000000080f7984 */ /* 0x000ea80000000800 */
[----:B------:R-:W5:Y:S04]  /*5f90*/  LDS R19, [R8+0x200] ;  /* 0x0002000008137984 */ /* 0x000f680000000800 */
[----:B------:R-:W3:Y:S04]  /*5fa0*/  LDS R21, [R8+0x400] ;  /* 0x0004000008157984 */ /* 0x000ee80000000800 */
[----:B------:R-:W3:Y:S04]  /*5fb0*/  LDS R23, [R8+0x600] ;  /* 0x0006000008177984 */ /* 0x000ee80000000800 */
[----:B----4-:R-:W4:Y:S04]  /*5fc0*/  LDS R25, [R8+0x800] ;  /* 0x0008000008197984 */ /* 0x010f280000000800 */
[----:B------:R-:W4:Y:S04]  /*5fd0*/  LDS R27, [R8+0xa00] ;  /* 0x000a0000081b7984 */ /* 0x000f280000000800 */
[----:B------:R-:W4:Y:S04]  /*5fe0*/  LDS R29, [R8+0xc00] ;  /* 0x000c0000081d7984 */ /* 0x000f280000000800 */
[----:B------:R-:W4:Y:S04]  /*5ff0*/  LDS R31, [R8+0xe00] ;  /* 0x000e0000081f7984 */ /* 0x000f280000000800 */
[----:B------:R-:W4:Y:S01]  /*6000*/  LDS R33, [R8+0x1000] ;  /* 0x0010000008217984 */ /* 0x000f220000000800 */
[----:B0-----:R-:W-:-:S03]  /*6010*/  FADD.FTZ R11, -R6, R11 ;  /* 0x0000000b060b7221 */ /* 0x001fc60000010100 */
[----:B------:R-:W0:Y:S01]  /*6020*/  LDS R35, [R8+0x1200] ;  /* 0x0012000008237984 */ /* 0x000e220000000800 */
[C---:B-1----:R-:W-:Y:S01]  /*6030*/  FADD.FTZ R13, -R6.reuse, R13 ;  /* 0x0000000d060d7221 */ /* 0x042fe20000010100 */
[----:B------:R-:W-:Y:S02]  /*6040*/  FMUL.FTZ R11, R11, 1.4426950216293334961 ;  /* 0x3fb8aa3b0b0b7820 */ /* 0x000fe40000410000 */
[----:B------:R-:W1:Y:S01]  /*6050*/  LDS R37, [R8+0x1400] ;  /* 0x0014000008257984 */ /* 0x000e620000000800 */
[C---:B--2---:R-:W-:Y:S01]  /*6060*/  FADD.FTZ R15, -R6.reuse, R15 ;  /* 0x0000000f060f7221 */ /* 0x044fe20000010100 */
[----:B------:R-:W-:Y:S02]  /*6070*/  FMUL.FTZ R13, R13, 1.4426950216293334961 ;  /* 0x3fb8aa3b0d0d7820 */ /* 0x000fe40000410000 */
[----:B------:R-:W2:Y:S01]  /*6080*/  MUFU.EX2 R11, R11 ;  /* 0x0000000b000b7308 */ /* 0x000ea20000000800 */
[----:B------:R-:W1:Y:S01]  /*6090*/  LDS R39, [R8+0x1600] ;  /* 0x0016000008277984 */ /* 0x000e620000000800 */
[C---:B-----5:R-:W-:Y:S01]  /*60a0*/  FADD.FTZ R19, -R6.reuse, R19 ;  /* 0x0000001306137221 */ /* 0x060fe20000010100 */
[----:B------:R-:W-:Y:S01]  /*60b0*/  FMUL.FTZ R15, R15, 1.4426950216293334961 ;  /* 0x3fb8aa3b0f0f7820 */ /* 0x000fe20000410000 */
[----:B------:R-:W5:Y:S01]  /*60c0*/  MUFU.EX2 R13, R13 ;  /* 0x0000000d000d7308 */ /* 0x000f620000000800 */
[----:B------:R-:W1:Y:S01]  /*60d0*/  LDS R41, [R8+0x1800] ;  /* 0x0018000008297984 */ /* 0x000e620000000800 */
[C---:B---3--:R-:W-:Y:S01]  /*60e0*/  FADD.FTZ R21, -R6.reuse, R21 ;  /* 0x0000001506157221 */ /* 0x048fe20000010100 */
[----:B------:R-:W-:Y:S01]  /*60f0*/  FMUL.FTZ R19, R19, 1.4426950216293334961 ;  /* 0x3fb8aa3b13137820 */ /* 0x000fe20000410000 */
[C---:B------:R-:W-:Y:S01]  /*6100*/  FADD.FTZ R23, -R6.reuse, R23 ;  /* 0x0000001706177221 */ /* 0x040fe20000010100 */
[----:B------:R-:W3:Y:S01]  /*6110*/  MUFU.EX2 R15, R15 ;  /* 0x0000000f000f7308 */ /* 0x000ee20000000800 */
[----:B------:R-:W1:Y:S01]  /*6120*/  LDS R43, [R8+0x1a00] ;  /* 0x001a0000082b7984 */ /* 0x000e620000000800 */
[----:B------:R-:W-:Y:S01]  /*6130*/  FMUL.FTZ R21, R21, 1.4426950216293334961 ;  /* 0x3fb8aa3b15157820 */ /* 0x000fe20000410000 */
[C---:B----4-:R-:W-:Y:S01]  /*6140*/  FADD.FTZ R25, -R6.reuse, R25 ;  /* 0x0000001906197221 */ /* 0x050fe20000010100 */
[----:B------:R-:W4:Y:S01]  /*6150*/  MUFU.EX2 R19, R19 ;  /* 0x0000001300137308 */ /* 0x000f220000000800 */
[----:B------:R-:W-:Y:S01]  /*6160*/  FMUL.FTZ R23, R23, 1.4426950216293334961 ;  /* 0x3fb8aa3b17177820 */ /* 0x000fe20000410000 */
[----:B--2---:R-:W-:Y:S01]  /*6170*/  FADD.FTZ R7, R11, R7 ;  /* 0x000000070b077221 */ /* 0x004fe20000010000 */
[C---:B------:R-:W-:Y:S01]  /*6180*/  FADD.FTZ R27, -R6.reuse, R27 ;  /* 0x0000001b061b7221 */ /* 0x040fe20000010100 */
[----:B------:R-:W2:Y:S01]  /*6190*/  MUFU.EX2 R21, R21 ;  /* 0x0000001500157308 */ /* 0x000ea20000000800 */
[----:B------:R-:W-:Y:S01]  /*61a0*/  FMUL.FTZ R25, R25, 1.4426950216293334961 ;  /* 0x3fb8aa3b19197820 */ /* 0x000fe20000410000 */
[----:B-----5:R-:W-:Y:S01]  /*61b0*/  FADD.FTZ R7, R7, R13 ;  /* 0x0000000d07077221 */ /* 0x020fe20000010000 */
[C---:B------:R-:W-:Y:S01]  /*61c0*/  FADD.FTZ R29, -R6.reuse, R29 ;  /* 0x0000001d061d7221 */ /* 0x040fe20000010100 */
[----:B------:R-:W5:Y:S01]  /*61d0*/  MUFU.EX2 R23, R23 ;  /* 0x0000001700177308 */ /* 0x000f620000000800 */
[----:B------:R-:W-:Y:S01]  /*61e0*/  FMUL.FTZ R27, R27, 1.4426950216293334961 ;  /* 0x3fb8aa3b1b1b7820 */ /* 0x000fe20000410000 */
[----:B---3--:R-:W-:Y:S01]  /*61f0*/  FADD.FTZ R7, R7, R15 ;  /* 0x0000000f07077221 */ /* 0x008fe20000010000 */
[C---:B------:R-:W-:Y:S01]  /*6200*/  FADD.FTZ R31, -R6.reuse, R31 ;  /* 0x0000001f061f7221 */ /* 0x040fe20000010100 */
[----:B------:R-:W3:Y:S01]  /*6210*/  MUFU.EX2 R25, R25 ;  /* 0x0000001900197308 */ /* 0x000ee20000000800 */
[----:B------:R-:W-:Y:S01]  /*6220*/  FMUL.FTZ R29, R29, 1.4426950216293334961 ;  /* 0x3fb8aa3b1d1d7820 */ /* 0x000fe20000410000 */
[----:B----4-:R-:W-:Y:S01]  /*6230*/  FADD.FTZ R7, R7, R19 ;  /* 0x0000001307077221 */ /* 0x010fe20000010000 */
[C---:B------:R-:W-:Y:S01]  /*6240*/  FADD.FTZ R33, -R6.reuse, R33 ;  /* 0x0000002106217221 */ /* 0x040fe20000010100 */
[----:B------:R-:W4:Y:S01]  /*6250*/  MUFU.EX2 R27, R27 ;  /* 0x0000001b001b7308 */ /* 0x000f220000000800 */
[----:B------:R-:W-:Y:S01]  /*6260*/  FMUL.FTZ R31, R31, 1.4426950216293334961 ;  /* 0x3fb8aa3b1f1f7820 */ /* 0x000fe20000410000 */
[----:B--2---:R-:W-:Y:S01]  /*6270*/  FADD.FTZ R7, R7, R21 ;  /* 0x0000001507077221 */ /* 0x004fe20000010000 */
[C---:B0-----:R-:W-:Y:S01]  /*6280*/  FADD.FTZ R35, -R6.reuse, R35 ;  /* 0x0000002306237221 */ /* 0x041fe20000010100 */
[----:B------:R-:W0:Y:S01]  /*6290*/  MUFU.EX2 R29, R29 ;  /* 0x0000001d001d7308 */ /* 0x000e220000000800 */
[----:B------:R-:W-:Y:S01]  /*62a0*/  FMUL.FTZ R33, R33, 1.4426950216293334961 ;  /* 0x3fb8aa3b21217820 */ /* 0x000fe20000410000 */
[----:B-----5:R-:W-:Y:S01]  /*62b0*/  FADD.FTZ R7, R7, R23 ;  /* 0x0000001707077221 */ /* 0x020fe20000010000 */
[C---:B-1----:R-:W-:Y:S01]  /*62c0*/  FADD.FTZ R37, -R6.reuse, R37 ;  /* 0x0000002506257221 */ /* 0x042fe20000010100 */
[----:B------:R-:W1:Y:S01]  /*62d0*/  MUFU.EX2 R31, R31 ;  /* 0x0000001f001f7308 */ /* 0x000e620000000800 */
[----:B------:R-:W-:Y:S01]  /*62e0*/  FMUL.FTZ R35, R35, 1.4426950216293334961 ;  /* 0x3fb8aa3b23237820 */ /* 0x000fe20000410000 */
[----:B---3--:R-:W-:Y:S01]  /*62f0*/  FADD.FTZ R7, R7, R25 ;  /* 0x0000001907077221 */ /* 0x008fe20000010000 */
[----:B------:R-:W-:Y:S01]  /*6300*/  FMUL.FTZ R37, R37, 1.4426950216293334961 ;  /* 0x3fb8aa3b25257820 */ /* 0x000fe20000410000 */
[----:B------:R-:W2:Y:S01]  /*6310*/  MUFU.EX2 R33, R33 ;  /* 0x0000002100217308 */ /* 0x000ea20000000800 */
[C---:B------:R-:W-:Y:S01]  /*6320*/  FADD.FTZ R39, -R6.reuse, R39 ;  /* 0x0000002706277221 */ /* 0x040fe20000010100 */
[----:B----4-:R-:W-:Y:S01]  /*6330*/  FADD.FTZ R7, R7, R27 ;  /* 0x0000001b07077221 */ /* 0x010fe20000010000 */
[----:B------:R-:W-:Y:S01]  /*6340*/  STS [R8+-0x400], R11 ;  /* 0xfffc000b08007388 */ /* 0x000fe20000000800 */
[----:B------:R-:W3:Y:S01]  /*6350*/  MUFU.EX2 R35, R35 ;  /* 0x0000002300237308 */ /* 0x000ee20000000800 */
[C---:B------:R-:W-:Y:S01]  /*6360*/  FADD.FTZ R41, -R6.reuse, R41 ;  /* 0x0000002906297221 */ /* 0x040fe20000010100 */
[----:B------:R-:W-:Y:S01]  /*6370*/  FMUL.FTZ R39, R39, 1.4426950216293334961 ;  /* 0x3fb8aa3b27277820 */ /* 0x000fe20000410000 */
[----:B0-----:R-:W-:Y:S01]  /*6380*/  FADD.FTZ R7, R7, R29 ;  /* 0x0000001d07077221 */ /* 0x001fe20000010000 */
[----:B------:R-:W0:Y:S01]  /*6390*/  MUFU.EX2 R37, R37 ;  /* 0x0000002500257308 */ /* 0x000e220000000800 */
[----:B------:R-:W-:Y:S01]  /*63a0*/  FADD.FTZ R43, -R6, R43 ;  /* 0x0000002b062b7221 */ /* 0x000fe20000010100 */
[----:B------:R-:W-:Y:S01]  /*63b0*/  FMUL.FTZ R41, R41, 1.4426950216293334961 ;  /* 0x3fb8aa3b29297820 */ /* 0x000fe20000410000 */
[----:B-1----:R-:W-:Y:S01]  /*63c0*/  FADD.FTZ R7, R7, R31 ;  /* 0x0000001f07077221 */ /* 0x002fe20000010000 */
[----:B------:R-:W1:Y:S01]  /*63d0*/  MUFU.EX2 R39, R39 ;  /* 0x0000002700277308 */ /* 0x000e620000000800 */
[----:B------:R-:W-:Y:S01]  /*63e0*/  FMUL.FTZ R43, R43, 1.4426950216293334961 ;  /* 0x3fb8aa3b2b2b7820 */ /* 0x000fe20000410000 */
[----:B------:R-:W-:Y:S01]  /*63f0*/  STS [R8+-0x200], R13 ;  /* 0xfffe000d08007388 */ /* 0x000fe20000000800 */
[----:B--2---:R-:W-:Y:S01]  /*6400*/  FADD.FTZ R7, R7, R33 ;  /* 0x0000002107077221 */ /* 0x004fe20000010000 */
[----:B------:R-:W2:Y:S02]  /*6410*/  MUFU.EX2 R41, R41 ;  /* 0x0000002900297308 */ /* 0x000ea40000000800 */
[----:B------:R-:W-:Y:S01]  /*6420*/  STS [R8], R15 ;  /* 0x0000000f08007388 */ /* 0x000fe20000000800 */
[----:B---3--:R-:W-:Y:S01]  /*6430*/  FADD.FTZ R7, R7, R35 ;  /* 0x0000002307077221 */ /* 0x008fe20000010000 */
[----:B------:R-:W3:Y:S02]  /*6440*/  MUFU.EX2 R43, R43 ;  /* 0x0000002b002b7308 */ /* 0x000ee40000000800 */
[----:B------:R-:W-:Y:S01]  /*6450*/  STS [R8+0x200], R19 ;  /* 0x0002001308007388 */ /* 0x000fe20000000800 */
[----:B0-----:R-:W-:-:S03]  /*6460*/  FADD.FTZ R7, R7, R37 ;  /* 0x0000002507077221 */ /* 0x001fc60000010000 */
[----:B------:R-:W-:Y:S01]  /*6470*/  STS [R8+0x400], R21 ;  /* 0x0004001508007388 */ /* 0x000fe20000000800 */
[----:B-1----:R-:W-:-:S03]  /*6480*/  FADD.FTZ R7, R7, R39 ;  /* 0x0000002707077221 */ /* 0x002fc60000010000 */
[----:B------:R-:W-:Y:S01]  /*6490*/  STS [R8+0x600], R23 ;  /* 0x0006001708007388 */ /* 0x000fe20000000800 */
[----:B--2---:R-:W-:-:S03]  /*64a0*/  FADD.FTZ R7, R7, R41 ;  /* 0x0000002907077221 */ /* 0x004fc60000010000 */
[----:B------:R-:W-:Y:S01]  /*64b0*/  STS [R8+0x800], R25 ;  /* 0x0008001908007388 */ /* 0x000fe20000000800 */
[----:B---3--:R-:W-:-:S03]  /*64c0*/  FADD.FTZ R7, R7, R43 ;  /* 0x0000002b07077221 */ /* 0x008fc60000010000 */
[----:B------:R-:W-:Y:S04]  /*64d0*/  STS [R8+0xa00], R27 ;  /* 0x000a001b08007388 */ /* 0x000fe80000000800 */
[----:B------:R-:W-:Y:S04]  /*64e0*/  STS [R8+0xc00], R29 ;  /* 0x000c001d08007388 */ /* 0x000fe80000000800 */
[----:B------:R-:W-:Y:S04]  /*64f0*/  STS [R8+0xe00], R31 ;  /* 0x000e001f08007388 */ /* 0x000fe80000000800 */
[----:B------:R-:W-:Y:S04]  /*6500*/  STS [R8+0x1000], R33 ;  /* 0x0010002108007388 */ /* 0x000fe80000000800 */
[----:B------:R-:W-:Y:S04]  /*6510*/  STS [R8+0x1200], R35 ;  /* 0x0012002308007388 */ /* 0x000fe80000000800 */
[----:B------:R-:W-:Y:S04]  /*6520*/  STS [R8+0x1400], R37 ;  /* 0x0014002508007388 */ /* 0x000fe80000000800 */
[----:B------:R-:W-:Y:S04]  /*6530*/  STS [R8+0x1600], R39 ;  /* 0x0016002708007388 */ /* 0x000fe80000000800 */
[----:B------:R-:W-:Y:S04]  /*6540*/  STS [R8+0x1800], R41 ;  /* 0x0018002908007388 */ /* 0x000fe80000000800 */
[----:B------:R0:W-:Y:S02]  /*6550*/  STS [R8+0x1a00], R43 ;  /* 0x001a002b08007388 */ /* 0x0001e40000000800 */
[----:B0-----:R-:W-:Y:S01]  /*6560*/  IADD3 R8, PT, PT, R8, 0x2000, RZ ;  /* 0x0000200008087810 */ /* 0x001fe20007ffe0ff */
[----:B------:R-:W-:Y:S06]  /*6570*/  @!P1 BRA `(.L_x_192) ;  /* 0xfffffff800709947 */ /* 0x000fec000383ffff */
.L_x_191:
[----:B------:R-:W-:Y:S05]  /*6580*/  BSYNC.RECONVERGENT B1 ;  /* 0x0000000000017941 */ /* 0x000fea0003800200 */
.L_x_190:
[----:B------:R-:W-:Y:S01]  /*6590*/  IADD3 R10, PT, PT, -R9, UR45, RZ ;  /* 0x0000002d090a7c10 */ /* 0x000fe2000fffe1ff */
[----:B------:R-:W-:Y:S03]  /*65a0*/  BSSY.RECONVERGENT B1, `(.L_x_193) ;  /* 0x0000036000017945 */ /* 0x000fe60003800200 */
[----:B------:R-:W-:-:S13]  /*65b0*/  ISETP.GT.AND P1, PT, R10, 0x200, PT ;  /* 0x000002000a00780c */ /* 0x000fda0003f24270 */
[----:B------:R-:W-:Y:S05]  /*65c0*/  @!P1 BRA `(.L_x_194) ;  /* 0x0000000000cc9947 */ /* 0x000fea0003800000 */
[----:B------:R-:W0:Y:S01]  /*65d0*/  LDS R11, [R8+-0x400] ;  /* 0xfffc0000080b7984 */ /* 0x000e220000000800 */
[----:B------:R-:W-:Y:S01]  /*65e0*/  PLOP3.LUT P0, PT, PT, PT, PT, 0x8, 0x80 ;  /* 0x000000000080781c */ /* 0x000fe20003f0e170 */
[----:B------:R-:W-:Y:S02]  /*65f0*/  VIADD R9, R9, 0x400 ;  /* 0x0000040009097836 */ /* 0x000fe40000000000 */
[----:B------:R-:W1:Y:S04]  /*6600*/  LDS R13, [R8+-0x200] ;  /* 0xfffe0000080d7984 */ /* 0x000e680000000800 */
[----:B------:R-:W2:Y:S04]  /*6610*/  LDS R15, [R8] ;  /* 0x00000000080f7984 */ /* 0x000ea80000000800 */
[----:B------:R-:W5:Y:S04]  /*6620*/  LDS R19, [R8+0x200] ;  /* 0x0002000008137984 */ /* 0x000f680000000800 */
[----:B------:R-:W3:Y:S04]  /*6630*/  LDS R21, [R8+0x400] ;  /* 0x0004000008157984 */ /* 0x000ee80000000800 */
[----:B------:R-:W3:Y:S04]  /*6640*/  LDS R23, [R8+0x600] ;  /* 0x0006000008177984 */ /* 0x000ee80000000800 */
[----:B----4-:R-:W4:Y:S04]  /*6650*/  LDS R25, [R8+0x800] ;  /* 0x0008000008197984 */ /* 0x010f280000000800 */
[----:B------:R-:W4:Y:S01]  /*6660*/  LDS R27, [R8+0xa00] ;  /* 0x000a0000081b7984 */ /* 0x000f220000000800 */
[C---:B0-----:R-:W-:Y:S01]  /*6670*/  FADD.FTZ R11, -R6.reuse, R11 ;  /* 0x0000000b060b7221 */ /* 0x041fe20000010100 */
[----:B-1----:R-:W-:-:S03]  /*6680*/  FADD.FTZ R13, -R6, R13 ;  /* 0x0000000d060d7221 */ /* 0x002fc60000010100 */
[----:B------:R-:W-:Y:S01]  /*6690*/  FMUL.FTZ R11, R11, 1.4426950216293334961 ;  /* 0x3fb8aa3b0b0b7820 */ /* 0x000fe20000410000 */
[----:B--2---:R-:W-:Y:S01]  /*66a0*/  FADD.FTZ R15, -R6, R15 ;  /* 0x0000000f060f7221 */ /* 0x004fe20000010100 */
[----:B------:R-:W-:-:S04]  /*66b0*/  FMUL.FTZ R13, R13, 1.4426950216293334961 ;  /* 0x3fb8aa3b0d0d7820 */ /* 0x000fc80000410000 */
[----:B------:R-:W0:Y:S01]  /*66c0*/  MUFU.EX2 R11, R11 ;  /* 0x0000000b000b7308 */ /* 0x000e220000000800 */
[C---:B-----5:R-:W-:Y:S01]  /*66d0*/  FADD.FTZ R19, -R6.reuse, R19 ;  /* 0x0000001306137221 */ /* 0x060fe20000010100 */
[----:B------:R-:W-:Y:S02]  /*66e0*/  FMUL.FTZ R15, R15, 1.4426950216293334961 ;  /* 0x3fb8aa3b0f0f7820 */ /* 0x000fe40000410000 */
[----:B------:R-:W1:Y:S01]  /*66f0*/  MUFU.EX2 R13, R13 ;  /* 0x0000000d000d7308 */ /* 0x000e620000000800 */
[C---:B---3--:R-:W-:Y:S01]  /*6700*/  FADD.FTZ R21, -R6.reuse, R21 ;  /* 0x0000001506157221 */ /* 0x048fe20000010100 */
[----:B------:R-:W-:Y:S02]  /*6710*/  FMUL.FTZ R19, R19, 1.4426950216293334961 ;  /* 0x3fb8aa3b13137820 */ /* 0x000fe40000410000 */
[----:B------:R-:W2:Y:S01]  /*6720*/  MUFU.EX2 R15, R15 ;  /* 0x0000000f000f7308 */ /* 0x000ea20000000800 */
[----:B------:R-:W-:Y:S01]  /*6730*/  FADD.FTZ R23, -R6, R23 ;  /* 0x0000001706177221 */ /* 0x000fe20000010100 */
[----:B------:R-:W-:-:S02]  /*6740*/  FMUL.FTZ R21, R21, 1.4426950216293334961 ;  /* 0x3fb8aa3b15157820 */ /* 0x000fc40000410000 */
[----:B------:R-:W3:Y:S01]  /*6750*/  MUFU.EX2 R19, R19 ;  /* 0x0000001300137308 */ /* 0x000ee20000000800 */
[C---:B----4-:R-:W-:Y:S01]  /*6760*/  FADD.FTZ R25, -R6.reuse, R25 ;  /* 0x0000001906197221 */ /* 0x050fe20000010100 */
        /* <DEDUP_REMOVED lines=11> */
[----:B------:R-:W-:Y:S01]  /*6820*/  STS [R8+-0x200], R13 ;  /* 0xfffe000d08007388 */ /* 0x000fe20000000800 */
[----:B---3--:R-:W-:Y:S01]  /*6830*/  FADD.FTZ R7, R7, R19 ;  /* 0x0000001307077221 */ /* 0x008fe20000010000 */
[----:B------:R-:W3:Y:S02]  /*6840*/  MUFU.EX2 R27, R27 ;  /* 0x0000001b001b7308 */ /* 0x000ee40000000800 */
[----:B------:R-:W-:Y:S01]  /*6850*/  STS [R8], R15 ;  /* 0x0000000f08007388 */ /* 0x000fe20000000800 */
        /* <DEDUP_REMOVED lines=8> */
[----:B------:R0:W-:Y:S02]  /*68e0*/  STS [R8+0xa00], R27 ;  /* 0x000a001b08007388 */ /* 0x0001e40000000800 */
[----:B0-----:R-:W-:-:S07]  /*68f0*/  IADD3 R8, PT, PT, R8, 0x1000, RZ ;  /* 0x0000100008087810 */ /* 0x001fce0007ffe0ff */
.L_x_194:
[----:B------:R-:W-:Y:S05]  /*6900*/  BSYNC.RECONVERGENT B1 ;  /* 0x0000000000017941 */ /* 0x000fea0003800200 */
.L_x_193:
[----:B------:R-:W-:-:S13]  /*6910*/  ISETP.LT.OR P0, PT, R9, UR45, P0 ;  /* 0x0000002d09007c0c */ /* 0x000fda0008701670 */
[----:B------:R-:W-:Y:S05]  /*6920*/  @!P0 BRA `(.L_x_185) ;  /* 0x0000000400e48947 */ /* 0x000fea0003800000 */
[----:B------:R-:W0:Y:S04]  /*6930*/  LDS R9, [R8+-0x400] ;  /* 0xfffc000008097984 */ /* 0x000e280000000800 */
[----:B------:R-:W1:Y:S04]  /*6940*/  LDS R11, [R8+-0x200] ;  /* 0xfffe0000080b7984 */ /* 0x000e680000000800 */
[----:B------:R-:W2:Y:S04]  /*6950*/  LDS R13, [R8] ;  /* 0x00000000080d7984 */ /* 0x000ea80000000800 */
[----:B------:R-:W5:Y:S01]  /*6960*/  LDS R15, [R8+0x200] ;  /* 0x00020000080f7984 */ /* 0x000f620000000800 */
[C---:B0-----:R-:W-:Y:S01]  /*6970*/  FADD.FTZ R9, -R6.reuse, R9 ;  /* 0x0000000906097221 */ /* 0x041fe20000010100 */
[----:B-1----:R-:W-:-:S03]  /*6980*/  FADD.FTZ R11, -R6, R11 ;  /* 0x0000000b060b7221 */ /* 0x002fc60000010100 */
[----:B------:R-:W-:Y:S01]  /*6990*/  FMUL.FTZ R9, R9, 1.4426950216293334961 ;  /* 0x3fb8aa3b09097820 */ /* 0x000fe20000410000 */
[----:B--2---:R-:W-:Y:S01]  /*69a0*/  FADD.FTZ R13, -R6, R13 ;  /* 0x0000000d060d7221 */ /* 0x004fe20000010100 */
[----:B------:R-:W-:-:S04]  /*69b0*/  FMUL.FTZ R11, R11, 1.4426950216293334961 ;  /* 0x3fb8aa3b0b0b7820 */ /* 0x000fc80000410000 */
[----:B------:R-:W0:Y:S01]  /*69c0*/  MUFU.EX2 R9, R9 ;  /* 0x0000000900097308 */ /* 0x000e220000000800 */
[----:B-----5:R-:W-:Y:S01]  /*69d0*/  FADD.FTZ R15, -R6, R15 ;  /* 0x0000000f060f7221 */ /* 0x020fe20000010100 */
[----:B------:R-:W-:Y:S02]  /*69e0*/  FMUL.FTZ R13, R13, 1.4426950216293334961 ;  /* 0x3fb8aa3b0d0d7820 */ /* 0x000fe40000410000 */
[----:B------:R-:W1:Y:S01]  /*69f0*/  MUFU.EX2 R11, R11 ;  /* 0x0000000b000b7308 */ /* 0x000e620000000800 */
[----:B------:R-:W-:-:S03]  /*6a00*/  FMUL.FTZ R15, R15, 1.4426950216293334961 ;  /* 0x3fb8aa3b0f0f7820 */ /* 0x000fc60000410000 */
[----:B------:R-:W2:Y:S04]  /*6a10*/  MUFU.EX2 R13, R13 ;  /* 0x0000000d000d7308 */ /* 0x000ea80000000800 */
[----:B------:R-:W5:Y:S01]  /*6a20*/  MUFU.EX2 R15, R15 ;  /* 0x0000000f000f7308 */ /* 0x000f620000000800 */
[----:B0-----:R0:W-:Y:S01]  /*6a30*/  STS [R8+-0x400], R9 ;  /* 0xfffc000908007388 */ /* 0x0011e20000000800 */
[----:B------:R-:W-:-:S03]  /*6a40*/  FADD.FTZ R7, R7, R9 ;  /* 0x0000000907077221 */ /* 0x000fc60000010000 */
[----:B-1----:R0:W-:Y:S01]  /*6a50*/  STS [R8+-0x200], R11 ;  /* 0xfffe000b08007388 */ /* 0x0021e20000000800 */
[----:B------:R-:W-:-:S03]  /*6a60*/  FADD.FTZ R7, R7, R11 ;  /* 0x0000000b07077221 */ /* 0x000fc60000010000 */
[----:B--2---:R0:W-:Y:S01]  /*6a70*/  STS [R8], R13 ;  /* 0x0000000d08007388 */ /* 0x0041e20000000800 */
[----:B------:R-:W-:-:S03]  /*6a80*/  FADD.FTZ R7, R7, R13 ;  /* 0x0000000d07077221 */ /* 0x000fc60000010000 */
[----:B-----5:R0:W-:Y:S01]  /*6a90*/  STS [R8+0x200], R15 ;  /* 0x0002000f08007388 */ /* 0x0201e20000000800 */
[----:B------:R-:W-:Y:S01]  /*6aa0*/  FADD.FTZ R7, R7, R15 ;  /* 0x0000000f07077221 */ /* 0x000fe20000010000 */
[----:B------:R-:W-:Y:S06]  /*6ab0*/  BRA `(.L_x_185) ;  /* 0x0000000400807947 */ /* 0x000fec0003800000 */
.L_x_186:
[----:B------:R-:W-:Y:S01]  /*6ac0*/  IMAD.MOV.U32 R14, RZ, RZ, 0x80 ;  /* 0x00000080ff0e7424 */ /* 0x000fe200078e00ff */
[----:B------:R-:W-:Y:S01]  /*6ad0*/  LOP3.LUT R10, RZ, R16, RZ, 0x33, !PT ;  /* 0x00000010ff0a7212 */ /* 0x000fe200078e33ff */
[----:B------:R-:W-:Y:S03]  /*6ae0*/  BSSY.RECONVERGENT B1, `(.L_x_195) ;  /* 0x0000024000017945 */ /* 0x000fe60003800200 */
[----:B------:R-:W-:-:S04]  /*6af0*/  VIADDMNMX R7, R3, R14, UR45, !PT ;  /* 0x0000002d03077e46 */ /* 0x000fc8000f80010e */
[----:B------:R-:W-:Y:S01]  /*6b00*/  IADD3 R11, PT, PT, R7, -UR16, R10 ;  /* 0x80000010070b7c10 */ /* 0x000fe2000fffe00a */
[----:B------:R-:W-:-:S03]  /*6b10*/  IMAD.MOV.U32 R10, RZ, RZ, R3 ;  /* 0x000000ffff0a7224 */ /* 0x000fc600078e0003 */
[C---:B------:R-:W-:Y:S02]  /*6b20*/  LOP3.LUT R7, R11.reuse, 0x180, RZ, 0xc0, !PT ;  /* 0x000001800b077812 */ /* 0x040fe400078ec0ff */
[----:B------:R-:W-:Y:S02]  /*6b30*/  ISETP.GE.U32.AND P0, PT, R11, 0x180, PT ;  /* 0x000001800b00780c */ /* 0x000fe40003f06070 */
[----:B------:R-:W-:Y:S01]  /*6b40*/  ISETP.NE.AND P1, PT, R7, 0x180, PT ;  /* 0x000001800700780c */ /* 0x000fe20003f25270 */
[----:B------:R-:W-:-:S12]  /*6b50*/  HFMA2 R7, -RZ, RZ, 0, 0 ;  /* 0x00000000ff077431 */ /* 0x000fd800000001ff */
[----:B------:R-:W-:Y:S05]  /*6b60*/  @!P1 BRA `(.L_x_196) ;  /* 0x00000000006c9947 */ /* 0x000fea0003800000 */
[----:B------:R-:W-:Y:S02]  /*6b70*/  IADD3 R12, PT, PT, R12, 0x220, RZ ;  /* 0x000002200c0c7810 */ /* 0x000fe40007ffe0ff */
[----:B------:R-:W-:Y:S02]  /*6b80*/  LEA.HI R7, R11, 0x1, RZ, 0x19 ;  /* 0x000000010b077811 */ /* 0x000fe400078fc8ff */
[----:B------:R-:W-:Y:S02]  /*6b90*/  IADD3 R15, P1, P2, R8, UR42, R3 ;  /* 0x0000002a080f7c10 */ /* 0x000fe4000fa3e003 */
[----:B------:R-:W-:Y:S02]  /*6ba0*/  LEA R11, R13, R12, 0x18 ;  /* 0x0000000c0d0b7211 */ /* 0x000fe400078ec0ff */
[----:B------:R-:W-:Y:S01]  /*6bb0*/  LOP3.LUT R8, R7, 0x3, RZ, 0xc0, !PT ;  /* 0x0000000307087812 */ /* 0x000fe200078ec0ff */
[----:B------:R-:W-:Y:S01]  /*6bc0*/  IMAD.MOV.U32 R7, RZ, RZ, RZ ;  /* 0x000000ffff077224 */ /* 0x000fe200078e00ff */
[----:B------:R-:W-:Y:S01]  /*6bd0*/  IADD3.X R9, PT, PT, R2, R9, RZ, P1, P2 ;  /* 0x0000000902097210 */ /* 0x000fe20000fe44ff */
[----:B------:R-:W-:Y:S01]  /*6be0*/  IMAD R11, R16, 0x4, R11 ;  /* 0x00000004100b7824 */ /* 0x000fe200078e020b */
[----:B------:R-:W-:-:S02]  /*6bf0*/  MOV R10, R3 ;  /* 0x00000003000a7202 */ /* 0x000fc40000000f00 */
[----:B------:R-:W-:-:S07]  /*6c00*/  IADD3 R12, PT, PT, -R8, RZ, RZ ;  /* 0x000000ff080c7210 */ /* 0x000fce0007ffe1ff */
.L_x_197:
[----:B------:R-:W-:-:S06]  /*6c10*/  IMAD.MOV.U32 R8, RZ, RZ, R15 ;  /* 0x000000ffff087224 */ /* 0x000fcc00078e000f */
[----:B------:R1:W2:Y:S01]  /*6c20*/  LDG.E.U8 R8, desc[UR36][R8.64] ;  /* 0x0000002408087981 */ /* 0x0002a2000c1e1100 */
[----:B------:R-:W-:Y:S01]  /*6c30*/  MOV R14, RZ ;  /* 0x000000ff000e7202 */ /* 0x000fe20000000f00 */
[----:B------:R-:W-:Y:S01]  /*6c40*/  VIADD R12, R12, 0x1 ;  /* 0x000000010c0c7836 */ /* 0x000fe20000000000 */
[----:B------:R-:W-:Y:S02]  /*6c50*/  IADD3 R15, P2, PT, R15, 0x80, RZ ;  /* 0x000000800f0f7810 */ /* 0x000fe40007f5e0ff */
[----:B------:R-:W-:-:S03]  /*6c60*/  IADD3 R10, PT, PT, R10, 0x80, RZ ;  /* 0x000000800a0a7810 */ /* 0x000fc60007ffe0ff */
[----:B-1----:R-:W-:Y:S01]  /*6c70*/  IMAD.X R9, RZ, RZ, R9, P2 ;  /* 0x000000ffff097224 */ /* 0x002fe200010e0609 */
[----:B--2---:R-:W-:-:S13]  /*6c80*/  ISETP.NE.AND P1, PT, R8, RZ, PT ;  /* 0x000000ff0800720c */ /* 0x004fda0003f25270 */
[----:B------:R-:W0:Y:S02]  /*6c90*/  @!P1 LDS R13, [R11] ;  /* 0x000000000b0d9984 */ /* 0x000e240000000800 */
[----:B0-----:R-:W-:-:S04]  /*6ca0*/  @!P1 FADD.FTZ R13, -R6, R13 ;  /* 0x0000000d060d9221 */ /* 0x001fc80000010100 */
[----:B------:R-:W-:-:S04]  /*6cb0*/  @!P1 FMUL.FTZ R13, R13, 1.4426950216293334961 ;  /* 0x3fb8aa3b0d0d9820 */ /* 0x000fc80000410000 */
[----:B------:R-:W0:Y:S01]  /*6cc0*/  @!P1 MUFU.EX2 R14, R13 ;  /* 0x0000000d000e9308 */ /* 0x000e220000000800 */
[----:B------:R-:W-:Y:S01]  /*6cd0*/  ISETP.NE.AND P1, PT, R12, RZ, PT ;  /* 0x000000ff0c00720c */ /* 0x000fe20003f25270 */
[----:B0-----:R0:W-:Y:S01]  /*6ce0*/  STS [R11], R14 ;  /* 0x0000000e0b007388 */ /* 0x0011e20000000800 */
[----:B------:R-:W-:Y:S01]  /*6cf0*/  FADD.FTZ R7, R14, R7 ;  /* 0x000000070e077221 */ /* 0x000fe20000010000 */
[----:B0-----:R-:W-:-:S10]  /*6d00*/  IADD3 R11, PT, PT, R11, 0x200, RZ ;  /* 0x000002000b0b7810 */ /* 0x001fd40007ffe0ff */
[----:B------:R-:W-:Y:S05]  /*6d10*/  @P1 BRA `(.L_x_197) ;  /* 0xfffffffc00bc1947 */ /* 0x000fea000383ffff */
.L_x_196:
[----:B------:R-:W-:Y:S05]  /*6d20*/  BSYNC.RECONVERGENT B1 ;  /* 0x0000000000017941 */ /* 0x000fea0003800200 */
.L_x_195:
[----:B------:R-:W-:Y:S05]  /*6d30*/  @!P0 BRA `(.L_x_185) ;  /* 0x0000000000e08947 */ /* 0x000fea0003800000 */
[----:B------:R-:W1:Y:S01]  /*6d40*/  S2R R12, SR_CgaCtaId ;  /* 0x00000000000c7919 */ /* 0x000e620000008800 */
[----:B------:R-:W2:Y:S01]  /*6d50*/  LDCU.64 UR8, c[0x0][0x420] ;  /* 0x00008400ff0877ac */ /* 0x000ea20008000a00 */
[----:B------:R-:W-:Y:S01]  /*6d60*/  MOV R8, 0x400 ;  /* 0x0000040000087802 */ /* 0x000fe20000000f00 */
[----:B------:R-:W-:-:S03]  /*6d70*/  USHF.L.U32 UR4, UR16, 0x2, URZ ;  /* 0x0000000210047899 */ /* 0x000fc600080006ff */
[----:B------:R-:W-:-:S03]  /*6d80*/  IADD3 R9, PT, PT, R8, 0x220, RZ ;  /* 0x0000022008097810 */ /* 0x000fc60007ffe0ff */
[----:B------:R-:W-:Y:S01]  /*6d90*/  LEA R8, R10, -UR4, 0x2 ;  /* 0x800000040a087c11 */ /* 0x000fe2000f8e10ff */
[----:B--2---:R-:W-:-:S05]  /*6da0*/  IMAD.U32 R13, RZ, RZ, UR8 ;  /* 0x00000008ff0d7e24 */ /* 0x004fca000f8e00ff */
[----:B------:R-:W-:-:S04]  /*6db0*/  IADD3 R13, P0, P1, R13, UR42, R10 ;  /* 0x0000002a0d0d7c10 */ /* 0x000fc8000f91e00a */
[----:B------:R-:W-:Y:S02]  /*6dc0*/  IADD3 R13, P2, PT, R13, 0x100, RZ ;  /* 0x000001000d0d7810 */ /* 0x000fe40007f5e0ff */
[----:B-1----:R-:W-:Y:S02]  /*6dd0*/  LEA R11, R12, R9, 0x18 ;  /* 0x000000090c0b7211 */ /* 0x002fe400078ec0ff */
[----:B------:R-:W-:Y:S02]  /*6de0*/  IADD3.X R9, PT, PT, R2, UR9, RZ, P0, P1 ;  /* 0x0000000902097c10 */ /* 0x000fe400087e24ff */
[----:B------:R-:W-:-:S03]  /*6df0*/  IADD3 R11, PT, PT, R8, 0x400, R11 ;  /* 0x00000400080b7810 */ /* 0x000fc60007ffe00b */
[----:B------:R-:W-:-:S07]  /*6e00*/  IMAD.X R9, RZ, RZ, R9, P2 ;  /* 0x000000ffff097224 */ /* 0x000fce00010e0609 */
.L_x_198:
[----:B------:R-:W-:-:S05]  /*6e10*/  MOV R8, R13 ;  /* 0x0000000d00087202 */ /* 0x000fca0000000f00 */
[----:B------:R-:W2:Y:S04]  /*6e20*/  LDG.E.U8 R15, desc[UR36][R8.64+-0x100] ;  /* 0xffff0024080f7981 */ /* 0x000ea8000c1e1100 */
[----:B------:R-:W5:Y:S04]  /*6e30*/  LDG.E.U8 R12, desc[UR36][R8.64+-0x80] ;  /* 0xffff8024080c7981 */ /* 0x000f68000c1e1100 */
[----:B------:R-:W3:Y:S04]  /*6e40*/  LDG.E.U8 R13, desc[UR36][R8.64] ;  /* 0x00000024080d7981 */ /* 0x000ee8000c1e1100 */
[----:B------:R-:W4:Y:S01]  /*6e50*/  LDG.E.U8 R14, desc[UR36][R8.64+0x80] ;  /* 0x00008024080e7981 */ /* 0x000f22000c1e1100 */
[----:B------:R-:W-:Y:S01]  /*6e60*/  IMAD.MOV.U32 R18, RZ, RZ, RZ ;  /* 0x000000ffff127224 */ /* 0x000fe200078e00ff */
[----:B------:R-:W-:Y:S01]  /*6e70*/  MOV R20, RZ ;  /* 0x000000ff00147202 */ /* 0x000fe20000000f00 */
[----:B------:R-:W-:Y:S01]  /*6e80*/  VIADD R10, R10, 0x200 ;  /* 0x000002000a0a7836 */ /* 0x000fe20000000000 */
[----:B--2---:R-:W-:-:S02]  /*6e90*/  ISETP.NE.AND P0, PT, R15, RZ, PT ;  /* 0x000000ff0f00720c */ /* 0x004fc40003f05270 */
[----:B-----5:R-:W-:Y:S01]  /*6ea0*/  ISETP.NE.AND P1, PT, R12, RZ, PT ;  /* 0x000000ff0c00720c */ /* 0x020fe20003f25270 */
[----:B------:R-:W-:Y:S01]  /*6eb0*/  IMAD.MOV.U32 R12, RZ, RZ, RZ ;  /* 0x000000ffff0c7224 */ /* 0x000fe200078e00ff */
[----:B---3--:R-:W-:Y:S02]  /*6ec0*/  ISETP.NE.AND P2, PT, R13, RZ, PT ;  /* 0x000000ff0d00720c */ /* 0x008fe40003f45270 */
[----:B----4-:R-:W-:-:S07]  /*6ed0*/  ISETP.NE.AND P3, PT, R14, RZ, PT ;  /* 0x000000ff0e00720c */ /* 0x010fce0003f65270 */
[----:B------:R-:W0:Y:S01]  /*6ee0*/  @!P0 LDS R13, [R11+-0x400] ;  /* 0xfffc00000b0d8984 */ /* 0x000e220000000800 */
[----:B------:R-:W-:-:S03]  /*6ef0*/  HFMA2 R14, -RZ, RZ, 0, 0 ;  /* 0x00000000ff0e7431 */ /* 0x000fc600000001ff */
[----:B------:R-:W1:Y:S04]  /*6f00*/  @!P1 LDS R15, [R11+-0x200] ;  /* 0xfffe00000b0f9984 */ /* 0x000e680000000800 */
[----:B------:R-:W2:Y:S04]  /*6f10*/  @!P2 LDS R19, [R11] ;  /* 0x000000000b13a984 */ /* 0x000ea80000000800 */
[----:B------:R-:W3:Y:S01]  /*6f20*/  @!P3 LDS R21, [R11+0x200] ;  /* 0x000200000b15b984 */ /* 0x000ee20000000800 */
[----:B0-----:R-:W-:-:S04]  /*6f30*/  @!P0 FADD.FTZ R13, -R6, R13 ;  /* 0x0000000d060d8221 */ /* 0x001fc80000010100 */
[----:B------:R-:W-:Y:S01]  /*6f40*/  @!P0 FMUL.FTZ R13, R13, 1.4426950216293334961 ;  /* 0x3fb8aa3b0d0d8820 */ /* 0x000fe20000410000 */
[----:B-1----:R-:W-:-:S03]  /*6f50*/  @!P1 FADD.FTZ R15, -R6, R15 ;  /* 0x0000000f060f9221 */ /* 0x002fc60000010100 */
[----:B------:R0:W1:Y:S01]  /*6f60*/  @!P0 MUFU.EX2 R12, R13 ;  /* 0x0000000d000c8308 */ /* 0x0000620000000800 */
[----:B------:R-:W-:Y:S01]  /*6f70*/  @!P1 FMUL.FTZ R15, R15, 1.4426950216293334961 ;  /* 0x3fb8aa3b0f0f9820 */ /* 0x000fe20000410000 */
[----:B--2---:R-:W-:Y:S01]  /*6f80*/  @!P2 FADD.FTZ R19, -R6, R19 ;  /* 0x000000130613a221 */ /* 0x004fe20000010100 */
[----:B------:R-:W-:Y:S01]  /*6f90*/  ISETP.GE.AND P0, PT, R10, UR45, PT ;  /* 0x0000002d0a007c0c */ /* 0x000fe2000bf06270 */
[----:B---3--:R-:W-:Y:S01]  /*6fa0*/  @!P3 FADD.FTZ R21, -R6, R21 ;  /* 0x000000150615b221 */ /* 0x008fe20000010100 */
[----:B------:R-:W2:Y:S01]  /*6fb0*/  @!P1 MUFU.EX2 R14, R15 ;  /* 0x0000000f000e9308 */ /* 0x000ea20000000800 */
[----:B------:R-:W-:Y:S02]  /*6fc0*/  @!P2 FMUL.FTZ R19, R19, 1.4426950216293334961 ;  /* 0x3fb8aa3b1313a820 */ /* 0x000fe40000410000 */
        /* <DEDUP_REMOVED lines=13> */
[----:B0-----:R-:W-:Y:S01]  /*70a0*/  VIADD R11, R11, 0x800 ;  /* 0x000008000b0b7836 */ /* 0x001fe20000000000 */
[----:B------:R-:W-:Y:S06]  /*70b0*/  @!P0 BRA `(.L_x_198) ;  /* 0xfffffffc00548947 */ /* 0x000fec000383ffff */
.L_x_185:
[----:B------:R-:W-:Y:S05]  /*70c0*/  BSYNC.RECONVERGENT B0 ;  /* 0x0000000000007941 */ /* 0x000fea0003800200 */
.L_x_184:
[----:B0-----:R-:W0:Y:S01]  /*70d0*/  SHFL.BFLY PT, R6, R7, 0x10, 0x1f ;  /* 0x0e001f0007067f89 */ /* 0x001e2200000e0000 */
[C---:B------:R-:W-:Y:S01]  /*70e0*/  ISETP.NE.AND P0, PT, R0.reuse, RZ, PT ;  /* 0x000000ff0000720c */ /* 0x040fe20003f05270 */
[----:B------:R-:W1:Y:S01]  /*70f0*/  LDCU.U8 UR12, c[0x0][0x48c] ;  /* 0x00009180ff0c77ac */ /* 0x000e620008000000 */
[----:B------:R-:W-:Y:S01]  /*7100*/  ISETP.GT.U32.AND P1, PT, R0, 0x3, PT ;  /* 0x000000030000780c */ /* 0x000fe20003f24070 */
[----:B------:R-:W2:Y:S01]  /*7110*/  S2UR UR11, SR_CTAID.X ;  /* 0x00000000000b79c3 */ /* 0x000ea20000002500 */
[----:B------:R-:W-:Y:S01]  /*7120*/  UMOV UR5, URZ ;  /* 0x000000ff00057c82 */ /* 0x000fe20008000000 */
[----:B0-----:R-:W-:-:S05]  /*7130*/  FADD.FTZ R6, R6, R7 ;  /* 0x0000000706067221 */ /* 0x001fca0000010000 */
[----:B------:R-:W0:Y:S02]  /*7140*/  SHFL.BFLY PT, R9, R6, 0x8, 0x1f ;  /* 0x0d001f0006097f89 */ /* 0x000e2400000e0000 */
[----:B0-----:R-:W-:Y:S02]  /*7150*/  FADD.FTZ R9, R6, R9 ;  /* 0x0000000906097221 */ /* 0x001fe40000010000 */
[----:B------:R-:W0:Y:S03]  /*7160*/  LDC R6, c[0x0][0x3f4] ;  /* 0x0000fd00ff067b82 */ /* 0x000e260000000800 */
[----:B------:R-:W5:Y:S01]  /*7170*/  SHFL.BFLY PT, R8, R9, 0x4, 0x1f ;  /* 0x0c801f0009087f89 */ /* 0x000f6200000e0000 */
[----:B0-----:R-:W-:Y:S01]  /*7180*/  IADD3 R6, PT, PT, R6, 0x4, RZ ;  /* 0x0000000406067810 */ /* 0x001fe20007ffe0ff */
[----:B-----5:R-:W-:-:S05]  /*7190*/  FADD.FTZ R8, R9, R8 ;  /* 0x0000000809087221 */ /* 0x020fca0000010000 */
[----:B------:R-:W0:Y:S02]  /*71a0*/  SHFL.BFLY PT, R11, R8, 0x2, 0x1f ;  /* 0x0c401f00080b7f89 */ /* 0x000e2400000e0000 */
[----:B0-----:R-:W-:-:S05]  /*71b0*/  FADD.FTZ R11, R8, R11 ;  /* 0x0000000b080b7221 */ /* 0x001fca0000010000 */
[----:B------:R-:W0:Y:S02]  /*71c0*/  SHFL.BFLY PT, R10, R11, 0x1, 0x1f ;  /* 0x0c201f000b0a7f89 */ /* 0x000e2400000e0000 */
[----:B0-----:R-:W-:Y:S01]  /*71d0*/  FADD.FTZ R7, R11, R10 ;  /* 0x0000000a0b077221 */ /* 0x001fe20000010000 */
[----:B------:R-:W-:-:S04]  /*71e0*/  SHF.R.S32.HI R11, RZ, 0x1f, R6 ;  /* 0x0000001fff0b7819 */ /* 0x000fc80000011406 */
[----:B------:R-:W-:Y:S01]  /*71f0*/  @!P0 STS [R4+0x10], R7 ;  /* 0x0000100704008388 */ /* 0x000fe20000000800 */
[----:B------:R-:W-:Y:S01]  /*7200*/  LEA.HI R11, R11, R6, RZ, 0x2 ;  /* 0x000000060b0b7211 */ /* 0x000fe200078f10ff */
[----:B------:R-:W-:Y:S01]  /*7210*/  BAR.SYNC.DEFER_BLOCKING 0x0 ;  /* 0x0000000000007b1d */ /* 0x000fe20000010000 */
[----:B-1----:R-:W-:-:S03]  /*7220*/  ISETP.NE.AND P0, PT, RZ, UR12, PT ;  /* 0x0000000cff007c0c */ /* 0x002fc6000bf05270 */
[----:B------:R-:W-:-:S05]  /*7230*/  IMAD.SHL.U32 R11, R11, 0x4, RZ ;  /* 0x000000040b0b7824 */ /* 0x000fca00078e00ff */
[----:B------:R-:W-:-:S13]  /*7240*/  R2UR UR4, R11 ;  /* 0x000000000b0472ca */ /* 0x000fda00000e0000 */
[----:B------:R-:W-:-:S03]  /*7250*/  ULOP3.LUT UR7, UR4, 0xfffffff0, URZ, 0xc0, !UPT ;  /* 0xfffffff004077892 */ /* 0x000fc6000f8ec0ff */
[----:B------:R-:W-:Y:S01]  /*7260*/  UMOV UR4, URZ ;  /* 0x000000ff00047c82 */ /* 0x000fe20008000000 */
[----:B------:R-:W0:Y:S01]  /*7270*/  @!P1 LDS R7, [R5+0x10] ;  /* 0x0000100005079984 */ /* 0x000e220000000800 */
[----:B------:R-:W-:-:S03]  /*7280*/  ISETP.GE.AND P1, PT, R3, UR45, PT ;  /* 0x0000002d03007c0c */ /* 0x000fc6000bf26270 */
[----:B0-----:R-:W0:Y:S02]  /*7290*/  SHFL.BFLY PT, R0, R7, 0x2, 0x1f ;  /* 0x0c401f0007007f89 */ /* 0x001e2400000e0000 */
[----:B0-----:R-:W-:-:S05]  /*72a0*/  FADD.FTZ R0, R0, R7 ;  /* 0x0000000700007221 */ /* 0x001fca0000010000 */
[----:B------:R-:W0:Y:S02]  /*72b0*/  SHFL.BFLY PT, R9, R0, 0x1, 0x1f ;  /* 0x0c201f0000097f89 */ /* 0x000e2400000e0000 */
[----:B0-----:R-:W-:-:S06]  /*72c0*/  FADD.FTZ R9, R0, R9 ;  /* 0x0000000900097221 */ /* 0x001fcc0000010000 */
[----:B------:R-:W0:Y:S02]  /*72d0*/  SHFL.IDX PT, R9, R9, RZ, 0x1f ;  /* 0x00001fff09097589 */ /* 0x000e2400000e0000 */
[----:B0-----:R-:W-:-:S04]  /*72e0*/  FADD.FTZ R4, R9, 9.9999999747524270788e-07 ;  /* 0x358637bd09047421 */ /* 0x001fc80000010000 */
[----:B------:R0:W1:Y:S01]  /*72f0*/  MUFU.RCP R11, R4 ;  /* 0x00000004000b7308 */ /* 0x0000620000001000 */
[----:B--2---:R-:W-:Y:S05]  /*7300*/  @!P0 BRA `(.L_x_199) ;  /* 0x0000000000248947 */ /* 0x004fea0003800000 */
[----:B------:R-:W2:Y:S01]  /*7310*/  S2UR UR5, SR_CTAID.Y ;  /* 0x00000000000579c3 */ /* 0x000ea20000002600 */
[----:B------:R-:W2:Y:S01]  /*7320*/  LDCU UR8, c[0x0][0x3f8] ;  /* 0x00007f00ff0877ac */ /* 0x000ea20008000800 */
[----:B------:R-:W5:Y:S01]  /*7330*/  LDCU UR4, c[0x0][0x488] ;  /* 0x00009100ff0477ac */ /* 0x000f620008000800 */
[----:B------:R-:W5:Y:S01]  /*7340*/  LDCU UR9, c[0x0][0x40c] ;  /* 0x00008180ff0977ac */ /* 0x000f620008000800 */
[----:B------:R-:W3:Y:S01]  /*7350*/  LDCU UR10, c[0x0][0x3f4] ;  /* 0x00007e80ff0a77ac */ /* 0x000ee20008000800 */
[----:B--2---:R-:W-:-:S04]  /*7360*/  UIMAD UR5, UR5, UR8, UR11 ;  /* 0x00000008050572a4 */ /* 0x004fc8000f8e020b */
[----:B-----5:R-:W-:-:S04]  /*7370*/  UIMAD UR4, UR5, UR4, UR9 ;  /* 0x00000004050472a4 */ /* 0x020fc8000f8e0209 */
[----:B---3--:R-:W-:-:S04]  /*7380*/  UIMAD UR4, UR4, UR10, URZ ;  /* 0x0000000a040472a4 */ /* 0x008fc8000f8e02ff */
[----:B------:R-:W-:-:S12]  /*7390*/  USHF.R.S32.HI UR5, URZ, 0x1f, UR4 ;  /* 0x0000001fff057899 */ /* 0x000fd80008011404 */
.L_x_199:
[----:B------:R-:W-:Y:S04]  /*73a0*/  BSSY.RECONVERGENT B0, `(.L_x_200) ;  /* 0x0000063000007945 */ /* 0x000fe80003800200 */
[----:B------:R-:W-:Y:S05]  /*73b0*/  @P1 BRA `(.L_x_201) ;  /* 0x0000000400841947 */ /* 0x000fea0003800000 */
[----:B------:R-:W-:Y:S01]  /*73c0*/  HFMA2 R0, -RZ, RZ, 0, 7.62939453125e-06 ;  /* 0x00000080ff007431 */ /* 0x000fe200000001ff */
[----:B------:R-:W-:Y:S01]  /*73d0*/  LOP3.LUT R5, RZ, R16, RZ, 0x33, !PT ;  /* 0x00000010ff057212 */ /* 0x000fe200078e33ff */
[----:B------:R-:W-:Y:S03]  /*73e0*/  BSSY.RECONVERGENT B1, `(.L_x_202) ;  /* 0x0000028000017945 */ /* 0x000fe60003800200 */
[----:B------:R-:W-:-:S04]  /*73f0*/  VIADDMNMX R0, R3, R0, UR45, !PT ;  /* 0x0000002d03007e46 */ /* 0x000fc8000f800100 */
[----:B------:R-:W-:-:S04]  /*7400*/  IADD3 R0, PT, PT, R0, -UR16, R5 ;  /* 0x8000001000007c10 */ /* 0x000fc8000fffe005 */
[C---:B0-----:R-:W-:Y:S02]  /*7410*/  LOP3.LUT R4, R0.reuse, 0x180, RZ, 0xc0, !PT ;  /* 0x0000018000047812 */ /* 0x041fe400078ec0ff */
[----:B------:R-:W-:Y:S02]  /*7420*/  ISETP.GE.U32.AND P1, PT, R0, 0x180, PT ;  /* 0x000001800000780c */ /* 0x000fe40003f26070 */
[----:B------:R-:W-:-:S13]  /*7430*/  ISETP.NE.AND P2, PT, R4, 0x180, PT ;  /* 0x000001800400780c */ /* 0x000fda0003f45270 */
[----:B------:R-:W-:Y:S05]  /*7440*/  @!P2 BRA `(.L_x_203) ;  /* 0x000000000084a947 */ /* 0x000fea0003800000 */
[----:B------:R-:W0:Y:S01]  /*7450*/  S2UR UR9, SR_CgaCtaId ;  /* 0x00000000000979c3 */ /* 0x000e220000008800 */
[----:B------:R-:W2:Y:S01]  /*7460*/  LDCU.64 UR14, c[0x0][0x480] ;  /* 0x00009000ff0e77ac */ /* 0x000ea20008000a00 */
        /* <DEDUP_REMOVED lines=8> */
[----:B------:R-:W-:Y:S02]  /*74f0*/  LEA R4, R16, UR7, 0x1 ;  /* 0x0000000710047c11 */ /* 0x000fe4000f8e08ff */
[----:B------:R-:W-:Y:S01]  /*7500*/  IADD3 R7, PT, PT, -R0, RZ, RZ ;  /* 0x000000ff00077210 */ /* 0x000fe20007ffe1ff */
[----:B------:R-:W-:Y:S01]  /*7510*/  IMAD.IADD R3, R3, 0x1, R6 ;  /* 0x0000000103037824 */ /* 0x000fe200078e0206 */
[----:B--2---:R-:W-:-:S04]  /*7520*/  LEA R8, P2, R9, UR14, 0x2 ;  /* 0x0000000e09087c11 */ /* 0x004fc8000f8410ff */
[----:B------:R-:W-:Y:S01]  /*7530*/  LEA.HI.X R9, R9, UR15, R10, 0x2, P2 ;  /* 0x0000000f09097c11 */ /* 0x000fe200090f140a */
[----:B0-----:R-:W-:-:S06]  /*7540*/  ULEA UR8, UR9, UR8, 0x18 ;  /* 0x0000000809087291 */ /* 0x001fcc000f8ec0ff */
[----:B------:R-:W-:Y:S01]  /*7550*/  VIADD R0, R4, UR8 ;  /* 0x0000000804007c36 */ /* 0x000fe20008000000 */
[----:B------:R-:W-:-:S07]  /*7560*/  LEA R6, R16, UR8, 0x2 ;  /* 0x0000000810067c11 */ /* 0x000fce000f8e10ff */
.L_x_204:
[----:B--2---:R0:W1:Y:S01]  /*7570*/  LDS R4, [R6] ;  /* 0x0000000006047984 */ /* 0x0040620000000800 */
[----:B------:R-:W-:Y:S01]  /*7580*/  @P0 IMAD.MOV.U32 R5, RZ, RZ, R9 ;  /* 0x000000ffff050224 */ /* 0x000fe200078e0009 */
[----:B------:R-:W-:-:S04]  /*7590*/  IADD3 R7, PT, PT, R7, 0x1, RZ ;  /* 0x0000000107077810 */ /* 0x000fc80007ffe0ff */
[----:B------:R-:W-:Y:S01]  /*75a0*/  ISETP.NE.AND P3, PT, R7, RZ, PT ;  /* 0x000000ff0700720c */ /* 0x000fe20003f65270 */
[----:B0-----:R-:W-:Y:S02]  /*75b0*/  VIADD R6, R6, 0x200 ;  /* 0x0000020006067836 */ /* 0x001fe40000000000 */
[----:B-1----:R-:W-:-:S05]  /*75c0*/  FMUL.FTZ R13, R4, R11 ;  /* 0x0000000b040d7220 */ /* 0x002fca0000410000 */
        /* <DEDUP_REMOVED lines=9> */
.L_x_203:
[----:B------:R-:W-:Y:S05]  /*7660*/  BSYNC.RECONVERGENT B1 ;  /* 0x0000000000017941 */ /* 0x000fea0003800200 */
.L_x_202:
[----:B------:R-:W-:Y:S05]  /*7670*/  @!P1 BRA `(.L_x_201) ;  /* 0x0000000000d49947 */ /* 0x000fea0003800000 */
[----:B------:R-:W0:Y:S01]  /*7680*/  S2R R6, SR_CgaCtaId ;  /* 0x0000000000067919 */ /* 0x000e220000008800 */
[----:B------:R-:W5:Y:S01]  /*7690*/  LDCU.64 UR14, c[0x0][0x480] ;  /* 0x00009000ff0e77ac */ /* 0x000f620008000a00 */
[----:B--2---:R-:W-:Y:S02]  /*76a0*/  MOV R5, 0x400 ;  /* 0x0000040000057802 */ /* 0x004fe40000000f00 */
[----:B------:R-:W-:Y:S01]  /*76b0*/  LEA R0, R3, UR7, 0x1 ;  /* 0x0000000703007c11 */ /* 0x000fe2000f8e08ff */
[----:B------:R-:W-:Y:S02]  /*76c0*/  USHF.L.U32 UR8, UR16, 0x2, URZ ;  /* 0x0000000210087899 */ /* 0x000fe400080006ff */
[----:B------:R-:W-:Y:S01]  /*76d0*/  MOV R7, UR16 ;  /* 0x0000001000077c02 */ /* 0x000fe20008000f00 */
[----:B------:R-:W-:Y:S01]  /*76e0*/  VIADD R5, R5, 0x220 ;  /* 0x0000022005057836 */ /* 0x000fe20000000000 */
[----:B------:R-:W-:Y:S02]  /*76f0*/  UISETP.NE.AND UP0, UPT, UR12, URZ, UPT ;  /* 0x000000ff0c00728c */ /* 0x000fe4000bf05270 */
[----:B------:R-:W-:Y:S01]  /*7700*/  ISETP.NE.AND P1, PT, RZ, UR12, PT ;  /* 0x0000000cff007c0c */ /* 0x000fe2000bf25270 */
[----:B------:R-:W-:Y:S01]  /*7710*/  IMAD R4, R7, -0x2, R0 ;  /* 0xfffffffe07047824 */ /* 0x000fe200078e0200 */
[----:B------:R-:W-:-:S02]  /*7720*/  IADD3 R7, P2, PT, R3, UR4, RZ ;  /* 0x0000000403077c10 */ /* 0x000fc4000ff5e0ff */
[----:B------:R-:W-:Y:S02]  /*7730*/  LEA R0, R3, -UR8, 0x2 ;  /* 0x8000000803007c11 */ /* 0x000fe4000f8e10ff */
[----:B------:R-:W-:Y:S02]  /*7740*/  PLOP3.LUT P0, PT, PT, PT, UP0, 0x80, 0x8 ;  /* 0x000000000008781c */ /* 0x000fe40003f0f008 */
[----:B-----5:R-:W-:Y:S02]  /*7750*/  LEA R8, P3, R7, UR14, 0x2 ;  /* 0x0000000e07087c11 */ /* 0x020fe4000f8610ff */
[----:B0-----:R-:W-:Y:S02]  /*7760*/  LEA R5, R6, R5, 0x18 ;  /* 0x0000000506057211 */ /* 0x001fe400078ec0ff */
[----:B------:R-:W-:Y:S02]  /*7770*/  IADD3.X R6, PT, PT, RZ, UR5, RZ, P2, !PT ;  /* 0x00000005ff067c10 */ /* 0x000fe400097fe4ff */
[----:B------:R-:W-:-:S02]  /*7780*/  IADD3 R8, P2, PT, R8, 0x400, RZ ;  /* 0x0000040008087810 */ /* 0x000fc40007f5e0ff */
[----:B------:R-:W-:Y:S02]  /*7790*/  LEA.HI.X R7, R7, UR15, R6, 0x2, P3 ;  /* 0x0000000f07077c11 */ /* 0x000fe400098f1406 */
[--C-:B------:R-:W-:Y:S02]  /*77a0*/  IADD3 R0, PT, PT, R0, 0x400, R5.reuse ;  /* 0x0000040000007810 */ /* 0x100fe40007ffe005 */
[----:B------:R-:W-:Y:S01]  /*77b0*/  IADD3 R6, PT, PT, R4, 0x200, R5 ;  /* 0x0000020004067810 */ /* 0x000fe20007ffe005 */
[----:B------:R-:W-:-:S07]  /*77c0*/  IMAD.X R9, RZ, RZ, R7, P2 ;  /* 0x000000ffff097224 */ /* 0x000fce00010e0607 */
.L_x_205:
[----:B------:R-:W1:Y:S01]  /*77d0*/  LDS R4, [R0+-0x400] ;  /* 0xfffc000000047984 */ /* 0x000e620000000800 */
[----:B------:R-:W-:-:S04]  /*77e0*/  IADD3 R3, PT, PT, R3, 0x200, RZ ;  /* 0x0000020003037810 */ /* 0x000fc80007ffe0ff */
[----:B------:R-:W-:Y:S01]  /*77f0*/  ISETP.GE.AND P2, PT, R3, UR45, PT ;  /* 0x0000002d03007c0c */ /* 0x000fe2000bf46270 */
[----:B-1----:R-:W-:-:S05]  /*7800*/  FMUL.FTZ R13, R4, R11 ;  /* 0x0000000b040d7220 */ /* 0x002fca0000410000 */
[----:B------:R-:W-:-:S04]  /*7810*/  F2FP.F16.F32.PACK_AB R4, RZ, R13 ;  /* 0x0000000dff04723e */ /* 0x000fc800000000ff */
[----:B------:R-:W-:-:S05]  /*7820*/  PRMT R5, R4, 0x7610, R5 ;  /* 0x0000761004057816 */ /* 0x000fca0000000005 */
[----:B------:R0:W-:Y:S04]  /*7830*/  STS.U16 [R6+-0x200], R5 ;  /* 0xfffe000506007388 */ /* 0x0001e80000000400 */
[----:B------:R-:W1:Y:S01]  /*7840*/  LDS R4, [R0+-0x200] ;  /* 0xfffe000000047984 */ /* 0x000e620000000800 */
[----:B0-----:R-:W-:Y:S02]  /*7850*/  IMAD.MOV.U32 R5, RZ, RZ, R9 ;  /* 0x000000ffff057224 */ /* 0x001fe400078e0009 */
[----:B-1----:R-:W-:-:S05]  /*7860*/  FMUL.FTZ R15, R4, R11 ;  /* 0x0000000b040f7220 */ /* 0x002fca0000410000 */
        /* <DEDUP_REMOVED lines=8> */
[----:B0-----:R-:W-:Y:S02]  /*78f0*/  MOV R4, R8 ;  /* 0x0000000800047202 */ /* 0x001fe40000000f00 */
[----:B-1----:R-:W-:Y:S02]  /*7900*/  IADD3 R0, PT, PT, R0, 0x800, RZ ;  /* 0x0000080000007810 */ /* 0x002fe40007ffe0ff */
[----:B------:R-:W-:Y:S01]  /*7910*/  IADD3 R8, P3, PT, R4, 0x800, RZ ;  /* 0x0000080004087810 */ /* 0x000fe20007f7e0ff */
[----:B------:R-:W-:Y:S01]  /*7920*/  @P0 STG.E desc[UR36][R4.64+-0x400], R13 ;  /* 0xfffc000d04000986 */ /* 0x000fe2000c101924 */
[----:B------:R-:W-:-:S03]  /*7930*/  PLOP3.LUT P0, PT, P1, PT, PT, 0x80, 0x8 ;  /* 0x000000000008781c */ /* 0x000fc60000f0f070 */
[----:B------:R-:W-:-:S10]  /*7940*/  IMAD.X R9, RZ, RZ, R5, P3 ;  /* 0x000000ffff097224 */ /* 0x000fd400018e0605 */
[----:B------:R-:W-:Y:S04]  /*7950*/  @P0 STG.E desc[UR36][R4.64+-0x200], R15 ;  /* 0xfffe000f04000986 */ /* 0x000fe8000c101924 */
[----:B------:R-:W-:Y:S01]  /*7960*/  @P0 STG.E desc[UR36][R4.64], R19 ;  /* 0x0000001304000986 */ /* 0x000fe2000c101924 */
[----:B--2---:R-:W-:-:S05]  /*7970*/  FMUL.FTZ R21, R7, R11 ;  /* 0x0000000b07157220 */ /* 0x004fca0000410000 */
[----:B------:R-:W-:Y:S01]  /*7980*/  @P0 STG.E desc[UR36][R4.64+0x200], R21 ;  /* 0x0002001504000986 */ /* 0x000fe2000c101924 */
[----:B------:R-:W-:-:S05]  /*7990*/  F2FP.F16.F32.PACK_AB R7, RZ, R21 ;  /* 0x00000015ff07723e */ /* 0x000fca00000000ff */
[----:B------:R0:W-:Y:S02]  /*79a0*/  STS.U16 [R6+0x100], R7 ;  /* 0x0001000706007388 */ /* 0x0001e40000000400 */
[----:B0-----:R-:W-:Y:S01]  /*79b0*/  VIADD R6, R6, 0x400 ;  /* 0x0000040006067836 */ /* 0x001fe20000000000 */
[----:B------:R-:W-:Y:S06]  /*79c0*/  @!P2 BRA `(.L_x_205) ;  /* 0xfffffffc0080a947 */ /* 0x000fec000383ffff */
.L_x_201:
[----:B------:R-:W-:Y:S05]  /*79d0*/  BSYNC.RECONVERGENT B0 ;  /* 0x0000000000007941 */ /* 0x000fea0003800200 */
.L_x_200:
[----:B------:R-:W-:Y:S01]  /*79e0*/  UIADD3 UR14, UPT, UPT, UR45, -0x1, URZ ;  /* 0xffffffff2d0e7890 */ /* 0x000fe2000fffe0ff */
[----:B------:R-:W5:Y:S01]  /*79f0*/  S2UR UR9, SR_CgaCtaId ;  /* 0x00000000000979c3 */ /* 0x000f620000008800 */
[----:B------:R-:W1:Y:S01]  /*7a00*/  LDCU UR8, c[0x0][0x40c] ;  /* 0x00008180ff0877ac */ /* 0x000e620008000800 */
[----:B------:R-:W-:Y:S01]  /*7a10*/  SHF.R.U32.HI R6, RZ, 0x4, R16 ;  /* 0x00000004ff067819 */ /* 0x000fe20000011610 */
[----:B------:R-:W-:Y:S01]  /*7a20*/  BSSY.RECONVERGENT B0, `(.L_x_206) ;  /* 0x000001d000007945 */ /* 0x000fe20003800200 */
[C---:B0-2---:R-:W-:Y:S01]  /*7a30*/  SHF.L.U32 R4, R16.reuse, 0x3, RZ ;  /* 0x0000000310047819 */ /* 0x045fe200000006ff */
[----:B------:R-:W-:Y:S01]  /*7a40*/  USHF.R.S32.HI UR4, URZ, 0x1f, UR14 ;  /* 0x0000001fff047899 */ /* 0x000fe2000801140e */
[----:B------:R-:W-:Y:S01]  /*7a50*/  SHF.L.U32 R8, R16, 0x4, RZ ;  /* 0x0000000410087819 */ /* 0x000fe200000006ff */
[----:B------:R-:W-:Y:S01]  /*7a60*/  UMOV UR5, 0x400 ;  /* 0x0000040000057882 */ /* 0x000fe20000000000 */
[----:B------:R-:W-:Y:S01]  /*7a70*/  CS2R R22, SRZ ;  /* 0x0000000000167805 */ /* 0x000fe2000001ff00 */
[----:B------:R-:W-:Y:S01]  /*7a80*/  ULEA.HI UR4, UR4, UR14, URZ, 0x3 ;  /* 0x0000000e04047291 */ /* 0x000fe2000f8f18ff */
[----:B------:R-:W-:-:S02]  /*7a90*/  CS2R R20, SRZ ;  /* 0x0000000000147805 */ /* 0x000fc4000001ff00 */
[----:B------:R-:W-:Y:S01]  /*7aa0*/  LOP3.LUT R4, R4, 0x78, RZ, 0xc0, !PT ;  /* 0x0000007804047812 */ /* 0x000fe200078ec0ff */
[----:B------:R-:W-:Y:S01]  /*7ab0*/  ULOP3.LUT UR4, UR4, 0xfffffff8, URZ, 0xc0, !UPT ;  /* 0xfffffff804047892 */ /* 0x000fe2000f8ec0ff */
[----:B------:R-:W-:-:S03]  /*7ac0*/  LOP3.LUT R8, R8, 0xf0, RZ, 0xc0, !PT ;  /* 0x000000f008087812 */ /* 0x000fc600078ec0ff */
[----:B------:R-:W-:Y:S01]  /*7ad0*/  UIADD3 UR4, UPT, UPT, UR14, -UR4, URZ ;  /* 0x800000040e047290 */ /* 0x000fe2000fffe0ff */
[----:B-1----:R-:W-:Y:S01]  /*7ae0*/  IMAD.U32 R37, RZ, RZ, UR8 ;  /* 0x00000008ff257e24 */ /* 0x002fe2000f8e00ff */
[----:B------:R-:W-:-:S04]  /*7af0*/  UIADD3 UR8, UPT, UPT, UR5, 0x120, URZ ;  /* 0x0000012005087890 */ /* 0x000fc8000fffe0ff */
[----:B------:R-:W-:Y:S01]  /*7b00*/  ISETP.NE.AND P0, PT, R6, UR4, PT ;  /* 0x0000000406007c0c */ /* 0x000fe2000bf05270 */
[----:B-----5:R-:W-:-:S03]  /*7b10*/  ULEA UR8, UR9, UR8, 0x18 ;  /* 0x0000000809087291 */ /* 0x020fc6000f8ec0ff */
[----:B------:R-:W-:-:S13]  /*7b20*/  ISETP.NE.OR P0, PT, R37, RZ, P0 ;  /* 0x000000ff2500720c */ /* 0x000fda0000705670 */
[----:B------:R-:W-:Y:S05]  /*7b30*/  @P0 BRA `(.L_x_207) ;  /* 0x00000000002c0947 */ /* 0x000fea0003800000 */
[----:B------:R-:W0:Y:S01]  /*7b40*/  LDCU.64 UR12, c[0x0][0x3b0] ;  /* 0x00007600ff0c77ac */ /* 0x000e220008000a00 */
[----:B------:R-:W-:Y:S01]  /*7b50*/  IMAD.MOV.U32 R23, RZ, RZ, RZ ;  /* 0x000000ffff177224 */ /* 0x000fe200078e00ff */
[----:B0-----:R-:W-:-:S04]  /*7b60*/  UISETP.NE.U32.AND UP0, UPT, UR12, URZ, UPT ;  /* 0x000000ff0c00728c */ /* 0x001fc8000bf05070 */
[----:B------:R-:W-:-:S09]  /*7b70*/  UISETP.NE.AND.EX UP0, UPT, UR13, URZ, UPT, UP0 ;  /* 0x000000ff0d00728c */ /* 0x000fd2000bf05300 */
[----:B------:R-:W-:Y:S05]  /*7b80*/  BRA.U !UP0, `(.L_x_208) ;  /* 0x0000000108147547 */ /* 0x000fea000b800000 */
[----:B------:R-:W0:Y:S01]  /*7b90*/  S2R R3, SR_CTAID.X ;  /* 0x0000000000037919 */ /* 0x000e220000002500 */
[----:B------:R-:W1:Y:S01]  /*7ba0*/  LDC.64 R20, c[0x0][0x3b0] ;  /* 0x0000ec00ff147b82 */ /* 0x000e620000000a00 */
[----:B0-----:R-:W-:-:S05]  /*7bb0*/  LEA R3, R3, R4, 0x7 ;  /* 0x0000000403037211 */ /* 0x001fca00078e38ff */
[----:B-1----:R-:W-:-:S06]  /*7bc0*/  IMAD.WIDE.U32 R20, R3, 0x2, R20 ;  /* 0x0000000203147825 */ /* 0x002fcc00078e0014 */
[----:B------:R-:W5:Y:S02]  /*7bd0*/  LDG.E.128 R20, desc[UR36][R20.64] ;  /* 0x0000002414147981 */ /* 0x000f64000c1e1d00 */
.L_x_208:
[----:B-----5:R0:W-:Y:S02]  /*7be0*/  STS.128 [R8+UR8], R20 ;  /* 0x0000001408007988 */ /* 0x0201e40008000c08 */
.L_x_207:
[----:B------:R-:W-:Y:S05]  /*7bf0*/  BSYNC.RECONVERGENT B0 ;  /* 0x0000000000007941 */ /* 0x000fea0003800200 */
.L_x_206:
[----:B------:R-:W1:Y:S01]  /*7c00*/  S2UR UR10, SR_CTAID.Y ;  /* 0x00000000000a79c3 */ /* 0x000e620000002600 */
[----:B------:R-:W1:Y:S01]  /*7c10*/  LDCU UR12, c[0x0][0x3f8] ;  /* 0x00007f00ff0c77ac */ /* 0x000e620008000800 */
[----:B------:R-:W-:Y:S01]  /*7c20*/  IADD3 R31, PT, PT, R6, UR16, RZ ;  /* 0x00000010061f7c10 */ /* 0x000fe2000fffe0ff */
[----:B------:R-:W-:Y:S01]  /*7c30*/  BSSY.RECONVERGENT B0, `(.L_x_209) ;  /* 0x00000d5000007945 */ /* 0x000fe20003800200 */
[----:B------:R-:W-:Y:S01]  /*7c40*/  HFMA2 R7, -RZ, RZ, 0, 0 ;  /* 0x00000000ff077431 */ /* 0x000fe200000001ff */
[----:B------:R-:W2:Y:S01]  /*7c50*/  LDCU UR13, c[0x0][0x3f4] ;  /* 0x00007e80ff0d77ac */ /* 0x000ea20008000800 */
[----:B------:R-:W-:Y:S02]  /*7c60*/  HFMA2 R5, -RZ, RZ, 0, 0 ;  /* 0x00000000ff057431 */ /* 0x000fe400000001ff */
[----:B------:R-:W-:Y:S01]  /*7c70*/  IMAD.MOV.U32 R0, RZ, RZ, RZ ;  /* 0x000000ffff007224 */ /* 0x000fe200078e00ff */
[----:B------:R-:W5:Y:S01]  /*7c80*/  LDC.64 R18, c[0x0][0x3c0] ;  /* 0x0000f000ff127b82 */ /* 0x000f620000000a00 */
[----:B------:R-:W-:Y:S01]  /*7c90*/  UIADD3 UR5, UPT, UPT, UR5, 0x220, URZ ;  /* 0x0000022005057890 */ /* 0x000fe2000fffe0ff */
[----:B------:R-:W-:Y:S01]  /*7ca0*/  IMAD.MOV.U32 R30, RZ, RZ, RZ ;  /* 0x000000ffff1e7224 */ /* 0x000fe200078e00ff */
[----:B------:R-:W0:Y:S01]  /*7cb0*/  LDCU UR15, c[0x0][0x40c] ;  /* 0x00008180ff0f77ac */ /* 0x000e220008000800 */
[----:B------:R-:W-:Y:S01]  /*7cc0*/  MOV R9, RZ ;  /* 0x000000ff00097202 */ /* 0x000fe20000000f00 */
[----:B------:R-:W-:Y:S01]  /*7cd0*/  IMAD.MOV.U32 R26, RZ, RZ, RZ ;  /* 0x000000ffff1a7224 */ /* 0x000fe200078e00ff */
[----:B------:R-:W-:Y:S01]  /*7ce0*/  MOV R10, RZ ;  /* 0x000000ff000a7202 */ /* 0x000fe20000000f00 */
[----:B------:R-:W-:Y:S01]  /*7cf0*/  ULEA UR5, UR9, UR5, 0x18 ;  /* 0x0000000509057291 */ /* 0x000fe2000f8ec0ff */
[----:B------:R-:W0:Y:S01]  /*7d00*/  LDCU.64 UR20, c[0x0][0x3c8] ;  /* 0x00007900ff1477ac */ /* 0x000e220008000a00 */
[----:B--2---:R-:W-:-:S02]  /*7d10*/  UISETP.LT.AND UP0, UPT, UR14, UR13, UPT ;  /* 0x0000000d0e00728c */ /* 0x004fc4000bf01270 */
[----:B------:R-:W-:Y:S01]  /*7d20*/  MOV R11, UR13 ;  /* 0x0000000d000b7c02 */ /* 0x000fe20008000f00 */
[----:B-1----:R-:W-:-:S04]  /*7d30*/  UIMAD UR10, UR10, UR12, UR11 ;  /* 0x0000000c0a0a72a4 */ /* 0x002fc8000f8e020b */
[----:B----4-:R-:W-:Y:S01]  /*7d40*/  IMAD R25, R11, UR6, R4 ;  /* 0x000000060b197c24 */ /* 0x010fe2000f8e0204 */
[----:B------:R-:W-:Y:S01]  /*7d50*/  UIADD3 UR6, UPT, UPT, UR5, UR7, URZ ;  /* 0x0000000705067290 */ /* 0x000fe2000fffe0ff */
[----:B------:R-:W-:Y:S01]  /*7d60*/  IMAD.U32 R27, RZ, RZ, UR10 ;  /* 0x0000000aff1b7e24 */ /* 0x000fe2000f8e00ff */
[----:B------:R-:W-:Y:S01]  /*7d70*/  USEL UR10, UR14, UR13, UP0 ;  /* 0x0000000d0e0a7287 */ /* 0x000fe20008000000 */
[----:B-----5:R-:W-:-:S03]  /*7d80*/  IMAD.WIDE R24, R25, 0x2, R18 ;  /* 0x0000000219187825 */ /* 0x020fc600078e0212 */
[----:B------:R-:W-:Y:S01]  /*7d90*/  LEA R36, R6, UR6, 0x1 ;  /* 0x0000000606247c11 */ /* 0x000fe2000f8e08ff */
[----:B------:R-:W-:Y:S01]  /*7da0*/  IMAD.SHL.U32 R27, R27, 0x80, RZ ;  /* 0x000000801b1b7824 */ /* 0x000fe200078e00ff */
[----:B------:R-:W-:Y:S01]  /*7db0*/  BAR.SYNC.DEFER_BLOCKING 0x0 ;  /* 0x0000000000007b1d */ /* 0x000fe20000010000 */
[----:B------:R-:W-:Y:S02]  /*7dc0*/  ISETP.GE.AND P0, PT, R31, UR10, PT ;  /* 0x0000000a1f007c0c */ /* 0x000fe4000bf06270 */
[----:B------:R-:W-:-:S04]  /*7dd0*/  IMAD R3, R27, UR13, R4 ;  /* 0x0000000d1b037c24 */ /* 0x000fc8000f8e0204 */
[----:B------:R-:W-:-:S04]  /*7de0*/  IMAD.WIDE R18, R3, 0x2, R18 ;  /* 0x0000000203127825 */ /* 0x000fc800078e0212 */
[----:B------:R-:W-:-:S03]  /*7df0*/  IMAD.MOV.U32 R3, RZ, RZ, RZ ;  /* 0x000000ffff037224 */ /* 0x000fc600078e00ff */
[----:B0-----:R-:W-:Y:S05]  /*7e00*/  @P0 BRA `(.L_x_210) ;  /* 0x0000000800dc0947 */ /* 0x001fea0003800000 */
[----:B------:R-:W-:Y:S01]  /*7e10*/  UIMAD UR9, UR38, UR12, UR11 ;  /* 0x0000000c260972a4 */ /* 0x000fe2000f8e020b */
[----:B------:R-:W-:Y:S01]  /*7e20*/  VIADD R32, R31, 0x8 ;  /* 0x000000081f207836 */ /* 0x000fe20000000000 */
[----:B------:R-:W0:Y:S01]  /*7e30*/  LDC.64 R28, c[0x0][0x458] ;  /* 0x00011600ff1c7b82 */ /* 0x000e220000000a00 */
[----:B------:R-:W-:Y:S01]  /*7e40*/  BSSY.RECONVERGENT B1, `(.L_x_211) ;  /* 0x0000046000017945 */ /* 0x000fe20003800200 */
[----:B------:R-:W-:Y:S01]  /*7e50*/  IMAD R38, R11, UR12, RZ ;  /* 0x0000000c0b267c24 */ /* 0x000fe2000f8e02ff */
[----:B------:R-:W-:Y:S01]  /*7e60*/  MOV R10, RZ ;  /* 0x000000ff000a7202 */ /* 0x000fe20000000f00 */
[----:B------:R-:W-:Y:S01]  /*7e70*/  IMAD.MOV.U32 R39, RZ, RZ, R31 ;  /* 0x000000ffff277224 */ /* 0x000fe200078e001f */
[----:B------:R-:W-:Y:S01]  /*7e80*/  MOV R3, UR9 ;  /* 0x0000000900037c02 */ /* 0x000fe20008000f00 */
[----:B------:R-:W-:Y:S01]  /*7e90*/  ULOP3.LUT UR9, URZ, UR16, URZ, 0x33, !UPT ;  /* 0x00000010ff097292 */ /* 0x000fe2000f8e33ff */
[----:B------:R-:W-:Y:S01]  /*7ea0*/  VIMNMX R5, PT, PT, R32, UR10, !PT ;  /* 0x0000000a20057c48 */ /* 0x000fe2000ffe0100 */
[----:B------:R-:W-:Y:S01]  /*7eb0*/  IMAD.MOV.U32 R9, RZ, RZ, RZ ;  /* 0x000000ffff097224 */ /* 0x000fe200078e00ff */
[----:B------:R-:W-:Y:S01]  /*7ec0*/  MOV R26, RZ ;  /* 0x000000ff001a7202 */ /* 0x000fe20000000f00 */
[----:B------:R-:W-:Y:S01]  /*7ed0*/  IMAD R3, R3, 0x80, R4 ;  /* 0x0000008003037824 */ /* 0x000fe200078e0204 */
[----:B------:R-:W-:Y:S01]  /*7ee0*/  MOV R30, RZ ;  /* 0x000000ff001e7202 */ /* 0x000fe20000000f00 */
[----:B------:R-:W-:Y:S01]  /*7ef0*/  IMAD.MOV.U32 R7, RZ, RZ, RZ ;  /* 0x000000ffff077224 */ /* 0x000fe200078e00ff */
[----:B------:R-:W-:Y:S01]  /*7f00*/  IADD3 R33, PT, PT, -R6, UR9, R5 ;  /* 0x0000000906217c10 */ /* 0x000fe2000fffe105 */
[----:B------:R-:W-:Y:S01]  /*7f10*/  IMAD.MOV.U32 R5, RZ, RZ, RZ ;  /* 0x000000ffff057224 */ /* 0x000fe200078e00ff */
[----:B------:R-:W-:-:S02]  /*7f20*/  MOV R0, RZ ;  /* 0x000000ff00007202 */ /* 0x000fc40000000f00 */
[----:B------:R-:W-:Y:S01]  /*7f30*/  LOP3.LUT P0, RZ, R33, 0x8, RZ, 0xc0, !PT ;  /* 0x0000000821ff7812 */ /* 0x000fe2000780c0ff */
[----:B0-----:R-:W-:Y:S01]  /*7f40*/  IMAD.WIDE R28, R3, 0x2, R28 ;  /* 0x00000002031c7825 */ /* 0x001fe200078e021c */
[----:B------:R-:W-:-:S11]  /*7f50*/  MOV R3, RZ ;  /* 0x000000ff00037202 */ /* 0x000fd60000000f00 */
[----:B------:R-:W-:Y:S05]  /*7f60*/  @P0 BRA `(.L_x_212) ;  /* 0x0000000000cc0947 */ /* 0x000fea0003800000 */
[----:B------:R-:W0:Y:S01]  /*7f70*/  LDCU.64 UR18, c[0x0][0x3c8] ;  /* 0x00007900ff1277ac */ /* 0x000e220008000a00 */
[----:B------:R-:W-:-:S05]  /*7f80*/  IADD3 R0, P0, PT, R31, UR42, RZ ;  /* 0x0000002a1f007c10 */ /* 0x000fca000ff1e0ff */
[----:B------:R-:W-:Y:S01]  /*7f90*/  IMAD.X R3, RZ, RZ, R2, P0 ;  /* 0x000000ffff037224 */ /* 0x000fe200000e0602 */
[----:B0-----:R-:W-:-:S04]  /*7fa0*/  LEA R10, P0, R0, UR18, 0x2 ;  /* 0x00000012000a7c11 */ /* 0x001fc8000f8010ff */
[----:B------:R-:W-:-:S06]  /*7fb0*/  LEA.HI.X R11, R0, UR19, R3, 0x2, P0 ;  /* 0x00000013000b7c11 */ /* 0x000fcc00080f1403 */
[----:B------:R-:W2:Y:S01]  /*7fc0*/  LDG.E R11, desc[UR36][R10.64] ;  /* 0x000000240a0b7981 */ /* 0x000ea2000c1e1900 */
[----:B------:R-:W-:Y:S02]  /*7fd0*/  SHF.L.U32 R3, R31, 0x7, RZ ;  /* 0x000000071f037819 */ /* 0x000fe400000006ff */
[----:B------:R-:W-:Y:S01]  /*7fe0*/  ISETP.NE.AND P0, PT, R37, RZ, PT ;  /* 0x000000ff2500720c */ /* 0x000fe20003f05270 */
[----:B--2---:R-:W-:-:S04]  /*7ff0*/  IMAD R0, R38, R11, RZ ;  /* 0x0000000b26007224 */ /* 0x004fc800078e02ff */
[----:B------:R-:W-:Y:S02]  /*8000*/  IMAD R13, R0, 0x80, R3 ;  /* 0x00000080000d7824 */ /* 0x000fe400078e0203 */
[----:B------:R-:W0:Y:S02]  /*8010*/  LDS.U16 R0, [R36] ;  /* 0x0000000024007984 */ /* 0x000e240000000400 */
[----:B------:R-:W-:-:S06]  /*8020*/  IMAD.WIDE R12, R13, 0x2, R24 ;  /* 0x000000020d0c7825 */ /* 0x000fcc00078e0218 */
[----:B------:R-:W5:Y:S01]  /*8030*/  LDG.E.128 R12, desc[UR36][R12.64] ;  /* 0x000000240c0c7981 */ /* 0x000f62000c1e1d00 */
[----:B0-----:R-:W-:Y:S01]  /*8040*/  HADD2.F32 R0, -RZ, R0.H0_H0 ;  /* 0x20000000ff007230 */ /* 0x001fe20000004100 */
[----:B------:R-:W-:Y:S06]  /*8050*/  @P0 BRA `(.L_x_213) ;  /* 0x00000000004c0947 */ /* 0x000fec0003800000 */
[----:B------:R-:W-:Y:S01]  /*8060*/  ISETP.NE.AND P1, PT, R17, RZ, PT ;  /* 0x000000ff1100720c */ /* 0x000fe20003f25270 */
[----:B------:R-:W0:-:S12]  /*8070*/  LDS.128 R40, [R8+UR8] ;  /* 0x0000000808287984 */ /* 0x000e180008000c00 */
[----:B------:R-:W-:Y:S01]  /*8080*/  VOTEU.ANY UP0, P1 ;  /* 0x0000000000ff7886 */ /* 0x000fe20000800100 */
[----:B------:R-:W-:-:S13]  /*8090*/  PLOP3.LUT P0, PT, PT, PT, UP0, 0x80, 0x8 ;  /* 0x000000000008781c */ /* 0x000fda0003f0f008 */
[----:B------:R-:W2:Y:S01]  /*80a0*/  @P0 LDG.E.128 R44, desc[UR36][R28.64] ;  /* 0x000000241c2c0981 */ /* 0x000ea2000c1e1d00 */
[----:B------:R-:W-:Y:S01]  /*80b0*/  PLOP3.LUT P0, PT, PT, PT, UP0, 0x80, 0x8 ;  /* 0x000000000008781c */ /* 0x000fe20003f0f008 */
[----:B------:R-:W-:Y:S01]  /*80c0*/  IMAD.WIDE.U32 R10, R3, 0x2, R18 ;  /* 0x00000002030a7825 */ /* 0x000fe200078e0012 */
        /* <DEDUP_REMOVED lines=12> */
.L_x_213:
[--C-:B-----5:R-:W-:Y:S01]  /*8190*/  HADD2.F32 R5, -RZ, R13.reuse.H0_H0 ;  /* 0x2000000dff057230 */ /* 0x120fe20000004100 */
[----:B------:R-:W-:Y:S01]  /*81a0*/  MOV R39, R32 ;  /* 0x0000002000277202 */ /* 0x000fe20000000f00 */
[----:B------:R-:W-:Y:S02]  /*81b0*/  HADD2.F32 R7, -RZ, R13.H1_H1 ;  /* 0x3000000dff077230 */ /* 0x000fe40000004100 */
[--C-:B------:R-:W-:Y:S02]  /*81c0*/  HADD2.F32 R35, -RZ, R12.reuse.H0_H0 ;  /* 0x2000000cff237230 */ /* 0x100fe40000004100 */
[C---:B------:R-:W-:Y:S01]  /*81d0*/  FFMA.FTZ R5, R0.reuse, R5, RZ ;  /* 0x0000000500057223 */ /* 0x040fe200000100ff */
[----:B------:R-:W-:Y:S02]  /*81e0*/  HADD2.F32 R3, -RZ, R12.H1_H1 ;  /* 0x3000000cff037230 */ /* 0x000fe40000004100 */
[----:B------:R-:W-:Y:S01]  /*81f0*/  FFMA.FTZ R26, R0, R7, RZ ;  /* 0x00000007001a7223 */ /* 0x000fe200000100ff */
[----:B------:R-:W-:-:S02]  /*8200*/  HADD2.F32 R9, -RZ, R14.H0_H0 ;  /* 0x2000000eff097230 */ /* 0x000fc40000004100 */
[C---:B0-----:R-:W-:Y:S01]  /*8210*/  FFMA.FTZ R10, R0.reuse, R35, RZ ;  /* 0x00000023000a7223 */ /* 0x041fe200000100ff */
[----:B------:R-:W-:Y:S02]  /*8220*/  HADD2.F32 R11, -RZ, R14.H1_H1 ;  /* 0x3000000eff0b7230 */ /* 0x000fe40000004100 */
[C---:B------:R-:W-:Y:S01]  /*8230*/  FFMA.FTZ R3, R0.reuse, R3, RZ ;  /* 0x0000000300037223 */ /* 0x040fe200000100ff */
[--C-:B------:R-:W-:Y:S02]  /*8240*/  HADD2.F32 R13, -RZ, R15.reuse.H0_H0 ;  /* 0x2000000fff0d7230 */ /* 0x100fe40000004100 */
[C---:B------:R-:W-:Y:S01]  /*8250*/  FFMA.FTZ R9, R0.reuse, R9, RZ ;  /* 0x0000000900097223 */ /* 0x040fe200000100ff */
[----:B------:R-:W-:Y:S02]  /*8260*/  HADD2.F32 R15, -RZ, R15.H1_H1 ;  /* 0x3000000fff0f7230 */ /* 0x000fe40000004100 */
[C---:B------:R-:W-:Y:S01]  /*8270*/  FFMA.FTZ R30, R0.reuse, R11, RZ ;  /* 0x0000000b001e7223 */ /* 0x040fe200000100ff */
[----:B------:R-:W-:-:S02]  /*8280*/  FFMA.FTZ R7, R0, R13, RZ ;  /* 0x0000000d00077223 */ /* 0x000fc400000100ff */
[----:B------:R-:W-:-:S07]  /*8290*/  FFMA.FTZ R0, R0, R15, RZ ;  /* 0x0000000f00007223 */ /* 0x000fce00000100ff */
.L_x_212:
[----:B------:R-:W-:Y:S05]  /*82a0*/  BSYNC.RECONVERGENT B1 ;  /* 0x0000000000017941 */ /* 0x000fea0003800200 */
.L_x_211:
[----:B------:R-:W-:-:S13]  /*82b0*/  ISETP.GE.U32.AND P0, PT, R33, 0x8, PT ;  /* 0x000000082100780c */ /* 0x000fda0003f06070 */
[----:B------:R-:W-:Y:S05]  /*82c0*/  @!P0 BRA `(.L_x_210) ;  /* 0x0000000400ac8947 */ /* 0x000fea0003800000 */
[C---:B------:R-:W-:Y:S01]  /*82d0*/  LEA R11, R39.reuse, UR7, 0x1 ;  /* 0x00000007270b7c11 */ /* 0x040fe2000f8e08ff */
[----:B------:R-:W-:Y:S01]  /*82e0*/  IMAD.U32 R12, RZ, RZ, UR16 ;  /* 0x00000010ff0c7e24 */ /* 0x000fe2000f8e00ff */
[----:B------:R-:W-:Y:S01]  /*82f0*/  MOV R42, UR5 ;  /* 0x00000005002a7c02 */ /* 0x000fe20008000f00 */
[----:B------:R-:W-:Y:S01]  /*8300*/  IMAD.SHL.U32 R43, R39, 0x80, RZ ;  /* 0x00000080272b7824 */ /* 0x000fe200078e00ff */
[----:B------:R-:W-:Y:S01]  /*8310*/  ISETP.NE.AND P0, PT, R37, RZ, PT ;  /* 0x000000ff2500720c */ /* 0x000fe20003f05270 */
[----:B------:R-:W-:Y:S01]  /*8320*/  IMAD R11, R12, -0x2, R11 ;  /* 0xfffffffe0c0b7824 */ /* 0x000fe200078e020b */
[----:B------:R-:W-:-:S04]  /*8330*/  SHF.L.U32 R48, R38, 0x7, RZ ;  /* 0x0000000726307819 */ /* 0x000fc800000006ff */
[----:B------:R-:W-:-:S07]  /*8340*/  IADD3 R42, PT, PT, R11, 0x10, R42 ;  /* 0x000000100b2a7810 */ /* 0x000fce0007ffe02a */
.L_x_217:
[----:B------:R-:W-:Y:S02]  /*8350*/  IADD3 R11, P1, PT, R39, UR42, RZ ;  /* 0x0000002a270b7c10 */ /* 0x000fe4000ff3e0ff */
[----:B------:R-:W-:-:S03]  /*8360*/  ISETP.NE.AND P4, PT, R17, RZ, PT ;  /* 0x000000ff1100720c */ /* 0x000fc60003f85270 */
[----:B------:R-:W-:Y:S01]  /*8370*/  IMAD.X R12, RZ, RZ, R2, P1 ;  /* 0x000000ffff0c7224 */ /* 0x000fe200008e0602 */
[----:B------:R-:W-:-:S04]  /*8380*/  LEA R40, P1, R11, UR20, 0x2 ;  /* 0x000000140b287c11 */ /* 0x000fc8000f8210ff */
[----:B------:R-:W-:-:S05]  /*8390*/  LEA.HI.X R41, R11, UR21, R12, 0x2, P1 ;  /* 0x000000150b297c11 */ /* 0x000fca00088f140c */
[----:B------:R-:W2:Y:S02]  /*83a0*/  LDG.E R12, desc[UR36][R40.64] ;  /* 0x00000024280c7981 */ /* 0x000ea4000c1e1900 */
[----:B--2---:R-:W-:-:S04]  /*83b0*/  IMAD R13, R12, R48, R43 ;  /* 0x000000300c0d7224 */ /* 0x004fc800078e022b */
[----:B------:R-:W-:-:S06]  /*83c0*/  IMAD.WIDE R12, R13, 0x2, R24 ;  /* 0x000000020d0c7825 */ /* 0x000fcc00078e0218 */
[----:B------:R-:W5:Y:S01]  /*83d0*/  LDG.E.128 R12, desc[UR36][R12.64] ;  /* 0x000000240c0c7981 */ /* 0x000f62000c1e1d00 */
[----:B------:R-:W-:Y:S04]  /*83e0*/  BSSY.RECONVERGENT B1, `(.L_x_214) ;  /* 0x0000014000017945 */ /* 0x000fe80003800200 */
[----:B------:R-:W-:Y:S05]  /*83f0*/  @P0 BRA `(.L_x_215) ;  /* 0x0000000000480947 */ /* 0x000fea0003800000 */
[----:B------:R-:W-:Y:S01]  /*8400*/  VOTEU.ANY UP0, P4 ;  /* 0x0000000000ff7886 */ /* 0x000fe20002000100 */
[----:B------:R-:W-:Y:S01]  /*8410*/  PLOP3.LUT P0, PT, PT, PT, UP0, 0x80, 0x8 ;  /* 0x000000000008781c */ /* 0x000fe20003f0f008 */
[----:B------:R-:W0:-:S12]  /*8420*/  LDS.128 R32, [R8+UR8] ;  /* 0x0000000808207984 */ /* 0x000e180008000c00 */
        /* <DEDUP_REMOVED lines=15> */
.L_x_215:
[----:B------:R-:W-:Y:S05]  /*8520*/  BSYNC.RECONVERGENT B1 ;  /* 0x0000000000017941 */ /* 0x000fea0003800200 */
.L_x_214:
[----:B------:R-:W0:Y:S04]  /*8530*/  LDG.E R41, desc[UR36][R40.64+0x20] ;  /* 0x0000202428297981 */ /* 0x000e28000c1e1900 */
[----:B------:R-:W1:Y:S01]  /*8540*/  LDS.U16 R11, [R42+-0x10] ;  /* 0xfffff0002a0b7984 */ /* 0x000e620000000400 */
[----:B0-----:R-:W-:-:S05]  /*8550*/  IMAD R32, R38, R41, RZ ;  /* 0x0000002926207224 */ /* 0x001fca00078e02ff */
[----:B------:R-:W-:-:S05]  /*8560*/  LEA R32, R32, R43, 0x7 ;  /* 0x0000002b20207211 */ /* 0x000fca00078e38ff */
[----:B------:R-:W-:-:S04]  /*8570*/  VIADD R33, R32, 0x400 ;  /* 0x0000040020217836 */ /* 0x000fc80000000000 */
[----:B------:R-:W-:-:S06]  /*8580*/  IMAD.WIDE R32, R33, 0x2, R24 ;  /* 0x0000000221207825 */ /* 0x000fcc00078e0218 */
[----:B------:R-:W5:Y:S01]  /*8590*/  LDG.E.128 R32, desc[UR36][R32.64] ;  /* 0x0000002420207981 */ /* 0x000f62000c1e1d00 */
[----:B------:R-:W-:Y:S01]  /*85a0*/  MOV R37, UR15 ;  /* 0x0000000f00257c02 */ /* 0x000fe20008000f00 */
[--C-:B-----5:R-:W-:Y:S02]  /*85b0*/  HADD2.F32 R46, -RZ, R14.reuse.H0_H0 ;  /* 0x2000000eff2e7230 */ /* 0x120fe40000004100 */
[----:B------:R-:W-:Y:S01]  /*85c0*/  HADD2.F32 R41, -RZ, R14.H1_H1 ;  /* 0x3000000eff297230 */ /* 0x000fe20000004100 */
[----:B------:R-:W-:Y:S01]  /*85d0*/  ISETP.NE.AND P0, PT, R37, RZ, PT ;  /* 0x000000ff2500720c */ /* 0x000fe20003f05270 */
[----:B-1----:R-:W-:Y:S02]  /*85e0*/  HADD2.F32 R11, -RZ, R11.H0_H0 ;  /* 0x2000000bff0b7230 */ /* 0x002fe40000004100 */
[----:B------:R-:W-:Y:S02]  /*85f0*/  HADD2.F32 R44, -RZ, R12.H0_H0 ;  /* 0x2000000cff2c7230 */ /* 0x000fe40000004100 */
[----:B------:R-:W-:-:S02]  /*8600*/  HADD2.F32 R40, -RZ, R13.H0_H0 ;  /* 0x2000000dff287230 */ /* 0x000fc40000004100 */
[C---:B------:R-:W-:Y:S01]  /*8610*/  FFMA.FTZ R46, R11.reuse, R46, R9 ;  /* 0x0000002e0b2e7223 */ /* 0x040fe20000010009 */
[----:B------:R-:W-:Y:S02]  /*8620*/  HADD2.F32 R14, -RZ, R15.H0_H0 ;  /* 0x2000000fff0e7230 */ /* 0x000fe40000004100 */
[C---:B------:R-:W-:Y:S01]  /*8630*/  FFMA.FTZ R45, R11.reuse, R44, R10 ;  /* 0x0000002c0b2d7223 */ /* 0x040fe2000001000a */
[----:B------:R-:W-:Y:S02]  /*8640*/  HADD2.F32 R12, -RZ, R12.H1_H1 ;  /* 0x3000000cff0c7230 */ /* 0x000fe40000004100 */
[C---:B------:R-:W-:Y:S01]  /*8650*/  FFMA.FTZ R40, R11.reuse, R40, R5 ;  /* 0x000000280b287223 */ /* 0x040fe20000010005 */
[----:B------:R-:W-:Y:S02]  /*8660*/  HADD2.F32 R13, -RZ, R13.H1_H1 ;  /* 0x3000000dff0d7230 */ /* 0x000fe40000004100 */
[----:B------:R-:W-:Y:S01]  /*8670*/  FFMA.FTZ R30, R11, R41, R30 ;  /* 0x000000290b1e7223 */ /* 0x000fe2000001001e */
[----:B------:R-:W-:-:S02]  /*8680*/  HADD2.F32 R15, -RZ, R15.H1_H1 ;  /* 0x3000000fff0f7230 */ /* 0x000fc40000004100 */
[C---:B------:R-:W-:Y:S01]  /*8690*/  FFMA.FTZ R44, R11.reuse, R12, R3 ;  /* 0x0000000c0b2c7223 */ /* 0x040fe20000010003 */
[C---:B------:R-:W-:Y:S01]  /*86a0*/  FFMA.FTZ R50, R11.reuse, R14, R7 ;  /* 0x0000000e0b327223 */ /* 0x040fe20000010007 */
[C---:B------:R-:W-:Y:S01]  /*86b0*/  FFMA.FTZ R26, R11.reuse, R13, R26 ;  /* 0x0000000d0b1a7223 */ /* 0x040fe2000001001a */
[----:B------:R-:W-:Y:S01]  /*86c0*/  FFMA.FTZ R52, R11, R15, R0 ;  /* 0x0000000f0b347223 */ /* 0x000fe20000010000 */
[----:B------:R-:W-:Y:S06]  /*86d0*/  @P0 BRA `(.L_x_216) ;  /* 0x00000000004c0947 */ /* 0x000fec0003800000 */
[----:B------:R-:W-:Y:S01]  /*86e0*/  VOTEU.ANY UP0, P4 ;  /* 0x0000000000ff7886 */ /* 0x000fe20002000100 */
[----:B------:R-:W-:Y:S01]  /*86f0*/  PLOP3.LUT P1, PT, PT, PT, UP0, 0x80, 0x8 ;  /* 0x000000000008781c */ /* 0x000fe20003f2f008 */
[----:B------:R-:W0:-:S12]  /*8700*/  LDS.128 R56, [R8+UR8] ;  /* 0x0000000808387984 */ /* 0x000e180008000c00 */
[----:B------:R-:W2:Y:S01]  /*8710*/  @P1 LDG.E.128 R12, desc[UR36][R28.64] ;  /* 0x000000241c0c1981 */ /* 0x000ea2000c1e1d00 */
[----:B------:R-:W-:Y:S01]  /*8720*/  PLOP3.LUT P1, PT, PT, PT, UP0, 0x80, 0x8 ;  /* 0x000000000008781c */ /* 0x000fe20003f2f008 */
[----:B------:R-:W-:Y:S01]  /*8730*/  VIADD R11, R43, 0x400 ;  /* 0x000004002b0b7836 */ /* 0x000fe20000000000 */
[----:B------:R-:W-:Y:S02]  /*8740*/  PLOP3.LUT P2, PT, PT, PT, UP0, 0x80, 0x8 ;  /* 0x000000000008781c */ /* 0x000fe40003f4f008 */
[----:B------:R-:W-:Y:S01]  /*8750*/  PLOP3.LUT P3, PT, PT, PT, UP0, 0x80, 0x8 ;  /* 0x000000000008781c */ /* 0x000fe20003f6f008 */
[----:B------:R-:W-:Y:S01]  /*8760*/  IMAD.WIDE.U32 R10, R11, 0x2, R18 ;  /* 0x000000020b0a7825 */ /* 0x000fe200078e0012 */
[----:B------:R-:W-:-:S03]  /*8770*/  PLOP3.LUT P4, PT, PT, PT, UP0, 0x80, 0x8 ;  /* 0x000000000008781c */ /* 0x000fc60003f8f008 */
[----:B0-----:R-:W-:Y:S02]  /*8780*/  HFMA2 R32, R32, 1, 1, R56 ;  /* 0x3c003c0020207831 */ /* 0x001fe40000000038 */
        /* <DEDUP_REMOVED lines=8> */
.L_x_216:
[----:B------:R1:W2:Y:S01]  /*8810*/  LDS.U16 R0, [R42] ;  /* 0x000000002a007984 */ /* 0x0002a20000000400 */
[----:B------:R-:W-:Y:S01]  /*8820*/  IADD3 R39, PT, PT, R39, 0x10, RZ ;  /* 0x0000001027277810 */ /* 0x000fe20007ffe0ff */
[--C-:B------:R-:W-:Y:S02]  /*8830*/  HADD2.F32 R3, -RZ, R32.reuse.H0_H0 ;  /* 0x20000020ff037230 */ /* 0x100fe40000004100 */
[----:B------:R-:W-:Y:S01]  /*8840*/  HADD2.F32 R5, -RZ, R32.H1_H1 ;  /* 0x30000020ff057230 */ /* 0x000fe20000004100 */
[----:B------:R-:W-:Y:S01]  /*8850*/  ISETP.GE.AND P1, PT, R39, UR10, PT ;  /* 0x0000000a27007c0c */ /* 0x000fe2000bf26270 */
[--C-:B------:R-:W-:Y:S02]  /*8860*/  HADD2.F32 R7, -RZ, R33.reuse.H0_H0 ;  /* 0x20000021ff077230 */ /* 0x100fe40000004100 */
[----:B0-----:R-:W-:Y:S01]  /*8870*/  HADD2.F32 R33, -RZ, R33.H1_H1 ;  /* 0x30000021ff217230 */ /* 0x001fe20000004100 */
[----:B-1----:R-:W-:Y:S01]  /*8880*/  IADD3 R42, PT, PT, R42, 0x20, RZ ;  /* 0x000000202a2a7810 */ /* 0x002fe20007ffe0ff */
[----:B------:R-:W-:-:S02]  /*8890*/  HADD2.F32 R9, -RZ, R34.H0_H0 ;  /* 0x20000022ff097230 */ /* 0x000fc40000004100 */
        /* <DEDUP_REMOVED lines=14> */
.L_x_210:
[----:B------:R-:W-:Y:S05]  /*8980*/  BSYNC.RECONVERGENT B0 ;  /* 0x0000000000007941 */ /* 0x000fea0003800200 */
.L_x_209:
[----:B------:R-:W-:Y:S01]  /*8990*/  ISETP.GE.AND P0, PT, R31, UR14, PT ;  /* 0x0000000e1f007c0c */ /* 0x000fe2000bf06270 */
[----:B------:R-:W0:Y:S01]  /*89a0*/  LDCU UR15, c[0x0][0x40c] ;  /* 0x00008180ff0f77ac */ /* 0x000e220008000800 */
[----:B------:R-:W-:Y:S01]  /*89b0*/  BSSY.RECONVERGENT B0, `(.L_x_218) ;  /* 0x0000108000007945 */ /* 0x000fe20003800200 */
[----:B------:R-:W1:Y:S10]  /*89c0*/  LDCU.64 UR18, c[0x0][0x3c8] ;  /* 0x00007900ff1277ac */ /* 0x000e740008000a00 */
[----:B------:R-:W-:Y:S05]  /*89d0*/  @P0 BRA `(.L_x_219) ;  /* 0x0000001000140947 */ /* 0x000fea0003800000 */
[----:B------:R-:W2:Y:S01]  /*89e0*/  LDCU UR9, c[0x0][0x3f8] ;  /* 0x00007f00ff0977ac */ /* 0x000ea20008000800 */
[----:B------:R-:W4:Y:S01]  /*89f0*/  LDC.64 R28, c[0x0][0x458] ;  /* 0x00011600ff1c7b82 */ /* 0x000f220000000a00 */
[----:B------:R-:W-:Y:S01]  /*8a00*/  VIADD R40, R31, 0x8 ;  /* 0x000000081f287836 */ /* 0x000fe20000000000 */
[----:B------:R-:W-:Y:S01]  /*8a10*/  BSSY.RECONVERGENT B1, `(.L_x_220) ;  /* 0x000005b000017945 */ /* 0x000fe20003800200 */
[----:B------:R-:W-:Y:S01]  /*8a20*/  ULOP3.LUT UR12, URZ, UR16, URZ, 0x33, !UPT ;  /* 0x00000010ff0c7292 */ /* 0x000fe2000f8e33ff */
[----:B------:R-:W-:Y:S02]  /*8a30*/  MOV R33, R31 ;  /* 0x0000001f00217202 */ /* 0x000fe40000000f00 */
[----:B------:R-:W-:Y:S02]  /*8a40*/  VIMNMX R11, PT, PT, R40, UR14, !PT ;  /* 0x0000000e280b7c48 */ /* 0x000fe4000ffe0100 */
[----:B------:R-:W5:Y:S02]  /*8a50*/  LDC R14, c[0x0][0x3f4] ;  /* 0x0000fd00ff0e7b82 */ /* 0x000f640000000800 */
[----:B------:R-:W-:-:S04]  /*8a60*/  IADD3 R34, PT, PT, -R6, UR12, R11 ;  /* 0x0000000c06227c10 */ /* 0x000fc8000fffe10b */
[----:B------:R-:W-:Y:S01]  /*8a70*/  LOP3.LUT P0, RZ, R34, 0x8, RZ, 0xc0, !PT ;  /* 0x0000000822ff7812 */ /* 0x000fe2000780c0ff */
[----:B--2---:R-:W-:-:S06]  /*8a80*/  UIMAD UR10, UR38, UR9, UR11 ;  /* 0x00000009260a72a4 */ /* 0x004fcc000f8e020b */
[----:B------:R-:W-:-:S05]  /*8a90*/  MOV R13, UR10 ;  /* 0x0000000a000d7c02 */ /* 0x000fca0008000f00 */
[----:B------:R-:W-:-:S04]  /*8aa0*/  IMAD R11, R13, 0x80, R4 ;  /* 0x000000800d0b7824 */ /* 0x000fc800078e0204 */
[----:B----4-:R-:W-:-:S04]  /*8ab0*/  IMAD.WIDE R28, R11, 0x2, R28 ;  /* 0x000000020b1c7825 */ /* 0x010fc800078e021c */
[----:B-----5:R-:W-:Y:S01]  /*8ac0*/  IMAD R11, R14, UR9, RZ ;  /* 0x000000090e0b7c24 */ /* 0x020fe2000f8e02ff */
[----:B------:R-:W-:Y:S06]  /*8ad0*/  @P0 BRA `(.L_x_221) ;  /* 0x0000000400380947 */ /* 0x000fec0003800000 */
[----:B------:R-:W-:Y:S01]  /*8ae0*/  ISETP.GE.AND P0, PT, R31, R14, PT ;  /* 0x0000000e1f00720c */ /* 0x000fe20003f06270 */
[----:B------:R-:W-:-:S12]  /*8af0*/  IMAD.MOV.U32 R33, RZ, RZ, R40 ;  /* 0x000000ffff217224 */ /* 0x000fd800078e0028 */
[----:B------:R-:W-:Y:S05]  /*8b00*/  @!P0 BRA `(.L_x_221) ;  /* 0x00000004002c8947 */ /* 0x000fea0003800000 */
[----:B------:R-:W-:Y:S01]  /*8b10*/  IABS R15, R14 ;  /* 0x0000000e000f7213 */ /* 0x000fe20000000000 */
[----:B------:R-:W2:Y:S01]  /*8b20*/  LDCU.64 UR12, c[0x0][0x3c8] ;  /* 0x00007900ff0c77ac */ /* 0x000ea20008000a00 */
[----:B------:R-:W-:Y:S01]  /*8b30*/  IABS R38, R31 ;  /* 0x0000001f00267213 */ /* 0x000fe20000000000 */
[----:B------:R-:W4:Y:S01]  /*8b40*/  LDS.U16 R36, [R36] ;  /* 0x0000000024247984 */ /* 0x000f220000000400 */
[----:B------:R-:W0:Y:S01]  /*8b50*/  I2F.RP R32, R15 ;  /* 0x0000000f00207306 */ /* 0x000e220000209400 */
[----:B------:R-:W-:Y:S02]  /*8b60*/  ISETP.GE.AND P1, PT, R31, RZ, PT ;  /* 0x000000ff1f00720c */ /* 0x000fe40003f26270 */
[----:B------:R-:W-:-:S05]  /*8b70*/  ISETP.NE.AND P2, PT, R14, RZ, PT ;  /* 0x000000ff0e00720c */ /* 0x000fca0003f45270 */
[----:B0-----:R-:W0:Y:S02]  /*8b80*/  MUFU.RCP R32, R32 ;  /* 0x0000002000207308 */ /* 0x001e240000001000 */
[----:B0-----:R-:W-:-:S06]  /*8b90*/  IADD3 R33, PT, PT, R32, 0xffffffe, RZ ;  /* 0x0ffffffe20217810 */ /* 0x001fcc0007ffe0ff */
[----:B------:R-:W0:Y:S02]  /*8ba0*/  F2I.FTZ.U32.TRUNC.NTZ R13, R33 ;  /* 0x00000021000d7305 */ /* 0x000e24000021f000 */
[----:B0-----:R-:W-:-:S04]  /*8bb0*/  IMAD.MOV R12, RZ, RZ, -R13 ;  /* 0x000000ffff0c7224 */ /* 0x001fc800078e0a0d */
[----:B------:R-:W-:Y:S02]  /*8bc0*/  IMAD R35, R12, R15, RZ ;  /* 0x0000000f0c237224 */ /* 0x000fe400078e02ff */
[----:B------:R-:W-:-:S05]  /*8bd0*/  HFMA2 R12, -RZ, RZ, 0, 0 ;  /* 0x00000000ff0c7431 */ /* 0x000fca00000001ff */
[----:B------:R-:W-:-:S04]  /*8be0*/  IMAD.HI.U32 R12, R13, R35, R12 ;  /* 0x000000230d0c7227 */ /* 0x000fc800078e000c */
[----:B------:R-:W-:-:S04]  /*8bf0*/  IMAD.MOV.U32 R13, RZ, RZ, R38 ;  /* 0x000000ffff0d7224 */ /* 0x000fc800078e0026 */
[----:B------:R-:W-:-:S05]  /*8c00*/  IMAD.HI.U32 R12, R12, R13, RZ ;  /* 0x0000000d0c0c7227 */ /* 0x000fca00078e00ff */
[----:B------:R-:W-:-:S05]  /*8c10*/  IADD3 R12, PT, PT, -R12, RZ, RZ ;  /* 0x000000ff0c0c7210 */ /* 0x000fca0007ffe1ff */
[----:B------:R-:W-:-:S05]  /*8c20*/  IMAD R12, R15, R12, R13 ;  /* 0x0000000c0f0c7224 */ /* 0x000fca00078e020d */
[----:B------:R-:W-:-:S13]  /*8c30*/  ISETP.GT.U32.AND P0, PT, R15, R12, PT ;  /* 0x0000000c0f00720c */ /* 0x000fda0003f04070 */
[----:B------:R-:W-:-:S05]  /*8c40*/  @!P0 IMAD.IADD R12, R12, 0x1, -R15 ;  /* 0x000000010c0c8824 */ /* 0x000fca00078e0a0f */
[----:B------:R-:W-:-:S13]  /*8c50*/  ISETP.GT.U32.AND P0, PT, R15, R12, PT ;  /* 0x0000000c0f00720c */ /* 0x000fda0003f04070 */
[----:B------:R-:W-:-:S05]  /*8c60*/  @!P0 IADD3 R12, PT, PT, R12, -R15, RZ ;  /* 0x8000000f0c0c8210 */ /* 0x000fca0007ffe0ff */
[----:B------:R-:W-:Y:S01]  /*8c70*/  @!P1 IMAD.MOV R12, RZ, RZ, -R12 ;  /* 0x000000ffff0c9224 */ /* 0x000fe200078e0a0c */
[----:B------:R-:W-:-:S04]  /*8c80*/  @!P2 LOP3.LUT R12, RZ, R14, RZ, 0x33, !PT ;  /* 0x0000000eff0ca212 */ /* 0x000fc800078e33ff */
[----:B------:R-:W-:-:S04]  /*8c90*/  IADD3 R13, P0, PT, R12, UR42, RZ ;  /* 0x0000002a0c0d7c10 */ /* 0x000fc8000ff1e0ff */
[----:B------:R-:W-:Y:S02]  /*8ca0*/  IADD3.X R14, PT, PT, RZ, R2, RZ, P0, !PT ;  /* 0x00000002ff0e7210 */ /* 0x000fe400007fe4ff */
[----:B--2---:R-:W-:-:S04]  /*8cb0*/  LEA R32, P0, R13, UR12, 0x2 ;  /* 0x0000000c0d207c11 */ /* 0x004fc8000f8010ff */
[----:B------:R-:W-:-:S05]  /*8cc0*/  LEA.HI.X R33, R13, UR13, R14, 0x2, P0 ;  /* 0x0000000d0d217c11 */ /* 0x000fca00080f140e */
[----:B------:R-:W2:Y:S01]  /*8cd0*/  LDG.E R32, desc[UR36][R32.64] ;  /* 0x0000002420207981 */ /* 0x000ea2000c1e1900 */
[----:B------:R-:W-:Y:S01]  /*8ce0*/  ISETP.NE.AND P0, PT, R37, RZ, PT ;  /* 0x000000ff2500720c */ /* 0x000fe20003f05270 */
[----:B--2---:R-:W-:-:S04]  /*8cf0*/  IMAD R13, R11, R32, R12 ;  /* 0x000000200b0d7224 */ /* 0x004fc800078e020c */
[----:B------:R-:W-:-:S04]  /*8d00*/  IMAD.SHL.U32 R13, R13, 0x80, RZ ;  /* 0x000000800d0d7824 */ /* 0x000fc800078e00ff */
[----:B------:R-:W-:-:S06]  /*8d10*/  IMAD.WIDE R12, R13, 0x2, R24 ;  /* 0x000000020d0c7825 */ /* 0x000fcc00078e0218 */
[----:B------:R-:W5:Y:S01]  /*8d20*/  LDG.E.128 R12, desc[UR36][R12.64] ;  /* 0x000000240c0c7981 */ /* 0x000f62000c1e1d00 */
[----:B------:R-:W-:Y:S01]  /*8d30*/  BSSY.RECONVERGENT B2, `(.L_x_222) ;  /* 0x0000017000027945 */ /* 0x000fe20003800200 */
[----:B----4-:R-:W-:-:S03]  /*8d40*/  HADD2.F32 R35, -RZ, R36.H0_H0 ;  /* 0x20000024ff237230 */ /* 0x010fc60000004100 */
[----:B------:R-:W-:Y:S05]  /*8d50*/  @P0 BRA `(.L_x_223) ;  /* 0x0000000000500947 */ /* 0x000fea0003800000 */
        /* <DEDUP_REMOVED lines=9> */
[----:B------:R-:W-:Y:S01]  /*8df0*/  SHF.L.U32 R33, R31, 0x7, RZ ;  /* 0x000000071f217819 */ /* 0x000fe200000006ff */
[----:B0----5:R-:W-:-:S02]  /*8e00*/  HFMA2 R12, R12, 1, 1, R44 ;  /* 0x3c003c000c0c7831 */ /* 0x021fc4000000002c */
[----:B------:R-:W-:Y:S02]  /*8e10*/  HADD2 R13, R13, R45 ;  /* 0x0000002d0d0d7230 */ /* 0x000fe40000000000 */
        /* <DEDUP_REMOVED lines=8> */
.L_x_223:
[----:B-1----:R-:W-:Y:S05]  /*8ea0*/  BSYNC.RECONVERGENT B2 ;  /* 0x0000000000027941 */ /* 0x002fea0003800200 */
.L_x_222:
        /* <DEDUP_REMOVED lines=13> */
[----:B------:R-:W-:Y:S01]  /*8f80*/  FFMA.FTZ R3, R35, R12, R3 ;  /* 0x0000000c23037223 */ /* 0x000fe20000010003 */
[----:B------:R-:W-:-:S02]  /*8f90*/  IMAD.MOV.U32 R33, RZ, RZ, R40 ;  /* 0x000000ffff217224 */ /* 0x000fc400078e0028 */
[C---:B------:R-:W-:Y:S01]  /*8fa0*/  FFMA.FTZ R26, R35.reuse, R13, R26 ;  /* 0x0000000d231a7223 */ /* 0x040fe2000001001a */
[----:B------:R-:W-:-:S07]  /*8fb0*/  FFMA.FTZ R0, R35, R15, R0 ;  /* 0x0000000f23007223 */ /* 0x000fce0000010000 */
.L_x_221:
[----:B01----:R-:W-:Y:S05]  /*8fc0*/  BSYNC.RECONVERGENT B1 ;  /* 0x0000000000017941 */ /* 0x003fea0003800200 */
.L_x_220:
[----:B------:R-:W-:-:S13]  /*8fd0*/  ISETP.GE.U32.AND P0, PT, R34, 0x8, PT ;  /* 0x000000082200780c */ /* 0x000fda0003f06070 */
[----:B------:R-:W-:Y:S05]  /*8fe0*/  @!P0 BRA `(.L_x_219) ;  /* 0x0000000800908947 */ /* 0x000fea0003800000 */
[C---:B------:R-:W-:Y:S02]  /*8ff0*/  LEA R12, R33.reuse, UR7, 0x1 ;  /* 0x00000007210c7c11 */ /* 0x040fe4000f8e08ff */
[----:B------:R-:W-:Y:S02]  /*9000*/  MOV R13, UR16 ;  /* 0x00000010000d7c02 */ /* 0x000fe40008000f00 */
[C---:B------:R-:W-:Y:S01]  /*9010*/  IADD3 R31, PT, PT, R33.reuse, 0x8, RZ ;  /* 0x00000008211f7810 */ /* 0x040fe20007ffe0ff */
[----:B------:R-:W-:Y:S02]  /*9020*/  IMAD.SHL.U32 R33, R33, 0x80, RZ ;  /* 0x0000008021217824 */ /* 0x000fe400078e00ff */
[----:B------:R-:W-:Y:S02]  /*9030*/  IMAD R12, R13, -0x2, R12 ;  /* 0xfffffffe0d0c7824 */ /* 0x000fe400078e020c */
[----:B------:R-:W-:-:S05]  /*9040*/  IMAD.U32 R13, RZ, RZ, UR5 ;  /* 0x00000005ff0d7e24 */ /* 0x000fca000f8e00ff */
[----:B------:R-:W-:-:S07]  /*9050*/  IADD3 R32, PT, PT, R12, 0x10, R13 ;  /* 0x000000100c207810 */ /* 0x000fce0007ffe00d */
.L_x_230:
        /* <DEDUP_REMOVED lines=12> */
[----:B------:R-:W0:Y:S02]  /*9120*/  F2I.FTZ.U32.TRUNC.NTZ R13, R35 ;  /* 0x00000023000d7305 */ /* 0x000e24000021f000 */
[----:B0-----:R-:W-:-:S05]  /*9130*/  IADD3 R12, PT, PT, RZ, -R13, RZ ;  /* 0x8000000dff0c7210 */ /* 0x001fca0007ffe0ff */
[----:B------:R-:W-:Y:S02]  /*9140*/  IMAD R37, R12, R15, RZ ;  /* 0x0000000f0c257224 */ /* 0x000fe400078e02ff */
[----:B------:R-:W-:-:S04]  /*9150*/  IMAD.MOV.U32 R12, RZ, RZ, RZ ;  /* 0x000000ffff0c7224 */ /* 0x000fc800078e00ff */
[----:B------:R-:W-:Y:S01]  /*9160*/  IMAD.HI.U32 R12, R13, R37, R12 ;  /* 0x000000250d0c7227 */ /* 0x000fe200078e000c */
[----:B------:R-:W-:Y:S02]  /*9170*/  MOV R13, R36 ;  /* 0x00000024000d7202 */ /* 0x000fe40000000f00 */
[----:B------:R-:W0:Y:S03]  /*9180*/  LDS.U16 R36, [R32+-0x10] ;  /* 0xfffff00020247984 */ /* 0x000e260000000400 */
[----:B------:R-:W-:-:S04]  /*9190*/  IMAD.HI.U32 R12, R12, R13, RZ ;  /* 0x0000000d0c0c7227 */ /* 0x000fc800078e00ff */
[----:B------:R-:W-:-:S04]  /*91a0*/  IMAD.MOV R12, RZ, RZ, -R12 ;  /* 0x000000ffff0c7224 */ /* 0x000fc800078e0a0c */
[----:B------:R-:W-:-:S05]  /*91b0*/  IMAD R12, R15, R12, R13 ;  /* 0x0000000c0f0c7224 */ /* 0x000fca00078e020d */
[----:B------:R-:W-:-:S13]  /*91c0*/  ISETP.GT.U32.AND P0, PT, R15, R12, PT ;  /* 0x0000000c0f00720c */ /* 0x000fda0003f04070 */
[----:B------:R-:W-:-:S04]  /*91d0*/  @!P0 IADD3 R12, PT, PT, R12, -R15, RZ ;  /* 0x8000000f0c0c8210 */ /* 0x000fc80007ffe0ff */
[----:B------:R-:W-:-:S13]  /*91e0*/  ISETP.GT.U32.AND P0, PT, R15, R12, PT ;  /* 0x0000000c0f00720c */ /* 0x000fda0003f04070 */
[----:B------:R-:W-:-:S05]  /*91f0*/  @!P0 IMAD.IADD R12, R12, 0x1, -R15 ;  /* 0x000000010c0c8824 */ /* 0x000fca00078e0a0f */
[----:B------:R-:W-:Y:S02]  /*9200*/  @!P1 IADD3 R12, PT, PT, -R12, RZ, RZ ;  /* 0x000000ff0c0c9210 */ /* 0x000fe40007ffe1ff */
[----:B------:R-:W-:-:S04]  /*9210*/  @!P2 LOP3.LUT R12, RZ, R44, RZ, 0x33, !PT ;  /* 0x0000002cff0ca212 */ /* 0x000fc800078e33ff */
[----:B------:R-:W-:-:S05]  /*9220*/  IADD3 R13, P0, PT, R12, UR42, RZ ;  /* 0x0000002a0c0d7c10 */ /* 0x000fca000ff1e0ff */
[----:B------:R-:W-:Y:S01]  /*9230*/  IMAD.X R14, RZ, RZ, R2, P0 ;  /* 0x000000ffff0e7224 */ /* 0x000fe200000e0602 */
[----:B------:R-:W-:-:S04]  /*9240*/  LEA R34, P0, R13, UR18, 0x2 ;  /* 0x000000120d227c11 */ /* 0x000fc8000f8010ff */
[----:B------:R-:W-:-:S05]  /*9250*/  LEA.HI.X R35, R13, UR19, R14, 0x2, P0 ;  /* 0x000000130d237c11 */ /* 0x000fca00080f140e */
[----:B------:R-:W2:Y:S02]  /*9260*/  LDG.E R34, desc[UR36][R34.64] ;  /* 0x0000002422227981 */ /* 0x000ea4000c1e1900 */
[----:B--2---:R-:W-:-:S05]  /*9270*/  IMAD R13, R11, R34, R12 ;  /* 0x000000220b0d7224 */ /* 0x004fca00078e020c */
[----:B------:R-:W-:-:S05]  /*9280*/  SHF.L.U32 R13, R13, 0x7, RZ ;  /* 0x000000070d0d7819 */ /* 0x000fca00000006ff */
[----:B------:R-:W-:-:S06]  /*9290*/  IMAD.WIDE R12, R13, 0x2, R24 ;  /* 0x000000020d0c7825 */ /* 0x000fcc00078e0218 */
[----:B------:R-:W5:Y:S01]  /*92a0*/  LDG.E.128 R12, desc[UR36][R12.64] ;  /* 0x000000240c0c7981 */ /* 0x000f62000c1e1d00 */
[----:B------:R-:W-:Y:S01]  /*92b0*/  UISETP.NE.AND UP0, UPT, UR15, URZ, UPT ;  /* 0x000000ff0f00728c */ /* 0x000fe2000bf05270 */
[----:B0-----:R-:W-:-:S08]  /*92c0*/  HADD2.F32 R45, -RZ, R36.H0_H0 ;  /* 0x20000024ff2d7230 */ /* 0x001fd00000004100 */
[----:B------:R-:W-:Y:S05]  /*92d0*/  BRA.U UP0, `(.L_x_226) ;  /* 0x00000001004c7547 */ /* 0x000fea000b800000 */
        /* <DEDUP_REMOVED lines=19> */
.L_x_226:
        /* <DEDUP_REMOVED lines=16> */
.L_x_225:
[----:B------:R-:W-:Y:S05]  /*9510*/  BSYNC.RECONVERGENT B1 ;  /* 0x0000000000017941 */ /* 0x000fea0003800200 */
.L_x_224:
        /* <DEDUP_REMOVED lines=16> */
[----:B------:R-:W0:Y:S03]  /*9620*/  LDS.U16 R36, [R32] ;  /* 0x0000000020247984 */ /* 0x000e260000000400 */
        /* <DEDUP_REMOVED lines=27> */
[----:B------:R-:W-:Y:S01]  /*97e0*/  VIADD R35, R33, 0x400 ;  /* 0x0000040021237836 */ /* 0x000fe20000000000 */
[----:B------:R-:W-:Y:S02]  /*97f0*/  PLOP3.LUT P1, PT, PT, PT, UP0, 0x80, 0x8 ;  /* 0x000000000008781c */ /* 0x000fe40003f2f008 */
[----:B------:R-:W-:Y:S01]  /*9800*/  PLOP3.LUT P2, PT, PT, PT, UP0, 0x80, 0x8 ;  /* 0x000000000008781c */ /* 0x000fe20003f4f008 */
[----:B------:R-:W-:Y:S01]  /*9810*/  IMAD.WIDE.U32 R34, R35, 0x2, R18 ;  /* 0x0000000223227825 */ /* 0x000fe200078e0012 */
[----:B------:R-:W-:-:S03]  /*9820*/  PLOP3.LUT P3, PT, PT, PT, UP0, 0x80, 0x8 ;  /* 0x000000000008781c */ /* 0x000fc60003f6f008 */
        /* <DEDUP_REMOVED lines=9> */
.L_x_229:
        /* <DEDUP_REMOVED lines=16> */
.L_x_228:
[----:B------:R-:W-:Y:S05]  /*99c0*/  BSYNC.RECONVERGENT B1 ;  /* 0x0000000000017941 */ /* 0x000fea0003800200 */
.L_x_227:
[C---:B------:R-:W-:Y:S01]  /*99d0*/  IADD3 R12, PT, PT, R31.reuse, 0x8, RZ ;  /* 0x000000081f0c7810 */ /* 0x040fe20007ffe0ff */
[----:B------:R-:W-:Y:S01]  /*99e0*/  VIADD R31, R31, 0x10 ;  /* 0x000000101f1f7836 */ /* 0x000fe20000000000 */
[----:B------:R-:W-:Y:S01]  /*99f0*/  IADD3 R33, PT, PT, R33, 0x800, RZ ;  /* 0x0000080021217810 */ /* 0x000fe20007ffe0ff */
[----:B------:R-:W-:Y:S01]  /*9a00*/  VIADD R32, R32, 0x20 ;  /* 0x0000002020207836 */ /* 0x000fe20000000000 */
[----:B------:R-:W-:-:S13]  /*9a10*/  ISETP.GE.AND P0, PT, R12, UR14, PT ;  /* 0x0000000e0c007c0c */ /* 0x000fda000bf06270 */
[----:B------:R-:W-:Y:S05]  /*9a20*/  @!P0 BRA `(.L_x_230) ;  /* 0xfffffff4008c8947 */ /* 0x000fea000383ffff */
.L_x_219:
[----:B01----:R-:W-:Y:S05]  /*9a30*/  BSYNC.RECONVERGENT B0 ;  /* 0x0000000000007941 */ /* 0x003fea0003800200 */
.L_x_218:
[----:B------:R-:W-:Y:S01]  /*9a40*/  ISETP.NE.AND P0, PT, R6, UR4, PT ;  /* 0x0000000406007c0c */ /* 0x000fe2000bf05270 */
[----:B------:R-:W-:-:S12]  /*9a50*/  BSSY.RECONVERGENT B0, `(.L_x_231) ;  /* 0x0000035000007945 */ /* 0x000fd80003800200 */
[----:B------:R-:W-:Y:S05]  /*9a60*/  @P0 BRA `(.L_x_232) ;  /* 0x0000000000cc0947 */ /* 0x000fea0003800000 */
[----:B------:R-:W-:-:S06]  /*9a70*/  USHF.L.U32 UR4, UR14, 0x7, URZ ;  /* 0x000000070e047899 */ /* 0x000fcc00080006ff */
[----:B------:R-:W-:-:S05]  /*9a80*/  MOV R13, UR4 ;  /* 0x00000004000d7c02 */ /* 0x000fca0008000f00 */
[----:B------:R-:W-:-:S06]  /*9a90*/  IMAD.WIDE R12, R13, 0x2, R18 ;  /* 0x000000020d0c7825 */ /* 0x000fcc00078e0212 */
[----:B------:R-:W5:Y:S01]  /*9aa0*/  LDG.E.128 R12, desc[UR36][R12.64] ;  /* 0x000000240c0c7981 */ /* 0x000f62000c1e1d00 */
[----:B------:R-:W-:-:S04]  /*9ab0*/  UIADD3 UR4, UPT, UPT, UR45, -UR16, URZ ;  /* 0x800000102d047290 */ /* 0x000fc8000fffe0ff */
[----:B------:R-:W-:-:S09]  /*9ac0*/  ULEA UR4, UR4, UR6, 0x1 ;  /* 0x0000000604047291 */ /* 0x000fd2000f8e08ff */
[----:B------:R-:W0:Y:S02]  /*9ad0*/  LDS.U16 R2, [UR4+-0x2] ;  /* 0xfffffe04ff027984 */ /* 0x000e240008000400 */
[----:B------:R-:W1:Y:S02]  /*9ae0*/  LDCU UR4, c[0x0][0x40c] ;  /* 0x00008180ff0477ac */ /* 0x000e640008000800 */
[----:B-1----:R-:W-:Y:S01]  /*9af0*/  UISETP.NE.AND UP0, UPT, UR4, URZ, UPT ;  /* 0x000000ff0400728c */ /* 0x002fe2000bf05270 */
[----:B0-----:R-:W-:-:S08]  /*9b00*/  HADD2.F32 R11, -RZ, R2.H0_H0 ;  /* 0x20000002ff0b7230 */ /* 0x001fd00000004100 */
[----:B------:R-:W-:Y:S05]  /*9b10*/  BRA.U UP0, `(.L_x_233) ;  /* 0x0000000100607547 */ /* 0x000fea000b800000 */
[----:B------:R-:W0:Y:S02]  /*9b20*/  LDCU.64 UR8, c[0x0][0x460] ;  /* 0x00008c00ff0877ac */ /* 0x000e240008000a00 */
[----:B0-----:R-:W-:-:S04]  /*9b30*/  ISETP.NE.U32.AND P0, PT, RZ, UR8, PT ;  /* 0x00000008ff007c0c */ /* 0x001fc8000bf05070 */
[----:B------:R-:W-:-:S13]  /*9b40*/  ISETP.NE.AND.EX P0, PT, RZ, UR9, PT, P0 ;  /* 0x00000009ff007c0c */ /* 0x000fda000bf05300 */
[----:B------:R-:W-:Y:S01]  /*9b50*/  VOTEU.ANY UP0, P0 ;  /* 0x0000000000ff7886 */ /* 0x000fe20000000100 */
[----:B------:R-:W-:-:S04]  /*9b60*/  PLOP3.LUT P0, PT, PT, PT, UP0, 0x80, 0x8 ;  /* 0x000000000008781c */ /* 0x000fc80003f0f008 */
[----:B------:R-:W0:Y:S09]  /*9b70*/  @UP0 LDCU UR4, c[0x0][0x3f8] ;  /* 0x00007f00ff0407ac */ /* 0x000e320008000800 */
[----:B------:R-:W1:Y:S01]  /*9b80*/  @P0 LDC.64 R24, c[0x0][0x458] ;  /* 0x00011600ff180b82 */ /* 0x000e620000000a00 */
[----:B0-----:R-:W-:-:S06]  /*9b90*/  @UP0 UIMAD UR4, UR38, UR4, UR11 ;  /* 0x00000004260402a4 */ /* 0x001fcc000f8e020b */
[----:B------:R-:W-:-:S05]  /*9ba0*/  IMAD.U32 R17, RZ, RZ, UR4 ;  /* 0x00000004ff117e24 */ /* 0x000fca000f8e00ff */
[----:B------:R-:W-:-:S05]  /*9bb0*/  @P0 LEA R17, R17, R4, 0x7 ;  /* 0x0000000411110211 */ /* 0x000fca00078e38ff */
[----:B-1----:R-:W-:-:S05]  /*9bc0*/  @P0 IMAD.WIDE R24, R17, 0x2, R24 ;  /* 0x0000000211180825 */ /* 0x002fca00078e0218 */
[----:B------:R-:W2:Y:S01]  /*9bd0*/  @P0 LDG.E.128 R32, desc[UR36][R24.64] ;  /* 0x0000002418200981 */ /* 0x000ea2000c1e1d00 */
[----:B------:R-:W-:Y:S01]  /*9be0*/  USHF.L.U32 UR4, UR40, 0x7, URZ ;  /* 0x0000000728047899 */ /* 0x000fe200080006ff */
[----:B-----5:R-:W-:Y:S02]  /*9bf0*/  HFMA2 R12, R12, 1, 1, R20 ;  /* 0x3c003c000c0c7831 */ /* 0x020fe40000000014 */
[----:B------:R-:W-:Y:S02]  /*9c00*/  HADD2 R13, R13, R21 ;  /* 0x000000150d0d7230 */ /* 0x000fe40000000000 */
[----:B------:R-:W-:Y:S02]  /*9c10*/  HFMA2 R14, R14, 1, 1, R22 ;  /* 0x3c003c000e0e7831 */ /* 0x000fe40000000016 */
[----:B------:R-:W-:Y:S02]  /*9c20*/  HADD2 R15, R15, R23 ;  /* 0x000000170f0f7230 */ /* 0x000fe40000000000 */
[----:B------:R-:W-:-:S04]  /*9c30*/  IMAD.U32 R17, RZ, RZ, UR4 ;  /* 0x00000004ff117e24 */ /* 0x000fc8000f8e00ff */
[----:B------:R-:W-:-:S04]  /*9c40*/  IMAD.WIDE R18, R17, 0x2, R18 ;  /* 0x0000000211127825 */ /* 0x000fc800078e0212 */
[----:B--2---:R-:W-:Y:S02]  /*9c50*/  @P0 HMUL2 R12, R12, R32 ;  /* 0x000000200c0c0232 */ /* 0x004fe40000000000 */
[----:B------:R-:W-:Y:S02]  /*9c60*/  @P0 HFMA2 R13, R13, R33, -RZ ;  /* 0x000000210d0d0231 */ /* 0x000fe400001000ff */
[----:B------:R-:W-:Y:S02]  /*9c70*/  @P0 HMUL2 R14, R14, R34 ;  /* 0x000000220e0e0232 */ /* 0x000fe40000000000 */
[----:B------:R-:W-:-:S05]  /*9c80*/  @P0 HFMA2 R15, R15, R35, -RZ ;  /* 0x000000230f0f0231 */ /* 0x000fca00001000ff */
[----:B------:R0:W-:Y:S02]  /*9c90*/  STG.E.128 desc[UR36][R18.64], R12 ;  /* 0x0000000c12007986 */ /* 0x0001e4000c101d24 */
.L_x_233:
[--C-:B0----5:R-:W-:Y:S02]  /*9ca0*/  HADD2.F32 R18, -RZ, R14.reuse.H0_H0 ;  /* 0x2000000eff127230 */ /* 0x121fe40000004100 */
[----:B------:R-:W-:Y:S02]  /*9cb0*/  HADD2.F32 R17, -RZ, R14.H1_H1 ;  /* 0x3000000eff117230 */ /* 0x000fe40000004100 */
        /* <DEDUP_REMOVED lines=14> */
.L_x_232:
[----:B------:R-:W-:Y:S05]  /*9da0*/  BSYNC.RECONVERGENT B0 ;  /* 0x0000000000007941 */ /* 0x000fea0003800200 */
.L_x_231:
[C---:B------:R-:W-:Y:S01]  /*9db0*/  LOP3.LUT R2, R16.reuse, 0x3c0, RZ, 0xc0, !PT ;  /* 0x000003c010027812 */ /* 0x040fe200078ec0ff */
[----:B------:R-:W-:Y:S01]  /*9dc0*/  BAR.SYNC.DEFER_BLOCKING 0x0 ;  /* 0x0000000000007b1d */ /* 0x000fe20000010000 */
[----:B------:R-:W-:Y:S02]  /*9dd0*/  LOP3.LUT R11, R16, 0x3f0, RZ, 0xc0, !PT ;  /* 0x000003f0100b7812 */ /* 0x000fe400078ec0ff */
[----:B------:R-:W-:Y:S02]  /*9de0*/  ISETP.NE.AND P0, PT, R2, 0x40, PT ;  /* 0x000000400200780c */ /* 0x000fe40003f05270 */
[----:B------:R-:W-:Y:S01]  /*9df0*/  ISETP.NE.AND P3, PT, R11, 0x10, PT ;  /* 0x000000100b00780c */ /* 0x000fe20003f65270 */
[----:B------:R-:W-:Y:S01]  /*9e00*/  BSSY.RECONVERGENT B0, `(.L_x_234) ;  /* 0x000000e000007945 */ /* 0x000fe20003800200 */
[----:B------:R-:W-:Y:S02]  /*9e10*/  SHF.L.U32 R11, R4, 0x1, RZ ;  /* 0x00000001040b7819 */ /* 0x000fe400000006ff */
[----:B------:R-:W-:-:S02]  /*9e20*/  LOP3.LUT R8, R16, 0x3e0, RZ, 0xc0, !PT ;  /* 0x000003e010087812 */ /* 0x000fc400078ec0ff */
[----:B------:R-:W-:Y:S01]  /*9e30*/  ISETP.GT.U32.AND P1, PT, R16, 0x3f, PT ;  /* 0x0000003f1000780c */ /* 0x000fe20003f24070 */
[----:B------:R-:W-:Y:S01]  /*9e40*/  IMAD R6, R6, 0x100, R11 ;  /* 0x0000010006067824 */ /* 0x000fe200078e020b */
[C---:B------:R-:W-:Y:S02]  /*9e50*/  ISETP.GT.U32.AND P5, PT, R16.reuse, 0x1f, PT ;  /* 0x0000001f1000780c */ /* 0x040fe40003fa4070 */
[----:B------:R-:W-:Y:S02]  /*9e60*/  ISETP.GT.U32.AND P4, PT, R16, 0xf, PT ;  /* 0x0000000f1000780c */ /* 0x000fe40003f84070 */
[----:B------:R-:W-:Y:S01]  /*9e70*/  ISETP.NE.AND P2, PT, R8, 0x20, PT ;  /* 0x000000200800780c */ /* 0x000fe20003f45270 */
[----:B------:R-:W-:-:S12]  /*9e80*/  @P0 BRA `(.L_x_235) ;  /* 0x0000000000140947 */ /* 0x000fd80003800000 */
[----:B------:R-:W-:Y:S02]  /*9e90*/  F2FP.F16.F32.PACK_AB R12, R3, R10 ;  /* 0x0000000a030c723e */ /* 0x000fe400000000ff */
[----:B------:R-:W-:Y:S02]  /*9ea0*/  F2FP.F16.F32.PACK_AB R13, R26, R5 ;  /* 0x000000051a0d723e */ /* 0x000fe400000000ff */
[----:B------:R-:W-:Y:S02]  /*9eb0*/  F2FP.F16.F32.PACK_AB R14, R30, R9 ;  /* 0x000000091e0e723e */ /* 0x000fe400000000ff */
[----:B------:R-:W-:-:S05]  /*9ec0*/  F2FP.F16.F32.PACK_AB R15, R0, R7 ;  /* 0x00000007000f723e */ /* 0x000fca00000000ff */
[----:B------:R0:W-:Y:S02]  /*9ed0*/  STS.128 [R6+UR5+-0x400], R12 ;  /* 0xfffc000c06007988 */ /* 0x0001e40008000c05 */
.L_x_235:
[----:B------:R-:W-:Y:S05]  /*9ee0*/  BSYNC.RECONVERGENT B0 ;  /* 0x0000000000007941 */ /* 0x000fea0003800200 */
.L_x_234:
[----:B------:R-:W-:Y:S06]  /*9ef0*/  BAR.SYNC.DEFER_BLOCKING 0x0 ;  /* 0x0000000000007b1d */ /* 0x000fec0000010000 */
[----:B------:R-:W-:Y:S04]  /*9f00*/  BSSY.RECONVERGENT B0, `(.L_x_236) ;  /* 0x0000013000007945 */ /* 0x000fe80003800200 */
        /* <DEDUP_REMOVED lines=18> */
.L_x_237:
[----:B------:R-:W-:Y:S05]  /*a030*/  BSYNC.RECONVERGENT B0 ;  /* 0x0000000000007941 */ /* 0x000fea0003800200 */
.L_x_236:
        /* <DEDUP_REMOVED lines=8> */
.L_x_239:
[----:B------:R-:W-:Y:S05]  /*a0c0*/  BSYNC.RECONVERGENT B0 ;  /* 0x0000000000007941 */ /* 0x000fea0003800200 */
.L_x_238:
        /* <DEDUP_REMOVED lines=20> */
.L_x_241:
[----:B------:R-:W-:Y:S05]  /*a210*/  BSYNC.RECONVERGENT B0 ;  /* 0x0000000000007941 */ /* 0x000fea0003800200 */
.L_x_240:
[----:B------:R-:W-:Y:S06]  /*a220*/  BAR.SYNC.DEFER_BLOCKING 0x0 ;  /* 0x0000000000007b1d */ /* 0x000fec0000010000 */
[----:B------:R-:W-:Y:S04]  /*a230*/  BSSY.RECONVERGENT B0, `(.L_x_242) ;  /* 0x0000007000007945 */ /* 0x000fe80003800200 */
[----:B------:R-:W-:Y:S05]  /*a240*/  @P3 BRA `(.L_x_243) ;  /* 0x0000000000143947 */ /* 0x000fea0003800000 */
[----:B01----:R-:W-:Y:S02]  /*a250*/  F2FP.F16.F32.PACK_AB R12, R3, R10 ;  /* 0x0000000a030c723e */ /* 0x003fe400000000ff */
[----:B------:R-:W-:Y:S02]  /*a260*/  F2FP.F16.F32.PACK_AB R13, R26, R5 ;  /* 0x000000051a0d723e */ /* 0x000fe400000000ff */
[----:B------:R-:W-:Y:S02]  /*a270*/  F2FP.F16.F32.PACK_AB R14, R30, R9 ;  /* 0x000000091e0e723e */ /* 0x000fe400000000ff */
[----:B------:R-:W-:-:S05]  /*a280*/  F2FP.F16.F32.PACK_AB R15, R0, R7 ;  /* 0x00000007000f723e */ /* 0x000fca00000000ff */
[----:B------:R2:W-:Y:S02]  /*a290*/  STS.128 [R11+UR5], R12 ;  /* 0x0000000c0b007988 */ /* 0x0005e40008000c05 */
.L_x_243:
[----:B------:R-:W-:Y:S05]  /*a2a0*/  BSYNC.RECONVERGENT B0 ;  /* 0x0000000000007941 */ /* 0x000fea0003800200 */
.L_x_242:
        /* <DEDUP_REMOVED lines=20> */
.L_x_245:
[----:B------:R-:W-:Y:S05]  /*a3f0*/  BSYNC.RECONVERGENT B0 ;  /* 0x0000000000007941 */ /* 0x000fea0003800200 */
.L_x_244:
[----:B------:R-:W-:Y:S06]  /*a400*/  BAR.SYNC.DEFER_BLOCKING 0x0 ;  /* 0x0000000000007b1d */ /* 0x000fec0000010000 */
[----:B------:R-:W-:Y:S05]  /*a410*/  @P4 EXIT ;  /* 0x000000000000494d */ /* 0x000fea0003800000 */
[----:B------:R-:W4:Y:S02]  /*a420*/  LDCU UR4, c[0x0][0x478] ;  /* 0x00008f00ff0477ac */ /* 0x000f240008000800 */
[----:B----4-:R-:W-:-:S09]  /*a430*/  UISETP.NE.AND UP0, UPT, UR4, 0x2, UPT ;  /* 0x000000020400788c */ /* 0x010fd2000bf05270 */
[----:B------:R-:W-:Y:S05]  /*a440*/  BRA.U UP0, `(.L_x_246) ;  /* 0x0000000100e07547 */ /* 0x000fea000b800000 */
[----:B012---:R-:W0:Y:S01]  /*a450*/  LDC.64 R12, c[0x0][0x470] ;  /* 0x00011c00ff0c7b82 */ /* 0x007e220000000a00 */
[----:B------:R-:W-:Y:S01]  /*a460*/  IMAD.IADD R27, R27, 0x1, R4 ;  /* 0x000000011b1b7824 */ /* 0x000fe200078e0204 */
        /* <DEDUP_REMOVED lines=16> */
[----:B------:R-:W4:Y:S01]  /*a570*/  F2I.S8.NTZ R3, R3 ;  /* 0x0000000300037305 */ /* 0x000f220000202100 */
        /* <DEDUP_REMOVED lines=8> */
[----:B------:R-:W2:Y:S01]  /*a600*/  F2I.S8.NTZ R26, R26 ;  /* 0x0000001a001a7305 */ /* 0x000ea20000202100 */
[----:B----4-:R-:W-:Y:S02]  /*a610*/  PRMT R4, R3, 0x8880, RZ ;  /* 0x0000888003047816 */ /* 0x010fe400000000ff */
[----:B------:R-:W-:-:S02]  /*a620*/  LOP3.LUT R11, R11, 0xff00, R0, 0xf8, !PT ;  /* 0x0000ff000b0b7812 */ /* 0x000fc400078ef800 */
[----:B------:R-:W-:Y:S02]  /*a630*/  PRMT R0, R4, 0x7710, RZ ;  /* 0x0000771004007816 */ /* 0x000fe400000000ff */
[----:B0-----:R-:W-:Y:S01]  /*a640*/  PRMT R2, R5, 0x8880, RZ ;  /* 0x0000888005027816 */ /* 0x001fe200000000ff */
[----:B------:R-:W0:Y:S01]  /*a650*/  F2I.S8.NTZ R9, R9 ;  /* 0x0000000900097305 */ /* 0x000e220000202100 */
[----:B------:R-:W-:Y:S02]  /*a660*/  LOP3.LUT R6, R0, 0xff, RZ, 0xc0, !PT ;  /* 0x000000ff00067812 */ /* 0x000fe400078ec0ff */
[----:B------:R-:W-:Y:S02]  /*a670*/  PRMT R2, R2, 0x7710, RZ ;  /* 0x0000771002027816 */ /* 0x000fe400000000ff */
[----:B-1----:R-:W-:Y:S01]  /*a680*/  IADD3 R8, P0, PT, R27, UR4, RZ ;  /* 0x000000041b087c10 */ /* 0x002fe2000ff1e0ff */
[----:B------:R-:W-:Y:S01]  /*a690*/  IMAD.WIDE.U32 R6, R6, 0x100, RZ ;  /* 0x0000010006067825 */ /* 0x000fe200078e00ff */
[----:B--2---:R-:W-:Y:S01]  /*a6a0*/  PRMT R26, R26, 0x8880, RZ ;  /* 0x000088801a1a7816 */ /* 0x004fe200000000ff */
[----:B------:R-:W1:Y:S01]  /*a6b0*/  F2I.S8.NTZ R10, R10 ;  /* 0x0000000a000a7305 */ /* 0x000e620000202100 */
[----:B------:R-:W-:-:S02]  /*a6c0*/  LOP3.LUT R4, R2, 0xff, RZ, 0xc0, !PT ;  /* 0x000000ff02047812 */ /* 0x000fc400078ec0ff */
[----:B------:R-:W-:-:S03]  /*a6d0*/  PRMT R3, R26, 0x7710, RZ ;  /* 0x000077101a037816 */ /* 0x000fc600000000ff */
[----:B------:R-:W-:Y:S01]  /*a6e0*/  IMAD.WIDE.U32 R4, R4, 0x10000, RZ ;  /* 0x0001000004047825 */ /* 0x000fe200078e00ff */
[----:B0-----:R-:W-:Y:S02]  /*a6f0*/  PRMT R9, R9, 0x8880, RZ ;  /* 0x0000888009097816 */ /* 0x001fe400000000ff */
[----:B------:R-:W-:Y:S02]  /*a700*/  LOP3.LUT R3, R3, 0xff, RZ, 0xc0, !PT ;  /* 0x000000ff03037812 */ /* 0x000fe400078ec0ff */
[----:B------:R-:W-:-:S03]  /*a710*/  PRMT R0, R9, 0x7710, RZ ;  /* 0x0000771009007816 */ /* 0x000fc600000000ff */
[----:B------:R-:W-:Y:S01]  /*a720*/  IMAD.WIDE.U32 R2, R3, 0x1000000, RZ ;  /* 0x0100000003027825 */ /* 0x000fe200078e00ff */
[----:B-1----:R-:W-:Y:S02]  /*a730*/  PRMT R10, R10, 0x8880, RZ ;  /* 0x000088800a0a7816 */ /* 0x002fe400000000ff */
[----:B------:R-:W-:Y:S02]  /*a740*/  LOP3.LUT R9, R11, 0xff, R0, 0xf8, !PT ;  /* 0x000000ff0b097812 */ /* 0x000fe400078ef800 */
[----:B------:R-:W-:Y:S02]  /*a750*/  PRMT R0, R10, 0x7710, RZ ;  /* 0x000077100a007816 */ /* 0x000fe400000000ff */
[----:B------:R-:W-:Y:S02]  /*a760*/  LOP3.LUT R11, R6, R2, R4, 0xfe, !PT ;  /* 0x00000002060b7212 */ /* 0x000fe400078efe04 */
[----:B------:R-:W-:Y:S02]  /*a770*/  LOP3.LUT R3, R5, R9, R3, 0xfe, !PT ;  /* 0x0000000905037212 */ /* 0x000fe400078efe03 */
[----:B------:R-:W-:-:S02]  /*a780*/  LEA.HI.X.SX32 R9, R27, UR5, 0x1, P0 ;  /* 0x000000051b097c11 */ /* 0x000fc400080f0eff */
[----:B------:R-:W-:Y:S02]  /*a790*/  LOP3.LUT R2, R11, 0xff, R0, 0xf8, !PT ;  /* 0x000000ff0b027812 */ /* 0x000fe400078ef800 */
[----:B------:R-:W-:-:S05]  /*a7a0*/  LOP3.LUT R3, R3, R7, RZ, 0xfc, !PT ;  /* 0x0000000703037212 */ /* 0x000fca00078efcff */
[----:B------:R-:W-:Y:S01]  /*a7b0*/  STG.E.64 desc[UR36][R8.64], R2 ;  /* 0x0000000208007986 */ /* 0x000fe2000c101b24 */
[----:B------:R-:W-:Y:S05]  /*a7c0*/  EXIT ;  /* 0x000000000000794d */ /* 0x000fea0003800000 */
.L_x_246:
[----:B012---:R-:W0:Y:S01]  /*a7d0*/  LDC.64 R12, c[0x0][0x380] ;  /* 0x0000e000ff0c7b82 */ /* 0x007e220000000a00 */
[----:B------:R-:W-:Y:S01]  /*a7e0*/  IMAD.IADD R27, R27, 0x1, R4 ;  /* 0x000000011b1b7824 */ /* 0x000fe200078e0204 */
        /* <DEDUP_REMOVED lines=10> */
.L_x_149:
[----:B------:R-:W-:Y:S02]  /*a890*/  HFMA2 R12, -RZ, RZ, 0, 9.5367431640625e-07 ;  /* 0x00000010ff0c7431 */ /* 0x000fe400000001ff */
[----:B------:R-:W-:Y:S01]  /*a8a0*/  IMAD.MOV.U32 R11, RZ, RZ, 0x1f ;  /* 0x0000001fff0b7424 */ /* 0x000fe200078e00ff */
[----:B0-----:R-:W-:-:S07]  /*a8b0*/  MOV R15, 0xffffffff ;  /* 0xffffffff000f7802 */ /* 0x001fce0000000f00 */
[----:B-123--:R-:W-:Y:S05]  /*a8c0*/  WARPSYNC.COLLECTIVE R15, `(.L_x_247) ;  /* 0x000000000f087348 */ /* 0x00efea0003c00000 */
[----:B------:R0:W4:Y:S02]  /*a8d0*/  SHFL.BFLY P6, R14, R13, R12, R11 ;  /* 0x0c00000c0d0e7389 */ /* 0x00012400000c000b */
[----:B01234-:R-:W-:Y:S05]  /*a8e0*/  ENDCOLLECTIVE ;  /* 0x000000000000791b */ /* 0x01ffea0003800000 */
.L_x_247:
[----:B------:R-:W-:Y:S02]  /*a8f0*/  HFMA2 R12, -RZ, RZ, 0, 4.76837158203125e-07 ;  /* 0x00000008ff0c7431 */ /* 0x000fe400000001ff */
[----:B------:R-:W-:-:S04]  /*a900*/  FADD.FTZ R0, R13, R14 ;  /* 0x0000000e0d007221 */ /* 0x000fc80000010000 */
[----:B------:R-:W-:-:S07]  /*a910*/  IMAD.MOV.U32 R13, RZ, RZ, R0 ;  /* 0x000000ffff0d7224 */ /* 0x000fce00078e0000 */
[----:B------:R-:W-:Y:S05]  /*a920*/  WARPSYNC.COLLECTIVE R15, `(.L_x_248) ;  /* 0x000000000f087348 */ /* 0x000fea0003c00000 */
[----:B------:R0:W1:Y:S02]  /*a930*/  SHFL.BFLY P6, R14, R13, R12, R11 ;  /* 0x0c00000c0d0e7389 */ /* 0x00006400000c000b */
[----:B01----:R-:W-:Y:S05]  /*a940*/  ENDCOLLECTIVE ;  /* 0x000000000000791b */ /* 0x003fea0003800000 */
.L_x_248:
[----:B------:R-:W-:Y:S01]  /*a950*/  MOV R12, 0x4 ;  /* 0x00000004000c7802 */ /* 0x000fe20000000f00 */
[----:B------:R-:W-:-:S04]  /*a960*/  FADD.FTZ R3, R0, R14 ;  /* 0x0000000e00037221 */ /* 0x000fc80000010000 */
[----:B------:R-:W-:-:S07]  /*a970*/  IMAD.MOV.U32 R13, RZ, RZ, R3 ;  /* 0x000000ffff0d7224 */ /* 0x000fce00078e0003 */
[----:B------:R-:W-:Y:S05]  /*a980*/  WARPSYNC.COLLECTIVE R15, `(.L_x_249) ;  /* 0x000000000f087348 */ /* 0x000fea0003c00000 */
[----:B------:R0:W1:Y:S02]  /*a990*/  SHFL.BFLY P6, R14, R13, R12, R11 ;  /* 0x0c00000c0d0e7389 */ /* 0x00006400000c000b */
[----:B01----:R-:W-:Y:S05]  /*a9a0*/  ENDCOLLECTIVE ;  /* 0x000000000000791b */ /* 0x003fea0003800000 */
.L_x_249:
[----:B------:R-:W-:Y:S02]  /*a9b0*/  HFMA2 R12, -RZ, RZ, 0, 1.1920928955078125e-07 ;  /* 0x00000002ff0c7431 */ /* 0x000fe400000001ff */
[----:B------:R-:W-:-:S04]  /*a9c0*/  FADD.FTZ R4, R3, R14 ;  /* 0x0000000e03047221 */ /* 0x000fc80000010000 */
[----:B------:R-:W-:-:S07]  /*a9d0*/  IMAD.MOV.U32 R13, RZ, RZ, R4 ;  /* 0x000000ffff0d7224 */ /* 0x000fce00078e0004 */
[----:B------:R-:W-:Y:S05]  /*a9e0*/  WARPSYNC.COLLECTIVE R15, `(.L_x_250) ;  /* 0x000000000f087348 */ /* 0x000fea0003c00000 */
[----:B------:R0:W1:Y:S02]  /*a9f0*/  SHFL.BFLY P6, R14, R13, R12, R11 ;  /* 0x0c00000c0d0e7389 */ /* 0x00006400000c000b */
[----:B01----:R-:W-:Y:S05]  /*aa00*/  ENDCOLLECTIVE ;  /* 0x000000000000791b */ /* 0x003fea0003800000 */
.L_x_250:
[----:B------:R-:W-:Y:S02]  /*aa10*/  IMAD.MOV.U32 R12, RZ, RZ, 0x1 ;  /* 0x00000001ff0c7424 */ /* 0x000fe400078e00ff */
[----:B------:R-:W-:-:S05]  /*aa20*/  FADD.FTZ R5, R4, R14 ;  /* 0x0000000e04057221 */ /* 0x000fca0000010000 */
[----:B------:R-:W-:-:S07]  /*aa30*/  MOV R13, R5 ;  /* 0x00000005000d7202 */ /* 0x000fce0000000f00 */
[----:B------:R-:W-:Y:S05]  /*aa40*/  WARPSYNC.COLLECTIVE R15, `(.L_x_251) ;  /* 0x000000000f087348 */ /* 0x000fea0003c00000 */
[----:B------:R0:W1:Y:S02]  /*aa50*/  SHFL.BFLY P6, R14, R13, R12, R11 ;  /* 0x0c00000c0d0e7389 */ /* 0x00006400000c000b */
[----:B01----:R-:W-:Y:S05]  /*aa60*/  ENDCOLLECTIVE ;  /* 0x000000000000791b */ /* 0x003fea0003800000 */
.L_x_251:
[----:B------:R-:W-:Y:S05]  /*aa70*/  BRA `(.L_x_252) ;  /* 0xffffff7400f47947 */ /* 0x000fea000383ffff */
.L_x_179:
[----:B------:R-:W-:Y:S01]  /*aa80*/  BSSY B1, `(.L_x_253) ;  /* 0x0000007000017945 */ /* 0x000fe20003800000 */
[----:B------:R-:W-:Y:S01]  /*aa90*/  MOV R12, 0x1 ;  /* 0x00000001000c7802 */ /* 0x000fe20000000f00 */
[----:B------:R-:W-:Y:S01]  /*aaa0*/  IMAD.MOV.U32 R15, RZ, RZ, -0x1 ;  /* 0xffffffffff0f7424 */ /* 0x000fe200078e00ff */
[----:B------:R-:W-:-:S07]  /*aab0*/  MOV R11, 0x1f ;  /* 0x0000001f000b7802 */ /* 0x000fce0000000f00 */
[----:B------:R-:W-:Y:S05]  /*aac0*/  WARPSYNC.COLLECTIVE R15, `(.L_x_254) ;  /* 0x000000000f087348 */ /* 0x000fea0003c00000 */
[----:B------:R0:W1:Y:S02]  /*aad0*/  SHFL.BFLY P6, R14, R13, R12, R11 ;  /* 0x0c00000c0d0e7389 */ /* 0x00006400000c000b */
[----:B01----:R-:W-:Y:S05]  /*aae0*/  ENDCOLLECTIVE ;  /* 0x000000000000791b */ /* 0x003fea0003800000 */
.L_x_254:
[----:B------:R-:W-:Y:S05]  /*aaf0*/  BSYNC B1 ;  /* 0x0000000000017941 */ /* 0x000fea0003800000 */
.L_x_253:
[----:B------:R-:W-:Y:S05]  /*ab00*/  BRA `(.L_x_255) ;  /* 0xffffffac002c7947 */ /* 0x000fea000383ffff */
.L_x_183:
[----:B------:R-:W-:Y:S01]  /*ab10*/  HFMA2 R12, -RZ, RZ, 0, 9.5367431640625e-07 ;  /* 0x00000010ff0c7431 */ /* 0x000fe200000001ff */
[----:B------:R-:W-:Y:S01]  /*ab20*/  BSSY B0, `(.L_x_256) ;  /* 0x0000007000007945 */ /* 0x000fe20003800000 */
[----:B------:R-:W-:Y:S01]  /*ab30*/  MOV R13, R115 ;  /* 0x00000073000d7202 */ /* 0x000fe20000000f00 */
[----:B------:R-:W-:Y:S01]  /*ab40*/  IMAD.MOV.U32 R11, RZ, RZ, 0x1f ;  /* 0x0000001fff0b7424 */ /* 0x000fe200078e00ff */
[----:B------:R-:W-:-:S07]  /*ab50*/  MOV R15, 0xffffffff ;  /* 0xffffffff000f7802 */ /* 0x000fce0000000f00 */
[----:B-1-34-:R-:W-:Y:S05]  /*ab60*/  WARPSYNC.COLLECTIVE R15, `(.L_x_257) ;  /* 0x000000000f087348 */ /* 0x01afea0003c00000 */
[----:B------:R0:W2:Y:S02]  /*ab70*/  SHFL.BFLY P6, R14, R13, R12, R11 ;  /* 0x0c00000c0d0e7389 */ /* 0x0000a400000c000b */
[----:B01234-:R-:W-:Y:S05]  /*ab80*/  ENDCOLLECTIVE ;  /* 0x000000000000791b */ /* 0x01ffea0003800000 */
.L_x_257:
[----:B------:R-:W-:Y:S05]  /*ab90*/  BSYNC B0 ;  /* 0x0000000000007941 */ /* 0x000fea0003800000 */
.L_x_256:
[----:B------:R-:W-:Y:S01]  /*aba0*/  FMNMX.FTZ R13, R14, R115, !PT ;  /* 0x000000730e0d7209 */ /* 0x000fe20007810000 */
[----:B------:R-:W-:Y:S02]  /*abb0*/  HFMA2 R12, -RZ, RZ, 0, 4.76837158203125e-07 ;  /* 0x00000008ff0c7431 */ /* 0x000fe400000001ff */
[----:B------:R-:W-:Y:S01]  /*abc0*/  IMAD.MOV.U32 R11, RZ, RZ, 0x1f ;  /* 0x0000001fff0b7424 */ /* 0x000fe200078e00ff */
[----:B------:R-:W-:-:S07]  /*abd0*/  MOV R15, 0xffffffff ;  /* 0xffffffff000f7802 */ /* 0x000fce0000000f00 */
[----:B------:R-:W-:Y:S05]  /*abe0*/  WARPSYNC.COLLECTIVE R15, `(.L_x_258) ;  /* 0x000000000f087348 */ /* 0x000fea0003c00000 */
[----:B------:R0:W1:Y:S02]  /*abf0*/  SHFL.BFLY P6, R14, R13, R12, R11 ;  /* 0x0c00000c0d0e7389 */ /* 0x00006400000c000b */
[----:B01----:R-:W-:Y:S05]  /*ac00*/  ENDCOLLECTIVE ;  /* 0x000000000000791b */ /* 0x003fea0003800000 */
.L_x_258:
[----:B------:R-:W-:Y:S01]  /*ac10*/  IMAD.MOV.U32 R12, RZ, RZ, 0x4 ;  /* 0x00000004ff0c7424 */ /* 0x000fe200078e00ff */
[----:B------:R-:W-:-:S04]  /*ac20*/  FMNMX.FTZ R0, R13, R14, !PT ;  /* 0x0000000e0d007209 */ /* 0x000fc80007810000 */
[----:B------:R-:W-:-:S07]  /*ac30*/  MOV R13, R0 ;  /* 0x00000000000d7202 */ /* 0x000fce0000000f00 */
[----:B------:R-:W-:Y:S05]  /*ac40*/  WARPSYNC.COLLECTIVE R15, `(.L_x_259) ;  /* 0x000000000f087348 */ /* 0x000fea0003c00000 */
[----:B------:R0:W1:Y:S02]  /*ac50*/  SHFL.BFLY P6, R14, R13, R12, R11 ;  /* 0x0c00000c0d0e7389 */ /* 0x00006400000c000b */
[----:B01----:R-:W-:Y:S05]  /*ac60*/  ENDCOLLECTIVE ;  /* 0x000000000000791b */ /* 0x003fea0003800000 */
.L_x_259:
[----:B------:R-:W-:Y:S01]  /*ac70*/  HFMA2 R12, -RZ, RZ, 0, 1.1920928955078125e-07 ;  /* 0x00000002ff0c7431 */ /* 0x000fe200000001ff */
[----:B------:R-:W-:-:S04]  /*ac80*/  FMNMX.FTZ R3, R0, R14, !PT ;  /* 0x0000000e00037209 */ /* 0x000fc80007810000 */
[----:B------:R-:W-:-:S07]  /*ac90*/  MOV R13, R3 ;  /* 0x00000003000d7202 */ /* 0x000fce0000000f00 */
[----:B------:R-:W-:Y:S05]  /*aca0*/  WARPSYNC.COLLECTIVE R15, `(.L_x_260) ;  /* 0x000000000f087348 */ /* 0x000fea0003c00000 */
[----:B------:R0:W1:Y:S02]  /*acb0*/  SHFL.BFLY P6, R14, R13, R12, R11 ;  /* 0x0c00000c0d0e7389 */ /* 0x00006400000c000b */
[----:B01----:R-:W-:Y:S05]  /*acc0*/  ENDCOLLECTIVE ;  /* 0x000000000000791b */ /* 0x003fea0003800000 */
.L_x_260:
[----:B------:R-:W-:Y:S05]  /*acd0*/  BRA `(.L_x_261) ;  /* 0xffffffac00787947 */ /* 0x000fea000383ffff */
.L_x_262:
        /* <DEDUP_REMOVED lines=10> */
.L_x_3494:


//--------------------- .text._ZN4mmha33masked_multihead_attention_kernelItLi128ELi128ELi4ELi16ELi64ELb1ELb1EEEv26Multihead_attention_paramsIT_XT5_EE --------------------------
	.section	.text._ZN4mmha33masked_multihead_attention_kernelItLi128ELi128ELi4ELi16ELi64ELb1ELb1EEEv26Multihead_attention_paramsIT_XT5_EE,"ax",@progbits
	.align	128
        .global         _ZN4mmha33masked_multihead_attention_kernelItLi128ELi128ELi4ELi16ELi64ELb1ELb1EEEv26Multihead_attention_paramsIT_XT5_EE
        .type           _ZN4mmha33masked_multihead_attention_kernelItLi128ELi128ELi4ELi16ELi64ELb1ELb1EEEv26Multihead_attention_paramsIT_XT5_EE,@function
        .size           _ZN4mmha33masked_multihead_attention_kernelItLi128ELi128ELi4ELi16ELi64ELb1ELb1EEEv26Multihead_attention_paramsIT_XT5_EE,(.L_x_3495 - _ZN4mmha33masked_multihead_attention_kernelItLi128ELi128ELi4ELi16ELi64ELb1ELb1EEEv26Multihead_attention_paramsIT_XT5_EE)
        .other          _ZN4mmha33masked_multihead_attention_kernelItLi128ELi128ELi4ELi16ELi64ELb1ELb1EEEv26Multihead_attention_paramsIT_XT5_EE,@"STO_CUDA_ENTRY STV_DEFAULT"
_ZN4mmha33masked_multihead_attention_kernelItLi128ELi128ELi4ELi16ELi64ELb1ELb1EEEv26Multihead_attention_paramsIT_XT5_EE:
.text._ZN4mmha33masked_multihead_attention_kernelItLi128ELi128ELi4ELi16ELi64ELb1ELb1EEEv26Multihead_attention_paramsIT_XT5_EE:
[----:B------:R-:W0:Y:S01]  /*0000*/  LDC R1, c[0x0][0x37c] ;  /* 0x0000df00ff017b82 */ /* 0x000e220000000800 */
[----:B------:R-:W1:Y:S01]  /*0010*/  LDCU.64 UR4, c[0x0][0x490] ;  /* 0x00009200ff0477ac */ /* 0x000e620008000a00 */
[----:B------:R-:W2:Y:S01]  /*0020*/  S2R R3, SR_CTAID.Y ;  /* 0x0000000000037919 */ /* 0x000ea20000002600 */
[----:B------:R-:W3:Y:S01]  /*0030*/  LDCU.64 UR36, c[0x0][0x358] ;  /* 0x00006b00ff2477ac */ /* 0x000ee20008000a00 */
[----:B-1----:R-:W-:-:S04]  /*0040*/  UISETP.NE.U32.AND UP0, UPT, UR4, URZ, UPT ;  /* 0x000000ff0400728c */ /* 0x002fc8000bf05070 */
[----:B------:R-:W-:-:S09]  /*0050*/  UISETP.NE.AND.EX UP0, UPT, UR5, URZ, UPT, UP0 ;  /* 0x000000ff0500728c */ /* 0x000fd2000bf05300 */
[----:B---3--:R-:W-:Y:S05]  /*0060*/  BRA.U !UP0, `(.L_x_263) ;  /* 0x0000000108147547 */ /* 0x008fea000b800000 */
[----:B--2---:R-:W-:-:S04]  /*0070*/  IADD3 R4, P0, PT, R3, UR4, RZ ;  /* 0x0000000403047c10 */ /* 0x004fc8000ff1e0ff */
[----:B------:R-:W-:-:S05]  /*0080*/  IADD3.X R5, PT, PT, RZ, UR5, RZ, P0, !PT ;  /* 0x00000005ff057c10 */ /* 0x000fca00087fe4ff */
[----:B------:R-:W2:Y:S02]  /*0090*/  LDG.E.U8 R4, desc[UR36][R4.64] ;  /* 0x0000002404047981 */ /* 0x000ea4000c1e1100 */
[----:B--2---:R-:W-:-:S13]  /*00a0*/  ISETP.NE.AND P0, PT, R4, 0x1, PT ;  /* 0x000000010400780c */ /* 0x004fda0003f05270 */
[----:B------:R-:W-:Y:S05]  /*00b0*/  @!P0 EXIT ;  /* 0x000000000000894d */ /* 0x000fea0003800000 */
.L_x_263:
[----:B------:R-:W2:Y:S01]  /*00c0*/  LDC.64 R4, c[0x0][0x498] ;  /* 0x00012600ff047b82 */ /* 0x000ea20000000a00 */
[----:B------:R-:W1:Y:S07]  /*00d0*/  LDCU UR4, c[0x0][0x3f4] ;  /* 0x00007e80ff0477ac */ /* 0x000e6e0008000800 */
[----:B------:R-:W3:Y:S08]  /*00e0*/  LDC R8, c[0x0][0x3f0] ;  /* 0x0000fc00ff087b82 */ /* 0x000ef00000000800 */
[----:B------:R-:W4:Y:S01]  /*00f0*/  LDC.64 R12, c[0x0][0x460] ;  /* 0x00011800ff0c7b82 */ /* 0x000f220000000a00 */
[----:B--2---:R-:W-:-:S04]  /*0100*/  IMAD.WIDE.U32 R4, R3, 0x4, R4 ;  /* 0x0000000403047825 */ /* 0x004fc800078e0004 */
[----:B------:R-:W-:Y:S01]  /*0110*/  IMAD.MOV.U32 R18, RZ, RZ, RZ ;  /* 0x000000ffff127224 */ /* 0x000fe200078e00ff */
[----:B------:R2:W4:Y:S02]  /*0120*/  LDG.E R19, desc[UR36][R4.64] ;  /* 0x0000002404137981 */ /* 0x000524000c1e1900 */
[----:B------:R-:W0:Y:S01]  /*0130*/  LDC R30, c[0x0][0x3f8] ;  /* 0x0000fe00ff1e7b82 */ /* 0x000e220000000800 */
[----:B---3--:R-:W-:-:S04]  /*0140*/  IABS R9, R8 ;  /* 0x0000000800097213 */ /* 0x008fc80000000000 */
[----:B------:R-:W3:Y:S03]  /*0150*/  I2F.RP R0, R9 ;  /* 0x0000000900007306 */ /* 0x000ee60000209400 */
[----:B--2---:R-:W2:Y:S05]  /*0160*/  LDC R5, c[0x0][0x40c] ;  /* 0x00010300ff057b82 */ /* 0x004eaa0000000800 */
[----:B---3--:R-:W3:Y:S02]  /*0170*/  MUFU.RCP R0, R0 ;  /* 0x0000000000007308 */ /* 0x008ee40000001000 */
[----:B---3--:R-:W-:-:S06]  /*0180*/  VIADD R6, R0, 0xffffffe ;  /* 0x0ffffffe00067836 */ /* 0x008fcc0000000000 */
[----:B------:R3:W1:Y:S01]  /*0190*/  F2I.FTZ.U32.TRUNC.NTZ R7, R6 ;  /* 0x0000000600077305 */ /* 0x000662000021f000 */
[----:B------:R-:W-:Y:S01]  /*01a0*/  IABS R0, R3 ;  /* 0x0000000300007213 */ /* 0x000fe20000000000 */
[----:B---3--:R-:W-:Y:S01]  /*01b0*/  IMAD.MOV.U32 R6, RZ, RZ, RZ ;  /* 0x000000ffff067224 */ /* 0x008fe200078e00ff */
[----:B-1----:R-:W-:-:S05]  /*01c0*/  IADD3 R2, PT, PT, RZ, -R7, RZ ;  /* 0x80000007ff027210 */ /* 0x002fca0007ffe0ff */
[----:B------:R-:W-:-:S04]  /*01d0*/  IMAD R11, R2, R9, RZ ;  /* 0x00000009020b7224 */ /* 0x000fc800078e02ff */
[----:B------:R-:W-:-:S06]  /*01e0*/  IMAD.HI.U32 R7, R7, R11, R6 ;  /* 0x0000000b07077227 */ /* 0x000fcc00078e0006 */
[----:B------:R-:W-:-:S05]  /*01f0*/  IMAD.HI.U32 R33, R7, R0, RZ ;  /* 0x0000000007217227 */ /* 0x000fca00078e00ff */
[----:B------:R-:W-:-:S05]  /*0200*/  IADD3 R2, PT, PT, -R33, RZ, RZ ;  /* 0x000000ff21027210 */ /* 0x000fca0007ffe1ff */
[----:B------:R-:W-:-:S05]  /*0210*/  IMAD R0, R9, R2, R0 ;  /* 0x0000000209007224 */ /* 0x000fca00078e0200 */
[----:B------:R-:W-:Y:S02]  /*0220*/  ISETP.GT.U32.AND P1, PT, R9, R0, PT ;  /* 0x000000000900720c */ /* 0x000fe40003f24070 */
[----:B----4-:R-:W-:-:S04]  /*0230*/  ISETP.NE.U32.AND P0, PT, R12, RZ, PT ;  /* 0x000000ff0c00720c */ /* 0x010fc80003f05070 */
[----:B------:R-:W-:-:S07]  /*0240*/  ISETP.NE.AND.EX P0, PT, R13, RZ, PT, P0 ;  /* 0x000000ff0d00720c */ /* 0x000fce0003f05300 */
[----:B------:R-:W-:Y:S01]  /*0250*/  @!P1 IMAD.IADD R0, R0, 0x1, -R9 ;  /* 0x0000000100009824 */ /* 0x000fe200078e0a09 */
[----:B--2---:R-:W-:-:S04]  /*0260*/  ISETP.EQ.AND P3, PT, R5, RZ, P0 ;  /* 0x000000ff0500720c */ /* 0x004fc80000762270 */
[----:B------:R-:W-:Y:S02]  /*0270*/  ISETP.GE.U32.AND P0, PT, R0, R9, PT ;  /* 0x000000090000720c */ /* 0x000fe40003f06070 */
[----:B------:R-:W-:-:S04]  /*0280*/  LOP3.LUT R0, R3, R8, RZ, 0x3c, !PT ;  /* 0x0000000803007212 */ /* 0x000fc800078e3cff */
[----:B------:R-:W-:Y:S02]  /*0290*/  ISETP.GE.AND P2, PT, R0, RZ, PT ;  /* 0x000000ff0000720c */ /* 0x000fe40003f46270 */
[----:B------:R-:W-:Y:S01]  /*02a0*/  MOV R0, UR4 ;  /* 0x0000000400007c02 */ /* 0x000fe20008000f00 */
[----:B------:R-:W1:Y:S03]  /*02b0*/  @P3 LDC.64 R6, c[0x0][0x460] ;  /* 0x00011800ff063b82 */ /* 0x000e660000000a00 */
[----:B------:R-:W-:-:S04]  /*02c0*/  IABS R4, R0 ;  /* 0x0000000000047213 */ /* 0x000fc80000000000 */
[----:B------:R-:W2:Y:S01]  /*02d0*/  I2F.RP R0, R4 ;  /* 0x0000000400007306 */ /* 0x000ea20000209400 */
[----:B------:R-:W-:Y:S02]  /*02e0*/  @!P1 IADD3 R33, PT, PT, R33, 0x1, RZ ;  /* 0x0000000121219810 */ /* 0x000fe40007ffe0ff */
[----:B------:R-:W-:-:S05]  /*02f0*/  ISETP.NE.AND P1, PT, R8, RZ, PT ;  /* 0x000000ff0800720c */ /* 0x000fca0003f25270 */
[----:B--2---:R-:W2:Y:S01]  /*0300*/  MUFU.RCP R0, R0 ;  /* 0x0000000000007308 */ /* 0x004ea20000001000 */
[----:B------:R-:W-:-:S05]  /*0310*/  @P0 VIADD R33, R33, 0x1 ;  /* 0x0000000121210836 */ /* 0x000fca0000000000 */
[----:B------:R-:W-:Y:S02]  /*0320*/  @!P2 IADD3 R33, PT, PT, -R33, RZ, RZ ;  /* 0x000000ff2121a210 */ /* 0x000fe40007ffe1ff */
[----:B------:R-:W-:Y:S01]  /*0330*/  @!P1 LOP3.LUT R33, RZ, R8, RZ, 0x33, !PT ;  /* 0x00000008ff219212 */ /* 0x000fe200078e33ff */
[----:B--2---:R-:W-:-:S04]  /*0340*/  VIADD R8, R0, 0xffffffe ;  /* 0x0ffffffe00087836 */ /* 0x004fc80000000000 */
[----:B------:R2:W3:Y:S01]  /*0350*/  F2I.FTZ.U32.TRUNC.NTZ R9, R8 ;  /* 0x0000000800097305 */ /* 0x0004e2000021f000 */
[----:B-1----:R-:W-:-:S05]  /*0360*/  @P3 IMAD.WIDE R6, R33, 0x4, R6 ;  /* 0x0000000421063825 */ /* 0x002fca00078e0206 */
[----:B------:R1:W5:Y:S01]  /*0370*/  @P3 LDG.E R18, desc[UR36][R6.64] ;  /* 0x0000002406123981 */ /* 0x000362000c1e1900 */
[----:B--2---:R-:W-:Y:S01]  /*0380*/  HFMA2 R8, -RZ, RZ, 0, 0 ;  /* 0x00000000ff087431 */ /* 0x004fe200000001ff */
[----:B---3--:R-:W-:-:S05]  /*0390*/  IADD3 R11, PT, PT, RZ, -R9, RZ ;  /* 0x80000009ff0b7210 */ /* 0x008fca0007ffe0ff */
[----:B-1----:R-:W-:-:S04]  /*03a0*/  IMAD R7, R11, R4, RZ ;  /* 0x000000040b077224 */ /* 0x002fc800078e02ff */
[----:B------:R-:W-:Y:S01]  /*03b0*/  IMAD.HI.U32 R9, R9, R7, R8 ;  /* 0x0000000709097227 */ /* 0x000fe200078e0008 */
[----:B------:R-:W1:Y:S01]  /*03c0*/  S2R R17, SR_TID.X ;  /* 0x0000000000117919 */ /* 0x000e620000002100 */
[----:B------:R-:W0:Y:S01]  /*03d0*/  S2R R32, SR_CTAID.X ;  /* 0x0000000000207919 */ /* 0x000e220000002500 */
[----:B------:R-:W-:Y:S01]  /*03e0*/  UISETP.NE.AND UP0, UPT, UR4, URZ, UPT ;  /* 0x000000ff0400728c */ /* 0x000fe2000bf05270 */
[----:B------:R-:W-:Y:S01]  /*03f0*/  BSSY.RECONVERGENT B0, `(.L_x_264) ;  /* 0x0000032000007945 */ /* 0x000fe20003800200 */
[----:B------:R-:W-:Y:S02]  /*0400*/  P2R R2, PR, RZ, 0x8 ;  /* 0x00000008ff027803 */ /* 0x000fe40000000000 */
[----:B------:R-:W-:Y:S01]  /*0410*/  CS2R R34, SRZ ;  /* 0x0000000000227805 */ /* 0x000fe2000001ff00 */
[----:B------:R-:W-:-:S05]  /*0420*/  VIADD R31, R19, 0xffffffff ;  /* 0xffffffff131f7836 */ /* 0x000fca0000000000 */
[----:B------:R-:W-:-:S05]  /*0430*/  IABS R6, R31 ;  /* 0x0000001f00067213 */ /* 0x000fca0000000000 */
[----:B------:R-:W-:-:S04]  /*0440*/  IMAD.HI.U32 R9, R9, R6, RZ ;  /* 0x0000000609097227 */ /* 0x000fc800078e00ff */
[----:B------:R-:W-:-:S04]  /*0450*/  IMAD.MOV R9, RZ, RZ, -R9 ;  /* 0x000000ffff097224 */ /* 0x000fc800078e0a09 */
[----:B------:R-:W-:Y:S02]  /*0460*/  IMAD R9, R4, R9, R6 ;  /* 0x0000000904097224 */ /* 0x000fe400078e0206 */
[----:B------:R-:W2:Y:S03]  /*0470*/  LDC R6, c[0x0][0x3e8] ;  /* 0x0000fa00ff067b82 */ /* 0x000ea60000000800 */
[----:B------:R-:W-:-:S13]  /*0480*/  R2UR UR38, R9 ;  /* 0x00000000092672ca */ /* 0x000fda00000e0000 */
[----:B------:R-:W-:-:S13]  /*0490*/  ISETP.GT.U32.AND P0, PT, R4, UR38, PT ;  /* 0x0000002604007c0c */ /* 0x000fda000bf04070 */
[----:B------:R-:W-:-:S04]  /*04a0*/  @!P0 IADD3 R0, PT, PT, -R4, UR38, RZ ;  /* 0x0000002604008c10 */ /* 0x000fc8000fffe1ff */
[----:B------:R-:W-:Y:S02]  /*04b0*/  @!P0 R2UR UR38, R0 ;  /* 0x00000000002682ca */ /* 0x000fe400000e0000 */
[----:B------:R-:W-:-:S11]  /*04c0*/  ISETP.GE.AND P2, PT, R31, RZ, PT ;  /* 0x000000ff1f00720c */ /* 0x000fd60003f46270 */
[----:B------:R-:W-:Y:S02]  /*04d0*/  ISETP.GT.U32.AND P1, PT, R4, UR38, PT ;  /* 0x0000002604007c0c */ /* 0x000fe4000bf24070 */
[----:B--2---:R-:W-:Y:S01]  /*04e0*/  ISETP.NE.AND P0, PT, R6, RZ, PT ;  /* 0x000000ff0600720c */ /* 0x004fe20003f05270 */
[----:B------:R-:W-:Y:S01]  /*04f0*/  VOTEU.ANY UP1, P2 ;  /* 0x0000000000ff7886 */ /* 0x000fe20001020100 */
[----:B-1----:R-:W-:-:S09]  /*0500*/  ISETP.GT.U32.AND P2, PT, R17, 0x1f, PT ;  /* 0x0000001f1100780c */ /* 0x002fd20003f44070 */
[----:B------:R-:W-:-:S04]  /*0510*/  @!P1 IADD3 R4, PT, PT, -R4, UR38, RZ ;  /* 0x0000002604049c10 */ /* 0x000fc8000fffe1ff */
[----:B------:R-:W-:Y:S01]  /*0520*/  @!P1 R2UR UR38, R4 ;  /* 0x00000000042692ca */ /* 0x000fe200000e0000 */
[----:B0-----:R-:W-:Y:S02]  /*0530*/  IMAD R26, R3, R30, R32 ;  /* 0x0000001e031a7224 */ /* 0x001fe400078e0220 */
[----:B------:R-:W-:Y:S01]  /*0540*/  @P0 IMAD.SHL.U32 R4, R32, 0x80, RZ ;  /* 0x0000008020040824 */ /* 0x000fe200078e00ff */
[----:B------:R-:W-:Y:S02]  /*0550*/  SHF.L.U32 R27, R17, 0x2, RZ ;  /* 0x00000002111b7819 */ /* 0x000fe400000006ff */
[----:B------:R-:W-:Y:S01]  /*0560*/  @!P0 SHF.L.U32 R0, R26, 0x7, RZ ;  /* 0x000000071a008819 */ /* 0x000fe200000006ff */
[----:B------:R-:W-:-:S06]  /*0570*/  @P0 IMAD R0, R3, R6, R4 ;  /* 0x0000000603000224 */ /* 0x000fcc00078e0204 */
[----:B------:R-:W-:Y:S02]  /*0580*/  @!UP1 UIADD3 UR38, UPT, UPT, -UR38, URZ, URZ ;  /* 0x000000ff26269290 */ /* 0x000fe4000fffe1ff */
[----:B------:R-:W-:Y:S01]  /*0590*/  @!UP0 ULOP3.LUT UR38, URZ, UR4, URZ, 0x33, !UPT ;  /* 0x00000004ff268292 */ /* 0x000fe2000f8e33ff */
[----:B------:R-:W-:Y:S11]  /*05a0*/  @P2 BRA `(.L_x_265) ;  /* 0x0000000000582947 */ /* 0x000ff60003800000 */
[----:B------:R-:W0:Y:S01]  /*05b0*/  LDC R4, c[0x0][0x478] ;  /* 0x00011e00ff047b82 */ /* 0x000e220000000800 */
[----:B------:R-:W-:Y:S01]  /*05c0*/  IMAD.IADD R25, R27, 0x1, R0 ;  /* 0x000000011b197824 */ /* 0x000fe200078e0200 */
        /* <DEDUP_REMOVED lines=20> */
.L_x_265:
[----:B------:R-:W-:Y:S05]  /*0710*/  BSYNC.RECONVERGENT B0 ;  /* 0x0000000000007941 */ /* 0x000fea0003800200 */
.L_x_264:
[----:B------:R-:W1:Y:S01]  /*0720*/  LDCU.64 UR8, c[0x0][0x3a0] ;  /* 0x00007400ff0877ac */ /* 0x000e620008000a00 */
[----:B------:R-:W2:Y:S01]  /*0730*/  LDC.64 R12, c[0x0][0x418] ;  /* 0x00010600ff0c7b82 */ /* 0x000ea20000000a00 */
[----:B------:R-:W-:Y:S02]  /*0740*/  ISETP.GT.U32.OR P3, PT, R17, 0x1f, !P3 ;  /* 0x0000001f1100780c */ /* 0x000fe40005f64470 */
[----:B------:R-:W-:Y:S01]  /*0750*/  CS2R R24, SRZ ;  /* 0x0000000000187805 */ /* 0x000fe2000001ff00 */
[----:B------:R-:W3:Y:S01]  /*0760*/  LDCU.64 UR6, c[0x0][0x390] ;  /* 0x00007200ff0677ac */ /* 0x000ee20008000a00 */
[----:B------:R-:W-:Y:S02]  /*0770*/  LOP3.LUT R29, R27, 0x4, RZ, 0xc0, !PT ;  /* 0x000000041b1d7812 */ /* 0x000fe400078ec0ff */
[----:B------:R-:W-:Y:S01]  /*0780*/  SHF.L.U32 R26, R26, 0x7, RZ ;  /* 0x000000071a1a7819 */ /* 0x000fe200000006ff */
[----:B------:R-:W4:Y:S01]  /*0790*/  @!P2 LDC.64 R6, c[0x0][0x3b8] ;  /* 0x0000ee00ff06ab82 */ /* 0x000f220000000a00 */
[----:B------:R-:W-:-:S03]  /*07a0*/  SHF.R.U32.HI R28, RZ, 0x1, R17 ;  /* 0x00000001ff1c7819 */ /* 0x000fc60000011611 */
[----:B------:R-:W-:Y:S02]  /*07b0*/  @!P2 IMAD R0, R26, UR4, R29 ;  /* 0x000000041a00ac24 */ /* 0x000fe4000f8e021d */
[----:B------:R-:W-:Y:S01]  /*07c0*/  @!P2 IMAD R21, R28, UR4, R31 ;  /* 0x000000041c15ac24 */ /* 0x000fe2000f8e021f */
[----:B------:R-:W0:Y:S01]  /*07d0*/  LDCU.U8 UR4, c[0x0][0x404] ;  /* 0x00008080ff0477ac */ /* 0x000e220008000000 */
[----:B------:R-:W0:Y:S01]  /*07e0*/  LDC R36, c[0x0][0x400] ;  /* 0x00010000ff247b82 */ /* 0x000e220000000800 */
[----:B-1----:R-:W-:Y:S01]  /*07f0*/  ISETP.NE.U32.AND P1, PT, RZ, UR8, PT ;  /* 0x00000008ff007c0c */ /* 0x002fe2000bf25070 */
[----:B------:R-:W-:Y:S01]  /*0800*/  @!P2 IMAD R23, R21, 0x8, R0 ;  /* 0x000000081517a824 */ /* 0x000fe200078e0200 */
[----:B------:R-:W-:Y:S01]  /*0810*/  LEA R21, R32, R27, 0x7 ;  /* 0x0000001b20157211 */ /* 0x000fe200078e38ff */
[----:B-----5:R-:W-:Y:S01]  /*0820*/  @!P3 IMAD R0, R18, R30, RZ ;  /* 0x0000001e1200b224 */ /* 0x020fe200078e02ff */
[----:B------:R-:W-:Y:S02]  /*0830*/  ISETP.NE.AND.EX P1, PT, RZ, UR9, PT, P1 ;  /* 0x00000009ff007c0c */ /* 0x000fe4000bf25310 */
[----:B---3--:R-:W-:Y:S01]  /*0840*/  ISETP.NE.U32.AND P0, PT, RZ, UR6, PT ;  /* 0x00000006ff007c0c */ /* 0x008fe2000bf05070 */
[----:B------:R-:W-:Y:S01]  /*0850*/  @!P3 IMAD R37, R0, 0x80, R21 ;  /* 0x000000800025b824 */ /* 0x000fe200078e0215 */
[----:B------:R-:W-:-:S02]  /*0860*/  ISETP.GT.U32.OR P1, PT, R17, 0x1f, !P1 ;  /* 0x0000001f1100780c */ /* 0x000fc40004f24470 */
[----:B------:R-:W-:Y:S02]  /*0870*/  ISETP.NE.AND.EX P0, PT, RZ, UR7, PT, P0 ;  /* 0x00000007ff007c0c */ /* 0x000fe4000bf05300 */
[----:B------:R-:W-:Y:S02]  /*0880*/  ISETP.NE.OR P4, PT, R5, RZ, P1 ;  /* 0x000000ff0500720c */ /* 0x000fe40000f85670 */
[----:B------:R-:W-:Y:S01]  /*0890*/  ISETP.GT.U32.OR P0, PT, R17, 0x1f, !P0 ;  /* 0x0000001f1100780c */ /* 0x000fe20004704470 */
[----:B----4-:R-:W-:Y:S01]  /*08a0*/  @!P2 IMAD.WIDE R6, R23, 0x2, R6 ;  /* 0x000000021706a825 */ /* 0x010fe200078e0206 */
[----:B--2---:R-:W-:Y:S02]  /*08b0*/  ISETP.NE.U32.AND P1, PT, R12, RZ, PT ;  /* 0x000000ff0c00720c */ /* 0x004fe40003f25070 */
[----:B------:R-:W-:Y:S02]  /*08c0*/  CS2R R22, SRZ ;  /* 0x0000000000167805 */ /* 0x000fe4000001ff00 */
[----:B------:R-:W-:Y:S01]  /*08d0*/  ISETP.NE.AND.EX P1, PT, R13, RZ, PT, P1 ;  /* 0x000000ff0d00720c */ /* 0x000fe20003f25310 */
[----:B------:R-:W2:Y:S01]  /*08e0*/  @!P2 LDG.E.64 R24, desc[UR36][R6.64] ;  /* 0x000000240618a981 */ /* 0x000ea2000c1e1b00 */
[----:B------:R-:W1:Y:S08]  /*08f0*/  @!P3 LDC.64 R12, c[0x0][0x450] ;  /* 0x00011400ff0cbb82 */ /* 0x000e700000000a00 */
[----:B------:R-:W3:Y:S08]  /*0900*/  @!P4 LDC.64 R10, c[0x0][0x3a0] ;  /* 0x0000e800ff0acb82 */ /* 0x000ef00000000a00 */
[----:B0-----:R-:W0:Y:S01]  /*0910*/  @!P0 LDC.64 R8, c[0x0][0x390] ;  /* 0x0000e400ff088b82 */ /* 0x001e220000000a00 */
[----:B-1----:R-:W-:-:S07]  /*0920*/  @!P3 IMAD.WIDE R12, R37, 0x2, R12 ;  /* 0x00000002250cb825 */ /* 0x002fce00078e020c */
[----:B------:R-:W1:Y:S01]  /*0930*/  @P1 LDC.64 R14, c[0x0][0x418] ;  /* 0x00010600ff0e1b82 */ /* 0x000e620000000a00 */
[----:B------:R-:W4:Y:S01]  /*0940*/  @!P3 LDG.E.64 R12, desc[UR36][R12.64] ;  /* 0x000000240c0cb981 */ /* 0x000f22000c1e1b00 */
[----:B---3--:R-:W-:-:S05]  /*0950*/  @!P4 IMAD.WIDE.U32 R10, R21, 0x2, R10 ;  /* 0x00000002150ac825 */ /* 0x008fca00078e000a */
[----:B------:R-:W2:Y:S01]  /*0960*/  @!P4 LDG.E.64 R22, desc[UR36][R10.64] ;  /* 0x000000240a16c981 */ /* 0x000ea2000c1e1b00 */
[----:B0-----:R-:W-:Y:S01]  /*0970*/  @!P0 IMAD.WIDE.U32 R8, R21, 0x2, R8 ;  /* 0x0000000215088825 */ /* 0x001fe200078e0008 */
[----:B------:R-:W-:-:S06]  /*0980*/  CS2R R20, SRZ ;  /* 0x0000000000147805 */ /* 0x000fcc000001ff00 */
[----:B------:R-:W3:Y:S01]  /*0990*/  @!P0 LDG.E.64 R20, desc[UR36][R8.64] ;  /* 0x0000002408148981 */ /* 0x000ee2000c1e1b00 */
[----:B------:R-:W-:Y:S01]  /*09a0*/  MOV R16, RZ ;  /* 0x000000ff00107202 */ /* 0x000fe20000000f00 */
[----:B-1----:R-:W-:Y:S01]  /*09b0*/  @P1 IMAD.WIDE.U32 R14, R3, 0x4, R14 ;  /* 0x00000004030e1825 */ /* 0x002fe200078e000e */
[----:B------:R-:W-:-:S04]  /*09c0*/  ISETP.NE.AND P0, PT, RZ, UR4, PT ;  /* 0x00000004ff007c0c */ /* 0x000fc8000bf05270 */
[----:B------:R0:W5:Y:S01]  /*09d0*/  @P1 LDG.E R16, desc[UR36][R14.64] ;  /* 0x000000240e101981 */ /* 0x000162000c1e1900 */
[----:B------:R-:W-:Y:S02]  /*09e0*/  ISETP.NE.AND P1, PT, R5, RZ, PT ;  /* 0x000000ff0500720c */ /* 0x000fe40003f25270 */
[----:B------:R-:W-:Y:S01]  /*09f0*/  ISETP.LT.OR P0, PT, R36, 0x1, P0 ;  /* 0x000000012400780c */ /* 0x000fe20000701670 */
[----:B------:R-:W-:Y:S01]  /*0a00*/  BSSY.RECONVERGENT B6, `(.L_x_266) ;  /* 0x0000138000067945 */ /* 0x000fe20003800200 */
[----:B------:R-:W-:-:S09]  /*0a10*/  IMAD R33, R33, R30, RZ ;  /* 0x0000001e21217224 */ /* 0x000fd200078e02ff */
[----:B--2---:R-:W-:Y:S02]  /*0a20*/  @!P1 HFMA2 R25, R25, 1, 1, R23 ;  /* 0x3c003c0019199831 */ /* 0x004fe40000000017 */
[----:B------:R-:W-:Y:S02]  /*0a30*/  @!P1 HADD2 R24, R24, R22 ;  /* 0x0000001618189230 */ /* 0x000fe40000000000 */
[----:B----4-:R-:W-:Y:S02]  /*0a40*/  @!P3 HFMA2 R25, R25, R13, -RZ ;  /* 0x0000000d1919b231 */ /* 0x010fe400001000ff */
[----:B------:R-:W-:Y:S02]  /*0a50*/  @!P3 HMUL2 R24, R24, R12 ;  /* 0x0000000c1818b232 */ /* 0x000fe40000000000 */
[----:B---3--:R-:W-:Y:S02]  /*0a60*/  HFMA2 R35, R35, 1, 1, R21 ;  /* 0x3c003c0023237831 */ /* 0x008fe40000000015 */
[----:B------:R-:W-:Y:S01]  /*0a70*/  HADD2 R34, R34, R20 ;  /* 0x0000001422227230 */ /* 0x000fe20000000000 */
[----:B0-----:R-:W-:Y:S06]  /*0a80*/  @P0 BRA `(.L_x_267) ;  /* 0x00000004006c0947 */ /* 0x001fec0003800000 */
[----:B------:R-:W-:Y:S05]  /*0a90*/  @P1 BRA `(.L_x_268) ;  /* 0x0000000000d01947 */ /* 0x000fea0003800000 */
[----:B------:R-:W-:-:S13]  /*0aa0*/  ISETP.GE.AND P0, PT, R27, R36, PT ;  /* 0x000000241b00720c */ /* 0x000fda0003f06270 */
[----:B------:R-:W-:Y:S05]  /*0ab0*/  @P0 BRA `(.L_x_269) ;  /* 0x0000001000b00947 */ /* 0x000fea0003800000 */
[----:B------:R-:W-:Y:S01]  /*0ac0*/  I2FP.F32.U32 R3, R36 ;  /* 0x0000002400037245 */ /* 0x000fe20000201000 */
[----:B------:R-:W-:Y:S01]  /*0ad0*/  VIADD R0, R27, 0x2 ;  /* 0x000000021b007836 */ /* 0x000fe20000000000 */
[----:B-----5:R-:W-:Y:S01]  /*0ae0*/  IADD3 R5, PT, PT, -R16, R5, RZ ;  /* 0x0000000510057210 */ /* 0x020fe20007ffe1ff */
[--C-:B------:R-:W-:Y:S02]  /*0af0*/  HADD2.F32 R8, -RZ, R25.reuse.H1_H1 ;  /* 0x30000019ff087230 */ /* 0x100fe40000004100 */
[----:B------:R-:W-:Y:S01]  /*0b00*/  HADD2.F32 R25, -RZ, R25.H0_H0 ;  /* 0x20000019ff197230 */ /* 0x000fe20000004100 */
[----:B------:R-:W0:Y:S01]  /*0b10*/  MUFU.RCP R3, R3 ;  /* 0x0000000300037308 */ /* 0x000e220000001000 */
[----:B------:R-:W-:Y:S02]  /*0b20*/  I2FP.F32.U32 R0, R0 ;  /* 0x0000000000007245 */ /* 0x000fe40000201000 */
[----:B------:R-:W-:-:S03]  /*0b30*/  I2FP.F32.S32 R5, R5 ;  /* 0x0000000500057245 */ /* 0x000fc60000201400 */
[----:B0-----:R-:W-:-:S04]  /*0b40*/  FMUL.FTZ R0, R0, R3 ;  /* 0x0000000300007220 */ /* 0x001fc80000410000 */
[----:B------:R-:W-:Y:S01]  /*0b50*/  FMUL.FTZ R4, R0, 13.28771209716796875 ;  /* 0x41549a7800047820 */ /* 0x000fe20000410000 */
[----:B------:R-:W-:-:S05]  /*0b60*/  I2FP.F32.U32 R0, R27 ;  /* 0x0000001b00007245 */ /* 0x000fca0000201000 */
[----:B------:R-:W0:Y:S01]  /*0b70*/  MUFU.EX2 R4, -R4 ;  /* 0x8000000400047308 */ /* 0x000e220000000800 */
[----:B------:R-:W-:-:S04]  /*0b80*/  FMUL.FTZ R0, R0, R3 ;  /* 0x0000000300007220 */ /* 0x000fc80000410000 */
[----:B------:R-:W-:-:S06]  /*0b90*/  FMUL.FTZ R0, R0, 13.28771209716796875 ;  /* 0x41549a7800007820 */ /* 0x000fcc0000410000 */
[----:B------:R-:W1:Y:S01]  /*0ba0*/  MUFU.EX2 R0, -R0 ;  /* 0x8000000000007308 */ /* 0x000e620000000800 */
[----:B0-----:R-:W-:-:S04]  /*0bb0*/  FMUL.FTZ R3, R5, R4 ;  /* 0x0000000405037220 */ /* 0x001fc80000410000 */
[----:B------:R-:W-:-:S04]  /*0bc0*/  FMUL.RZ R10, R3, 0.15915493667125701904 ;  /* 0x3e22f983030a7820 */ /* 0x000fc8000040c000 */
[----:B------:R-:W0:Y:S01]  /*0bd0*/  MUFU.SIN R7, R10 ;  /* 0x0000000a00077308 */ /* 0x000e220000000400 */
[----:B-1----:R-:W-:-:S04]  /*0be0*/  FMUL.FTZ R5, R5, R0 ;  /* 0x0000000005057220 */ /* 0x002fc80000410000 */
[----:B------:R-:W-:-:S03]  /*0bf0*/  FMUL.RZ R11, R5, 0.15915493667125701904 ;  /* 0x3e22f983050b7820 */ /* 0x000fc6000040c000 */
[----:B------:R1:W2:Y:S01]  /*0c00*/  MUFU.COS R6, R10 ;  /* 0x0000000a00067308 */ /* 0x0002a20000000000 */
[--C-:B------:R-:W-:Y:S02]  /*0c10*/  HADD2.F32 R5, -RZ, R35.reuse.H1_H1 ;  /* 0x30000023ff057230 */ /* 0x100fe40000004100 */
[----:B------:R-:W-:-:S05]  /*0c20*/  HADD2.F32 R35, -RZ, R35.H0_H0 ;  /* 0x20000023ff237230 */ /* 0x000fca0000004100 */
        /* <DEDUP_REMOVED lines=9> */
[----:B------:R-:W-:Y:S01]  /*0cc0*/  FFMA.FTZ R25, R7, R25, R12 ;  /* 0x0000001907197223 */ /* 0x000fe2000001000c */
[----:B------:R-:W-:Y:S02]  /*0cd0*/  HADD2.F32 R7, -RZ, R24.H1_H1 ;  /* 0x30000018ff077230 */ /* 0x000fe40000004100 */
[----:B------:R-:W-:Y:S01]  /*0ce0*/  HADD2.F32 R0, -RZ, R34.H1_H1 ;  /* 0x30000022ff007230 */ /* 0x000fe20000004100 */
[----:B------:R-:W-:Y:S01]  /*0cf0*/  F2FP.F16.F32.PACK_AB R35, R35, R8 ;  /* 0x000000082323723e */ /* 0x000fe200000000ff */
[----:B------:R-:W-:-:S02]  /*0d00*/  HADD2.F32 R24, -RZ, R24.H0_H0 ;  /* 0x20000018ff187230 */ /* 0x000fc40000004100 */
[CC--:B---3--:R-:W-:Y:S01]  /*0d10*/  FMUL.FTZ R9, R4.reuse, R7.reuse ;  /* 0x0000000704097220 */ /* 0x0c8fe20000410000 */
[----:B------:R-:W-:Y:S02]  /*0d20*/  HADD2.F32 R34, -RZ, R34.H0_H0 ;  /* 0x20000022ff227230 */ /* 0x000fe40000004100 */
[C---:B------:R-:W-:Y:S01]  /*0d30*/  FMUL.FTZ R6, R4.reuse, R0 ;  /* 0x0000000004067220 */ /* 0x040fe20000410000 */
[----:B------:R-:W-:Y:S01]  /*0d40*/  F2FP.F16.F32.PACK_AB R25, R25, R10 ;  /* 0x0000000a1919723e */ /* 0x000fe200000000ff */
[C---:B0-----:R-:W-:Y:S01]  /*0d50*/  FMUL.FTZ R5, R3.reuse, R0 ;  /* 0x0000000003057220 */ /* 0x041fe20000410000 */
[C---:B------:R-:W-:Y:S01]  /*0d60*/  FMUL.FTZ R7, R3.reuse, R7 ;  /* 0x0000000703077220 */ /* 0x040fe20000410000 */
[C---:B------:R-:W-:Y:S01]  /*0d70*/  FFMA.FTZ R9, R3.reuse, R24, -R9 ;  /* 0x0000001803097223 */ /* 0x040fe20000010809 */
[-C--:B------:R-:W-:Y:S01]  /*0d80*/  FFMA.FTZ R6, R3, R34.reuse, -R6 ;  /* 0x0000002203067223 */ /* 0x080fe20000010806 */
[C---:B------:R-:W-:Y:S01]  /*0d90*/  FFMA.FTZ R5, R4.reuse, R34, R5 ;  /* 0x0000002204057223 */ /* 0x040fe20000010005 */
[----:B------:R-:W-:-:S04]  /*0da0*/  FFMA.FTZ R24, R4, R24, R7 ;  /* 0x0000001804187223 */ /* 0x000fc80000010007 */
[----:B------:R-:W-:Y:S02]  /*0db0*/  F2FP.F16.F32.PACK_AB R34, R5, R6 ;  /* 0x000000060522723e */ /* 0x000fe400000000ff */
[----:B------:R-:W-:Y:S01]  /*0dc0*/  F2FP.F16.F32.PACK_AB R24, R24, R9 ;  /* 0x000000091818723e */ /* 0x000fe200000000ff */
[----:B------:R-:W-:Y:S06]  /*0dd0*/  BRA `(.L_x_269) ;  /* 0x0000000c00e87947 */ /* 0x000fec0003800000 */
.L_x_268:
[----:B------:R-:W-:-:S13]  /*0de0*/  ISETP.GE.AND P0, PT, R27, R36, PT ;  /* 0x000000241b00720c */ /* 0x000fda0003f06270 */
[----:B------:R-:W-:Y:S05]  /*0df0*/  @P0 BRA `(.L_x_269) ;  /* 0x0000000c00e00947 */ /* 0x000fea0003800000 */
[----:B------:R-:W-:Y:S01]  /*0e00*/  I2FP.F32.U32 R36, R36 ;  /* 0x0000002400247245 */ /* 0x000fe20000201000 */
[----:B------:R-:W-:Y:S01]  /*0e10*/  VIADD R0, R27, 0x2 ;  /* 0x000000021b007836 */ /* 0x000fe20000000000 */
[----:B-----5:R-:W-:Y:S01]  /*0e20*/  IADD3 R5, PT, PT, -R16, R5, RZ ;  /* 0x0000000510057210 */ /* 0x020fe20007ffe1ff */
[--C-:B------:R-:W-:Y:S01]  /*0e30*/  HADD2.F32 R10, -RZ, R35.reuse.H1_H1 ;  /* 0x30000023ff0a7230 */ /* 0x100fe20000004100 */
[----:B------:R-:W0:Y:S01]  /*0e40*/  MUFU.RCP R3, R36 ;  /* 0x0000002400037308 */ /* 0x000e220000001000 */
[--C-:B------:R-:W-:Y:S01]  /*0e50*/  HADD2.F32 R6, -RZ, R34.reuse.H1_H1 ;  /* 0x30000022ff067230 */ /* 0x100fe20000004100 */
[----:B------:R-:W-:Y:S01]  /*0e60*/  I2FP.F32.U32 R0, R0 ;  /* 0x0000000000007245 */ /* 0x000fe20000201000 */
[----:B------:R-:W-:Y:S01]  /*0e70*/  HADD2.F32 R35, -RZ, R35.H0_H0 ;  /* 0x20000023ff237230 */ /* 0x000fe20000004100 */
[----:B------:R-:W-:Y:S01]  /*0e80*/  I2FP.F32.S32 R5, R5 ;  /* 0x0000000500057245 */ /* 0x000fe20000201400 */
[----:B------:R-:W-:Y:S02]  /*0e90*/  HADD2.F32 R34, -RZ, R34.H0_H0 ;  /* 0x20000022ff227230 */ /* 0x000fe40000004100 */
[----:B0-----:R-:W-:Y:S01]  /*0ea0*/  FMUL.FTZ R4, R0, R3 ;  /* 0x0000000300047220 */ /* 0x001fe20000410000 */
[----:B------:R-:W-:-:S03]  /*0eb0*/  I2FP.F32.U32 R0, R27 ;  /* 0x0000001b00007245 */ /* 0x000fc60000201000 */
[----:B------:R-:W-:Y:S02]  /*0ec0*/  FMUL.FTZ R4, R4, 13.28771209716796875 ;  /* 0x41549a7804047820 */ /* 0x000fe40000410000 */
[----:B------:R-:W-:-:S04]  /*0ed0*/  FMUL.FTZ R0, R0, R3 ;  /* 0x0000000300007220 */ /* 0x000fc80000410000 */
[----:B------:R-:W-:Y:S01]  /*0ee0*/  FMUL.FTZ R0, R0, 13.28771209716796875 ;  /* 0x41549a7800007820 */ /* 0x000fe20000410000 */
[----:B------:R-:W0:Y:S05]  /*0ef0*/  MUFU.EX2 R4, -R4 ;  /* 0x8000000400047308 */ /* 0x000e2a0000000800 */
[----:B------:R-:W1:Y:S01]  /*0f00*/  MUFU.EX2 R0, -R0 ;  /* 0x8000000000007308 */ /* 0x000e620000000800 */
[----:B0-----:R-:W-:-:S04]  /*0f10*/  FMUL.FTZ R3, R5, R4 ;  /* 0x0000000405037220 */ /* 0x001fc80000410000 */
[----:B------:R-:W-:Y:S01]  /*0f20*/  FMUL.RZ R7, R3, 0.15915493667125701904 ;  /* 0x3e22f98303077820 */ /* 0x000fe2000040c000 */
[----:B-1----:R-:W-:-:S03]  /*0f30*/  FMUL.FTZ R5, R5, R0 ;  /* 0x0000000005057220 */ /* 0x002fc60000410000 */
[----:B------:R-:W0:Y:S01]  /*0f40*/  MUFU.SIN R9, R7 ;  /* 0x0000000700097308 */ /* 0x000e220000000400 */
[----:B------:R-:W-:-:S07]  /*0f50*/  FMUL.RZ R5, R5, 0.15915493667125701904 ;  /* 0x3e22f98305057820 */ /* 0x000fce000040c000 */
[----:B------:R-:W1:Y:S08]  /*0f60*/  MUFU.COS R8, R7 ;  /* 0x0000000700087308 */ /* 0x000e700000000000 */
[----:B------:R-:W2:Y:S01]  /*0f70*/  MUFU.SIN R4, R5 ;  /* 0x0000000500047308 */ /* 0x000ea20000000400 */
[----:B0-----:R-:W-:-:S07]  /*0f80*/  FMUL.FTZ R11, R9, R10 ;  /* 0x0000000a090b7220 */ /* 0x001fce0000410000 */
[----:B------:R-:W0:Y:S01]  /*0f90*/  MUFU.COS R3, R5 ;  /* 0x0000000500037308 */ /* 0x000e220000000000 */
[C---:B-1----:R-:W-:Y:S01]  /*0fa0*/  FMUL.FTZ R10, R8.reuse, R10 ;  /* 0x0000000a080a7220 */ /* 0x042fe20000410000 */
[----:B------:R-:W-:-:S03]  /*0fb0*/  FFMA.FTZ R11, R8, R35, -R11 ;  /* 0x00000023080b7223 */ /* 0x000fc6000001080b */
        /* <DEDUP_REMOVED lines=8> */
.L_x_267:
        /* <DEDUP_REMOVED lines=52> */
[----:B--2--5:R-:W-:Y:S05]  /*1380*/  CALL.ABS.NOINC R14 ;  /* 0x000000000e007343 */ /* 0x024fea0003c00000 */
.L_x_270:
        /* <DEDUP_REMOVED lines=15> */
.L_x_271:
        /* <DEDUP_REMOVED lines=34> */
[----:B-----5:R-:W-:Y:S01]  /*16a0*/  IADD3 R11, PT, PT, -R16, R11, RZ ;  /* 0x0000000b100b7210 */ /* 0x020fe20007ffe1ff */
        /* <DEDUP_REMOVED lines=46> */
.L_x_277:
[----:B------:R-:W-:Y:S05]  /*1990*/  BSYNC.RECONVERGENT B2 ;  /* 0x0000000000027941 */ /* 0x000fea0003800200 */
.L_x_276:
[C-C-:B------:R-:W-:Y:S02]  /*19a0*/  PRMT R6, R24.reuse, 0x5410, R25.reuse ;  /* 0x0000541018067816 */ /* 0x140fe40000000019 */
[----:B------:R-:W-:-:S03]  /*19b0*/  PRMT R7, R24, 0x7632, R25 ;  /* 0x0000763218077816 */ /* 0x000fc60000000019 */
[----:B------:R0:W-:Y:S04]  /*19c0*/  STS [R21], R6 ;  /* 0x0000000615007388 */ /* 0x0001e80000000800 */
[----:B------:R0:W-:Y:S01]  /*19d0*/  STS [R20], R7 ;  /* 0x0000000714007388 */ /* 0x0001e20000000800 */
[----:B------:R-:W-:Y:S05]  /*19e0*/  BRA `(.L_x_278) ;  /* 0x00000000009c7947 */ /* 0x000fea0003800000 */
.L_x_275:
        /* <DEDUP_REMOVED lines=8> */
[--C-:B------:R-:W-:Y:S01]  /*1a70*/  HADD2.F32 R15, -RZ, R34.reuse.H1_H1 ;  /* 0x30000022ff0f7230 */ /* 0x100fe20000004100 */
[----:B------:R-:W0:Y:S01]  /*1a80*/  MUFU.RCP R13, R10 ;  /* 0x0000000a000d7308 */ /* 0x000e220000001000 */
[----:B------:R-:W-:Y:S01]  /*1a90*/  HADD2.F32 R34, -RZ, R34.H0_H0 ;  /* 0x20000022ff227230 */ /* 0x000fe20000004100 */
        /* <DEDUP_REMOVED lines=28> */
.L_x_278:
[----:B------:R-:W-:Y:S05]  /*1c60*/  BSYNC.RECONVERGENT B1 ;  /* 0x0000000000017941 */ /* 0x000fea0003800200 */
.L_x_274:
[C-C-:B0-----:R-:W-:Y:S02]  /*1c70*/  PRMT R6, R34.reuse, 0x5410, R35.reuse ;  /* 0x0000541022067816 */ /* 0x141fe40000000023 */
[----:B------:R-:W-:-:S03]  /*1c80*/  PRMT R7, R34, 0x7632, R35 ;  /* 0x0000763222077816 */ /* 0x000fc60000000023 */
[----:B------:R0:W-:Y:S04]  /*1c90*/  STS [R5], R6 ;  /* 0x0000000605007388 */ /* 0x0001e80000000800 */
[----:B------:R0:W-:Y:S02]  /*1ca0*/  STS [R4], R7 ;  /* 0x0000000704007388 */ /* 0x0001e40000000800 */
.L_x_273:
[----:B------:R-:W-:Y:S05]  /*1cb0*/  BSYNC.RECONVERGENT B0 ;  /* 0x0000000000007941 */ /* 0x000fea0003800200 */
.L_x_272:
        /* <DEDUP_REMOVED lines=10> */
.L_x_280:
[----:B------:R-:W-:Y:S05]  /*1d60*/  BSYNC.RECONVERGENT B0 ;  /* 0x0000000000007941 */ /* 0x000fea0003800200 */
.L_x_279:
[----:B------:R-:W-:Y:S06]  /*1d70*/  BAR.SYNC.DEFER_BLOCKING 0x0 ;  /* 0x0000000000007b1d */ /* 0x000fec0000010000 */
.L_x_269:
[----:B------:R-:W-:Y:S05]  /*1d80*/  BSYNC.RECONVERGENT B6 ;  /* 0x0000000000067941 */ /* 0x000fea0003800200 */
.L_x_266:
[----:B------:R-:W0:Y:S01]  /*1d90*/  LDCU UR4, c[0x0][0x3f4] ;  /* 0x00007e80ff0477ac */ /* 0x000e220008000800 */
[----:B------:R-:W-:Y:S02]  /*1da0*/  ISETP.GT.U32.AND P0, PT, R17, 0x1f, PT ;  /* 0x0000001f1100780c */ /* 0x000fe40003f04070 */
[----:B---3--:R-:W-:Y:S01]  /*1db0*/  MOV R0, 0xff7fffff ;  /* 0xff7fffff00007802 */ /* 0x008fe20000000f00 */
[----:B01----:R-:W-:-:S05]  /*1dc0*/  IMAD.U32 R4, RZ, RZ, UR4 ;  /* 0x00000004ff047e24 */ /* 0x003fca000f8e00ff */
[----:B------:R-:W-:-:S05]  /*1dd0*/  VIADDMNMX R6, R19, -R4, RZ, !PT ;  /* 0x8000000413067246 */ /* 0x000fca00078001ff */
[----:B------:R-:W-:Y:S05]  /*1de0*/  @P0 BRA `(.L_x_281) ;  /* 0x0000000000e00947 */ /* 0x000fea0003800000 */
[----:B------:R-:W0:Y:S01]  /*1df0*/  LDCU UR4, c[0x0][0x40c] ;  /* 0x00008180ff0477ac */ /* 0x000e220008000800 */
[----:B------:R-:W1:Y:S01]  /*1e00*/  S2R R30, SR_CgaCtaId ;  /* 0x00000000001e7919 */ /* 0x000e620000008800 */
[----:B------:R-:W-:Y:S01]  /*1e10*/  MOV R20, 0x400 ;  /* 0x0000040000147802 */ /* 0x000fe20000000f00 */
[-C--:B------:R-:W-:Y:S02]  /*1e20*/  IMAD R7, R26, R4.reuse, R29 ;  /* 0x000000041a077224 */ /* 0x080fe400078e021d */
[----:B------:R-:W-:Y:S02]  /*1e30*/  IMAD R28, R28, R4, UR38 ;  /* 0x000000261c1c7e24 */ /* 0x000fe4000f8e0204 */
[----:B------:R-:W-:Y:S02]  /*1e40*/  VIADD R3, R20, 0x10 ;  /* 0x0000001014037836 */ /* 0x000fe40000000000 */
[----:B------:R-:W-:Y:S01]  /*1e50*/  IMAD R7, R28, 0x8, R7 ;  /* 0x000000081c077824 */ /* 0x000fe200078e0207 */
[----:B0-----:R-:W-:Y:S01]  /*1e60*/  ISETP.NE.AND P0, PT, RZ, UR4, PT ;  /* 0x00000004ff007c0c */ /* 0x001fe2000bf05270 */
[----:B------:R-:W-:-:S12]  /*1e70*/  UMOV UR4, 0xffffffff ;  /* 0xffffffff00047882 */ /* 0x000fd80000000000 */
[----:B------:R-:W0:Y:S01]  /*1e80*/  @!P0 LDC.64 R8, c[0x0][0x3b8] ;  /* 0x0000ee00ff088b82 */ /* 0x000e220000000a00 */
[----:B------:R-:W-:Y:S02]  /*1e90*/  @!P0 IADD3 R5, PT, PT, R20, 0x110, RZ ;  /* 0x0000011014058810 */ /* 0x000fe40007ffe0ff */
[C---:B-1----:R-:W-:Y:S01]  /*1ea0*/  LEA R10, R30.reuse, R3, 0x18 ;  /* 0x000000031e0a7211 */ /* 0x042fe200078ec0ff */
[----:B--2-4-:R-:W-:Y:S01]  /*1eb0*/  HMUL2 R3, R35, R25 ;  /* 0x0000001923037232 */ /* 0x014fe20000000000 */
[----:B------:R-:W-:Y:S02]  /*1ec0*/  @!P0 LEA R12, R30, R5, 0x18 ;  /* 0x000000051e0c8211 */ /* 0x000fe400078ec0ff */
[C---:B------:R-:W-:Y:S01]  /*1ed0*/  LEA R10, R17.reuse, R10, 0x3 ;  /* 0x0000000a110a7211 */ /* 0x040fe200078e18ff */
[----:B------:R-:W-:Y:S02]  /*1ee0*/  HFMA2 R3, R34, R24, R3 ;  /* 0x0000001822037231 */ /* 0x000fe40000000003 */
[----:B------:R-:W-:-:S02]  /*1ef0*/  @!P0 IMAD R12, R17, 0x8, R12 ;  /* 0x00000008110c8824 */ /* 0x000fc400078e020c */
[----:B------:R1:W-:Y:S01]  /*1f00*/  STS.64 [R10], R34 ;  /* 0x000000220a007388 */ /* 0x0003e20000000a00 */
[--C-:B------:R-:W-:Y:S02]  /*1f10*/  HADD2.F32 R13, -RZ, R3.reuse.H0_H0 ;  /* 0x20000003ff0d7230 */ /* 0x100fe40000004100 */
[----:B------:R-:W-:Y:S01]  /*1f20*/  HADD2.F32 R14, -RZ, R3.H1_H1 ;  /* 0x30000003ff0e7230 */ /* 0x000fe20000004100 */
[----:B------:R1:W-:Y:S04]  /*1f30*/  @!P0 STS.64 [R12], R22 ;  /* 0x000000160c008388 */ /* 0x0003e80000000a00 */
[----:B------:R-:W-:Y:S01]  /*1f40*/  FADD.FTZ R13, R13, R14 ;  /* 0x0000000e0d0d7221 */ /* 0x000fe20000010000 */
[----:B0-----:R-:W-:-:S05]  /*1f50*/  @!P0 IMAD.WIDE R8, R7, 0x2, R8 ;  /* 0x0000000207088825 */ /* 0x001fca00078e0208 */
[----:B------:R1:W-:Y:S01]  /*1f60*/  @!P0 STG.E.64 desc[UR36][R8.64], R24 ;  /* 0x0000001808008986 */ /* 0x0003e2000c101b24 */
[----:B------:R-:W-:Y:S05]  /*1f70*/  BRA.DIV UR4, `(.L_x_282) ;  /* 0x0000007a04a87947 */ /* 0x000fea000b800000 */
[----:B------:R-:W0:Y:S02]  /*1f80*/  SHFL.BFLY PT, R14, R13, 0x10, 0x1f ;  /* 0x0e001f000d0e7f89 */ /* 0x000e2400000e0000 */
[----:B0-----:R-:W-:-:S05]  /*1f90*/  FADD.FTZ R3, R13, R14 ;  /* 0x0000000e0d037221 */ /* 0x001fca0000010000 */
[----:B------:R-:W0:Y:S02]  /*1fa0*/  SHFL.BFLY PT, R14, R3, 0x8, 0x1f ;  /* 0x0d001f00030e7f89 */ /* 0x000e2400000e0000 */
[----:B0-----:R-:W-:-:S05]  /*1fb0*/  FADD.FTZ R5, R3, R14 ;  /* 0x0000000e03057221 */ /* 0x001fca0000010000 */
[----:B------:R-:W0:Y:S02]  /*1fc0*/  SHFL.BFLY PT, R14, R5, 0x4, 0x1f ;  /* 0x0c801f00050e7f89 */ /* 0x000e2400000e0000 */
[----:B0-----:R-:W-:-:S05]  /*1fd0*/  FADD.FTZ R7, R5, R14 ;  /* 0x0000000e05077221 */ /* 0x001fca0000010000 */
[----:B------:R-:W1:Y:S02]  /*1fe0*/  SHFL.BFLY PT, R14, R7, 0x2, 0x1f ;  /* 0x0c401f00070e7f89 */ /* 0x000e6400000e0000 */
[----:B-1----:R-:W-:-:S05]  /*1ff0*/  FADD.FTZ R8, R7, R14 ;  /* 0x0000000e07087221 */ /* 0x002fca0000010000 */
[----:B------:R0:W1:Y:S02]  /*2000*/  SHFL.BFLY PT, R14, R8, 0x1, 0x1f ;  /* 0x0c201f00080e7f89 */ /* 0x00006400000e0000 */
.L_x_381:
[----:B------:R-:W-:Y:S01]  /*2010*/  ISETP.NE.AND P0, PT, R17, RZ, PT ;  /* 0x000000ff1100720c */ /* 0x000fe20003f05270 */
[----:B-1----:R-:W-:-:S12]  /*2020*/  FADD.FTZ R14, R8, R14 ;  /* 0x0000000e080e7221 */ /* 0x002fd80000010000 */
[----:B------:R-:W-:Y:S05]  /*2030*/  @P0 BRA `(.L_x_281) ;  /* 0x00000000004c0947 */ /* 0x000fea0003800000 */
[----:B------:R-:W1:Y:S02]  /*2040*/  LDCU.64 UR4, c[0x0][0x438] ;  /* 0x00008700ff0477ac */ /* 0x000e640008000a00 */
[----:B-1----:R-:W-:Y:S01]  /*2050*/  ISETP.NE.U32.AND P0, PT, RZ, UR4, PT ;  /* 0x00000004ff007c0c */ /* 0x002fe2000bf05070 */
[----:B------:R-:W1:Y:S03]  /*2060*/  LDCU UR4, c[0x0][0x410] ;  /* 0x00008200ff0477ac */ /* 0x000e660008000800 */
[----:B------:R-:W-:-:S13]  /*2070*/  ISETP.NE.AND.EX P0, PT, RZ, UR5, PT, P0 ;  /* 0x00000005ff007c0c */ /* 0x000fda000bf05300 */
[----:B------:R-:W2:Y:S01]  /*2080*/  @P0 LDC R5, c[0x0][0x440] ;  /* 0x00011000ff050b82 */ /* 0x000ea20000000800 */
[----:B-----5:R-:W-:-:S07]  /*2090*/  @P0 IADD3 R3, PT, PT, R31, -R16, RZ ;  /* 0x800000101f030210 */ /* 0x020fce0007ffe0ff */
[----:B0-----:R-:W0:Y:S01]  /*20a0*/  @P0 LDC.64 R8, c[0x0][0x438] ;  /* 0x00010e00ff080b82 */ /* 0x001e220000000a00 */
[----:B--2---:R-:W-:-:S04]  /*20b0*/  @P0 IMAD R0, R32, R5, R3 ;  /* 0x0000000520000224 */ /* 0x004fc800078e0203 */
[----:B------:R-:W-:-:S04]  /*20c0*/  @P0 IMAD R3, R0, R5, R3 ;  /* 0x0000000500030224 */ /* 0x000fc800078e0203 */
[----:B0-----:R-:W-:-:S06]  /*20d0*/  @P0 IMAD.WIDE R8, R3, 0x2, R8 ;  /* 0x0000000203080825 */ /* 0x001fcc00078e0208 */
[----:B------:R-:W2:Y:S01]  /*20e0*/  @P0 LDG.E.U16 R8, desc[UR36][R8.64] ;  /* 0x0000002408080981 */ /* 0x000ea2000c1e1500 */
[----:B------:R-:W-:Y:S01]  /*20f0*/  VIADD R3, R20, 0x210 ;  /* 0x0000021014037836 */ /* 0x000fe20000000000 */
[----:B------:R-:W-:Y:S01]  /*2100*/  IADD3 R5, PT, PT, R19, -R6, RZ ;  /* 0x8000000613057210 */ /* 0x000fe20007ffe0ff */
[----:B-1----:R-:W-:-:S03]  /*2110*/  FMUL.FTZ R0, R14, UR4 ;  /* 0x000000040e007c20 */ /* 0x002fc60008410000 */
[----:B------:R-:W-:-:S05]  /*2120*/  LEA R30, R30, R3, 0x18 ;  /* 0x000000031e1e7211 */ /* 0x000fca00078ec0ff */
[----:B------:R-:W-:Y:S02]  /*2130*/  IMAD R5, R5, 0x4, R30 ;  /* 0x0000000405057824 */ /* 0x000fe400078e021e */
[----:B--2---:R-:W-:-:S05]  /*2140*/  @P0 HADD2.F32 R3, -RZ, R8.H0_H0 ;  /* 0x20000008ff030230 */ /* 0x004fca0000004100 */
[----:B------:R-:W-:-:S05]  /*2150*/  @P0 FADD.FTZ R0, R0, R3 ;  /* 0x0000000300000221 */ /* 0x000fca0000010000 */
[----:B------:R1:W-:Y:S02]  /*2160*/  STS [R5+-0x4], R0 ;  /* 0xfffffc0005007388 */ /* 0x0003e40000000800 */
.L_x_281:
[----:B------:R-:W-:Y:S05]  /*2170*/  WARPSYNC.ALL ;  /* 0x0000000000007948 */ /* 0x000fea0003800000 */
[----:B------:R-:W3:Y:S08]  /*2180*/  S2UR UR16, SR_CgaCtaId ;  /* 0x00000000001079c3 */ /* 0x000ef00000008800 */
[----:B------:R-:W-:Y:S01]  /*2190*/  BAR.SYNC.DEFER_BLOCKING 0x0 ;  /* 0x0000000000007b1d */ /* 0x000fe20000010000 */
[----:B------:R-:W-:-:S02]  /*21a0*/  LOP3.LUT R3, R27, 0xc, RZ, 0xc0, !PT ;  /* 0x0000000c1b037812 */ /* 0x000fc400078ec0ff */
[----:B------:R-:W-:Y:S02]  /*21b0*/  IADD3 R31, PT, PT, R31, 0x7, -R6 ;  /* 0x000000071f1f7810 */ /* 0x000fe40007ffe806 */
[----:B------:R-:W-:Y:S01]  /*21c0*/  SHF.L.U32 R11, R17, 0x1, RZ ;  /* 0x00000001110b7819 */ /* 0x000fe200000006ff */
[----:B------:R-:W0:Y:S01]  /*21d0*/  LDCU UR6, c[0x0][0x3f0] ;  /* 0x00007e00ff0677ac */ /* 0x000e220008000800 */
[----:B------:R-:W-:Y:S02]  /*21e0*/  SHF.R.S32.HI R12, RZ, 0x1f, R31 ;  /* 0x0000001fff0c7819 */ /* 0x000fe4000001141f */
[----:B------:R-:W-:Y:S01]  /*21f0*/  LOP3.LUT R11, R11, 0x6, RZ, 0xc0, !PT ;  /* 0x000000060b0b7812 */ /* 0x000fe200078ec0ff */
[----:B------:R-:W2:Y:S01]  /*2200*/  LDCU UR5, c[0x0][0x40c] ;  /* 0x00008180ff0577ac */ /* 0x000ea20008000800 */
[----:B------:R-:W-:Y:S01]  /*2210*/  LEA.HI R12, R12, R31, RZ, 0x3 ;  /* 0x0000001f0c0c7211 */ /* 0x000fe200078f18ff */
[----:B------:R-:W-:-:S03]  /*2220*/  UMOV UR17, 0x400 ;  /* 0x0000040000117882 */ /* 0x000fc60000000000 */
[----:B------:R-:W-:Y:S01]  /*2230*/  LOP3.LUT R13, R12, 0xfffffff8, RZ, 0xc0, !PT ;  /* 0xfffffff80c0d7812 */ /* 0x000fe200078ec0ff */
[----:B------:R-:W-:Y:S01]  /*2240*/  UIADD3 UR4, UPT, UPT, UR17, 0x10, URZ ;  /* 0x0000001011047890 */ /* 0x000fe2000fffe0ff */
[----:B------:R-:W4:Y:S01]  /*2250*/  LDCU UR18, c[0x0][0x40c] ;  /* 0x00008180ff1277ac */ /* 0x000f220008000800 */
[----:B------:R-:W4:Y:S01]  /*2260*/  LDCU UR19, c[0x0][0x3f8] ;  /* 0x00007f00ff1377ac */ /* 0x000f220008000800 */
[----:B0-----:R-:W-:Y:S01]  /*2270*/  IMAD R33, R33, UR6, R32 ;  /* 0x0000000621217c24 */ /* 0x001fe2000f8e0220 */
[----:B---3--:R-:W-:Y:S02]  /*2280*/  ULEA UR4, UR16, UR4, 0x18 ;  /* 0x0000000410047291 */ /* 0x008fe4000f8ec0ff */
[----:B--2---:R-:W-:Y:S01]  /*2290*/  UISETP.NE.AND UP0, UPT, UR5, URZ, UPT ;  /* 0x000000ff0500728c */ /* 0x004fe2000bf05270 */
[----:B------:R-:W0:Y:S01]  /*22a0*/  LDCU UR20, c[0x0][0x3f4] ;  /* 0x00007e80ff1477ac */ /* 0x000e220008000800 */
[----:B------:R-:W2:Y:S05]  /*22b0*/  LDCU UR21, c[0x0][0x410] ;  /* 0x00008200ff1577ac */ /* 0x000eaa0008000800 */
[----:B-1----:R-:W1:Y:S01]  /*22c0*/  LDS R5, [R3+UR4] ;  /* 0x0000000403057984 */ /* 0x002e620008000800 */
[----:B------:R-:W3:Y:S03]  /*22d0*/  LDCU.64 UR8, c[0x0][0x3c8] ;  /* 0x00007900ff0877ac */ /* 0x000ee60008000a00 */
[----:B------:R-:W0:Y:S01]  /*22e0*/  LDS R7, [R3+UR4+0x10] ;  /* 0x0000100403077984 */ /* 0x000e220008000800 */
[----:B------:R-:W0:Y:S03]  /*22f0*/  LDCU.64 UR10, c[0x0][0x3b8] ;  /* 0x00007700ff0a77ac */ /* 0x000e260008000a00 */
[----:B------:R-:W0:Y:S01]  /*2300*/  LDS R8, [R3+UR4+0x20] ;  /* 0x0000200403087984 */ /* 0x000e220008000800 */
[----:B------:R-:W0:Y:S03]  /*2310*/  LDCU.64 UR12, c[0x0][0x438] ;  /* 0x00008700ff0c77ac */ /* 0x000e260008000a00 */
[----:B------:R-:W0:Y:S01]  /*2320*/  LDS R9, [R3+UR4+0x30] ;  /* 0x0000300403097984 */ /* 0x000e220008000800 */
[----:B------:R-:W0:Y:S03]  /*2330*/  LDCU.64 UR14, c[0x0][0x448] ;  /* 0x00008900ff0e77ac */ /* 0x000e260008000a00 */
[----:B------:R-:W0:Y:S04]  /*2340*/  LDS R10, [R3+UR4+0x40] ;  /* 0x00004004030a7984 */ /* 0x000e280008000800 */
        /* <DEDUP_REMOVED lines=10> */
[----:B------:R4:W0:Y:S01]  /*23f0*/  LDS R30, [R3+UR4+0xf0] ;  /* 0x0000f004031e7984 */ /* 0x0008220008000800 */
[----:B------:R-:W-:-:S02]  /*2400*/  R2UR UR4, R33 ;  /* 0x00000000210472ca */ /* 0x000fc400000e0000 */
[----:B----4-:R-:W-:-:S04]  /*2410*/  SHF.R.U32.HI R3, RZ, 0x2, R17 ;  /* 0x00000002ff037819 */ /* 0x010fc80000011611 */
[----:B------:R-:W-:-:S07]  /*2420*/  ISETP.GE.AND P0, PT, R3, R13, PT ;  /* 0x0000000d0300720c */ /* 0x000fce0003f06270 */
[----:B------:R-:W-:Y:S01]  /*2430*/  USHF.L.U32 UR4, UR4, 0x7, URZ ;  /* 0x0000000704047899 */ /* 0x000fe200080006ff */
[----:B-123--:R-:W-:Y:S11]  /*2440*/  BRA.U UP0, `(.L_x_283) ;  /* 0x00000001004c7547 */ /* 0x00eff6000b800000 */
[----:B------:R-:W-:-:S04]  /*2450*/  UIADD3 UR5, UPT, UPT, UR17, 0x110, URZ ;  /* 0x0000011011057890 */ /* 0x000fc8000fffe0ff */
[----:B------:R-:W-:-:S06]  /*2460*/  ULEA UR5, UR16, UR5, 0x18 ;  /* 0x0000000510057291 */ /* 0x000fcc000f8ec0ff */
[----:B------:R-:W-:-:S05]  /*2470*/  LEA R12, R11, UR5, 0x1 ;  /* 0x000000050b0c7c11 */ /* 0x000fca000f8e08ff */
[----:B------:R1:W2:Y:S04]  /*2480*/  LDS R31, [R12] ;  /* 0x000000000c1f7984 */ /* 0x0002a80000000800 */
[----:B------:R1:W3:Y:S04]  /*2490*/  LDS R32, [R12+0x10] ;  /* 0x000010000c207984 */ /* 0x0002e80000000800 */
[----:B------:R1:W4:Y:S04]  /*24a0*/  LDS R33, [R12+0x20] ;  /* 0x000020000c217984 */ /* 0x0003280000000800 */
[----:B------:R1:W0:Y:S04]  /*24b0*/  LDS R34, [R12+0x30] ;  /* 0x000030000c227984 */ /* 0x0002280000000800 */
        /* <DEDUP_REMOVED lines=11> */
[----:B--234-:R1:W0:Y:S02]  /*2570*/  LDS R48, [R12+0xf0] ;  /* 0x0000f0000c307984 */ /* 0x01c2240000000800 */
.L_x_283:
[----:B------:R-:W-:Y:S04]  /*2580*/  BSSY B0, `(.L_x_284) ;  /* 0x00002c1000007945 */ /* 0x000fe80003800000 */
[----:B------:R-:W-:Y:S05]  /*2590*/  @P0 BRA `(.L_x_285) ;  /* 0x0000002800fc0947 */ /* 0x000fea0003800000 */
[----:B------:R-:W-:Y:S01]  /*25a0*/  IABS R49, R4 ;  /* 0x0000000400317213 */ /* 0x000fe20000000000 */
[----:B------:R-:W2:Y:S01]  /*25b0*/  S2R R14, SR_CTAID.X ;  /* 0x00000000000e7919 */ /* 0x000ea20000002500 */
[----:B------:R-:W3:Y:S01]  /*25c0*/  S2UR UR5, SR_CTAID.Y ;  /* 0x00000000000579c3 */ /* 0x000ee20000002600 */
[----:B------:R-:W4:Y:S01]  /*25d0*/  LDCU UR22, c[0x0][0x3f8] ;  /* 0x00007f00ff1677ac */ /* 0x000f220008000800 */
[----:B-1----:R-:W1:Y:S01]  /*25e0*/  I2F.RP R12, R49 ;  /* 0x00000031000c7306 */ /* 0x002e620000209400 */
[----:B------:R-:W-:Y:S01]  /*25f0*/  IMAD.IADD R3, R3, 0x1, R6 ;  /* 0x0000000103037824 */ /* 0x000fe200078e0206 */
[----:B------:R-:W-:Y:S01]  /*2600*/  LOP3.LUT R57, R17, 0x3fc, RZ, 0xc0, !PT ;  /* 0x000003fc11397812 */ /* 0x000fe200078ec0ff */
[----:B------:R-:W3:Y:S03]  /*2610*/  LDCU UR23, c[0x0][0x440] ;  /* 0x00008800ff1777ac */ /* 0x000ee60008000800 */
[----:B------:R-:W0:Y:S01]  /*2620*/  LDC.64 R46, c[0x0][0x450] ;  /* 0x00011400ff2e7b82 */ /* 0x000e220000000a00 */
[----:B------:R-:W3:Y:S01]  /*2630*/  LDCU.64 UR6, c[0x0][0x420] ;  /* 0x00008400ff0677ac */ /* 0x000ee20008000a00 */
[----:B------:R-:W-:Y:S01]  /*2640*/  IADD3 R56, PT, PT, R3, 0x1, RZ ;  /* 0x0000000103387810 */ /* 0x000fe20007ffe0ff */
[----:B-1----:R-:W1:Y:S01]  /*2650*/  MUFU.RCP R12, R12 ;  /* 0x0000000c000c7308 */ /* 0x002e620000001000 */
[----:B----4-:R-:W-:Y:S01]  /*2660*/  IMAD R54, R4, UR22, RZ ;  /* 0x0000001604367c24 */ /* 0x010fe2000f8e02ff */
[----:B---3--:R-:W-:-:S04]  /*2670*/  ISETP.NE.U32.AND P0, PT, RZ, UR6, PT ;  /* 0x00000006ff007c0c */ /* 0x008fc8000bf05070 */
[----:B------:R-:W-:Y:S01]  /*2680*/  ISETP.NE.AND.EX P0, PT, RZ, UR7, PT, P0 ;  /* 0x00000007ff007c0c */ /* 0x000fe2000bf05300 */
[----:B-1----:R-:W-:Y:S02]  /*2690*/  VIADD R50, R12, 0xffffffe ;  /* 0x0ffffffe0c327836 */ /* 0x002fe40000000000 */
[----:B--2---:R-:W-:Y:S02]  /*26a0*/  IMAD R12, R18, UR22, R14 ;  /* 0x00000016120c7c24 */ /* 0x004fe4000f8e020e */
[----:B------:R1:W2:Y:S02]  /*26b0*/  F2I.FTZ.U32.TRUNC.NTZ R51, R50 ;  /* 0x0000003200337305 */ /* 0x0002a4000021f000 */
[----:B------:R-:W-:Y:S02]  /*26c0*/  IMAD R11, R12, 0x80, R11 ;  /* 0x000000800c0b7824 */ /* 0x000fe400078e020b */
[----:B------:R-:W-:Y:S02]  /*26d0*/  IMAD R12, R14, UR23, R19 ;  /* 0x000000170e0c7c24 */ /* 0x000fe4000f8e0213 */
[----:B0-----:R-:W-:-:S04]  /*26e0*/  IMAD.WIDE R46, R11, 0x2, R46 ;  /* 0x000000020b2e7825 */ /* 0x001fc800078e022e */
[----:B-1----:R-:W-:Y:S01]  /*26f0*/  HFMA2 R50, -RZ, RZ, 0, 0 ;  /* 0x00000000ff327431 */ /* 0x002fe200000001ff */
[----:B------:R-:W-:Y:S02]  /*2700*/  IADD3 R12, PT, PT, R12, -0x1, RZ ;  /* 0xffffffff0c0c7810 */ /* 0x000fe40007ffe0ff */
[----:B--2---:R-:W-:-:S03]  /*2710*/  IADD3 R52, PT, PT, RZ, -R51, RZ ;  /* 0x80000033ff347210 */ /* 0x004fc60007ffe0ff */
[----:B------:R-:W-:Y:S02]  /*2720*/  IMAD R55, R12, UR23, R3 ;  /* 0x000000170c377c24 */ /* 0x000fe4000f8e0203 */
[----:B------:R-:W-:Y:S02]  /*2730*/  IMAD R15, R52, R49, RZ ;  /* 0x00000031340f7224 */ /* 0x000fe400078e02ff */
[----:B------:R-:W-:Y:S01]  /*2740*/  IMAD R52, R4, UR5, RZ ;  /* 0x0000000504347c24 */ /* 0x000fe2000f8e02ff */
[----:B------:R-:W-:Y:S01]  /*2750*/  UIADD3 UR5, UPT, UPT, UR17, 0x210, URZ ;  /* 0x0000021011057890 */ /* 0x000fe2000fffe0ff */
[----:B------:R-:W-:-:S03]  /*2760*/  IMAD.HI.U32 R50, R51, R15, R50 ;  /* 0x0000000f33327227 */ /* 0x000fc600078e0032 */
[----:B------:R-:W-:Y:S01]  /*2770*/  ULEA UR5, UR16, UR5, 0x18 ;  /* 0x0000000510057291 */ /* 0x000fe2000f8ec0ff */
[----:B------:R-:W-:Y:S01]  /*2780*/  SHF.R.S32.HI R53, RZ, 0x1f, R52 ;  /* 0x0000001fff357819 */ /* 0x000fe20000011434 */
[----:B------:R-:W-:Y:S01]  /*2790*/  IMAD.IADD R51, R13, 0x1, R6 ;  /* 0x000000010d337824 */ /* 0x000fe200078e0206 */
[----:B------:R-:W-:-:S03]  /*27a0*/  IADD3 R52, P1, P2, R52, UR6, R3 ;  /* 0x0000000634347c10 */ /* 0x000fc6000fa3e003 */
[----:B------:R-:W-:Y:S01]  /*27b0*/  VIADD R57, R57, UR5 ;  /* 0x0000000539397c36 */ /* 0x000fe20008000000 */
[----:B------:R-:W-:-:S09]  /*27c0*/  IADD3.X R53, PT, PT, R53, UR7, RZ, P1, P2 ;  /* 0x0000000735357c10 */ /* 0x000fd20008fe44ff */
.L_x_315:
[----:B------:R-:W2:Y:S01]  /*27d0*/  @P0 LDG.E.U8 R15, desc[UR36][R52.64] ;  /* 0x00000024340f0981 */ /* 0x000ea2000c1e1100 */
[----:B------:R-:W-:Y:S01]  /*27e0*/  IADD3 R58, PT, PT, R56, -0x1, RZ ;  /* 0xffffffff383a7810 */ /* 0x000fe20007ffe0ff */
[----:B------:R-:W-:Y:S01]  /*27f0*/  IMAD.U32 R4, RZ, RZ, UR20 ;  /* 0x00000014ff047e24 */ /* 0x000fe2000f8e00ff */
[----:B------:R-:W-:Y:S01]  /*2800*/  BSSY.RECONVERGENT B1, `(.L_x_286) ;  /* 0x0000035000017945 */ /* 0x000fe20003800200 */
[----:B------:R-:W-:Y:S01]  /*2810*/  VIADD R59, R19, 0xffffffff ;  /* 0xffffffff133b7836 */ /* 0x000fe20000000000 */
[----:B0-----:R-:W-:Y:S02]  /*2820*/  IABS R13, R58 ;  /* 0x0000003a000d7213 */ /* 0x001fe40000000000 */
[----:B------:R-:W-:Y:S02]  /*2830*/  IABS R14, R4 ;  /* 0x00000004000e7213 */ /* 0x000fe40000000000 */
[----:B------:R-:W-:Y:S01]  /*2840*/  ISETP.GE.AND P4, PT, R58, R59, PT ;  /* 0x0000003b3a00720c */ /* 0x000fe20003f86270 */
[----:B------:R-:W-:Y:S01]  /*2850*/  IMAD.HI.U32 R11, R50, R13, RZ ;  /* 0x0000000d320b7227 */ /* 0x000fe200078e00ff */
[----:B------:R-:W-:-:S02]  /*2860*/  ISETP.GE.AND P3, PT, R58, RZ, PT ;  /* 0x000000ff3a00720c */ /* 0x000fc40003f66270 */
[----:B------:R-:W-:Y:S02]  /*2870*/  ISETP.NE.AND P5, PT, R4, RZ, PT ;  /* 0x000000ff0400720c */ /* 0x000fe40003fa5270 */
[----:B------:R-:W-:-:S05]  /*2880*/  IADD3 R12, PT, PT, -R11, RZ, RZ ;  /* 0x000000ff0b0c7210 */ /* 0x000fca0007ffe1ff */
[----:B------:R-:W-:-:S05]  /*2890*/  IMAD R11, R14, R12, R13 ;  /* 0x0000000c0e0b7224 */ /* 0x000fca00078e020d */
[----:B------:R-:W-:-:S13]  /*28a0*/  ISETP.GT.U32.AND P1, PT, R49, R11, PT ;  /* 0x0000000b3100720c */ /* 0x000fda0003f24070 */
[----:B------:R-:W-:-:S05]  /*28b0*/  @!P1 IMAD.IADD R11, R11, 0x1, -R14 ;  /* 0x000000010b0b9824 */ /* 0x000fca00078e0a0e */
[----:B------:R-:W-:-:S13]  /*28c0*/  ISETP.GT.U32.AND P1, PT, R49, R11, PT ;  /* 0x0000000b3100720c */ /* 0x000fda0003f24070 */
[----:B------:R-:W-:Y:S02]  /*28d0*/  @!P1 IADD3 R11, PT, PT, R11, -R14, RZ ;  /* 0x8000000e0b0b9210 */ /* 0x000fe40007ffe0ff */
[----:B------:R-:W-:Y:S02]  /*28e0*/  ISETP.GE.AND P1, PT, R58, R59, PT ;  /* 0x0000003b3a00720c */ /* 0x000fe40003f26270 */
[----:B------:R-:W-:Y:S02]  /*28f0*/  @!P3 IADD3 R11, PT, PT, -R11, RZ, RZ ;  /* 0x000000ff0b0bb210 */ /* 0x000fe40007ffe1ff */
[----:B------:R-:W-:Y:S02]  /*2900*/  @!P5 LOP3.LUT R11, RZ, R4, RZ, 0x33, !PT ;  /* 0x00000004ff0bd212 */ /* 0x000fe400078e33ff */
[----:B--2---:R-:W-:Y:S01]  /*2910*/  ISETP.NE.AND P2, PT, R15, RZ, P0 ;  /* 0x000000ff0f00720c */ /* 0x004fe20000745270 */
[----:B------:R-:W-:-:S12]  /*2920*/  @P4 BRA `(.L_x_287) ;  /* 0x0000000000884947 */ /* 0x000fd80003800000 */
[----:B------:R-:W0:Y:S02]  /*2930*/  S2UR UR5, SR_CTAID.Y ;  /* 0x00000000000579c3 */ /* 0x000e240000002600 */
[----:B0-----:R-:W-:-:S05]  /*2940*/  IMAD R14, R4, UR5, RZ ;  /* 0x00000005040e7c24 */ /* 0x001fca000f8e02ff */
[----:B------:R-:W-:-:S04]  /*2950*/  IADD3 R12, P3, PT, R14, R11, RZ ;  /* 0x0000000b0e0c7210 */ /* 0x000fc80007f7e0ff */
[----:B------:R-:W-:Y:S02]  /*2960*/  LEA.HI.X.SX32 R13, R14, RZ, 0x1, P3 ;  /* 0x000000ff0e0d7211 */ /* 0x000fe400018f0eff */
[----:B------:R-:W-:-:S04]  /*2970*/  LEA R14, P3, R12, UR8, 0x2 ;  /* 0x000000080c0e7c11 */ /* 0x000fc8000f8610ff */
[----:B------:R-:W-:-:S06]  /*2980*/  LEA.HI.X R15, R12, UR9, R13, 0x2, P3 ;  /* 0x000000090c0f7c11 */ /* 0x000fcc00098f140d */
[----:B------:R-:W2:Y:S01]  /*2990*/  LDG.E R15, desc[UR36][R14.64] ;  /* 0x000000240e0f7981 */ /* 0x000ea2000c1e1900 */
[----:B------:R-:W-:-:S05]  /*29a0*/  IMAD.SHL.U32 R13, R17, 0x2, RZ ;  /* 0x00000002110d7824 */ /* 0x000fca00078e00ff */
        /* <DEDUP_REMOVED lines=9> */
[----:B------:R-:W-:-:S05]  /*2a40*/  LEA.HI.X R13, R13, UR11, R60, 0x1, P3 ;  /* 0x0000000b0d0d7c11 */ /* 0x000fca00098f0c3c */
[----:B------:R0:W5:Y:S01]  /*2a50*/  LDG.E R60, desc[UR36][R12.64] ;  /* 0x000000240c3c7981 */ /* 0x000162000c1e1900 */
[----:B------:R-:W-:-:S09]  /*2a60*/  UISETP.NE.AND UP0, UPT, UR18, URZ, UPT ;  /* 0x000000ff1200728c */ /* 0x000fd2000bf05270 */
[----:B0-----:R-:W-:Y:S05]  /*2a70*/  BRA.U UP0, `(.L_x_287) ;  /* 0x0000000100347547 */ /* 0x001fea000b800000 */
[----:B------:R-:W-:-:S13]  /*2a80*/  ISETP.NE.AND P6, PT, R2, RZ, PT ;  /* 0x000000ff0200720c */ /* 0x000fda0003fc5270 */
[----:B------:R-:W2:Y:S01]  /*2a90*/  @P6 LDG.E R15, desc[UR36][R46.64] ;  /* 0x000000242e0f6981 */ /* 0x000ea2000c1e1900 */
[----:B------:R-:W0:Y:S01]  /*2aa0*/  S2UR UR6, SR_CTAID.X ;  /* 0x00000000000679c3 */ /* 0x000e220000002500 */
[----:B-----5:R-:W-:Y:S01]  /*2ab0*/  HFMA2 R60, R60, 1, 1, R31 ;  /* 0x3c003c003c3c7831 */ /* 0x020fe2000000001f */
[----:B0-----:R-:W-:-:S06]  /*2ac0*/  UIMAD UR6, UR5, UR19, UR6 ;  /* 0x00000013050672a4 */ /* 0x001fcc000f8e0206 */
[----:B------:R-:W-:-:S05]  /*2ad0*/  IMAD R12, R4, UR6, RZ ;  /* 0x00000006040c7c24 */ /* 0x000fca000f8e02ff */
[----:B------:R-:W-:-:S04]  /*2ae0*/  LEA R12, R12, R79, 0x7 ;  /* 0x0000004f0c0c7211 */ /* 0x000fc800078e38ff */
[----:B------:R-:W-:-:S04]  /*2af0*/  LEA R13, P3, R11, R12, 0x3 ;  /* 0x0000000c0b0d7211 */ /* 0x000fc800078618ff */
[----:B------:R-:W-:Y:S02]  /*2b00*/  LEA.HI.X.SX32 R14, R12, RZ, 0x1, P3 ;  /* 0x000000ff0c0e7211 */ /* 0x000fe400018f0eff */
[----:B------:R-:W-:-:S04]  /*2b10*/  LEA R12, P3, R13, UR10, 0x1 ;  /* 0x0000000a0d0c7c11 */ /* 0x000fc8000f8608ff */
[----:B------:R-:W-:Y:S01]  /*2b20*/  LEA.HI.X R13, R13, UR11, R14, 0x1, P3 ;  /* 0x0000000b0d0d7c11 */ /* 0x000fe200098f0c0e */
[----:B--2---:R-:W-:-:S05]  /*2b30*/  @P6 HMUL2 R60, R60, R15 ;  /* 0x0000000f3c3c6232 */ /* 0x004fca0000000000 */
[----:B------:R0:W-:Y:S03]  /*2b40*/  STG.E desc[UR36][R12.64], R60 ;  /* 0x0000003c0c007986 */ /* 0x0001e6000c101924 */
.L_x_287:
[----:B------:R-:W-:Y:S05]  /*2b50*/  BSYNC.RECONVERGENT B1 ;  /* 0x0000000000017941 */ /* 0x000fea0003800200 */
.L_x_286:
[----:B------:R-:W-:Y:S04]  /*2b60*/  BSSY.RECONVERGENT B1, `(.L_x_288) ;  /* 0x000007e000017945 */ /* 0x000fe80003800200 */
[----:B------:R-:W-:Y:S05]  /*2b70*/  @P1 BRA `(.L_x_289) ;  /* 0x0000000400f01947 */ /* 0x000fea0003800000 */
[----:B------:R-:W0:Y:S01]  /*2b80*/  S2UR UR5, SR_CTAID.Y ;  /* 0x00000000000579c3 */ /* 0x000e220000002600 */
[----:B------:R-:W-:Y:S01]  /*2b90*/  ISETP.NE.AND P4, PT, R2, RZ, PT ;  /* 0x000000ff0200720c */ /* 0x000fe20003f85270 */
[----:B0-----:R-:W-:-:S05]  /*2ba0*/  IMAD R12, R4, UR5, RZ ;  /* 0x00000005040c7c24 */ /* 0x001fca000f8e02ff */
[----:B------:R-:W-:-:S04]  /*2bb0*/  IADD3 R3, P3, PT, R12, R11, RZ ;  /* 0x0000000b0c037210 */ /* 0x000fc80007f7e0ff */
[----:B------:R-:W-:Y:S02]  /*2bc0*/  LEA.HI.X.SX32 R14, R12, RZ, 0x1, P3 ;  /* 0x000000ff0c0e7211 */ /* 0x000fe400018f0eff */
[----:B------:R-:W-:-:S04]  /*2bd0*/  LEA R12, P3, R3, UR8, 0x2 ;  /* 0x00000008030c7c11 */ /* 0x000fc8000f8610ff */
[----:B------:R-:W-:-:S05]  /*2be0*/  LEA.HI.X R13, R3, UR9, R14, 0x2, P3 ;  /* 0x00000009030d7c11 */ /* 0x000fca00098f140e */
[----:B------:R-:W2:Y:S01]  /*2bf0*/  LDG.E R77, desc[UR36][R12.64] ;  /* 0x000000240c4d7981 */ /* 0x000ea2000c1e1900 */
[----:B------:R-:W-:Y:S01]  /*2c00*/  IMAD.SHL.U32 R3, R17, 0x2, RZ ;  /* 0x0000000211037824 */ /* 0x000fe200078e00ff */
[----:B------:R-:W-:Y:S01]  /*2c10*/  IADD3 R63, PT, PT, R11, R4, RZ ;  /* 0x000000040b3f7210 */ /* 0x000fe20007ffe0ff */
        /* <DEDUP_REMOVED lines=10> */
[----:B------:R-:W-:-:S05]  /*2cc0*/  LEA.HI.X R15, R15, UR11, R62, 0x1, P3 ;  /* 0x0000000b0f0f7c11 */ /* 0x000fca00098f0c3e */
[----:B------:R0:W5:Y:S01]  /*2cd0*/  LDG.E R61, desc[UR36][R14.64] ;  /* 0x000000240e3d7981 */ /* 0x000162000c1e1900 */
[----:B------:R-:W-:Y:S05]  /*2ce0*/  BRA.U UP0, `(.L_x_290) ;  /* 0x00000001003c7547 */ /* 0x000fea000b800000 */
[----:B0-----:R-:W2:Y:S01]  /*2cf0*/  @P4 LDG.E R14, desc[UR36][R46.64+0x10] ;  /* 0x000010242e0e4981 */ /* 0x001ea2000c1e1900 */
[----:B------:R-:W0:Y:S01]  /*2d00*/  S2UR UR6, SR_CTAID.X ;  /* 0x00000000000679c3 */ /* 0x000e220000002500 */
[----:B-----5:R-:W-:Y:S02]  /*2d10*/  HADD2 R61, R61, R32 ;  /* 0x000000203d3d7230 */ /* 0x020fe40000000000 */
[----:B------:R-:W-:Y:S01]  /*2d20*/  IMAD.SHL.U32 R63, R63, 0x8, RZ ;  /* 0x000000083f3f7824 */ /* 0x000fe200078e00ff */
[----:B0-----:R-:W-:Y:S01]  /*2d30*/  UIMAD UR6, UR5, UR19, UR6 ;  /* 0x00000013050672a4 */ /* 0x001fe2000f8e0206 */
[----:B--2---:R-:W-:-:S05]  /*2d40*/  @P4 HFMA2 R61, R61, R14, -RZ ;  /* 0x0000000e3d3d4231 */ /* 0x004fca00001000ff */
[----:B------:R-:W-:-:S05]  /*2d50*/  IMAD R14, R4, UR6, RZ ;  /* 0x00000006040e7c24 */ /* 0x000fca000f8e02ff */
[----:B------:R-:W-:Y:S02]  /*2d60*/  LEA R62, R14, R3, 0x7 ;  /* 0x000000030e3e7211 */ /* 0x000fe400078e38ff */
[----:B------:R-:W-:Y:S02]  /*2d70*/  SHF.R.S32.HI R14, RZ, 0x1f, R63 ;  /* 0x0000001fff0e7819 */ /* 0x000fe4000001143f */
[----:B------:R-:W-:-:S04]  /*2d80*/  IADD3 R63, P3, PT, R62, R63, RZ ;  /* 0x0000003f3e3f7210 */ /* 0x000fc80007f7e0ff */
[----:B------:R-:W-:Y:S02]  /*2d90*/  LEA.HI.X.SX32 R62, R62, R14, 0x1, P3 ;  /* 0x0000000e3e3e7211 */ /* 0x000fe400018f0eff */
[----:B------:R-:W-:-:S04]  /*2da0*/  LEA R14, P3, R63, UR10, 0x1 ;  /* 0x0000000a3f0e7c11 */ /* 0x000fc8000f8608ff */
[----:B------:R-:W-:-:S05]  /*2db0*/  LEA.HI.X R15, R63, UR11, R62, 0x1, P3 ;  /* 0x0000000b3f0f7c11 */ /* 0x000fca00098f0c3e */
[----:B------:R1:W-:Y:S04]  /*2dc0*/  STG.E desc[UR36][R14.64], R61 ;  /* 0x0000003d0e007986 */ /* 0x0003e8000c101924 */
[----:B------:R1:W5:Y:S02]  /*2dd0*/  LDG.E R77, desc[UR36][R12.64] ;  /* 0x000000240c4d7981 */ /* 0x000364000c1e1900 */
.L_x_290:
[----:B-----5:R-:W-:Y:S01]  /*2de0*/  IMAD R77, R54, R77, RZ ;  /* 0x0000004d364d7224 */ /* 0x020fe200078e02ff */
[----:B------:R-:W2:Y:S01]  /*2df0*/  S2UR UR7, SR_CTAID.Y ;  /* 0x00000000000779c3 */ /* 0x000ea20000002600 */
[----:B01----:R-:W-:-:S05]  /*2e00*/  IMAD R14, R4, 0x2, R11 ;  /* 0x00000002040e7824 */ /* 0x003fca00078e020b */
[----:B------:R-:W-:-:S05]  /*2e10*/  LEA R12, R77, R14, 0x4 ;  /* 0x0000000e4d0c7211 */ /* 0x000fca00078e20ff */
[----:B------:R-:W-:-:S05]  /*2e20*/  IMAD.SHL.U32 R12, R12, 0x8, RZ ;  /* 0x000000080c0c7824 */ /* 0x000fca00078e00ff */
[----:B------:R-:W-:-:S04]  /*2e30*/  IADD3 R13, P3, PT, R79, R12, RZ ;  /* 0x0000000c4f0d7210 */ /* 0x000fc80007f7e0ff */
[----:B------:R-:W-:Y:S02]  /*2e40*/  LEA.HI.X.SX32 R12, R12, R81, 0x1, P3 ;  /* 0x000000510c0c7211 */ /* 0x000fe400018f0eff */
[----:B------:R-:W-:Y:S01]  /*2e50*/  LEA R62, P3, R13, UR10, 0x1 ;  /* 0x0000000a0d3e7c11 */ /* 0x000fe2000f8608ff */
[----:B--2---:R-:W-:-:S03]  /*2e60*/  IMAD R74, R4, UR7, RZ ;  /* 0x00000007044a7c24 */ /* 0x004fc6000f8e02ff */
[----:B------:R-:W-:Y:S02]  /*2e70*/  LEA.HI.X R63, R13, UR11, R12, 0x1, P3 ;  /* 0x0000000b0d3f7c11 */ /* 0x000fe400098f0c0c */
[----:B------:R-:W-:-:S03]  /*2e80*/  IADD3 R13, P3, PT, R74, R11, RZ ;  /* 0x0000000b4a0d7210 */ /* 0x000fc60007f7e0ff */
[----:B------:R0:W5:Y:S01]  /*2e90*/  LDG.E R62, desc[UR36][R62.64] ;  /* 0x000000243e3e7981 */ /* 0x000162000c1e1900 */
[----:B------:R-:W-:Y:S02]  /*2ea0*/  LEA.HI.X.SX32 R74, R74, RZ, 0x1, P3 ;  /* 0x000000ff4a4a7211 */ /* 0x000fe400018f0eff */
[----:B------:R-:W-:-:S04]  /*2eb0*/  LEA R12, P3, R13, UR8, 0x2 ;  /* 0x000000080d0c7c11 */ /* 0x000fc8000f8610ff */
[----:B------:R-:W-:Y:S01]  /*2ec0*/  LEA.HI.X R13, R13, UR9, R74, 0x2, P3 ;  /* 0x000000090d0d7c11 */ /* 0x000fe200098f144a */
[----:B------:R-:W-:Y:S08]  /*2ed0*/  BRA.U UP0, `(.L_x_291) ;  /* 0x0000000100387547 */ /* 0x000ff0000b800000 */
[----:B0-----:R-:W2:Y:S01]  /*2ee0*/  @P4 LDG.E R63, desc[UR36][R46.64+0x20] ;  /* 0x000020242e3f4981 */ /* 0x001ea2000c1e1900 */
[----:B------:R-:W0:Y:S01]  /*2ef0*/  S2UR UR6, SR_CTAID.X ;  /* 0x00000000000679c3 */ /* 0x000e220000002500 */
[----:B-----5:R-:W-:Y:S01]  /*2f00*/  HADD2 R62, R62, R33 ;  /* 0x000000213e3e7230 */ /* 0x020fe20000000000 */
        /* <DEDUP_REMOVED lines=9> */
[----:B--2---:R-:W-:-:S05]  /*2fa0*/  @P4 HMUL2 R62, R62, R63 ;  /* 0x0000003f3e3e4232 */ /* 0x004fca0000000000 */
[----:B------:R1:W-:Y:S03]  /*2fb0*/  STG.E desc[UR36][R14.64], R62 ;  /* 0x0000003e0e007986 */ /* 0x0003e6000c101924 */
.L_x_291:
[----:B------:R-:W2:Y:S01]  /*2fc0*/  LDG.E R79, desc[UR36][R12.64] ;  /* 0x000000240c4f7981 */ /* 0x000ea2000c1e1900 */
[----:B------:R-:W-:Y:S01]  /*2fd0*/  IADD3 R3, PT, PT, R11, R4, RZ ;  /* 0x000000040b037210 */ /* 0x000fe20007ffe0ff */
[----:B------:R-:W-:Y:S01]  /*2fe0*/  UISETP.NE.AND UP0, UPT, UR18, URZ, UPT ;  /* 0x000000ff1200728c */ /* 0x000fe2000bf05270 */
[----:B------:R-:W-:-:S03]  /*2ff0*/  SHF.L.U32 R77, R17, 0x1, RZ ;  /* 0x00000001114d7819 */ /* 0x000fc600000006ff */
[----:B------:R-:W-:Y:S01]  /*3000*/  IMAD R76, R4, 0x2, R3 ;  /* 0x00000002044c7824 */ /* 0x000fe200078e0203 */
[----:B------:R-:W-:Y:S01]  /*3010*/  LOP3.LUT R77, R77, 0x6, RZ, 0xc0, !PT ;  /* 0x000000064d4d7812 */ /* 0x000fe200078ec0ff */
[----:B--2---:R-:W-:-:S04]  /*3020*/  IMAD R3, R54, R79, RZ ;  /* 0x0000004f36037224 */ /* 0x004fc800078e02ff */
[----:B-1----:R-:W-:Y:S02]  /*3030*/  IMAD R14, R3, 0x10, R76 ;  /* 0x00000010030e7824 */ /* 0x002fe400078e024c */
[----:B------:R-:W-:-:S03]  /*3040*/  IMAD R3, R4, UR4, R77 ;  /* 0x0000000404037c24 */ /* 0x000fc6000f8e024d */
[----:B------:R-:W-:Y:S02]  /*3050*/  SHF.L.U32 R14, R14, 0x3, RZ ;  /* 0x000000030e0e7819 */ /* 0x000fe400000006ff */
[----:B------:R-:W-:Y:S02]  /*3060*/  SHF.R.S32.HI R74, RZ, 0x1f, R3 ;  /* 0x0000001fff4a7819 */ /* 0x000fe40000011403 */
[----:B------:R-:W-:-:S04]  /*3070*/  IADD3 R15, P3, PT, R3, R14, RZ ;  /* 0x0000000e030f7210 */ /* 0x000fc80007f7e0ff */
[----:B------:R-:W-:Y:S02]  /*3080*/  LEA.HI.X.SX32 R78, R14, R74, 0x1, P3 ;  /* 0x0000004a0e4e7211 */ /* 0x000fe400018f0eff */
[----:B------:R-:W-:-:S04]  /*3090*/  LEA R14, P3, R15, UR10, 0x1 ;  /* 0x0000000a0f0e7c11 */ /* 0x000fc8000f8608ff */
[----:B------:R-:W-:-:S05]  /*30a0*/  LEA.HI.X R15, R15, UR11, R78, 0x1, P3 ;  /* 0x0000000b0f0f7c11 */ /* 0x000fca00098f0c4e */
[----:B0-----:R0:W5:Y:S01]  /*30b0*/  LDG.E R63, desc[UR36][R14.64] ;  /* 0x000000240e3f7981 */ /* 0x001162000c1e1900 */
[----:B------:R-:W-:Y:S05]  /*30c0*/  BRA.U UP0, `(.L_x_292) ;  /* 0x00000001003c7547 */ /* 0x000fea000b800000 */
[----:B0-----:R-:W2:Y:S01]  /*30d0*/  @P4 LDG.E R14, desc[UR36][R46.64+0x30] ;  /* 0x000030242e0e4981 */ /* 0x001ea2000c1e1900 */
[----:B------:R-:W0:Y:S01]  /*30e0*/  S2UR UR5, SR_CTAID.X ;  /* 0x00000000000579c3 */ /* 0x000e220000002500 */
[----:B-----5:R-:W-:Y:S01]  /*30f0*/  HFMA2 R63, R63, 1, 1, R34 ;  /* 0x3c003c003f3f7831 */ /* 0x020fe20000000022 */
[----:B0-----:R-:W-:-:S06]  /*3100*/  UIMAD UR5, UR7, UR19, UR5 ;  /* 0x00000013070572a4 */ /* 0x001fcc000f8e0205 */
[----:B------:R-:W-:-:S05]  /*3110*/  IMAD R78, R4, UR5, RZ ;  /* 0x00000005044e7c24 */ /* 0x000fca000f8e02ff */
[----:B------:R-:W-:Y:S01]  /*3120*/  LEA R78, R78, R77, 0x7 ;  /* 0x0000004d4e4e7211 */ /* 0x000fe200078e38ff */
[----:B--2---:R-:W-:Y:S02]  /*3130*/  @P4 HMUL2 R63, R63, R14 ;  /* 0x0000000e3f3f4232 */ /* 0x004fe40000000000 */
[----:B------:R-:W-:-:S05]  /*3140*/  IMAD.SHL.U32 R14, R76, 0x8, RZ ;  /* 0x000000084c0e7824 */ /* 0x000fca00078e00ff */
[----:B------:R-:W-:Y:S02]  /*3150*/  SHF.R.S32.HI R15, RZ, 0x1f, R14 ;  /* 0x0000001fff0f7819 */ /* 0x000fe4000001140e */
[----:B------:R-:W-:-:S04]  /*3160*/  IADD3 R76, P3, PT, R78, R14, RZ ;  /* 0x0000000e4e4c7210 */ /* 0x000fc80007f7e0ff */
[----:B------:R-:W-:Y:S02]  /*3170*/  LEA.HI.X.SX32 R15, R78, R15, 0x1, P3 ;  /* 0x0000000f4e0f7211 */ /* 0x000fe400018f0eff */
[----:B------:R-:W-:-:S04]  /*3180*/  LEA R14, P3, R76, UR10, 0x1 ;  /* 0x0000000a4c0e7c11 */ /* 0x000fc8000f8608ff */
[----:B------:R-:W-:-:S05]  /*3190*/  LEA.HI.X R15, R76, UR11, R15, 0x1, P3 ;  /* 0x0000000b4c0f7c11 */ /* 0x000fca00098f0c0f */
[----:B------:R1:W-:Y:S04]  /*31a0*/  STG.E desc[UR36][R14.64], R63 ;  /* 0x0000003f0e007986 */ /* 0x0003e8000c101924 */
[----:B------:R1:W5:Y:S02]  /*31b0*/  LDG.E R79, desc[UR36][R12.64] ;  /* 0x000000240c4f7981 */ /* 0x000364000c1e1900 */
.L_x_292:
[----:B-----5:R-:W-:Y:S02]  /*31c0*/  IMAD R79, R54, R79, RZ ;  /* 0x0000004f364f7224 */ /* 0x020fe400078e02ff */
[----:B------:R-:W-:-:S05]  /*31d0*/  IMAD R76, R4, 0x4, R11 ;  /* 0x00000004044c7824 */ /* 0x000fca00078e020b */
[----:B-1----:R-:W-:-:S05]  /*31e0*/  LEA R12, R79, R76, 0x4 ;  /* 0x0000004c4f0c7211 */ /* 0x002fca00078e20ff */
[----:B------:R-:W-:-:S05]  /*31f0*/  IMAD.SHL.U32 R12, R12, 0x8, RZ ;  /* 0x000000080c0c7824 */ /* 0x000fca00078e00ff */
        /* <DEDUP_REMOVED lines=8> */
[----:B-----5:R-:W-:Y:S01]  /*3280*/  HADD2 R3, R3, R36 ;  /* 0x0000002403037230 */ /* 0x020fe20000000000 */
[----:B0-----:R-:W-:-:S06]  /*3290*/  UIMAD UR5, UR7, UR19, UR5 ;  /* 0x00000013070572a4 */ /* 0x001fcc000f8e0205 */
[----:B-1----:R-:W-:-:S05]  /*32a0*/  IMAD R12, R4, UR5, RZ ;  /* 0x00000005040c7c24 */ /* 0x002fca000f8e02ff */
[----:B------:R-:W-:Y:S01]  /*32b0*/  LEA R74, R12, R77, 0x7 ;  /* 0x0000004d0c4a7211 */ /* 0x000fe200078e38ff */
[----:B------:R-:W-:-:S05]  /*32c0*/  IMAD.SHL.U32 R12, R76, 0x8, RZ ;  /* 0x000000084c0c7824 */ /* 0x000fca00078e00ff */
[----:B------:R-:W-:Y:S02]  /*32d0*/  SHF.R.S32.HI R13, RZ, 0x1f, R12 ;  /* 0x0000001fff0d7819 */ /* 0x000fe4000001140c */
[----:B------:R-:W-:-:S04]  /*32e0*/  IADD3 R15, P3, PT, R74, R12, RZ ;  /* 0x0000000c4a0f7210 */ /* 0x000fc80007f7e0ff */
[----:B------:R-:W-:Y:S02]  /*32f0*/  LEA.HI.X.SX32 R74, R74, R13, 0x1, P3 ;  /* 0x0000000d4a4a7211 */ /* 0x000fe400018f0eff */
[----:B------:R-:W-:-:S04]  /*3300*/  LEA R12, P3, R15, UR10, 0x1 ;  /* 0x0000000a0f0c7c11 */ /* 0x000fc8000f8608ff */
[----:B------:R-:W-:Y:S01]  /*3310*/  LEA.HI.X R13, R15, UR11, R74, 0x1, P3 ;  /* 0x0000000b0f0d7c11 */ /* 0x000fe200098f0c4a */
[----:B--2---:R-:W-:-:S05]  /*3320*/  @P4 HFMA2 R3, R3, R14, -RZ ;  /* 0x0000000e03034231 */ /* 0x004fca00001000ff */
[----:B------:R2:W-:Y:S03]  /*3330*/  STG.E desc[UR36][R12.64], R3 ;  /* 0x000000030c007986 */ /* 0x0005e6000c101924 */
.L_x_289:
[----:B------:R-:W-:Y:S05]  /*3340*/  BSYNC.RECONVERGENT B1 ;  /* 0x0000000000017941 */ /* 0x000fea0003800200 */
.L_x_288:
[----:B------:R-:W-:Y:S04]  /*3350*/  BSSY.RECONVERGENT B1, `(.L_x_293) ;  /* 0x000004f000017945 */ /* 0x000fe80003800200 */
[----:B------:R-:W-:Y:S05]  /*3360*/  @P1 BRA `(.L_x_294) ;  /* 0x0000000400341947 */ /* 0x000fea0003800000 */
[----:B------:R-:W0:Y:S01]  /*3370*/  S2UR UR5, SR_CTAID.Y ;  /* 0x00000000000579c3 */ /* 0x000e220000002600 */
[----:B------:R-:W-:Y:S01]  /*3380*/  ISETP.NE.AND P4, PT, R2, RZ, PT ;  /* 0x000000ff0200720c */ /* 0x000fe20003f85270 */
[----:B012---:R-:W-:-:S05]  /*3390*/  IMAD R12, R4, UR5, RZ ;  /* 0x00000005040c7c24 */ /* 0x007fca000f8e02ff */
[----:B------:R-:W-:-:S04]  /*33a0*/  IADD3 R13, P3, PT, R12, R11, RZ ;  /* 0x0000000b0c0d7210 */ /* 0x000fc80007f7e0ff */
[----:B------:R-:W-:Y:S02]  /*33b0*/  LEA.HI.X.SX32 R14, R12, RZ, 0x1, P3 ;  /* 0x000000ff0c0e7211 */ /* 0x000fe400018f0eff */
[----:B------:R-:W-:-:S04]  /*33c0*/  LEA R12, P3, R13, UR8, 0x2 ;  /* 0x000000080d0c7c11 */ /* 0x000fc8000f8610ff */
[----:B------:R-:W-:-:S06]  /*33d0*/  LEA.HI.X R13, R13, UR9, R14, 0x2, P3 ;  /* 0x000000090d0d7c11 */ /* 0x000fcc00098f140e */
[----:B------:R-:W2:Y:S01]  /*33e0*/  LDG.E R13, desc[UR36][R12.64] ;  /* 0x000000240c0d7981 */ /* 0x000ea2000c1e1900 */
[----:B------:R-:W-:Y:S02]  /*33f0*/  IADD3 R15, PT, PT, R11, R4, RZ ;  /* 0x000000040b0f7210 */ /* 0x000fe40007ffe0ff */
[----:B------:R-:W-:-:S03]  /*3400*/  SHF.L.U32 R65, R17, 0x1, RZ ;  /* 0x0000000111417819 */ /* 0x000fc600000006ff */
[----:B------:R-:W-:Y:S01]  /*3410*/  IMAD R15, R4, 0x4, R15 ;  /* 0x00000004040f7824 */ /* 0x000fe200078e020f */
        /* <DEDUP_REMOVED lines=9> */
[----:B------:R-:W-:-:S05]  /*34b0*/  LEA.HI.X R13, R14, UR11, R65, 0x1, P3 ;  /* 0x0000000b0e0d7c11 */ /* 0x000fca00098f0c41 */
[----:B------:R0:W5:Y:S01]  /*34c0*/  LDG.E R65, desc[UR36][R12.64] ;  /* 0x000000240c417981 */ /* 0x000162000c1e1900 */
[----:B------:R-:W-:-:S09]  /*34d0*/  UISETP.NE.AND UP0, UPT, UR18, URZ, UPT ;  /* 0x000000ff1200728c */ /* 0x000fd2000bf05270 */
[----:B0-----:R-:W-:Y:S05]  /*34e0*/  BRA.U UP0, `(.L_x_295) ;  /* 0x0000000100387547 */ /* 0x001fea000b800000 */
[----:B------:R-:W2:Y:S01]  /*34f0*/  @P4 LDG.E R14, desc[UR36][R46.64+0x50] ;  /* 0x000050242e0e4981 */ /* 0x000ea2000c1e1900 */
[----:B------:R-:W0:Y:S01]  /*3500*/  S2UR UR6, SR_CTAID.X ;  /* 0x00000000000679c3 */ /* 0x000e220000002500 */
[----:B------:R-:W-:Y:S01]  /*3510*/  SHF.L.U32 R15, R15, 0x3, RZ ;  /* 0x000000030f0f7819 */ /* 0x000fe200000006ff */
[----:B-----5:R-:W-:Y:S01]  /*3520*/  HADD2 R65, R65, R35 ;  /* 0x0000002341417230 */ /* 0x020fe20000000000 */
        /* <DEDUP_REMOVED lines=8> */
[----:B--2---:R-:W-:-:S05]  /*35b0*/  @P4 HMUL2 R65, R65, R14 ;  /* 0x0000000e41414232 */ /* 0x004fca0000000000 */
[----:B------:R0:W-:Y:S03]  /*35c0*/  STG.E desc[UR36][R12.64], R65 ;  /* 0x000000410c007986 */ /* 0x0001e6000c101924 */
.L_x_295:
[----:B------:R-:W-:Y:S05]  /*35d0*/  @P1 BRA `(.L_x_294) ;  /* 0x0000000000981947 */ /* 0x000fea0003800000 */
[----:B------:R-:W0:Y:S02]  /*35e0*/  S2UR UR5, SR_CTAID.Y ;  /* 0x00000000000579c3 */ /* 0x000e240000002600 */
[----:B0-----:R-:W-:-:S05]  /*35f0*/  IMAD R12, R4, UR5, RZ ;  /* 0x00000005040c7c24 */ /* 0x001fca000f8e02ff */
[----:B------:R-:W-:-:S04]  /*3600*/  IADD3 R13, P3, PT, R12, R11, RZ ;  /* 0x0000000b0c0d7210 */ /* 0x000fc80007f7e0ff */
[----:B------:R-:W-:Y:S02]  /*3610*/  LEA.HI.X.SX32 R14, R12, RZ, 0x1, P3 ;  /* 0x000000ff0c0e7211 */ /* 0x000fe400018f0eff */
[----:B------:R-:W-:-:S04]  /*3620*/  LEA R12, P3, R13, UR8, 0x2 ;  /* 0x000000080d0c7c11 */ /* 0x000fc8000f8610ff */
[----:B------:R-:W-:-:S06]  /*3630*/  LEA.HI.X R13, R13, UR9, R14, 0x2, P3 ;  /* 0x000000090d0d7c11 */ /* 0x000fcc00098f140e */
[----:B------:R-:W2:Y:S01]  /*3640*/  LDG.E R13, desc[UR36][R12.64] ;  /* 0x000000240c0d7981 */ /* 0x000ea2000c1e1900 */
[----:B------:R-:W-:Y:S01]  /*3650*/  IMAD.IADD R15, R11, 0x1, R4 ;  /* 0x000000010b0f7824 */ /* 0x000fe200078e0204 */
[----:B------:R-:W-:-:S04]  /*3660*/  SHF.L.U32 R64, R17, 0x1, RZ ;  /* 0x0000000111407819 */ /* 0x000fc800000006ff */
[----:B------:R-:W-:Y:S02]  /*3670*/  LEA R15, R4, R15, 0x2 ;  /* 0x0000000f040f7211 */ /* 0x000fe400078e10ff */
[----:B------:R-:W-:-:S03]  /*3680*/  LOP3.LUT R79, R64, 0x6, RZ, 0xc0, !PT ;  /* 0x00000006404f7812 */ /* 0x000fc600078ec0ff */
[----:B------:R-:W-:Y:S02]  /*3690*/  IMAD.IADD R15, R15, 0x1, R4 ;  /* 0x000000010f0f7824 */ /* 0x000fe400078e0204 */
        /* <DEDUP_REMOVED lines=11> */
[----:B---3--:R-:W-:Y:S05]  /*3750*/  BRA.U UP0, `(.L_x_294) ;  /* 0x0000000100387547 */ /* 0x008fea000b800000 */
[----:B------:R-:W2:Y:S01]  /*3760*/  @P4 LDG.E R77, desc[UR36][R46.64+0x60] ;  /* 0x000060242e4d4981 */ /* 0x000ea2000c1e1900 */
[----:B------:R-:W0:Y:S01]  /*3770*/  S2UR UR6, SR_CTAID.X ;  /* 0x00000000000679c3 */ /* 0x000e220000002500 */
[----:B------:R-:W-:Y:S01]  /*3780*/  SHF.L.U32 R15, R15, 0x3, RZ ;  /* 0x000000030f0f7819 */ /* 0x000fe200000006ff */
[----:B-----5:R-:W-:Y:S01]  /*3790*/  HFMA2 R64, R64, 1, 1, R37 ;  /* 0x3c003c0040407831 */ /* 0x020fe20000000025 */
        /* <DEDUP_REMOVED lines=10> */
.L_x_294:
[----:B------:R-:W-:Y:S05]  /*3840*/  BSYNC.RECONVERGENT B1 ;  /* 0x0000000000017941 */ /* 0x000fea0003800200 */
.L_x_293:
[----:B0123--:R-:W-:Y:S01]  /*3850*/  IMAD.IADD R13, R11, 0x1, R4 ;  /* 0x000000010b0d7824 */ /* 0x00ffe200078e0204 */
[----:B------:R-:W-:Y:S04]  /*3860*/  BSSY.RECONVERGENT B1, `(.L_x_296) ;  /* 0x0000040000017945 */ /* 0x000fe80003800200 */
[----:B------:R-:W-:-:S05]  /*3870*/  LEA R13, R4, R13, 0x2 ;  /* 0x0000000d040d7211 */ /* 0x000fca00078e10ff */
[----:B------:R-:W-:Y:S01]  /*3880*/  IMAD R77, R4, 0x2, R13 ;  /* 0x00000002044d7824 */ /* 0x000fe200078e020d */
[----:B------:R-:W-:Y:S06]  /*3890*/  @P1 BRA `(.L_x_297) ;  /* 0x0000000000f01947 */ /* 0x000fec0003800000 */
        /* <DEDUP_REMOVED lines=25> */
[----:B0-----:R-:W-:-:S03]  /*3a30*/  UIMAD UR6, UR5, UR19, UR6 ;  /* 0x00000013050672a4 */ /* 0x001fc6000f8e0206 */
[----:B--2---:R-:W-:-:S03]  /*3a40*/  @P4 HFMA2 R67, R67, R14, -RZ ;  /* 0x0000000e43434231 */ /* 0x004fc600001000ff */
[----:B------:R-:W-:-:S04]  /*3a50*/  IMAD R14, R4, UR6, RZ ;  /* 0x00000006040e7c24 */ /* 0x000fc8000f8e02ff */
[----:B------:R-:W-:Y:S01]  /*3a60*/  IMAD R78, R14, 0x80, R79 ;  /* 0x000000800e4e7824 */ /* 0x000fe200078e024f */
[----:B------:R-:W-:-:S04]  /*3a70*/  SHF.L.U32 R14, R77, 0x3, RZ ;  /* 0x000000034d0e7819 */ /* 0x000fc800000006ff */
[----:B------:R-:W-:Y:S02]  /*3a80*/  SHF.R.S32.HI R15, RZ, 0x1f, R14 ;  /* 0x0000001fff0f7819 */ /* 0x000fe4000001140e */
[----:B------:R-:W-:-:S04]  /*3a90*/  IADD3 R76, P3, PT, R78, R14, RZ ;  /* 0x0000000e4e4c7210 */ /* 0x000fc80007f7e0ff */
[----:B------:R-:W-:Y:S02]  /*3aa0*/  LEA.HI.X.SX32 R15, R78, R15, 0x1, P3 ;  /* 0x0000000f4e0f7211 */ /* 0x000fe400018f0eff */
[----:B------:R-:W-:-:S04]  /*3ab0*/  LEA R14, P3, R76, UR10, 0x1 ;  /* 0x0000000a4c0e7c11 */ /* 0x000fc8000f8608ff */
[----:B------:R-:W-:-:S05]  /*3ac0*/  LEA.HI.X R15, R76, UR11, R15, 0x1, P3 ;  /* 0x0000000b4c0f7c11 */ /* 0x000fca00098f0c0f */
[----:B------:R1:W-:Y:S04]  /*3ad0*/  STG.E desc[UR36][R14.64], R67 ;  /* 0x000000430e007986 */ /* 0x0003e8000c101924 */
[----:B------:R1:W5:Y:S02]  /*3ae0*/  LDG.E R81, desc[UR36][R12.64] ;  /* 0x000000240c517981 */ /* 0x000364000c1e1900 */
.L_x_298:
[----:B-1----:R-:W-:Y:S02]  /*3af0*/  IMAD R12, R4, 0x8, R11 ;  /* 0x00000008040c7824 */ /* 0x002fe400078e020b */
[----:B-----5:R-:W-:-:S03]  /*3b00*/  IMAD R81, R54, R81, RZ ;  /* 0x0000005136517224 */ /* 0x020fc600078e02ff */
[----:B0-----:R-:W-:-:S05]  /*3b10*/  SHF.L.U32 R14, R12, 0x3, RZ ;  /* 0x000000030c0e7819 */ /* 0x001fca00000006ff */
[----:B------:R-:W-:-:S05]  /*3b20*/  IMAD R81, R81, 0x80, R14 ;  /* 0x0000008051517824 */ /* 0x000fca00078e020e */
        /* <DEDUP_REMOVED lines=10> */
[----:B------:R-:W-:-:S05]  /*3bd0*/  IMAD R12, R4, UR6, RZ ;  /* 0x00000006040c7c24 */ /* 0x000fca000f8e02ff */
[----:B------:R-:W-:Y:S02]  /*3be0*/  LEA R79, R12, R79, 0x7 ;  /* 0x0000004f0c4f7211 */ /* 0x000fe400078e38ff */
[----:B------:R-:W-:Y:S01]  /*3bf0*/  SHF.R.S32.HI R12, RZ, 0x1f, R14 ;  /* 0x0000001fff0c7819 */ /* 0x000fe2000001140e */
[----:B--2---:R-:W-:Y:S01]  /*3c00*/  @P4 HMUL2 R72, R72, R13 ;  /* 0x0000000d48484232 */ /* 0x004fe20000000000 */
[----:B------:R-:W-:-:S04]  /*3c10*/  IADD3 R13, P3, PT, R79, R14, RZ ;  /* 0x0000000e4f0d7210 */ /* 0x000fc80007f7e0ff */
[----:B------:R-:W-:Y:S02]  /*3c20*/  LEA.HI.X.SX32 R14, R79, R12, 0x1, P3 ;  /* 0x0000000c4f0e7211 */ /* 0x000fe400018f0eff */
[----:B------:R-:W-:-:S04]  /*3c30*/  LEA R12, P3, R13, UR10, 0x1 ;  /* 0x0000000a0d0c7c11 */ /* 0x000fc8000f8608ff */
[----:B------:R-:W-:-:S05]  /*3c40*/  LEA.HI.X R13, R13, UR11, R14, 0x1, P3 ;  /* 0x0000000b0d0d7c11 */ /* 0x000fca00098f0c0e */
[----:B------:R1:W-:Y:S04]  /*3c50*/  STG.E desc[UR36][R12.64], R72 ;  /* 0x000000480c007986 */ /* 0x0003e8000c101924 */
.L_x_297:
[----:B------:R-:W-:Y:S05]  /*3c60*/  BSYNC.RECONVERGENT B1 ;  /* 0x0000000000017941 */ /* 0x000fea0003800200 */
.L_x_296:
[----:B------:R-:W-:Y:S01]  /*3c70*/  BSSY.RECONVERGENT B1, `(.L_x_299) ;  /* 0x0000027000017945 */ /* 0x000fe20003800200 */
[----:B------:R-:W-:-:S03]  /*3c80*/  IMAD R77, R4, 0x2, R77 ;  /* 0x00000002044d7824 */ /* 0x000fc600078e024d */
[----:B------:R-:W-:Y:S05]  /*3c90*/  @P1 BRA `(.L_x_300) ;  /* 0x0000000000901947 */ /* 0x000fea0003800000 */
[----:B------:R-:W0:Y:S02]  /*3ca0*/  S2UR UR5, SR_CTAID.Y ;  /* 0x00000000000579c3 */ /* 0x000e240000002600 */
[----:B01----:R-:W-:-:S05]  /*3cb0*/  IMAD R12, R4, UR5, RZ ;  /* 0x00000005040c7c24 */ /* 0x003fca000f8e02ff */
[----:B------:R-:W-:-:S04]  /*3cc0*/  IADD3 R13, P3, PT, R12, R11, RZ ;  /* 0x0000000b0c0d7210 */ /* 0x000fc80007f7e0ff */
[----:B------:R-:W-:Y:S02]  /*3cd0*/  LEA.HI.X.SX32 R14, R12, RZ, 0x1, P3 ;  /* 0x000000ff0c0e7211 */ /* 0x000fe400018f0eff */
        /* <DEDUP_REMOVED lines=16> */
[----:B--2---:R-:W-:Y:S05]  /*3de0*/  BRA.U UP0, `(.L_x_300) ;  /* 0x00000001003c7547 */ /* 0x004fea000b800000 */
[----:B------:R-:W-:-:S13]  /*3df0*/  ISETP.NE.AND P4, PT, R2, RZ, PT ;  /* 0x000000ff0200720c */ /* 0x000fda0003f85270 */
[----:B------:R-:W2:Y:S01]  /*3e00*/  @P4 LDG.E R12, desc[UR36][R46.64+0x90] ;  /* 0x000090242e0c4981 */ /* 0x000ea2000c1e1900 */
[----:B------:R-:W0:Y:S01]  /*3e10*/  S2UR UR6, SR_CTAID.X ;  /* 0x00000000000679c3 */ /* 0x000e220000002500 */
[----:B-----5:R-:W-:Y:S01]  /*3e20*/  HFMA2 R69, R69, 1, 1, R40 ;  /* 0x3c003c0045457831 */ /* 0x020fe20000000028 */
[----:B0-----:R-:W-:-:S06]  /*3e30*/  UIMAD UR6, UR5, UR19, UR6 ;  /* 0x00000013050672a4 */ /* 0x001fcc000f8e0206 */
[----:B------:R-:W-:-:S04]  /*3e40*/  IMAD R14, R4, UR6, RZ ;  /* 0x00000006040e7c24 */ /* 0x000fc8000f8e02ff */
[----:B------:R-:W-:Y:S02]  /*3e50*/  IMAD R79, R14, 0x80, R79 ;  /* 0x000000800e4f7824 */ /* 0x000fe400078e024f */
[----:B--2---:R-:W-:Y:S01]  /*3e60*/  @P4 HMUL2 R69, R69, R12 ;  /* 0x0000000c45454232 */ /* 0x004fe20000000000 */
[----:B------:R-:W-:-:S04]  /*3e70*/  SHF.L.U32 R12, R77, 0x3, RZ ;  /* 0x000000034d0c7819 */ /* 0x000fc800000006ff */
[----:B------:R-:W-:Y:S02]  /*3e80*/  SHF.R.S32.HI R13, RZ, 0x1f, R12 ;  /* 0x0000001fff0d7819 */ /* 0x000fe4000001140c */
[----:B------:R-:W-:-:S04]  /*3e90*/  IADD3 R14, P3, PT, R79, R12, RZ ;  /* 0x0000000c4f0e7210 */ /* 0x000fc80007f7e0ff */
[----:B------:R-:W-:Y:S02]  /*3ea0*/  LEA.HI.X.SX32 R13, R79, R13, 0x1, P3 ;  /* 0x0000000d4f0d7211 */ /* 0x000fe400018f0eff */
[----:B------:R-:W-:-:S04]  /*3eb0*/  LEA R12, P3, R14, UR10, 0x1 ;  /* 0x0000000a0e0c7c11 */ /* 0x000fc8000f8608ff */
[----:B------:R-:W-:-:S05]  /*3ec0*/  LEA.HI.X R13, R14, UR11, R13, 0x1, P3 ;  /* 0x0000000b0e0d7c11 */ /* 0x000fca00098f0c0d */
[----:B------:R2:W-:Y:S04]  /*3ed0*/  STG.E desc[UR36][R12.64], R69 ;  /* 0x000000450c007986 */ /* 0x0005e8000c101924 */
.L_x_300:
[----:B------:R-:W-:Y:S05]  /*3ee0*/  BSYNC.RECONVERGENT B1 ;  /* 0x0000000000017941 */ /* 0x000fea0003800200 */
.L_x_299:
[----:B------:R-:W-:Y:S01]  /*3ef0*/  BSSY.RECONVERGENT B1, `(.L_x_301) ;  /* 0x0000027000017945 */ /* 0x000fe20003800200 */
[----:B------:R-:W-:-:S03]  /*3f00*/  IMAD.IADD R77, R77, 0x1, R4 ;  /* 0x000000014d4d7824 */ /* 0x000fc600078e0204 */
[----:B------:R-:W-:Y:S05]  /*3f10*/  @P1 BRA `(.L_x_302) ;  /* 0x0000000000901947 */ /* 0x000fea0003800000 */
[----:B------:R-:W0:Y:S02]  /*3f20*/  S2UR UR5, SR_CTAID.Y ;  /* 0x00000000000579c3 */ /* 0x000e240000002600 */
[----:B012---:R-:W-:-:S05]  /*3f30*/  IMAD R12, R4, UR5, RZ ;  /* 0x00000005040c7c24 */ /* 0x007fca000f8e02ff */
        /* <DEDUP_REMOVED lines=19> */
[----:B------:R-:W-:-:S13]  /*4070*/  ISETP.NE.AND P4, PT, R2, RZ, PT ;  /* 0x000000ff0200720c */ /* 0x000fda0003f85270 */
[----:B------:R-:W2:Y:S01]  /*4080*/  @P4 LDG.E R13, desc[UR36][R46.64+0xa0] ;  /* 0x0000a0242e0d4981 */ /* 0x000ea2000c1e1900 */
[----:B------:R-:W0:Y:S01]  /*4090*/  S2UR UR6, SR_CTAID.X ;  /* 0x00000000000679c3 */ /* 0x000e220000002500 */
[----:B-----5:R-:W-:Y:S01]  /*40a0*/  HADD2 R66, R66, R41 ;  /* 0x0000002942427230 */ /* 0x020fe20000000000 */
[----:B0-----:R-:W-:-:S06]  /*40b0*/  UIMAD UR6, UR5, UR19, UR6 ;  /* 0x00000013050672a4 */ /* 0x001fcc000f8e0206 */
[----:B------:R-:W-:-:S04]  /*40c0*/  IMAD R12, R4, UR6, RZ ;  /* 0x00000006040c7c24 */ /* 0x000fc8000f8e02ff */
[----:B------:R-:W-:Y:S01]  /*40d0*/  IMAD R79, R12, 0x80, R79 ;  /* 0x000000800c4f7824 */ /* 0x000fe200078e024f */
[----:B------:R-:W-:-:S04]  /*40e0*/  SHF.L.U32 R12, R77, 0x3, RZ ;  /* 0x000000034d0c7819 */ /* 0x000fc800000006ff */
[----:B------:R-:W-:Y:S01]  /*40f0*/  IADD3 R14, P3, PT, R79, R12, RZ ;  /* 0x0000000c4f0e7210 */ /* 0x000fe20007f7e0ff */
[----:B--2---:R-:W-:Y:S01]  /*4100*/  @P4 HFMA2 R66, R66, R13, -RZ ;  /* 0x0000000d42424231 */ /* 0x004fe200001000ff */
[----:B------:R-:W-:-:S04]  /*4110*/  SHF.R.S32.HI R13, RZ, 0x1f, R12 ;  /* 0x0000001fff0d7819 */ /* 0x000fc8000001140c */
[----:B------:R-:W-:Y:S02]  /*4120*/  LEA.HI.X.SX32 R13, R79, R13, 0x1, P3 ;  /* 0x0000000d4f0d7211 */ /* 0x000fe400018f0eff */
[----:B------:R-:W-:-:S04]  /*4130*/  LEA R12, P3, R14, UR10, 0x1 ;  /* 0x0000000a0e0c7c11 */ /* 0x000fc8000f8608ff */
[----:B------:R-:W-:-:S05]  /*4140*/  LEA.HI.X R13, R14, UR11, R13, 0x1, P3 ;  /* 0x0000000b0e0d7c11 */ /* 0x000fca00098f0c0d */
[----:B------:R3:W-:Y:S04]  /*4150*/  STG.E desc[UR36][R12.64], R66 ;  /* 0x000000420c007986 */ /* 0x0007e8000c101924 */
.L_x_302:
[----:B------:R-:W-:Y:S05]  /*4160*/  BSYNC.RECONVERGENT B1 ;  /* 0x0000000000017941 */ /* 0x000fea0003800200 */
.L_x_301:
[----:B------:R-:W-:Y:S01]  /*4170*/  BSSY.RECONVERGENT B1, `(.L_x_303) ;  /* 0x0000027000017945 */ /* 0x000fe20003800200 */
[----:B------:R-:W-:-:S03]  /*4180*/  IMAD.IADD R77, R77, 0x1, R4 ;  /* 0x000000014d4d7824 */ /* 0x000fc600078e0204 */
[----:B------:R-:W-:Y:S05]  /*4190*/  @P1 BRA `(.L_x_304) ;  /* 0x0000000000901947 */ /* 0x000fea0003800000 */
[----:B------:R-:W0:Y:S02]  /*41a0*/  S2UR UR5, SR_CTAID.Y ;  /* 0x00000000000579c3 */ /* 0x000e240000002600 */
[----:B0123--:R-:W-:-:S05]  /*41b0*/  IMAD R12, R4, UR5, RZ ;  /* 0x00000005040c7c24 */ /* 0x00ffca000f8e02ff */
        /* <DEDUP_REMOVED lines=18> */
[----:B----4-:R-:W-:Y:S05]  /*42e0*/  BRA.U UP0, `(.L_x_304) ;  /* 0x00000001003c7547 */ /* 0x010fea000b800000 */
[----:B------:R-:W-:-:S13]  /*42f0*/  ISETP.NE.AND P4, PT, R2, RZ, PT ;  /* 0x000000ff0200720c */ /* 0x000fda0003f85270 */
[----:B------:R-:W2:Y:S01]  /*4300*/  @P4 LDG.E R12, desc[UR36][R46.64+0xb0] ;  /* 0x0000b0242e0c4981 */ /* 0x000ea2000c1e1900 */
[----:B------:R-:W0:Y:S01]  /*4310*/  S2UR UR6, SR_CTAID.X ;  /* 0x00000000000679c3 */ /* 0x000e220000002500 */
[----:B-----5:R-:W-:Y:S01]  /*4320*/  HADD2 R71, R71, R42 ;  /* 0x0000002a47477230 */ /* 0x020fe20000000000 */
        /* <DEDUP_REMOVED lines=11> */
.L_x_304:
[----:B------:R-:W-:Y:S05]  /*43e0*/  BSYNC.RECONVERGENT B1 ;  /* 0x0000000000017941 */ /* 0x000fea0003800200 */
.L_x_303:
[----:B------:R-:W-:Y:S01]  /*43f0*/  BSSY.RECONVERGENT B1, `(.L_x_305) ;  /* 0x0000027000017945 */ /* 0x000fe20003800200 */
[----:B------:R-:W-:-:S03]  /*4400*/  IMAD.IADD R77, R77, 0x1, R4 ;  /* 0x000000014d4d7824 */ /* 0x000fc600078e0204 */
[----:B------:R-:W-:Y:S05]  /*4410*/  @P1 BRA `(.L_x_306) ;  /* 0x0000000000901947 */ /* 0x000fea0003800000 */
[----:B------:R-:W0:Y:S02]  /*4420*/  S2UR UR5, SR_CTAID.Y ;  /* 0x00000000000579c3 */ /* 0x000e240000002600 */
[----:B01234-:R-:W-:-:S05]  /*4430*/  IMAD R12, R4, UR5, RZ ;  /* 0x00000005040c7c24 */ /* 0x01ffca000f8e02ff */
        /* <DEDUP_REMOVED lines=24> */
[----:B------:R-:W-:-:S04]  /*45c0*/  IMAD R12, R4, UR6, RZ ;  /* 0x00000006040c7c24 */ /* 0x000fc8000f8e02ff */
[----:B------:R-:W-:Y:S01]  /*45d0*/  IMAD R79, R12, 0x80, R79 ;  /* 0x000000800c4f7824 */ /* 0x000fe200078e024f */
[----:B------:R-:W-:-:S04]  /*45e0*/  SHF.L.U32 R12, R77, 0x3, RZ ;  /* 0x000000034d0c7819 */ /* 0x000fc800000006ff */
[----:B------:R-:W-:Y:S01]  /*45f0*/  IADD3 R14, P3, PT, R79, R12, RZ ;  /* 0x0000000c4f0e7210 */ /* 0x000fe20007f7e0ff */
[----:B--2---:R-:W-:Y:S01]  /*4600*/  @P4 HMUL2 R68, R68, R13 ;  /* 0x0000000d44444232 */ /* 0x004fe20000000000 */
[----:B------:R-:W-:-:S04]  /*4610*/  SHF.R.S32.HI R13, RZ, 0x1f, R12 ;  /* 0x0000001fff0d7819 */ /* 0x000fc8000001140c */
[----:B------:R-:W-:Y:S02]  /*4620*/  LEA.HI.X.SX32 R13, R79, R13, 0x1, P3 ;  /* 0x0000000d4f0d7211 */ /* 0x000fe400018f0eff */
[----:B------:R-:W-:-:S04]  /*4630*/  LEA R12, P3, R14, UR10, 0x1 ;  /* 0x0000000a0e0c7c11 */ /* 0x000fc8000f8608ff */
[----:B------:R-:W-:-:S05]  /*4640*/  LEA.HI.X R13, R14, UR11, R13, 0x1, P3 ;  /* 0x0000000b0e0d7c11 */ /* 0x000fca00098f0c0d */
[----:B------:R0:W-:Y:S04]  /*4650*/  STG.E desc[UR36][R12.64], R68 ;  /* 0x000000440c007986 */ /* 0x0001e8000c101924 */
.L_x_306:
[----:B------:R-:W-:Y:S05]  /*4660*/  BSYNC.RECONVERGENT B1 ;  /* 0x0000000000017941 */ /* 0x000fea0003800200 */
.L_x_305:
        /* <DEDUP_REMOVED lines=27> */
[----:B-----5:R-:W-:Y:S01]  /*4820*/  HADD2 R73, R73, R44 ;  /* 0x0000002c49497230 */ /* 0x020fe20000000000 */
[----:B0-----:R-:W-:-:S06]  /*4830*/  UIMAD UR6, UR5, UR19, UR6 ;  /* 0x00000013050672a4 */ /* 0x001fcc000f8e0206 */
[----:B------:R-:W-:-:S04]  /*4840*/  IMAD R14, R4, UR6, RZ ;  /* 0x00000006040e7c24 */ /* 0x000fc8000f8e02ff */
[----:B------:R-:W-:Y:S02]  /*4850*/  IMAD R79, R14, 0x80, R79 ;  /* 0x000000800e4f7824 */ /* 0x000fe400078e024f */
[----:B--2---:R-:W-:Y:S01]  /*4860*/  @P4 HFMA2 R73, R73, R12, -RZ ;  /* 0x0000000c49494231 */ /* 0x004fe200001000ff */
[----:B------:R-:W-:-:S04]  /*4870*/  SHF.L.U32 R12, R77, 0x3, RZ ;  /* 0x000000034d0c7819 */ /* 0x000fc800000006ff */
[----:B------:R-:W-:Y:S02]  /*4880*/  SHF.R.S32.HI R13, RZ, 0x1f, R12 ;  /* 0x0000001fff0d7819 */ /* 0x000fe4000001140c */
[----:B------:R-:W-:-:S04]  /*4890*/  IADD3 R14, P3, PT, R79, R12, RZ ;  /* 0x0000000c4f0e7210 */ /* 0x000fc80007f7e0ff */
[----:B------:R-:W-:Y:S02]  /*48a0*/  LEA.HI.X.SX32 R13, R79, R13, 0x1, P3 ;  /* 0x0000000d4f0d7211 */ /* 0x000fe400018f0eff */
[----:B------:R-:W-:-:S04]  /*48b0*/  LEA R12, P3, R14, UR10, 0x1 ;  /* 0x0000000a0e0c7c11 */ /* 0x000fc8000f8608ff */
[----:B------:R-:W-:-:S05]  /*48c0*/  LEA.HI.X R13, R14, UR11, R13, 0x1, P3 ;  /* 0x0000000b0e0d7c11 */ /* 0x000fca00098f0c0d */
[----:B------:R0:W-:Y:S04]  /*48d0*/  STG.E desc[UR36][R12.64], R73 ;  /* 0x000000490c007986 */ /* 0x0001e8000c101924 */
.L_x_308:
[----:B------:R-:W-:Y:S05]  /*48e0*/  BSYNC.RECONVERGENT B1 ;  /* 0x0000000000017941 */ /* 0x000fea0003800200 */
.L_x_307:
[----:B------:R-:W-:Y:S04]  /*48f0*/  BSSY.RECONVERGENT B1, `(.L_x_309) ;  /* 0x000004a000017945 */ /* 0x000fe80003800200 */
[----:B------:R-:W-:Y:S05]  /*4900*/  @P1 BRA `(.L_x_310) ;  /* 0x0000000400201947 */ /* 0x000fea0003800000 */
[----:B------:R-:W0:Y:S01]  /*4910*/  S2UR UR5, SR_CTAID.Y ;  /* 0x00000000000579c3 */ /* 0x000e220000002600 */
[----:B------:R-:W-:Y:S01]  /*4920*/  ISETP.NE.AND P3, PT, R2, RZ, PT ;  /* 0x000000ff0200720c */ /* 0x000fe20003f65270 */
[----:B01234-:R-:W-:-:S05]  /*4930*/  IMAD R12, R4, UR5, RZ ;  /* 0x00000005040c7c24 */ /* 0x01ffca000f8e02ff */
[----:B------:R-:W-:-:S04]  /*4940*/  IADD3 R13, P1, PT, R12, R11, RZ ;  /* 0x0000000b0c0d7210 */ /* 0x000fc80007f3e0ff */
[----:B------:R-:W-:Y:S02]  /*4950*/  LEA.HI.X.SX32 R14, R12, RZ, 0x1, P1 ;  /* 0x000000ff0c0e7211 */ /* 0x000fe400008f0eff */
[----:B------:R-:W-:-:S04]  /*4960*/  LEA R12, P1, R13, UR8, 0x2 ;  /* 0x000000080d0c7c11 */ /* 0x000fc8000f8210ff */
[----:B------:R-:W-:-:S06]  /*4970*/  LEA.HI.X R13, R13, UR9, R14, 0x2, P1 ;  /* 0x000000090d0d7c11 */ /* 0x000fcc00088f140e */
[----:B------:R-:W2:Y:S01]  /*4980*/  LDG.E R13, desc[UR36][R12.64] ;  /* 0x000000240c0d7981 */ /* 0x000ea2000c1e1900 */
[----:B------:R-:W-:Y:S01]  /*4990*/  IMAD.IADD R77, R77, 0x1, R4 ;  /* 0x000000014d4d7824 */ /* 0x000fe200078e0204 */
[----:B------:R-:W-:Y:S01]  /*49a0*/  SHF.L.U32 R15, R17, 0x1, RZ ;  /* 0x00000001110f7819 */ /* 0x000fe200000006ff */
[----:B------:R-:W0:Y:S01]  /*49b0*/  S2UR UR7, SR_CTAID.Y ;  /* 0x00000000000779c3 */ /* 0x000e220000002600 */
[----:B------:R-:W-:Y:S02]  /*49c0*/  UISETP.NE.AND UP0, UPT, UR18, URZ, UPT ;  /* 0x000000ff1200728c */ /* 0x000fe4000bf05270 */
        /* <DEDUP_REMOVED lines=11> */
[----:B0-----:R-:W-:Y:S05]  /*4a80*/  BRA.U UP0, `(.L_x_311) ;  /* 0x0000000100387547 */ /* 0x001fea000b800000 */
[----:B------:R-:W2:Y:S01]  /*4a90*/  @P3 LDG.E R15, desc[UR36][R46.64+0xe0] ;  /* 0x0000e0242e0f3981 */ /* 0x000ea2000c1e1900 */
[----:B------:R-:W0:Y:S01]  /*4aa0*/  S2UR UR6, SR_CTAID.X ;  /* 0x00000000000679c3 */ /* 0x000e220000002500 */
[----:B-----5:R-:W-:Y:S01]  /*4ab0*/  HADD2 R70, R70, R45 ;  /* 0x0000002d46467230 */ /* 0x020fe20000000000 */
[----:B0-----:R-:W-:-:S06]  /*4ac0*/  UIMAD UR6, UR5, UR19, UR6 ;  /* 0x00000013050672a4 */ /* 0x001fcc000f8e0206 */
[----:B-1----:R-:W-:-:S04]  /*4ad0*/  IMAD R12, R4, UR6, RZ ;  /* 0x00000006040c7c24 */ /* 0x002fc8000f8e02ff */
[----:B------:R-:W-:Y:S01]  /*4ae0*/  IMAD R75, R12, 0x80, R75 ;  /* 0x000000800c4b7824 */ /* 0x000fe200078e024b */
[----:B------:R-:W-:-:S04]  /*4af0*/  SHF.L.U32 R12, R77, 0x3, RZ ;  /* 0x000000034d0c7819 */ /* 0x000fc800000006ff */
[----:B------:R-:W-:Y:S02]  /*4b00*/  SHF.R.S32.HI R13, RZ, 0x1f, R12 ;  /* 0x0000001fff0d7819 */ /* 0x000fe4000001140c */
[----:B------:R-:W-:-:S04]  /*4b10*/  IADD3 R14, P1, PT, R75, R12, RZ ;  /* 0x0000000c4b0e7210 */ /* 0x000fc80007f3e0ff */
[----:B------:R-:W-:Y:S02]  /*4b20*/  LEA.HI.X.SX32 R13, R75, R13, 0x1, P1 ;  /* 0x0000000d4b0d7211 */ /* 0x000fe400008f0eff */
[----:B------:R-:W-:-:S04]  /*4b30*/  LEA R12, P1, R14, UR10, 0x1 ;  /* 0x0000000a0e0c7c11 */ /* 0x000fc8000f8208ff */
[----:B------:R-:W-:Y:S01]  /*4b40*/  LEA.HI.X R13, R14, UR11, R13, 0x1, P1 ;  /* 0x0000000b0e0d7c11 */ /* 0x000fe200088f0c0d */
[----:B--2---:R-:W-:-:S05]  /*4b50*/  @P3 HMUL2 R70, R70, R15 ;  /* 0x0000000f46463232 */ /* 0x004fca0000000000 */
[----:B------:R0:W-:Y:S03]  /*4b60*/  STG.E desc[UR36][R12.64], R70 ;  /* 0x000000460c007986 */ /* 0x0001e6000c101924 */
.L_x_311:
[----:B01----:R-:W-:-:S05]  /*4b70*/  IMAD R12, R4, UR7, RZ ;  /* 0x00000007040c7c24 */ /* 0x003fca000f8e02ff */
[----:B------:R-:W-:-:S04]  /*4b80*/  IADD3 R11, P1, PT, R12, R11, RZ ;  /* 0x0000000b0c0b7210 */ /* 0x000fc80007f3e0ff */
[----:B------:R-:W-:Y:S02]  /*4b90*/  LEA.HI.X.SX32 R14, R12, RZ, 0x1, P1 ;  /* 0x000000ff0c0e7211 */ /* 0x000fe400008f0eff */
[----:B------:R-:W-:-:S04]  /*4ba0*/  LEA R12, P1, R11, UR8, 0x2 ;  /* 0x000000080b0c7c11 */ /* 0x000fc8000f8210ff */
[----:B------:R-:W-:-:S06]  /*4bb0*/  LEA.HI.X R13, R11, UR9, R14, 0x2, P1 ;  /* 0x000000090b0d7c11 */ /* 0x000fcc00088f140e */
[----:B------:R-:W2:Y:S01]  /*4bc0*/  LDG.E R13, desc[UR36][R12.64] ;  /* 0x000000240c0d7981 */ /* 0x000ea2000c1e1900 */
[----:B------:R-:W-:Y:S01]  /*4bd0*/  IMAD.SHL.U32 R11, R17, 0x2, RZ ;  /* 0x00000002110b7824 */ /* 0x000fe200078e00ff */
[----:B------:R-:W-:-:S04]  /*4be0*/  IADD3 R77, PT, PT, R77, R4, RZ ;  /* 0x000000044d4d7210 */ /* 0x000fc80007ffe0ff */
[----:B------:R-:W-:Y:S01]  /*4bf0*/  LOP3.LUT R15, R11, 0x6, RZ, 0xc0, !PT ;  /* 0x000000060b0f7812 */ /* 0x000fe200078ec0ff */
[----:B------:R-:W-:-:S04]  /*4c00*/  IMAD.SHL.U32 R74, R77, 0x8, RZ ;  /* 0x000000084d4a7824 */ /* 0x000fc800078e00ff */
[----:B------:R-:W-:Y:S02]  /*4c10*/  IMAD R75, R4, UR4, R15 ;  /* 0x00000004044b7c24 */ /* 0x000fe4000f8e020f */
[----:B--2---:R-:W-:-:S05]  /*4c20*/  IMAD R11, R54, R13, RZ ;  /* 0x0000000d360b7224 */ /* 0x004fca00078e02ff */
[----:B------:R-:W-:-:S04]  /*4c30*/  LEA R11, R11, R74, 0x7 ;  /* 0x0000004a0b0b7211 */ /* 0x000fc800078e38ff */
        /* <DEDUP_REMOVED lines=10> */
[----:B------:R-:W-:Y:S01]  /*4ce0*/  SHF.R.S32.HI R11, RZ, 0x1f, R74 ;  /* 0x0000001fff0b7819 */ /* 0x000fe2000001144a */
[----:B-----5:R-:W-:Y:S01]  /*4cf0*/  HFMA2 R75, R75, 1, 1, R48 ;  /* 0x3c003c004b4b7831 */ /* 0x020fe20000000030 */
[----:B0-----:R-:W-:-:S06]  /*4d00*/  UIMAD UR5, UR7, UR19, UR5 ;  /* 0x00000013070572a4 */ /* 0x001fcc000f8e0205 */
[----:B------:R-:W-:-:S04]  /*4d10*/  IMAD R12, R4, UR5, RZ ;  /* 0x00000005040c7c24 */ /* 0x000fc8000f8e02ff */
[----:B------:R-:W-:-:S05]  /*4d20*/  IMAD R12, R12, 0x80, R15 ;  /* 0x000000800c0c7824 */ /* 0x000fca00078e020f */
[----:B------:R-:W-:-:S04]  /*4d30*/  IADD3 R13, P1, PT, R12, R74, RZ ;  /* 0x0000004a0c0d7210 */ /* 0x000fc80007f3e0ff */
[----:B------:R-:W-:Y:S02]  /*4d40*/  LEA.HI.X.SX32 R74, R12, R11, 0x1, P1 ;  /* 0x0000000b0c4a7211 */ /* 0x000fe400008f0eff */
[----:B------:R-:W-:-:S04]  /*4d50*/  LEA R12, P1, R13, UR10, 0x1 ;  /* 0x0000000a0d0c7c11 */ /* 0x000fc8000f8208ff */
[----:B------:R-:W-:Y:S01]  /*4d60*/  LEA.HI.X R13, R13, UR11, R74, 0x1, P1 ;  /* 0x0000000b0d0d7c11 */ /* 0x000fe200088f0c4a */
[----:B--2---:R-:W-:-:S05]  /*4d70*/  @P3 HMUL2 R75, R75, R14 ;  /* 0x0000000e4b4b3232 */ /* 0x004fca0000000000 */
[----:B------:R0:W-:Y:S03]  /*4d80*/  STG.E desc[UR36][R12.64], R75 ;  /* 0x0000004b0c007986 */ /* 0x0001e6000c101924 */
.L_x_310:
[----:B------:R-:W-:Y:S05]  /*4d90*/  BSYNC.RECONVERGENT B1 ;  /* 0x0000000000017941 */ /* 0x000fea0003800200 */
.L_x_309:
[----:B-----5:R-:W-:Y:S01]  /*4da0*/  HFMA2 R11, R5, R60, -RZ ;  /* 0x0000003c050b7231 */ /* 0x020fe200001000ff */
[----:B------:R-:W-:Y:S01]  /*4db0*/  UMOV UR5, 0xffffffff ;  /* 0xffffffff00057882 */ /* 0x000fe20000000000 */
[----:B------:R-:W-:Y:S02]  /*4dc0*/  LOP3.LUT P1, RZ, R17, 0x3, RZ, 0xc0, !PT ;  /* 0x0000000311ff7812 */ /* 0x000fe4000782c0ff */
[----:B------:R-:W-:-:S04]  /*4dd0*/  HFMA2 R11, R7, R61, R11 ;  /* 0x0000003d070b7231 */ /* 0x000fc8000000000b */
[----:B------:R-:W-:-:S04]  /*4de0*/  HFMA2 R11, R8, R62, R11 ;  /* 0x0000003e080b7231 */ /* 0x000fc8000000000b */
[----:B------:R-:W-:-:S04]  /*4df0*/  HFMA2 R11, R9, R63, R11 ;  /* 0x0000003f090b7231 */ /* 0x000fc8000000000b */
[----:B------:R-:W-:-:S04]  /*4e00*/  HFMA2 R11, R10, R3, R11 ;  /* 0x000000030a0b7231 */ /* 0x000fc8000000000b */
[----:B------:R-:W-:-:S04]  /*4e10*/  HFMA2 R11, R20, R65, R11 ;  /* 0x00000041140b7231 */ /* 0x000fc8000000000b */
[----:B------:R-:W-:-:S04]  /*4e20*/  HFMA2 R11, R21, R64, R11 ;  /* 0x00000040150b7231 */ /* 0x000fc8000000000b */
[----:B------:R-:W-:-:S04]  /*4e30*/  HFMA2 R11, R22, R67, R11 ;  /* 0x00000043160b7231 */ /* 0x000fc8000000000b */
[----:B01234-:R-:W-:-:S04]  /*4e40*/  HFMA2 R12, R23, R72, R11 ;  /* 0x00000048170c7231 */ /* 0x01ffc8000000000b */
[----:B------:R-:W-:-:S04]  /*4e50*/  HFMA2 R12, R24, R69, R12 ;  /* 0x00000045180c7231 */ /* 0x000fc8000000000c */
[----:B------:R-:W-:-:S04]  /*4e60*/  HFMA2 R13, R25, R66, R12 ;  /* 0x00000042190d7231 */ /* 0x000fc8000000000c */
[----:B------:R-:W-:-:S04]  /*4e70*/  HFMA2 R13, R26, R71, R13 ;  /* 0x000000471a0d7231 */ /* 0x000fc8000000000d */
[----:B------:R-:W-:-:S04]  /*4e80*/  HFMA2 R14, R27, R68, R13 ;  /* 0x000000441b0e7231 */ /* 0x000fc8000000000d */
[----:B------:R-:W-:-:S04]  /*4e90*/  HFMA2 R14, R28, R73, R14 ;  /* 0x000000491c0e7231 */ /* 0x000fc8000000000e */
[----:B------:R-:W-:-:S04]  /*4ea0*/  HFMA2 R15, R29, R70, R14 ;  /* 0x000000461d0f7231 */ /* 0x000fc8000000000e */
[----:B------:R-:W-:-:S05]  /*4eb0*/  HFMA2 R15, R30, R75, R15 ;  /* 0x0000004b1e0f7231 */ /* 0x000fca000000000f */
[--C-:B------:R-:W-:Y:S02]  /*4ec0*/  HADD2.F32 R13, -RZ, R15.reuse.H0_H0 ;  /* 0x2000000fff0d7230 */ /* 0x100fe40000004100 */
[----:B------:R-:W-:-:S05]  /*4ed0*/  HADD2.F32 R12, -RZ, R15.H1_H1 ;  /* 0x3000000fff0c7230 */ /* 0x000fca0000004100 */
[----:B------:R-:W-:Y:S01]  /*4ee0*/  FADD.FTZ R13, R13, R12 ;  /* 0x0000000c0d0d7221 */ /* 0x000fe20000010000 */
[----:B------:R-:W-:Y:S06]  /*4ef0*/  BRA.DIV UR5, `(.L_x_312) ;  /* 0x0000004e05447947 */ /* 0x000fec000b800000 */
[----:B------:R-:W0:Y:S02]  /*4f00*/  SHFL.BFLY PT, R14, R13, 0x2, 0x1f ;  /* 0x0c401f000d0e7f89 */ /* 0x000e2400000e0000 */
[----:B0-----:R-:W-:-:S05]  /*4f10*/  FADD.FTZ R13, R13, R14 ;  /* 0x0000000e0d0d7221 */ /* 0x001fca0000010000 */
[----:B------:R0:W1:Y:S02]  /*4f20*/  SHFL.BFLY PT, R14, R13, 0x1, 0x1f ;  /* 0x0c201f000d0e7f89 */ /* 0x00006400000e0000 */
.L_x_385:
[----:B------:R-:W-:Y:S01]  /*4f30*/  ISETP.GE.OR P1, PT, R58, R59, P1 ;  /* 0x0000003b3a00720c */ /* 0x000fe20000f26670 */
[----:B-1----:R-:W-:Y:S01]  /*4f40*/  FADD.FTZ R14, R13, R14 ;  /* 0x0000000e0d0e7221 */ /* 0x002fe20000010000 */
[----:B------:R-:W-:Y:S03]  /*4f50*/  BSSY.RECONVERGENT B1, `(.L_x_313) ;  /* 0x000001b000017945 */ /* 0x000fe60003800200 */
[----:B------:R-:W-:-:S08]  /*4f60*/  FMUL.FTZ R11, R14, UR21 ;  /* 0x000000150e0b7c20 */ /* 0x000fd00008410000 */
[----:B------:R-:W-:Y:S05]  /*4f70*/  @P1 BRA `(.L_x_314) ;  /* 0x0000000000601947 */ /* 0x000fea0003800000 */
[----:B------:R-:W-:-:S04]  /*4f80*/  ISETP.NE.U32.AND P1, PT, RZ, UR12, PT ;  /* 0x0000000cff007c0c */ /* 0x000fc8000bf25070 */
[----:B------:R-:W-:Y:S02]  /*4f90*/  ISETP.NE.AND.EX P3, PT, RZ, UR13, PT, P1 ;  /* 0x0000000dff007c0c */ /* 0x000fe4000bf65310 */
[----:B------:R-:W-:-:S04]  /*4fa0*/  ISETP.NE.U32.AND P1, PT, RZ, UR14, PT ;  /* 0x0000000eff007c0c */ /* 0x000fc8000bf25070 */
[----:B------:R-:W-:-:S07]  /*4fb0*/  ISETP.NE.AND.EX P1, PT, RZ, UR15, PT, P1 ;  /* 0x0000000fff007c0c */ /* 0x000fce000bf25310 */
[----:B0-----:R-:W0:Y:S06]  /*4fc0*/  @P3 LDC.64 R12, c[0x0][0x438] ;  /* 0x00010e00ff0c3b82 */ /* 0x001e2c0000000a00 */
[----:B------:R-:W1:Y:S02]  /*4fd0*/  @P1 S2R R77, SR_CTAID.X ;  /* 0x00000000004d1919 */ /* 0x000e640000002500 */
[----:B------:R-:W2:Y:S08]  /*4fe0*/  @P1 LDC R59, c[0x0][0x408] ;  /* 0x00010200ff3b1b82 */ /* 0x000eb00000000800 */
[----:B------:R-:W2:Y:S01]  /*4ff0*/  @P1 LDC R74, c[0x0][0x430] ;  /* 0x00010c00ff4a1b82 */ /* 0x000ea20000000800 */
[----:B0-----:R-:W-:-:S07]  /*5000*/  @P3 IMAD.WIDE R14, R55, 0x2, R12 ;  /* 0x00000002370e3825 */ /* 0x001fce00078e020c */
[----:B------:R-:W1:Y:S01]  /*5010*/  @P1 LDC.64 R12, c[0x0][0x448] ;  /* 0x00011200ff0c1b82 */ /* 0x000e620000000a00 */
[----:B------:R-:W3:Y:S01]  /*5020*/  @P3 LDG.E.U16 R14, desc[UR36][R14.64] ;  /* 0x000000240e0e3981 */ /* 0x000ee2000c1e1500 */
[----:B--2---:R-:W-:Y:S01]  /*5030*/  @P1 IADD3 R59, PT, PT, R59, R74, RZ ;  /* 0x0000004a3b3b1210 */ /* 0x004fe20007ffe0ff */
[----:B-1----:R-:W-:-:S06]  /*5040*/  @P1 IMAD.WIDE.U32 R12, R77, 0x2, R12 ;  /* 0x000000024d0c1825 */ /* 0x002fcc00078e000c */
[----:B------:R-:W2:Y:S01]  /*5050*/  @P1 LDG.E.U16 R12, desc[UR36][R12.64] ;  /* 0x000000240c0c1981 */ /* 0x000ea2000c1e1500 */
[----:B------:R-:W-:Y:S01]  /*5060*/  @P1 ISETP.GE.AND P4, PT, R58, R59, PT ;  /* 0x0000003b3a00120c */ /* 0x000fe20003f86270 */
[----:B---3--:R-:W-:-:S05]  /*5070*/  @P3 HADD2.F32 R58, -RZ, R14.H0_H0 ;  /* 0x2000000eff3a3230 */ /* 0x008fca0000004100 */
[----:B------:R-:W-:Y:S01]  /*5080*/  @P3 FADD.FTZ R11, R11, R58 ;  /* 0x0000003a0b0b3221 */ /* 0x000fe20000010000 */
[----:B------:R-:W-:-:S04]  /*5090*/  @P1 SEL R58, R16, RZ, !P4 ;  /* 0x000000ff103a1207 */ /* 0x000fc80006000000 */
[----:B------:R-:W-:-:S04]  /*50a0*/  @P1 IADD3 R58, PT, PT, R56, R58, -R19 ;  /* 0x0000003a383a1210 */ /* 0x000fc80007ffe813 */
[----:B------:R-:W-:Y:S01]  /*50b0*/  @P1 I2FP.F32.S32 R58, R58 ;  /* 0x0000003a003a1245 */ /* 0x000fe20000201400 */
[----:B--2---:R-:W-:-:S05]  /*50c0*/  @P1 HADD2.F32 R14, -RZ, R12.H0_H0 ;  /* 0x2000000cff0e1230 */ /* 0x004fca0000004100 */
[----:B------:R-:W-:-:S05]  /*50d0*/  @P1 FFMA.FTZ R11, R58, R14, R11 ;  /* 0x0000000e3a0b1223 */ /* 0x000fca000001000b */
[----:B------:R1:W-:Y:S01]  /*50e0*/  STS [R57], R11 ;  /* 0x0000000b39007388 */ /* 0x0003e20000000800 */
[----:B------:R-:W-:-:S07]  /*50f0*/  @!P2 FMNMX.FTZ R0, R0, R11, !PT ;  /* 0x0000000b0000a209 */ /* 0x000fce0007810000 */
.L_x_314:
[----:B------:R-:W-:Y:S05]  /*5100*/  BSYNC.RECONVERGENT B1 ;  /* 0x0000000000017941 */ /* 0x000fea0003800200 */
.L_x_313:
[----:B------:R-:W-:Y:S01]  /*5110*/  VIADD R12, R56, 0xf ;  /* 0x0000000f380c7836 */ /* 0x000fe20000000000 */
[----:B------:R-:W-:Y:S01]  /*5120*/  IADD3 R52, P2, PT, R52, 0x10, RZ ;  /* 0x0000001034347810 */ /* 0x000fe20007f5e0ff */
[----:B-1----:R-:W-:Y:S01]  /*5130*/  VIADD R57, R57, 0x40 ;  /* 0x0000004039397836 */ /* 0x002fe20000000000 */
[----:B------:R-:W-:Y:S02]  /*5140*/  IADD3 R56, PT, PT, R56, 0x10, RZ ;  /* 0x0000001038387810 */ /* 0x000fe40007ffe0ff */
[----:B------:R-:W-:Y:S01]  /*5150*/  ISETP.GE.AND P1, PT, R12, R51, PT ;  /* 0x000000330c00720c */ /* 0x000fe20003f26270 */
[----:B------:R-:W-:Y:S01]  /*5160*/  IMAD.X R53, RZ, RZ, R53, P2 ;  /* 0x000000ffff357224 */ /* 0x000fe200010e0635 */
[----:B------:R-:W-:-:S11]  /*5170*/  IADD3 R55, PT, PT, R55, 0x10, RZ ;  /* 0x0000001037377810 */ /* 0x000fd60007ffe0ff */
[----:B------:R-:W-:Y:S05]  /*5180*/  @!P1 BRA `(.L_x_315) ;  /* 0xffffffd400909947 */ /* 0x000fea000383ffff */
.L_x_285:
[----:B0-----:R-:W-:Y:S05]  /*5190*/  BSYNC B0 ;  /* 0x0000000000007941 */ /* 0x001fea0003800000 */
.L_x_284:
[----:B------:R-:W-:-:S03]  /*51a0*/  UMOV UR5, 0xffffffff ;  /* 0xffffffff00057882 */ /* 0x000fc60000000000 */
[----:B------:R-:W-:Y:S05]  /*51b0*/  BRA.DIV UR5, `(.L_x_316) ;  /* 0x0000004a05d47947 */ /* 0x000fea000b800000 */
[----:B------:R-:W0:Y:S02]  /*51c0*/  SHFL.BFLY PT, R14, R0, 0x10, 0x1f ;  /* 0x0e001f00000e7f89 */ /* 0x000e2400000e0000 */
[----:B0-----:R-:W-:-:S05]  /*51d0*/  FMNMX.FTZ R13, R14, R0, !PT ;  /* 0x000000000e0d7209 */ /* 0x001fca0007810000 */
[----:B------:R-:W0:Y:S02]  /*51e0*/  SHFL.BFLY PT, R14, R13, 0x8, 0x1f ;  /* 0x0d001f000d0e7f89 */ /* 0x000e2400000e0000 */
[----:B0-----:R-:W-:-:S05]  /*51f0*/  FMNMX.FTZ R3, R13, R14, !PT ;  /* 0x0000000e0d037209 */ /* 0x001fca0007810000 */
[----:B------:R0:W2:Y:S02]  /*5200*/  SHFL.BFLY PT, R14, R3, 0x4, 0x1f ;  /* 0x0c801f00030e7f89 */ /* 0x0000a400000e0000 */
.L_x_390:
[----:B-----5:R-:W3:Y:S01]  /*5210*/  S2R R16, SR_CgaCtaId ;  /* 0x0000000000107919 */ /* 0x020ee20000008800 */
[----:B------:R-:W-:Y:S01]  /*5220*/  LOP3.LUT P0, R5, R17, 0x1f, RZ, 0xc0, !PT ;  /* 0x0000001f11057812 */ /* 0x000fe2000780c0ff */
[----:B------:R-:W-:Y:S05]  /*5230*/  WARPSYNC.ALL ;  /* 0x0000000000007948 */ /* 0x000fea0003800000 */
[----:B------:R-:W-:Y:S02]  /*5240*/  MOV R15, 0x400 ;  /* 0x00000400000f7802 */ /* 0x000fe40000000f00 */
[----:B--2---:R-:W-:Y:S02]  /*5250*/  FMNMX.FTZ R14, R3, R14, !PT ;  /* 0x0000000e030e7209 */ /* 0x004fe40007810000 */
[----:B---3--:R-:W-:-:S04]  /*5260*/  LEA R0, R16, R15, 0x18 ;  /* 0x0000000f10007211 */ /* 0x008fc800078ec0ff */
[----:B0-----:R-:W-:-:S05]  /*5270*/  LEA.HI R3, R17, R0, RZ, 0x1d ;  /* 0x0000000011037211 */ /* 0x001fca00078fe8ff */
[----:B------:R-:W-:Y:S01]  /*5280*/  @!P0 STS [R3], R14 ;  /* 0x0000000e03008388 */ /* 0x000fe20000000800 */
[----:B------:R-:W-:Y:S01]  /*5290*/  BAR.SYNC.DEFER_BLOCKING 0x0 ;  /* 0x0000000000007b1d */ /* 0x000fe20000010000 */
[C---:B------:R-:W-:Y:S01]  /*52a0*/  ISETP.GT.U32.AND P0, PT, R5.reuse, 0x1, PT ;  /* 0x000000010500780c */ /* 0x040fe20003f04070 */
[----:B------:R-:W-:Y:S01]  /*52b0*/  IMAD.MOV.U32 R10, RZ, RZ, -0x800001 ;  /* 0xff7fffffff0a7424 */ /* 0x000fe200078e00ff */
[----:B------:R-:W-:Y:S02]  /*52c0*/  LEA R7, R5, R0, 0x2 ;  /* 0x0000000005077211 */ /* 0x000fe400078e10ff */
[----:B------:R-:W-:-:S03]  /*52d0*/  IADD3 R0, PT, PT, R17, R6, RZ ;  /* 0x0000000611007210 */ /* 0x000fc60007ffe0ff */
[----:B------:R-:W0:Y:S01]  /*52e0*/  S2UR UR10, SR_CTAID.Y ;  /* 0x00000000000a79c3 */ /* 0x000e220000002600 */
[----:B------:R-:W-:Y:S05]  /*52f0*/  BSSY.RECONVERGENT B0, `(.L_x_317) ;  /* 0x000014f000007945 */ /* 0x000fea0003800200 */
[----:B------:R-:W2:Y:S01]  /*5300*/  @!P0 LDS R10, [R7] ;  /* 0x00000000070a8984 */ /* 0x000ea20000000800 */
[----:B------:R-:W-:Y:S01]  /*5310*/  ISETP.GE.AND P0, PT, R0, R19, PT ;  /* 0x000000130000720c */ /* 0x000fe20003f06270 */
[----:B0-----:R-:W-:-:S05]  /*5320*/  IMAD R33, R4, UR10, RZ ;  /* 0x0000000a04217c24 */ /* 0x001fca000f8e02ff */
[----:B------:R-:W-:Y:S01]  /*5330*/  SHF.R.S32.HI R4, RZ, 0x1f, R33 ;  /* 0x0000001fff047819 */ /* 0x000fe20000011421 */
[----:B--2---:R-:W0:Y:S02]  /*5340*/  SHFL.BFLY PT, R9, R10, 0x1, 0x1f ;  /* 0x0c201f000a097f89 */ /* 0x004e2400000e0000 */
[----:B0-----:R-:W-:Y:S01]  /*5350*/  FMNMX.FTZ R8, R9, R10, !PT ;  /* 0x0000000a09087209 */ /* 0x001fe20007810000 */
[----:B------:R-:W-:-:S05]  /*5360*/  IMAD.MOV.U32 R9, RZ, RZ, RZ ;  /* 0x000000ffff097224 */ /* 0x000fca00078e00ff */
[----:B------:R-:W0:Y:S01]  /*5370*/  SHFL.IDX PT, R8, R8, RZ, 0x1f ;  /* 0x00001fff08087589 */ /* 0x000e2200000e0000 */
[----:B------:R-:W-:Y:S05]  /*5380*/  @P0 BRA `(.L_x_318) ;  /* 0x0000001400140947 */ /* 0x000fea0003800000 */
[----:B------:R-:W2:Y:S02]  /*5390*/  LDC.64 R10, c[0x0][0x420] ;  /* 0x00010800ff0a7b82 */ /* 0x000ea40000000a00 */
[----:B--2---:R-:W-:-:S04]  /*53a0*/  ISETP.NE.U32.AND P0, PT, R10, RZ, PT ;  /* 0x000000ff0a00720c */ /* 0x004fc80003f05070 */
[----:B------:R-:W-:-:S13]  /*53b0*/  ISETP.NE.AND.EX P0, PT, R11, RZ, PT, P0 ;  /* 0x000000ff0b00720c */ /* 0x000fda0003f05300 */
[----:B------:R-:W-:Y:S05]  /*53c0*/  @P0 BRA `(.L_x_319) ;  /* 0x0000000c008c0947 */ /* 0x000fea0003800000 */
[----:B------:R-:W-:Y:S01]  /*53d0*/  VIADDMNMX R9, R0, 0x40, R19, !PT ;  /* 0x0000004000097846 */ /* 0x000fe20007800113 */
[----:B------:R-:W-:Y:S01]  /*53e0*/  BSSY.RECONVERGENT B1, `(.L_x_320) ;  /* 0x000001c000017945 */ /* 0x000fe20003800200 */
[----:B------:R-:W-:Y:S01]  /*53f0*/  LOP3.LUT R10, RZ, R17, RZ, 0x33, !PT ;  /* 0x00000011ff0a7212 */ /* 0x000fe200078e33ff */
[----:B-1----:R-:W-:-:S03]  /*5400*/  IMAD.MOV.U32 R12, RZ, RZ, R0 ;  /* 0x000000ffff0c7224 */ /* 0x002fc600078e0000 */
[----:B------:R-:W-:-:S04]  /*5410*/  IADD3 R10, PT, PT, -R6, R9, R10 ;  /* 0x00000009060a7210 */ /* 0x000fc80007ffe10a */
[C---:B------:R-:W-:Y:S02]  /*5420*/  LOP3.LUT R9, R10.reuse, 0xc0, RZ, 0xc0, !PT ;  /* 0x000000c00a097812 */ /* 0x040fe400078ec0ff */
[----:B------:R-:W-:Y:S02]  /*5430*/  ISETP.GE.U32.AND P1, PT, R10, 0xc0, PT ;  /* 0x000000c00a00780c */ /* 0x000fe40003f26070 */
[----:B------:R-:W-:Y:S01]  /*5440*/  ISETP.NE.AND P0, PT, R9, 0xc0, PT ;  /* 0x000000c00900780c */ /* 0x000fe20003f05270 */
[----:B------:R-:W-:-:S12]  /*5450*/  HFMA2 R9, -RZ, RZ, 0, 0 ;  /* 0x00000000ff097431 */ /* 0x000fd800000001ff */
        /* <DEDUP_REMOVED lines=9> */
.L_x_322:
[----:B------:R-:W0:Y:S01]  /*54f0*/  LDS R13, [R11] ;  /* 0x000000000b0d7984 */ /* 0x000e220000000800 */
[----:B------:R-:W-:Y:S01]  /*5500*/  VIADD R10, R10, 0x1 ;  /* 0x000000010a0a7836 */ /* 0x000fe20000000000 */
[----:B------:R-:W-:-:S04]  /*5510*/  IADD3 R12, PT, PT, R12, 0x40, RZ ;  /* 0x000000400c0c7810 */ /* 0x000fc80007ffe0ff */
[----:B------:R-:W-:Y:S01]  /*5520*/  ISETP.NE.AND P0, PT, R10, RZ, PT ;  /* 0x000000ff0a00720c */ /* 0x000fe20003f05270 */
[----:B0-----:R-:W-:-:S04]  /*5530*/  FADD.FTZ R13, -R8, R13 ;  /* 0x0000000d080d7221 */ /* 0x001fc80000010100 */
[----:B------:R-:W-:-:S04]  /*5540*/  FMUL.FTZ R13, R13, 1.4426950216293334961 ;  /* 0x3fb8aa3b0d0d7820 */ /* 0x000fc80000410000 */
[----:B------:R-:W0:Y:S02]  /*5550*/  MUFU.EX2 R14, R13 ;  /* 0x0000000d000e7308 */ /* 0x000e240000000800 */
[----:B0-----:R0:W-:Y:S01]  /*5560*/  STS [R11], R14 ;  /* 0x0000000e0b007388 */ /* 0x0011e20000000800 */
[----:B------:R-:W-:Y:S01]  /*5570*/  FADD.FTZ R9, R14, R9 ;  /* 0x000000090e097221 */ /* 0x000fe20000010000 */
[----:B0-----:R-:W-:Y:S01]  /*5580*/  VIADD R11, R11, 0x100 ;  /* 0x000001000b0b7836 */ /* 0x001fe20000000000 */
[----:B------:R-:W-:Y:S06]  /*5590*/  @P0 BRA `(.L_x_322) ;  /* 0xfffffffc00d40947 */ /* 0x000fec000383ffff */
.L_x_321:
[----:B------:R-:W-:Y:S05]  /*55a0*/  BSYNC.RECONVERGENT B1 ;  /* 0x0000000000017941 */ /* 0x000fea0003800200 */
.L_x_320:
[----:B------:R-:W-:Y:S05]  /*55b0*/  @!P1 BRA `(.L_x_318) ;  /* 0x0000001000889947 */ /* 0x000fea0003800000 */
[----:B------:R-:W-:Y:S01]  /*55c0*/  IADD3 R10, PT, PT, R19, -R12, RZ ;  /* 0x8000000c130a7210 */ /* 0x000fe20007ffe0ff */
[----:B------:R-:W-:Y:S01]  /*55d0*/  VIADD R15, R15, 0x210 ;  /* 0x000002100f0f7836 */ /* 0x000fe20000000000 */
[----:B------:R-:W-:Y:S01]  /*55e0*/  SHF.L.U32 R11, R6, 0x2, RZ ;  /* 0x00000002060b7819 */ /* 0x000fe200000006ff */
[----:B------:R-:W-:Y:S01]  /*55f0*/  BSSY.RECONVERGENT B1, `(.L_x_323) ;  /* 0x000006d000017945 */ /* 0x000fe20003800200 */
[----:B------:R-:W-:Y:S02]  /*5600*/  ISETP.GT.AND P1, PT, R10, 0x300, PT ;  /* 0x000003000a00780c */ /* 0x000fe40003f24270 */
[----:B------:R-:W-:Y:S01]  /*5610*/  LEA R10, R16, R15, 0x18 ;  /* 0x0000000f100a7211 */ /* 0x000fe200078ec0ff */
[----:B------:R-:W-:Y:S01]  /*5620*/  IMAD R11, R12, 0x4, -R11 ;  /* 0x000000040c0b7824 */ /* 0x000fe200078e0a0b */
[----:B------:R-:W-:-:S04]  /*5630*/  PLOP3.LUT P0, PT, PT, PT, PT, 0x80, 0x8 ;  /* 0x000000000008781c */ /* 0x000fc80003f0f070 */
[----:B------:R-:W-:-:S05]  /*5640*/  IADD3 R10, PT, PT, R11, 0x200, R10 ;  /* 0x000002000b0a7810 */ /* 0x000fca0007ffe00a */
[----:B------:R-:W-:Y:S05]  /*5650*/  @!P1 BRA `(.L_x_324) ;  /* 0x0000000400989947 */ /* 0x000fea0003800000 */
[----:B------:R-:W-:Y:S02]  /*5660*/  PLOP3.LUT P0, PT, PT, PT, PT, 0x8, 0x80 ;  /* 0x000000000080781c */ /* 0x000fe40003f0e170 */
[----:B------:R-:W-:-:S11]  /*5670*/  IADD3 R11, PT, PT, R19, -0x300, RZ ;  /* 0xfffffd00130b7810 */ /* 0x000fd60007ffe0ff */
.L_x_325:
[----:B------:R-:W0:Y:S01]  /*5680*/  LDS R13, [R10+-0x200] ;  /* 0xfffe00000a0d7984 */ /* 0x000e220000000800 */
[----:B------:R-:W-:-:S03]  /*5690*/  VIADD R12, R12, 0x400 ;  /* 0x000004000c0c7836 */ /* 0x000fc60000000000 */
[----:B------:R-:W1:Y:S02]  /*56a0*/  LDS R15, [R10+-0x100] ;  /* 0xffff00000a0f7984 */ /* 0x000e640000000800 */
[----:B------:R-:W-:Y:S02]  /*56b0*/  ISETP.GE.AND P1, PT, R12, R11, PT ;  /* 0x0000000b0c00720c */ /* 0x000fe40003f26270 */
[----:B------:R-:W2:Y:S04]  /*56c0*/  LDS R21, [R10] ;  /* 0x000000000a157984 */ /* 0x000ea80000000800 */
[----:B------:R-:W3:Y:S04]  /*56d0*/  LDS R23, [R10+0x100] ;  /* 0x000100000a177984 */ /* 0x000ee80000000800 */
[----:B------:R-:W4:Y:S04]  /*56e0*/  LDS R25, [R10+0x200] ;  /* 0x000200000a197984 */ /* 0x000f280000000800 */
[----:B------:R-:W5:Y:S04]  /*56f0*/  LDS R27, [R10+0x300] ;  /* 0x000300000a1b7984 */ /* 0x000f680000000800 */
[----:B------:R-:W5:Y:S04]  /*5700*/  LDS R29, [R10+0x400] ;  /* 0x000400000a1d7984 */ /* 0x000f680000000800 */
[----:B------:R-:W5:Y:S04]  /*5710*/  LDS R31, [R10+0x500] ;  /* 0x000500000a1f7984 */ /* 0x000f680000000800 */
[----:B------:R-:W5:Y:S04]  /*5720*/  LDS R35, [R10+0x600] ;  /* 0x000600000a237984 */ /* 0x000f680000000800 */
[----:B------:R-:W5:Y:S04]  /*5730*/  LDS R37, [R10+0x700] ;  /* 0x000700000a257984 */ /* 0x000f680000000800 */
[----:B------:R-:W5:Y:S01]  /*5740*/  LDS R39, [R10+0x800] ;  /* 0x000800000a277984 */ /* 0x000f620000000800 */
        /* <DEDUP_REMOVED lines=9> */
[C---:B---3--:R-:W-:Y:S01]  /*57e0*/  FADD.FTZ R23, -R8.reuse, R23 ;  /* 0x0000001708177221 */ /* 0x048fe20000010100 */
[----:B------:R-:W-:Y:S01]  /*57f0*/  FMUL.FTZ R21, R21, 1.4426950216293334961 ;  /* 0x3fb8aa3b15157820 */ /* 0x000fe20000410000 */
[----:B------:R-:W3:Y:S01]  /*5800*/  MUFU.EX2 R15, R15 ;  /* 0x0000000f000f7308 */ /* 0x000ee20000000800 */
[----:B------:R-:W1:Y:S01]  /*5810*/  LDS R47, [R10+0xc00] ;  /* 0x000c00000a2f7984 */ /* 0x000e620000000800 */
[C---:B----4-:R-:W-:Y:S01]  /*5820*/  FADD.FTZ R25, -R8.reuse, R25 ;  /* 0x0000001908197221 */ /* 0x050fe20000010100 */
[----:B------:R-:W-:Y:S01]  /*5830*/  FMUL.FTZ R23, R23, 1.4426950216293334961 ;  /* 0x3fb8aa3b17177820 */ /* 0x000fe20000410000 */
[C---:B-----5:R-:W-:Y:S01]  /*5840*/  FADD.FTZ R27, -R8.reuse, R27 ;  /* 0x0000001b081b7221 */ /* 0x060fe20000010100 */
[----:B------:R-:W4:Y:S01]  /*5850*/  MUFU.EX2 R21, R21 ;  /* 0x0000001500157308 */ /* 0x000f220000000800 */
[----:B------:R-:W5:Y:S01]  /*5860*/  LDS R49, [R10+0xd00] ;  /* 0x000d00000a317984 */ /* 0x000f620000000800 */
[----:B------:R-:W-:Y:S01]  /*5870*/  FMUL.FTZ R25, R25, 1.4426950216293334961 ;  /* 0x3fb8aa3b19197820 */ /* 0x000fe20000410000 */
[C---:B------:R-:W-:Y:S01]  /*5880*/  FADD.FTZ R29, -R8.reuse, R29 ;  /* 0x0000001d081d7221 */ /* 0x040fe20000010100 */
[----:B------:R-:W4:Y:S01]  /*5890*/  MUFU.EX2 R23, R23 ;  /* 0x0000001700177308 */ /* 0x000f220000000800 */
[----:B------:R-:W-:Y:S01]  /*58a0*/  FMUL.FTZ R27, R27, 1.4426950216293334961 ;  /* 0x3fb8aa3b1b1b7820 */ /* 0x000fe20000410000 */
[----:B--2---:R-:W-:Y:S01]  /*58b0*/  FADD.FTZ R9, R13, R9 ;  /* 0x000000090d097221 */ /* 0x004fe20000010000 */
[C---:B------:R-:W-:Y:S01]  /*58c0*/  FADD.FTZ R31, -R8.reuse, R31 ;  /* 0x0000001f081f7221 */ /* 0x040fe20000010100 */
[----:B------:R-:W2:Y:S01]  /*58d0*/  MUFU.EX2 R25, R25 ;  /* 0x0000001900197308 */ /* 0x000ea20000000800 */
        /* <DEDUP_REMOVED lines=9> */
[----:B------:R-:W-:Y:S01]  /*5970*/  FADD.FTZ R9, R9, R23 ;  /* 0x0000001709097221 */ /* 0x000fe20000010000 */
[C---:B------:R-:W-:Y:S01]  /*5980*/  FADD.FTZ R39, -R8.reuse, R39 ;  /* 0x0000002708277221 */ /* 0x040fe20000010100 */
[----:B------:R-:W4:Y:S01]  /*5990*/  MUFU.EX2 R31, R31 ;  /* 0x0000001f001f7308 */ /* 0x000f220000000800 */
[----:B------:R-:W-:Y:S01]  /*59a0*/  FMUL.FTZ R37, R37, 1.4426950216293334961 ;  /* 0x3fb8aa3b25257820 */ /* 0x000fe20000410000 */
[----:B--2---:R-:W-:Y:S01]  /*59b0*/  FADD.FTZ R9, R9, R25 ;  /* 0x0000001909097221 */ /* 0x004fe20000010000 */
[C---:B0-----:R-:W-:Y:S01]  /*59c0*/  FADD.FTZ R41, -R8.reuse, R41 ;  /* 0x0000002908297221 */ /* 0x041fe20000010100 */
[----:B------:R-:W0:Y:S01]  /*59d0*/  MUFU.EX2 R35, R35 ;  /* 0x0000002300237308 */ /* 0x000e220000000800 */
[----:B------:R-:W-:Y:S01]  /*59e0*/  FMUL.FTZ R39, R39, 1.4426950216293334961 ;  /* 0x3fb8aa3b27277820 */ /* 0x000fe20000410000 */
[----:B---3--:R-:W-:Y:S01]  /*59f0*/  FADD.FTZ R9, R9, R27 ;  /* 0x0000001b09097221 */ /* 0x008fe20000010000 */
[C---:B-1----:R-:W-:Y:S01]  /*5a00*/  FADD.FTZ R43, -R8.reuse, R43 ;  /* 0x0000002b082b7221 */ /* 0x042fe20000010100 */
[----:B------:R-:W1:Y:S01]  /*5a10*/  MUFU.EX2 R37, R37 ;  /* 0x0000002500257308 */ /* 0x000e620000000800 */
[----:B------:R-:W-:Y:S01]  /*5a20*/  FMUL.FTZ R41, R41, 1.4426950216293334961 ;  /* 0x3fb8aa3b29297820 */ /* 0x000fe20000410000 */
[----:B----4-:R-:W-:Y:S01]  /*5a30*/  FADD.FTZ R9, R9, R29 ;  /* 0x0000001d09097221 */ /* 0x010fe20000010000 */
[----:B------:R-:W-:Y:S01]  /*5a40*/  FMUL.FTZ R43, R43, 1.4426950216293334961 ;  /* 0x3fb8aa3b2b2b7820 */ /* 0x000fe20000410000 */
[----:B------:R-:W2:Y:S01]  /*5a50*/  MUFU.EX2 R39, R39 ;  /* 0x0000002700277308 */ /* 0x000ea20000000800 */
[C---:B------:R-:W-:Y:S01]  /*5a60*/  FADD.FTZ R45, -R8.reuse, R45 ;  /* 0x0000002d082d7221 */ /* 0x040fe20000010100 */
[----:B------:R-:W-:Y:S01]  /*5a70*/  FADD.FTZ R9, R9, R31 ;  /* 0x0000001f09097221 */ /* 0x000fe20000010000 */
[----:B------:R-:W-:Y:S01]  /*5a80*/  STS [R10+-0x200], R13 ;  /* 0xfffe000d0a007388 */ /* 0x000fe20000000800 */
[----:B------:R-:W3:Y:S01]  /*5a90*/  MUFU.EX2 R41, R41 ;  /* 0x0000002900297308 */ /* 0x000ee20000000800 */
[C---:B------:R-:W-:Y:S01]  /*5aa0*/  FADD.FTZ R47, -R8.reuse, R47 ;  /* 0x0000002f082f7221 */ /* 0x040fe20000010100 */
[----:B------:R-:W-:Y:S01]  /*5ab0*/  FMUL.FTZ R45, R45, 1.4426950216293334961 ;  /* 0x3fb8aa3b2d2d7820 */ /* 0x000fe20000410000 */
[----:B0-----:R-:W-:Y:S01]  /*5ac0*/  FADD.FTZ R9, R9, R35 ;  /* 0x0000002309097221 */ /* 0x001fe20000010000 */
[----:B------:R-:W0:Y:S01]  /*5ad0*/  MUFU.EX2 R43, R43 ;  /* 0x0000002b002b7308 */ /* 0x000e220000000800 */
[----:B-----5:R-:W-:Y:S01]  /*5ae0*/  FADD.FTZ R49, -R8, R49 ;  /* 0x0000003108317221 */ /* 0x020fe20000010100 */
        /* <DEDUP_REMOVED lines=29> */
.L_x_324:
[----:B------:R-:W-:Y:S05]  /*5cc0*/  BSYNC.RECONVERGENT B1 ;  /* 0x0000000000017941 */ /* 0x000fea0003800200 */
.L_x_323:
[----:B------:R-:W-:Y:S01]  /*5cd0*/  IMAD.IADD R11, R19, 0x1, -R12 ;  /* 0x00000001130b7824 */ /* 0x000fe200078e0a0c */
[----:B------:R-:W-:Y:S04]  /*5ce0*/  BSSY.RECONVERGENT B1, `(.L_x_326) ;  /* 0x0000036000017945 */ /* 0x000fe80003800200 */
[----:B------:R-:W-:-:S13]  /*5cf0*/  ISETP.GT.AND P1, PT, R11, 0x100, PT ;  /* 0x000001000b00780c */ /* 0x000fda0003f24270 */
[----:B------:R-:W-:Y:S05]  /*5d00*/  @!P1 BRA `(.L_x_327) ;  /* 0x0000000000cc9947 */ /* 0x000fea0003800000 */
[----:B------:R-:W0:Y:S01]  /*5d10*/  LDS R11, [R10+-0x200] ;  /* 0xfffe00000a0b7984 */ /* 0x000e220000000800 */
[----:B------:R-:W-:Y:S02]  /*5d20*/  PLOP3.LUT P0, PT, PT, PT, PT, 0x8, 0x80 ;  /* 0x000000000080781c */ /* 0x000fe40003f0e170 */
[----:B------:R-:W-:Y:S01]  /*5d30*/  IADD3 R12, PT, PT, R12, 0x200, RZ ;  /* 0x000002000c0c7810 */ /* 0x000fe20007ffe0ff */
[----:B------:R-:W1:Y:S04]  /*5d40*/  LDS R13, [R10+-0x100] ;  /* 0xffff00000a0d7984 */ /* 0x000e680000000800 */
[----:B------:R-:W2:Y:S04]  /*5d50*/  LDS R15, [R10] ;  /* 0x000000000a0f7984 */ /* 0x000ea80000000800 */
[----:B------:R-:W3:Y:S04]  /*5d60*/  LDS R21, [R10+0x100] ;  /* 0x000100000a157984 */ /* 0x000ee80000000800 */
[----:B------:R-:W4:Y:S04]  /*5d70*/  LDS R23, [R10+0x200] ;  /* 0x000200000a177984 */ /* 0x000f280000000800 */
[----:B------:R-:W5:Y:S04]  /*5d80*/  LDS R25, [R10+0x300] ;  /* 0x000300000a197984 */ /* 0x000f680000000800 */
[----:B------:R-:W5:Y:S04]  /*5d90*/  LDS R27, [R10+0x400] ;  /* 0x000400000a1b7984 */ /* 0x000f680000000800 */
[----:B------:R-:W5:Y:S01]  /*5da0*/  LDS R29, [R10+0x500] ;  /* 0x000500000a1d7984 */ /* 0x000f620000000800 */
[C---:B0-----:R-:W-:Y:S01]  /*5db0*/  FADD.FTZ R11, -R8.reuse, R11 ;  /* 0x0000000b080b7221 */ /* 0x041fe20000010100 */
[----:B-1----:R-:W-:-:S03]  /*5dc0*/  FADD.FTZ R13, -R8, R13 ;  /* 0x0000000d080d7221 */ /* 0x002fc60000010100 */
[----:B------:R-:W-:Y:S01]  /*5dd0*/  FMUL.FTZ R11, R11, 1.4426950216293334961 ;  /* 0x3fb8aa3b0b0b7820 */ /* 0x000fe20000410000 */
[----:B--2---:R-:W-:Y:S01]  /*5de0*/  FADD.FTZ R15, -R8, R15 ;  /* 0x0000000f080f7221 */ /* 0x004fe20000010100 */
[----:B------:R-:W-:-:S04]  /*5df0*/  FMUL.FTZ R13, R13, 1.4426950216293334961 ;  /* 0x3fb8aa3b0d0d7820 */ /* 0x000fc80000410000 */
[----:B------:R-:W0:Y:S01]  /*5e00*/  MUFU.EX2 R11, R11 ;  /* 0x0000000b000b7308 */ /* 0x000e220000000800 */
[C---:B---3--:R-:W-:Y:S01]  /*5e10*/  FADD.FTZ R21, -R8.reuse, R21 ;  /* 0x0000001508157221 */ /* 0x048fe20000010100 */
[----:B------:R-:W-:Y:S02]  /*5e20*/  FMUL.FTZ R15, R15, 1.4426950216293334961 ;  /* 0x3fb8aa3b0f0f7820 */ /* 0x000fe40000410000 */
[----:B------:R-:W1:Y:S01]  /*5e30*/  MUFU.EX2 R13, R13 ;  /* 0x0000000d000d7308 */ /* 0x000e620000000800 */
[C---:B----4-:R-:W-:Y:S01]  /*5e40*/  FADD.FTZ R23, -R8.reuse, R23 ;  /* 0x0000001708177221 */ /* 0x050fe20000010100 */
[----:B------:R-:W-:Y:S02]  /*5e50*/  FMUL.FTZ R21, R21, 1.4426950216293334961 ;  /* 0x3fb8aa3b15157820 */ /* 0x000fe40000410000 */
[----:B------:R-:W2:Y:S01]  /*5e60*/  MUFU.EX2 R15, R15 ;  /* 0x0000000f000f7308 */ /* 0x000ea20000000800 */
[----:B-----5:R-:W-:Y:S01]  /*5e70*/  FADD.FTZ R25, -R8, R25 ;  /* 0x0000001908197221 */ /* 0x020fe20000010100 */
[----:B------:R-:W-:-:S02]  /*5e80*/  FMUL.FTZ R23, R23, 1.4426950216293334961 ;  /* 0x3fb8aa3b17177820 */ /* 0x000fc40000410000 */
        /* <DEDUP_REMOVED lines=26> */
[----:B0-----:R-:W-:-:S07]  /*6030*/  VIADD R10, R10, 0x800 ;  /* 0x000008000a0a7836 */ /* 0x001fce0000000000 */
.L_x_327:
[----:B------:R-:W-:Y:S05]  /*6040*/  BSYNC.RECONVERGENT B1 ;  /* 0x0000000000017941 */ /* 0x000fea0003800200 */
.L_x_326:
[----:B------:R-:W-:-:S13]  /*6050*/  ISETP.LT.OR P0, PT, R12, R19, P0 ;  /* 0x000000130c00720c */ /* 0x000fda0000701670 */
[----:B------:R-:W-:Y:S05]  /*6060*/  @!P0 BRA `(.L_x_318) ;  /* 0x0000000400dc8947 */ /* 0x000fea0003800000 */
[----:B------:R-:W0:Y:S04]  /*6070*/  LDS R11, [R10+-0x200] ;  /* 0xfffe00000a0b7984 */ /* 0x000e280000000800 */
[----:B------:R-:W1:Y:S04]  /*6080*/  LDS R13, [R10+-0x100] ;  /* 0xffff00000a0d7984 */ /* 0x000e680000000800 */
[----:B------:R-:W2:Y:S04]  /*6090*/  LDS R15, [R10] ;  /* 0x000000000a0f7984 */ /* 0x000ea80000000800 */
[----:B------:R-:W3:Y:S01]  /*60a0*/  LDS R21, [R10+0x100] ;  /* 0x000100000a157984 */ /* 0x000ee20000000800 */
[C---:B0-----:R-:W-:Y:S01]  /*60b0*/  FADD.FTZ R11, -R8.reuse, R11 ;  /* 0x0000000b080b7221 */ /* 0x041fe20000010100 */
[----:B-1----:R-:W-:-:S03]  /*60c0*/  FADD.FTZ R13, -R8, R13 ;  /* 0x0000000d080d7221 */ /* 0x002fc60000010100 */
[----:B------:R-:W-:Y:S01]  /*60d0*/  FMUL.FTZ R11, R11, 1.4426950216293334961 ;  /* 0x3fb8aa3b0b0b7820 */ /* 0x000fe20000410000 */
[----:B--2---:R-:W-:Y:S01]  /*60e0*/  FADD.FTZ R15, -R8, R15 ;  /* 0x0000000f080f7221 */ /* 0x004fe20000010100 */
[----:B------:R-:W-:-:S04]  /*60f0*/  FMUL.FTZ R13, R13, 1.4426950216293334961 ;  /* 0x3fb8aa3b0d0d7820 */ /* 0x000fc80000410000 */
[----:B------:R-:W0:Y:S01]  /*6100*/  MUFU.EX2 R11, R11 ;  /* 0x0000000b000b7308 */ /* 0x000e220000000800 */
[----:B---3--:R-:W-:Y:S01]  /*6110*/  FADD.FTZ R21, -R8, R21 ;  /* 0x0000001508157221 */ /* 0x008fe20000010100 */
[----:B------:R-:W-:Y:S02]  /*6120*/  FMUL.FTZ R15, R15, 1.4426950216293334961 ;  /* 0x3fb8aa3b0f0f7820 */ /* 0x000fe40000410000 */
[----:B------:R-:W1:Y:S01]  /*6130*/  MUFU.EX2 R13, R13 ;  /* 0x0000000d000d7308 */ /* 0x000e620000000800 */
[----:B------:R-:W-:-:S03]  /*6140*/  FMUL.FTZ R21, R21, 1.4426950216293334961 ;  /* 0x3fb8aa3b15157820 */ /* 0x000fc60000410000 */
[----:B------:R-:W2:Y:S04]  /*6150*/  MUFU.EX2 R15, R15 ;  /* 0x0000000f000f7308 */ /* 0x000ea80000000800 */
[----:B------:R-:W3:Y:S01]  /*6160*/  MUFU.EX2 R21, R21 ;  /* 0x0000001500157308 */ /* 0x000ee20000000800 */
        /* <DEDUP_REMOVED lines=9> */
.L_x_319:
[----:B------:R-:W-:Y:S01]  /*6200*/  VIADDMNMX R9, R0, 0x40, R19, !PT ;  /* 0x0000004000097846 */ /* 0x000fe20007800113 */
[----:B------:R-:W-:Y:S01]  /*6210*/  BSSY.RECONVERGENT B1, `(.L_x_328) ;  /* 0x0000024000017945 */ /* 0x000fe20003800200 */
[----:B-1----:R-:W-:-:S04]  /*6220*/  LOP3.LUT R12, RZ, R17, RZ, 0x33, !PT ;  /* 0x00000011ff0c7212 */ /* 0x002fc800078e33ff */
[----:B------:R-:W-:Y:S01]  /*6230*/  IADD3 R13, PT, PT, -R6, R9, R12 ;  /* 0x00000009060d7210 */ /* 0x000fe20007ffe10c */
        /* <DEDUP_REMOVED lines=8> */
[----:B------:R-:W-:Y:S02]  /*62c0*/  IADD3 R20, P1, P2, R33, R10, R0 ;  /* 0x0000000a21147210 */ /* 0x000fe40007a3e000 */
[----:B------:R-:W-:Y:S02]  /*62d0*/  LEA R16, R16, R15, 0x18 ;  /* 0x0000000f10107211 */ /* 0x000fe400078ec0ff */
[----:B------:R-:W-:Y:S01]  /*62e0*/  LOP3.LUT R10, R9, 0x3, RZ, 0xc0, !PT ;  /* 0x00000003090a7812 */ /* 0x000fe200078ec0ff */
[----:B------:R-:W-:Y:S01]  /*62f0*/  IMAD.MOV.U32 R9, RZ, RZ, RZ ;  /* 0x000000ffff097224 */ /* 0x000fe200078e00ff */
[----:B------:R-:W-:Y:S01]  /*6300*/  IADD3.X R11, PT, PT, R4, R11, RZ, P1, P2 ;  /* 0x0000000b040b7210 */ /* 0x000fe20000fe44ff */
[----:B------:R-:W-:Y:S01]  /*6310*/  IMAD R13, R17, 0x4, R16 ;  /* 0x00000004110d7824 */ /* 0x000fe200078e0210 */
[----:B------:R-:W-:-:S02]  /*6320*/  MOV R12, R0 ;  /* 0x00000000000c7202 */ /* 0x000fc40000000f00 */
[----:B------:R-:W-:-:S07]  /*6330*/  IADD3 R14, PT, PT, -R10, RZ, RZ ;  /* 0x000000ff0a0e7210 */ /* 0x000fce0007ffe1ff */
.L_x_330:
        /* <DEDUP_REMOVED lines=17> */
.L_x_329:
[----:B------:R-:W-:Y:S05]  /*6450*/  BSYNC.RECONVERGENT B1 ;  /* 0x0000000000017941 */ /* 0x000fea0003800200 */
.L_x_328:
[----:B------:R-:W-:Y:S05]  /*6460*/  @!P0 BRA `(.L_x_318) ;  /* 0x0000000000dc8947 */ /* 0x000fea0003800000 */
[----:B------:R-:W1:Y:S01]  /*6470*/  S2R R14, SR_CgaCtaId ;  /* 0x00000000000e7919 */ /* 0x000e620000008800 */
[----:B------:R-:W2:Y:S01]  /*6480*/  LDCU.64 UR6, c[0x0][0x420] ;  /* 0x00008400ff0677ac */ /* 0x000ea20008000a00 */
[----:B------:R-:W-:Y:S01]  /*6490*/  MOV R10, 0x400 ;  /* 0x00000400000a7802 */ /* 0x000fe20000000f00 */
[----:B------:R-:W-:-:S03]  /*64a0*/  IMAD.SHL.U32 R11, R6, 0x4, RZ ;  /* 0x00000004060b7824 */ /* 0x000fc600078e00ff */
[----:B------:R-:W-:Y:S01]  /*64b0*/  IADD3 R13, PT, PT, R10, 0x210, RZ ;  /* 0x000002100a0d7810 */ /* 0x000fe20007ffe0ff */
[----:B------:R-:W-:Y:S01]  /*64c0*/  IMAD R10, R12, 0x4, -R11 ;  /* 0x000000040c0a7824 */ /* 0x000fe200078e0a0b */
[----:B--2---:R-:W-:-:S04]  /*64d0*/  IADD3 R15, P0, P1, R33, UR6, R12 ;  /* 0x00000006210f7c10 */ /* 0x004fc8000f91e00c */
[----:B------:R-:W-:Y:S02]  /*64e0*/  IADD3 R15, P2, PT, R15, 0x80, RZ ;  /* 0x000000800f0f7810 */ /* 0x000fe40007f5e0ff */
[----:B------:R-:W-:-:S04]  /*64f0*/  IADD3.X R11, PT, PT, R4, UR7, RZ, P0, P1 ;  /* 0x00000007040b7c10 */ /* 0x000fc800087e24ff */
[----:B------:R-:W-:Y:S02]  /*6500*/  IADD3.X R11, PT, PT, RZ, R11, RZ, P2, !PT ;  /* 0x0000000bff0b7210 */ /* 0x000fe400017fe4ff */
[----:B-1----:R-:W-:-:S04]  /*6510*/  LEA R13, R14, R13, 0x18 ;  /* 0x0000000d0e0d7211 */ /* 0x002fc800078ec0ff */
[----:B------:R-:W-:-:S07]  /*6520*/  IADD3 R13, PT, PT, R10, 0x200, R13 ;  /* 0x000002000a0d7810 */ /* 0x000fce0007ffe00d */
.L_x_331:
[----:B------:R-:W-:-:S05]  /*6530*/  IMAD.MOV.U32 R10, RZ, RZ, R15 ;  /* 0x000000ffff0a7224 */ /* 0x000fca00078e000f */
[----:B------:R-:W2:Y:S04]  /*6540*/  LDG.E.U8 R20, desc[UR36][R10.64+-0x80] ;  /* 0xffff80240a147981 */ /* 0x000ea8000c1e1100 */
[----:B------:R-:W3:Y:S04]  /*6550*/  LDG.E.U8 R14, desc[UR36][R10.64+-0x40] ;  /* 0xffffc0240a0e7981 */ /* 0x000ee8000c1e1100 */
[----:B------:R-:W4:Y:S04]  /*6560*/  LDG.E.U8 R15, desc[UR36][R10.64] ;  /* 0x000000240a0f7981 */ /* 0x000f28000c1e1100 */
[----:B------:R-:W5:Y:S01]  /*6570*/  LDG.E.U8 R16, desc[UR36][R10.64+0x40] ;  /* 0x000040240a107981 */ /* 0x000f62000c1e1100 */
[----:B------:R-:W-:Y:S01]  /*6580*/  IMAD.MOV.U32 R22, RZ, RZ, RZ ;  /* 0x000000ffff167224 */ /* 0x000fe200078e00ff */
[----:B------:R-:W-:-:S02]  /*6590*/  IADD3 R12, PT, PT, R12, 0x100, RZ ;  /* 0x000001000c0c7810 */ /* 0x000fc40007ffe0ff */
[----:B--2---:R-:W-:Y:S02]  /*65a0*/  ISETP.NE.AND P0, PT, R20, RZ, PT ;  /* 0x000000ff1400720c */ /* 0x004fe40003f05270 */
[----:B------:R-:W-:Y:S02]  /*65b0*/  MOV R20, RZ ;  /* 0x000000ff00147202 */ /* 0x000fe40000000f00 */
[----:B---3--:R-:W-:Y:S01]  /*65c0*/  ISETP.NE.AND P1, PT, R14, RZ, PT ;  /* 0x000000ff0e00720c */ /* 0x008fe20003f25270 */
[----:B------:R-:W-:Y:S01]  /*65d0*/  HFMA2 R14, -RZ, RZ, 0, 0 ;  /* 0x00000000ff0e7431 */ /* 0x000fe200000001ff */
[----:B----4-:R-:W-:Y:S02]  /*65e0*/  ISETP.NE.AND P2, PT, R15, RZ, PT ;  /* 0x000000ff0f00720c */ /* 0x010fe40003f45270 */
[----:B-----5:R-:W-:-:S05]  /*65f0*/  ISETP.NE.AND P3, PT, R16, RZ, PT ;  /* 0x000000ff1000720c */ /* 0x020fca0003f65270 */
[----:B------:R-:W0:Y:S01]  /*6600*/  @!P0 LDS R15, [R13+-0x200] ;  /* 0xfffe00000d0f8984 */ /* 0x000e220000000800 */
[----:B------:R-:W-:-:S03]  /*6610*/  IMAD.MOV.U32 R16, RZ, RZ, RZ ;  /* 0x000000ffff107224 */ /* 0x000fc600078e00ff */
        /* <DEDUP_REMOVED lines=9> */
[----:B------:R-:W-:Y:S01]  /*66b0*/  ISETP.GE.AND P0, PT, R12, R19, PT ;  /* 0x000000130c00720c */ /* 0x000fe20003f06270 */
[----:B---3--:R-:W-:Y:S01]  /*66c0*/  @!P3 FADD.FTZ R25, -R8, R25 ;  /* 0x000000190819b221 */ /* 0x008fe20000010100 */
[----:B------:R-:W2:Y:S01]  /*66d0*/  @!P1 MUFU.EX2 R16, R21 ;  /* 0x0000001500109308 */ /* 0x000ea20000000800 */
[----:B------:R-:W-:Y:S02]  /*66e0*/  @!P2 FMUL.FTZ R23, R23, 1.4426950216293334961 ;  /* 0x3fb8aa3b1717a820 */ /* 0x000fe40000410000 */
[----:B------:R-:W-:Y:S01]  /*66f0*/  @!P3 FMUL.FTZ R25, R25, 1.4426950216293334961 ;  /* 0x3fb8aa3b1919b820 */ /* 0x000fe20000410000 */
[----:B0-----:R-:W-:Y:S01]  /*6700*/  IADD3 R15, P1, PT, R10, 0x100, RZ ;  /* 0x000001000a0f7810 */ /* 0x001fe20007f3e0ff */
[----:B------:R-:W0:Y:S04]  /*6710*/  @!P2 MUFU.EX2 R20, R23 ;  /* 0x000000170014a308 */ /* 0x000e280000000800 */
[----:B------:R-:W3:Y:S01]  /*6720*/  @!P3 MUFU.EX2 R22, R25 ;  /* 0x000000190016b308 */ /* 0x000ee20000000800 */
[----:B-1----:R-:W-:Y:S01]  /*6730*/  FADD.FTZ R9, R14, R9 ;  /* 0x000000090e097221 */ /* 0x002fe20000010000 */
[----:B------:R-:W-:Y:S01]  /*6740*/  STS [R13+-0x200], R14 ;  /* 0xfffe000e0d007388 */ /* 0x000fe20000000800 */
[----:B------:R-:W-:-:S02]  /*6750*/  IMAD.X R11, RZ, RZ, R11, P1 ;  /* 0x000000ffff0b7224 */ /* 0x000fc400008e060b */
        /* <DEDUP_REMOVED lines=8> */
.L_x_318:
[----:B------:R-:W-:Y:S05]  /*67e0*/  BSYNC.RECONVERGENT B0 ;  /* 0x0000000000007941 */ /* 0x000fea0003800200 */
.L_x_317:
[----:B0-----:R-:W0:Y:S01]  /*67f0*/  SHFL.BFLY PT, R8, R9, 0x10, 0x1f ;  /* 0x0e001f0009087f89 */ /* 0x001e2200000e0000 */
[C---:B------:R-:W-:Y:S01]  /*6800*/  ISETP.NE.AND P0, PT, R5.reuse, RZ, PT ;  /* 0x000000ff0500720c */ /* 0x040fe20003f05270 */
[----:B------:R-:W2:Y:S01]  /*6810*/  LDCU.U8 UR7, c[0x0][0x48c] ;  /* 0x00009180ff0777ac */ /* 0x000ea20008000000 */
[----:B------:R-:W-:Y:S01]  /*6820*/  ISETP.GT.U32.AND P1, PT, R5, 0x1, PT ;  /* 0x000000010500780c */ /* 0x000fe20003f24070 */
[----:B------:R-:W3:Y:S01]  /*6830*/  S2R R35, SR_CTAID.X ;  /* 0x0000000000237919 */ /* 0x000ee20000002500 */
[----:B0-----:R-:W-:-:S05]  /*6840*/  FADD.FTZ R8, R8, R9 ;  /* 0x0000000908087221 */ /* 0x001fca0000010000 */
[----:B----4-:R-:W0:Y:S02]  /*6850*/  SHFL.BFLY PT, R11, R8, 0x8, 0x1f ;  /* 0x0d001f00080b7f89 */ /* 0x010e2400000e0000 */
[----:B0-----:R-:W-:Y:S02]  /*6860*/  FADD.FTZ R11, R8, R11 ;  /* 0x0000000b080b7221 */ /* 0x001fe40000010000 */
[----:B------:R-:W0:Y:S03]  /*6870*/  LDC R8, c[0x0][0x3f4] ;  /* 0x0000fd00ff087b82 */ /* 0x000e260000000800 */
[----:B------:R-:W4:Y:S01]  /*6880*/  SHFL.BFLY PT, R10, R11, 0x4, 0x1f ;  /* 0x0c801f000b0a7f89 */ /* 0x000f2200000e0000 */
[----:B0-----:R-:W-:Y:S02]  /*6890*/  VIADD R8, R8, 0x4 ;  /* 0x0000000408087836 */ /* 0x001fe40000000000 */
[----:B----4-:R-:W-:-:S05]  /*68a0*/  FADD.FTZ R10, R11, R10 ;  /* 0x0000000a0b0a7221 */ /* 0x010fca0000010000 */
[----:B------:R-:W0:Y:S02]  /*68b0*/  SHFL.BFLY PT, R13, R10, 0x2, 0x1f ;  /* 0x0c401f000a0d7f89 */ /* 0x000e2400000e0000 */
[----:B0-----:R-:W-:-:S05]  /*68c0*/  FADD.FTZ R13, R10, R13 ;  /* 0x0000000d0a0d7221 */ /* 0x001fca0000010000 */
[----:B-1----:R-:W0:Y:S02]  /*68d0*/  SHFL.BFLY PT, R12, R13, 0x1, 0x1f ;  /* 0x0c201f000d0c7f89 */ /* 0x002e2400000e0000 */
[----:B0-----:R-:W-:-:S05]  /*68e0*/  FADD.FTZ R12, R13, R12 ;  /* 0x0000000c0d0c7221 */ /* 0x001fca0000010000 */
[----:B------:R0:W-:Y:S01]  /*68f0*/  @!P0 STS [R3+0x8], R12 ;  /* 0x0000080c03008388 */ /* 0x0001e20000000800 */
[----:B------:R-:W-:Y:S01]  /*6900*/  BAR.SYNC.DEFER_BLOCKING 0x0 ;  /* 0x0000000000007b1d */ /* 0x000fe20000010000 */
[----:B--2---:R-:W-:Y:S02]  /*6910*/  ISETP.NE.AND P0, PT, RZ, UR7, PT ;  /* 0x00000007ff007c0c */ /* 0x004fe4000bf05270 */
[----:B0-----:R-:W-:-:S04]  /*6920*/  SHF.R.S32.HI R3, RZ, 0x1f, R8 ;  /* 0x0000001fff037819 */ /* 0x001fc80000011408 */
[----:B------:R-:W-:Y:S02]  /*6930*/  LEA.HI R3, R3, R8, RZ, 0x2 ;  /* 0x0000000803037211 */ /* 0x000fe400078f10ff */
[----:B------:R-:W-:Y:S02]  /*6940*/  CS2R R8, SRZ ;  /* 0x0000000000087805 */ /* 0x000fe4000001ff00 */
[----:B------:R-:W-:Y:S01]  /*6950*/  SHF.L.U32 R46, R3, 0x2, RZ ;  /* 0x00000002032e7819 */ /* 0x000fe200000006ff */
[----:B------:R-:W0:Y:S01]  /*6960*/  @!P1 LDS R12, [R7+0x8] ;  /* 0x00000800070c9984 */ /* 0x000e220000000800 */
[----:B------:R-:W-:-:S03]  /*6970*/  ISETP.GE.AND P1, PT, R0, R19, PT ;  /* 0x000000130000720c */ /* 0x000fc60003f26270 */
[----:B0-----:R-:W0:Y:S02]  /*6980*/  SHFL.BFLY PT, R5, R12, 0x1, 0x1f ;  /* 0x0c201f000c057f89 */ /* 0x001e2400000e0000 */
[----:B0-----:R-:W-:-:S06]  /*6990*/  FADD.FTZ R5, R5, R12 ;  /* 0x0000000c05057221 */ /* 0x001fcc0000010000 */
[----:B------:R-:W0:Y:S02]  /*69a0*/  SHFL.IDX PT, R5, R5, RZ, 0x1f ;  /* 0x00001fff05057589 */ /* 0x000e2400000e0000 */
[----:B0-----:R-:W-:-:S04]  /*69b0*/  FADD.FTZ R10, R5, 9.9999999747524270788e-07 ;  /* 0x358637bd050a7421 */ /* 0x001fc80000010000 */
[----:B------:R0:W1:Y:S01]  /*69c0*/  MUFU.RCP R14, R10 ;  /* 0x0000000a000e7308 */ /* 0x0000620000001000 */
[----:B---3--:R-:W-:Y:S05]  /*69d0*/  @!P0 BRA `(.L_x_332) ;  /* 0x0000000000208947 */ /* 0x008fea0003800000 */
[----:B------:R-:W2:Y:S08]  /*69e0*/  LDC R8, c[0x0][0x3f8] ;  /* 0x0000fe00ff087b82 */ /* 0x000eb00000000800 */
[----:B------:R-:W3:Y:S08]  /*69f0*/  LDC R3, c[0x0][0x488] ;  /* 0x00012200ff037b82 */ /* 0x000ef00000000800 */
[----:B------:R-:W3:Y:S08]  /*6a00*/  LDC R5, c[0x0][0x40c] ;  /* 0x00010300ff057b82 */ /* 0x000ef00000000800 */
[----:B0-----:R-:W0:Y:S01]  /*6a10*/  LDC R10, c[0x0][0x3f4] ;  /* 0x0000fd00ff0a7b82 */ /* 0x001e220000000800 */
[----:B--2---:R-:W-:-:S04]  /*6a20*/  IMAD R8, R8, UR10, R35 ;  /* 0x0000000a08087c24 */ /* 0x004fc8000f8e0223 */
[----:B---3--:R-:W-:-:S04]  /*6a30*/  IMAD R3, R8, R3, R5 ;  /* 0x0000000308037224 */ /* 0x008fc800078e0205 */
[----:B0-----:R-:W-:-:S05]  /*6a40*/  IMAD R8, R3, R10, RZ ;  /* 0x0000000a03087224 */ /* 0x001fca00078e02ff */
[----:B------:R-:W-:-:S07]  /*6a50*/  SHF.R.S32.HI R9, RZ, 0x1f, R8 ;  /* 0x0000001fff097819 */ /* 0x000fce0000011408 */
.L_x_332:
[----:B------:R-:W-:Y:S01]  /*6a60*/  BSSY.RECONVERGENT B0, `(.L_x_333) ;  /* 0x0000063000007945 */ /* 0x000fe20003800200 */
[----:B------:R-:W-:-:S03]  /*6a70*/  LOP3.LUT R46, R46, 0xfffffff0, RZ, 0xc0, !PT ;  /* 0xfffffff02e2e7812 */ /* 0x000fc600078ec0ff */
[----:B------:R-:W-:Y:S05]  /*6a80*/  @P1 BRA `(.L_x_334) ;  /* 0x0000000400801947 */ /* 0x000fea0003800000 */
[----:B------:R-:W-:Y:S01]  /*6a90*/  VIADDMNMX R3, R0, 0x40, R19, !PT ;  /* 0x0000004000037846 */ /* 0x000fe20007800113 */
[----:B------:R-:W-:Y:S01]  /*6aa0*/  BSSY.RECONVERGENT B1, `(.L_x_335) ;  /* 0x0000028000017945 */ /* 0x000fe20003800200 */
[----:B------:R-:W-:-:S04]  /*6ab0*/  LOP3.LUT R5, RZ, R17, RZ, 0x33, !PT ;  /* 0x00000011ff057212 */ /* 0x000fc800078e33ff */
[----:B------:R-:W-:-:S04]  /*6ac0*/  IADD3 R3, PT, PT, -R6, R3, R5 ;  /* 0x0000000306037210 */ /* 0x000fc80007ffe105 */
[C---:B------:R-:W-:Y:S02]  /*6ad0*/  LOP3.LUT R5, R3.reuse, 0xc0, RZ, 0xc0, !PT ;  /* 0x000000c003057812 */ /* 0x040fe400078ec0ff */
[----:B------:R-:W-:Y:S02]  /*6ae0*/  ISETP.GE.U32.AND P1, PT, R3, 0xc0, PT ;  /* 0x000000c00300780c */ /* 0x000fe40003f26070 */
[----:B------:R-:W-:-:S13]  /*6af0*/  ISETP.NE.AND P2, PT, R5, 0xc0, PT ;  /* 0x000000c00500780c */ /* 0x000fda0003f45270 */
[----:B------:R-:W-:Y:S05]  /*6b00*/  @!P2 BRA `(.L_x_336) ;  /* 0x000000000084a947 */ /* 0x000fea0003800000 */
[----:B------:R-:W2:Y:S01]  /*6b10*/  S2UR UR6, SR_CgaCtaId ;  /* 0x00000000000679c3 */ /* 0x000ea20000008800 */
[----:B------:R-:W3:Y:S01]  /*6b20*/  LDCU.64 UR8, c[0x0][0x480] ;  /* 0x00009000ff0877ac */ /* 0x000ee20008000a00 */
[----:B------:R-:W-:Y:S02]  /*6b30*/  LEA.HI R3, R3, 0x1, RZ, 0x1a ;  /* 0x0000000103037811 */ /* 0x000fe400078fd0ff */
[----:B------:R-:W-:Y:S01]  /*6b40*/  IADD3 R13, P2, PT, R0, R8, RZ ;  /* 0x00000008000d7210 */ /* 0x000fe20007f5e0ff */
[----:B------:R-:W-:Y:S02]  /*6b50*/  UMOV UR5, 0x400 ;  /* 0x0000040000057882 */ /* 0x000fe40000000000 */
[C---:B------:R-:W-:Y:S01]  /*6b60*/  IMAD.SHL.U32 R5, R3.reuse, 0x40, RZ ;  /* 0x0000004003057824 */ /* 0x040fe200078e00ff */
[----:B------:R-:W-:Y:S01]  /*6b70*/  UIADD3 UR5, UPT, UPT, UR5, 0x210, URZ ;  /* 0x0000021005057890 */ /* 0x000fe2000fffe0ff */
[----:B------:R-:W-:Y:S02]  /*6b80*/  LOP3.LUT R3, R3, 0x3, RZ, 0xc0, !PT ;  /* 0x0000000303037812 */ /* 0x000fe400078ec0ff */
[----:B0-----:R-:W-:-:S02]  /*6b90*/  IADD3.X R10, PT, PT, RZ, R9, RZ, P2, !PT ;  /* 0x00000009ff0a7210 */ /* 0x001fc400017fe4ff */
[----:B------:R-:W-:Y:S01]  /*6ba0*/  LOP3.LUT R7, R5, 0xc0, RZ, 0xc0, !PT ;  /* 0x000000c005077812 */ /* 0x000fe200078ec0ff */
[----:B------:R-:W-:-:S03]  /*6bb0*/  IMAD R5, R17, 0x2, R46 ;  /* 0x0000000211057824 */ /* 0x000fc600078e022e */
[----:B------:R-:W-:Y:S01]  /*6bc0*/  IADD3 R0, PT, PT, R0, R7, RZ ;  /* 0x0000000700007210 */ /* 0x000fe20007ffe0ff */
[----:B------:R-:W-:Y:S01]  /*6bd0*/  IMAD.MOV R7, RZ, RZ, -R3 ;  /* 0x000000ffff077224 */ /* 0x000fe200078e0a03 */
[----:B---3--:R-:W-:-:S04]  /*6be0*/  LEA R12, P2, R13, UR8, 0x2 ;  /* 0x000000080d0c7c11 */ /* 0x008fc8000f8410ff */
[----:B------:R-:W-:Y:S01]  /*6bf0*/  LEA.HI.X R13, R13, UR9, R10, 0x2, P2 ;  /* 0x000000090d0d7c11 */ /* 0x000fe200090f140a */
[----:B--2---:R-:W-:-:S06]  /*6c00*/  ULEA UR5, UR6, UR5, 0x18 ;  /* 0x0000000506057291 */ /* 0x004fcc000f8ec0ff */
[----:B------:R-:W-:Y:S02]  /*6c10*/  IADD3 R5, PT, PT, R5, UR5, RZ ;  /* 0x0000000505057c10 */ /* 0x000fe4000fffe0ff */
[----:B------:R-:W-:-:S07]  /*6c20*/  LEA R3, R17, UR5, 0x2 ;  /* 0x0000000511037c11 */ /* 0x000fce000f8e10ff */
.L_x_337:
[----:B--2---:R0:W1:Y:S01]  /*6c30*/  LDS R10, [R3] ;  /* 0x00000000030a7984 */ /* 0x0040620000000800 */
[----:B------:R-:W-:Y:S01]  /*6c40*/  @P0 MOV R11, R13 ;  /* 0x0000000d000b0202 */ /* 0x000fe20000000f00 */
[----:B------:R-:W-:-:S05]  /*6c50*/  VIADD R7, R7, 0x1 ;  /* 0x0000000107077836 */ /* 0x000fca0000000000 */
[----:B------:R-:W-:Y:S02]  /*6c60*/  ISETP.NE.AND P3, PT, R7, RZ, PT ;  /* 0x000000ff0700720c */ /* 0x000fe40003f65270 */
[----:B0-----:R-:W-:Y:S01]  /*6c70*/  IADD3 R3, PT, PT, R3, 0x100, RZ ;  /* 0x0000010003037810 */ /* 0x001fe20007ffe0ff */
[----:B-1----:R-:W-:-:S05]  /*6c80*/  FMUL.FTZ R15, R10, R14 ;  /* 0x0000000e0a0f7220 */ /* 0x002fca0000410000 */
[----:B------:R-:W-:-:S04]  /*6c90*/  F2FP.F16.F32.PACK_AB R10, RZ, R15 ;  /* 0x0000000fff0a723e */ /* 0x000fc800000000ff */
[----:B------:R-:W-:Y:S01]  /*6ca0*/  PRMT R16, R10, 0x7610, R16 ;  /* 0x000076100a107816 */ /* 0x000fe20000000010 */
[----:B------:R-:W-:Y:S01]  /*6cb0*/  @P0 IMAD.MOV.U32 R10, RZ, RZ, R12 ;  /* 0x000000ffff0a0224 */ /* 0x000fe200078e000c */
[----:B------:R-:W-:-:S03]  /*6cc0*/  IADD3 R12, P2, PT, R12, 0x100, RZ ;  /* 0x000001000c0c7810 */ /* 0x000fc60007f5e0ff */
[----:B------:R0:W-:Y:S02]  /*6cd0*/  STS.U16 [R5], R16 ;  /* 0x0000001005007388 */ /* 0x0001e40000000400 */
[----:B------:R-:W-:Y:S02]  /*6ce0*/  IMAD.X R13, RZ, RZ, R13, P2 ;  /* 0x000000ffff0d7224 */ /* 0x000fe400010e060d */
[----:B------:R2:W-:Y:S01]  /*6cf0*/  @P0 STG.E desc[UR36][R10.64], R15 ;  /* 0x0000000f0a000986 */ /* 0x0005e2000c101924 */
[----:B0-----:R-:W-:Y:S01]  /*6d00*/  IADD3 R5, PT, PT, R5, 0x80, RZ ;  /* 0x0000008005057810 */ /* 0x001fe20007ffe0ff */
[----:B------:R-:W-:Y:S06]  /*6d10*/  @P3 BRA `(.L_x_337) ;  /* 0xfffffffc00c43947 */ /* 0x000fec000383ffff */
.L_x_336:
[----:B------:R-:W-:Y:S05]  /*6d20*/  BSYNC.RECONVERGENT B1 ;  /* 0x0000000000017941 */ /* 0x000fea0003800200 */
.L_x_335:
[----:B------:R-:W-:Y:S05]  /*6d30*/  @!P1 BRA `(.L_x_334) ;  /* 0x0000000000d49947 */ /* 0x000fea0003800000 */
[----:B0-2---:R-:W0:Y:S01]  /*6d40*/  S2R R10, SR_CgaCtaId ;  /* 0x00000000000a7919 */ /* 0x005e220000008800 */
[----:B------:R-:W2:Y:S01]  /*6d50*/  LDCU.64 UR8, c[0x0][0x480] ;  /* 0x00009000ff0877ac */ /* 0x000ea20008000a00 */
[----:B------:R-:W-:Y:S01]  /*6d60*/  MOV R3, 0x400 ;  /* 0x0000040000037802 */ /* 0x000fe20000000f00 */
[C---:B------:R-:W-:Y:S01]  /*6d70*/  IMAD R5, R0.reuse, 0x2, R46 ;  /* 0x0000000200057824 */ /* 0x040fe200078e022e */
[----:B------:R-:W-:Y:S01]  /*6d80*/  IADD3 R7, P0, PT, R0, R8, RZ ;  /* 0x0000000800077210 */ /* 0x000fe20007f1e0ff */
[----:B------:R-:W-:Y:S02]  /*6d90*/  UISETP.NE.AND UP0, UPT, UR7, URZ, UPT ;  /* 0x000000ff0700728c */ /* 0x000fe4000bf05270 */
[----:B------:R-:W-:Y:S01]  /*6da0*/  ISETP.NE.AND P1, PT, RZ, UR7, PT ;  /* 0x00000007ff007c0c */ /* 0x000fe2000bf25270 */
[----:B------:R-:W-:Y:S01]  /*6db0*/  VIADD R3, R3, 0x210 ;  /* 0x0000021003037836 */ /* 0x000fe20000000000 */
[----:B------:R-:W-:Y:S01]  /*6dc0*/  IADD3.X R12, PT, PT, RZ, R9, RZ, P0, !PT ;  /* 0x00000009ff0c7210 */ /* 0x000fe200007fe4ff */
[----:B------:R-:W-:Y:S01]  /*6dd0*/  IMAD R5, R6, -0x2, R5 ;  /* 0xfffffffe06057824 */ /* 0x000fe200078e0205 */
[----:B------:R-:W-:-:S02]  /*6de0*/  PLOP3.LUT P0, PT, PT, PT, UP0, 0x80, 0x8 ;  /* 0x000000000008781c */ /* 0x000fc40003f0f008 */
[----:B0-----:R-:W-:Y:S02]  /*6df0*/  LEA R8, R10, R3, 0x18 ;  /* 0x000000030a087211 */ /* 0x001fe400078ec0ff */
[----:B------:R-:W-:Y:S02]  /*6e00*/  SHF.L.U32 R3, R6, 0x2, RZ ;  /* 0x0000000206037819 */ /* 0x000fe400000006ff */
[C---:B--2---:R-:W-:Y:S02]  /*6e10*/  LEA R10, P3, R7.reuse, UR8, 0x2 ;  /* 0x00000008070a7c11 */ /* 0x044fe4000f8610ff */
[----:B------:R-:W-:Y:S02]  /*6e20*/  LEA R3, R0, -R3, 0x2 ;  /* 0x8000000300037211 */ /* 0x000fe400078e10ff */
[----:B------:R-:W-:Y:S02]  /*6e30*/  IADD3 R10, P2, PT, R10, 0x200, RZ ;  /* 0x000002000a0a7810 */ /* 0x000fe40007f5e0ff */
[----:B------:R-:W-:-:S02]  /*6e40*/  LEA.HI.X R12, R7, UR9, R12, 0x2, P3 ;  /* 0x00000009070c7c11 */ /* 0x000fc400098f140c */
[--C-:B------:R-:W-:Y:S02]  /*6e50*/  IADD3 R3, PT, PT, R3, 0x200, R8.reuse ;  /* 0x0000020003037810 */ /* 0x100fe40007ffe008 */
[----:B------:R-:W-:Y:S02]  /*6e60*/  IADD3 R5, PT, PT, R5, 0x100, R8 ;  /* 0x0000010005057810 */ /* 0x000fe40007ffe008 */
[----:B------:R-:W-:-:S07]  /*6e70*/  IADD3.X R11, PT, PT, RZ, R12, RZ, P2, !PT ;  /* 0x0000000cff0b7210 */ /* 0x000fce00017fe4ff */
.L_x_338:
[----:B------:R-:W1:Y:S01]  /*6e80*/  LDS R7, [R3+-0x200] ;  /* 0xfffe000003077984 */ /* 0x000e620000000800 */
[----:B------:R-:W-:-:S04]  /*6e90*/  IADD3 R0, PT, PT, R0, 0x100, RZ ;  /* 0x0000010000007810 */ /* 0x000fc80007ffe0ff */
[----:B------:R-:W-:Y:S01]  /*6ea0*/  ISETP.GE.AND P2, PT, R0, R19, PT ;  /* 0x000000130000720c */ /* 0x000fe20003f46270 */
[----:B-1----:R-:W-:-:S05]  /*6eb0*/  FMUL.FTZ R13, R7, R14 ;  /* 0x0000000e070d7220 */ /* 0x002fca0000410000 */
[----:B------:R-:W-:-:S04]  /*6ec0*/  F2FP.F16.F32.PACK_AB R7, RZ, R13 ;  /* 0x0000000dff07723e */ /* 0x000fc800000000ff */
[----:B------:R-:W-:-:S05]  /*6ed0*/  PRMT R8, R7, 0x7610, R8 ;  /* 0x0000761007087816 */ /* 0x000fca0000000008 */
[----:B------:R0:W-:Y:S04]  /*6ee0*/  STS.U16 [R5+-0x100], R8 ;  /* 0xffff000805007388 */ /* 0x0001e80000000400 */
[----:B------:R-:W1:Y:S01]  /*6ef0*/  LDS R7, [R3+-0x100] ;  /* 0xffff000003077984 */ /* 0x000e620000000800 */
[----:B0-----:R-:W-:-:S05]  /*6f00*/  IMAD.MOV.U32 R8, RZ, RZ, R10 ;  /* 0x000000ffff087224 */ /* 0x001fca00078e000a */
[----:B------:R-:W-:Y:S01]  /*6f10*/  IADD3 R10, P3, PT, R8, 0x400, RZ ;  /* 0x00000400080a7810 */ /* 0x000fe20007f7e0ff */
[----:B-1----:R-:W-:-:S05]  /*6f20*/  FMUL.FTZ R15, R7, R14 ;  /* 0x0000000e070f7220 */ /* 0x002fca0000410000 */
[----:B------:R-:W-:-:S04]  /*6f30*/  F2FP.F16.F32.PACK_AB R7, RZ, R15 ;  /* 0x0000000fff07723e */ /* 0x000fc800000000ff */
[----:B------:R-:W-:-:S05]  /*6f40*/  PRMT R9, R7, 0x7610, R9 ;  /* 0x0000761007097816 */ /* 0x000fca0000000009 */
[----:B------:R0:W-:Y:S04]  /*6f50*/  STS.U16 [R5+-0x80], R9 ;  /* 0xffff800905007388 */ /* 0x0001e80000000400 */
[----:B------:R-:W1:Y:S01]  /*6f60*/  LDS R7, [R3] ;  /* 0x0000000003077984 */ /* 0x000e620000000800 */
[----:B0-----:R-:W-:-:S05]  /*6f70*/  MOV R9, R11 ;  /* 0x0000000b00097202 */ /* 0x001fca0000000f00 */
[----:B------:R-:W-:Y:S01]  /*6f80*/  @P0 STG.E desc[UR36][R8.64+-0x200], R13 ;  /* 0xfffe000d08000986 */ /* 0x000fe2000c101924 */
[----:B------:R-:W-:Y:S01]  /*6f90*/  PLOP3.LUT P0, PT, P1, PT, PT, 0x80, 0x8 ;  /* 0x000000000008781c */ /* 0x000fe20000f0f070 */
[----:B------:R-:W-:-:S12]  /*6fa0*/  IMAD.X R11, RZ, RZ, R9, P3 ;  /* 0x000000ffff0b7224 */ /* 0x000fd800018e0609 */
[----:B------:R-:W-:Y:S01]  /*6fb0*/  @P0 STG.E desc[UR36][R8.64+-0x100], R15 ;  /* 0xffff000f08000986 */ /* 0x000fe2000c101924 */
[----:B-1----:R-:W-:-:S05]  /*6fc0*/  FMUL.FTZ R21, R7, R14 ;  /* 0x0000000e07157220 */ /* 0x002fca0000410000 */
[----:B------:R-:W-:Y:S01]  /*6fd0*/  F2FP.F16.F32.PACK_AB R7, RZ, R21 ;  /* 0x00000015ff07723e */ /* 0x000fe200000000ff */
[----:B------:R-:W-:Y:S03]  /*6fe0*/  @P0 STG.E desc[UR36][R8.64], R21 ;  /* 0x0000001508000986 */ /* 0x000fe6000c101924 */
[----:B------:R-:W-:-:S05]  /*6ff0*/  PRMT R12, R7, 0x7610, R12 ;  /* 0x00007610070c7816 */ /* 0x000fca000000000c */
[----:B------:R-:W-:Y:S04]  /*7000*/  STS.U16 [R5], R12 ;  /* 0x0000000c05007388 */ /* 0x000fe80000000400 */
[----:B------:R0:W1:Y:S02]  /*7010*/  LDS R7, [R3+0x100] ;  /* 0x0001000003077984 */ /* 0x0000640000000800 */
[----:B0-----:R-:W-:Y:S01]  /*7020*/  IADD3 R3, PT, PT, R3, 0x400, RZ ;  /* 0x0000040003037810 */ /* 0x001fe20007ffe0ff */
[----:B-1----:R-:W-:-:S05]  /*7030*/  FMUL.FTZ R23, R7, R14 ;  /* 0x0000000e07177220 */ /* 0x002fca0000410000 */
[----:B------:R-:W-:Y:S01]  /*7040*/  @P0 STG.E desc[UR36][R8.64+0x100], R23 ;  /* 0x0001001708000986 */ /* 0x000fe2000c101924 */
[----:B------:R-:W-:-:S05]  /*7050*/  F2FP.F16.F32.PACK_AB R7, RZ, R23 ;  /* 0x00000017ff07723e */ /* 0x000fca00000000ff */
[----:B------:R0:W-:Y:S02]  /*7060*/  STS.U16 [R5+0x80], R7 ;  /* 0x0000800705007388 */ /* 0x0001e40000000400 */
[----:B0-----:R-:W-:Y:S01]  /*7070*/  IADD3 R5, PT, PT, R5, 0x200, RZ ;  /* 0x0000020005057810 */ /* 0x001fe20007ffe0ff */
[----:B------:R-:W-:Y:S06]  /*7080*/  @!P2 BRA `(.L_x_338) ;  /* 0xfffffffc007ca947 */ /* 0x000fec000383ffff */
.L_x_334:
[----:B------:R-:W-:Y:S05]  /*7090*/  BSYNC.RECONVERGENT B0 ;  /* 0x0000000000007941 */ /* 0x000fea0003800200 */
.L_x_333:
[----:B------:R-:W-:Y:S01]  /*70a0*/  VIADD R16, R19, 0xffffffff ;  /* 0xffffffff13107836 */ /* 0x000fe20000000000 */
[----:B------:R-:W3:Y:S01]  /*70b0*/  LDCU UR6, c[0x0][0x40c] ;  /* 0x00008180ff0677ac */ /* 0x000ee20008000800 */
[----:B------:R-:W4:Y:S01]  /*70c0*/  S2UR UR7, SR_CgaCtaId ;  /* 0x00000000000779c3 */ /* 0x000f220000008800 */
[----:B------:R-:W-:Y:S01]  /*70d0*/  SHF.R.U32.HI R37, RZ, 0x4, R17 ;  /* 0x00000004ff257819 */ /* 0x000fe20000011611 */
[----:B------:R-:W-:Y:S01]  /*70e0*/  BSSY.RECONVERGENT B0, `(.L_x_339) ;  /* 0x000001c000007945 */ /* 0x000fe20003800200 */
[----:B------:R-:W-:Y:S01]  /*70f0*/  SHF.R.S32.HI R3, RZ, 0x1f, R16 ;  /* 0x0000001fff037819 */ /* 0x000fe20000011410 */
[----:B------:R-:W-:Y:S01]  /*7100*/  UMOV UR5, 0x400 ;  /* 0x0000040000057882 */ /* 0x000fe20000000000 */
[----:B------:R-:W-:Y:S02]  /*7110*/  SHF.L.U32 R34, R17, 0x3, RZ ;  /* 0x0000000311227819 */ /* 0x000fe400000006ff */
[----:B------:R-:W-:Y:S02]  /*7120*/  CS2R R22, SRZ ;  /* 0x0000000000167805 */ /* 0x000fe4000001ff00 */
[----:B------:R-:W-:-:S02]  /*7130*/  LEA.HI R3, R3, R16, RZ, 0x2 ;  /* 0x0000001003037211 */ /* 0x000fc400078f10ff */
[----:B------:R-:W-:Y:S02]  /*7140*/  CS2R R20, SRZ ;  /* 0x0000000000147805 */ /* 0x000fe4000001ff00 */
[----:B------:R-:W-:Y:S02]  /*7150*/  SHF.L.U32 R36, R17, 0x4, RZ ;  /* 0x0000000411247819 */ /* 0x000fe400000006ff */
[----:B------:R-:W-:Y:S02]  /*7160*/  LOP3.LUT R3, R3, 0xfffffffc, RZ, 0xc0, !PT ;  /* 0xfffffffc03037812 */ /* 0x000fe400078ec0ff */
[----:B------:R-:W-:Y:S02]  /*7170*/  LOP3.LUT R34, R34, 0x78, RZ, 0xc0, !PT ;  /* 0x0000007822227812 */ /* 0x000fe400078ec0ff */
[----:B------:R-:W-:Y:S01]  /*7180*/  IADD3 R32, PT, PT, R16, -R3, RZ ;  /* 0x8000000310207210 */ /* 0x000fe20007ffe0ff */
[----:B---3--:R-:W-:Y:S01]  /*7190*/  IMAD.U32 R49, RZ, RZ, UR6 ;  /* 0x00000006ff317e24 */ /* 0x008fe2000f8e00ff */
[----:B------:R-:W-:-:S02]  /*71a0*/  UIADD3 UR6, UPT, UPT, UR5, 0x110, URZ ;  /* 0x0000011005067890 */ /* 0x000fc4000fffe0ff */
[----:B------:R-:W-:Y:S02]  /*71b0*/  ISETP.NE.AND P0, PT, R37, R32, PT ;  /* 0x000000202500720c */ /* 0x000fe40003f05270 */
[----:B------:R-:W-:Y:S02]  /*71c0*/  LOP3.LUT R36, R36, 0xf0, RZ, 0xc0, !PT ;  /* 0x000000f024247812 */ /* 0x000fe400078ec0ff */
[----:B------:R-:W-:Y:S01]  /*71d0*/  ISETP.NE.OR P0, PT, R49, RZ, P0 ;  /* 0x000000ff3100720c */ /* 0x000fe20000705670 */
[----:B----4-:R-:W-:-:S12]  /*71e0*/  ULEA UR6, UR7, UR6, 0x18 ;  /* 0x0000000607067291 */ /* 0x010fd8000f8ec0ff */
[----:B------:R-:W-:Y:S05]  /*71f0*/  @P0 BRA `(.L_x_340) ;  /* 0x0000000000280947 */ /* 0x000fea0003800000 */
[----:B------:R-:W3:Y:S01]  /*7200*/  LDCU.64 UR8, c[0x0][0x3b0] ;  /* 0x00007600ff0877ac */ /* 0x000ee20008000a00 */
[----:B------:R-:W-:Y:S01]  /*7210*/  HFMA2 R23, -RZ, RZ, 0, 0 ;  /* 0x00000000ff177431 */ /* 0x000fe200000001ff */
[----:B---3--:R-:W-:-:S04]  /*7220*/  UISETP.NE.U32.AND UP0, UPT, UR8, URZ, UPT ;  /* 0x000000ff0800728c */ /* 0x008fc8000bf05070 */
[----:B------:R-:W-:-:S09]  /*7230*/  UISETP.NE.AND.EX UP0, UPT, UR9, URZ, UPT, UP0 ;  /* 0x000000ff0900728c */ /* 0x000fd2000bf05300 */
[----:B------:R-:W-:Y:S05]  /*7240*/  BRA.U !UP0, `(.L_x_341) ;  /* 0x0000000108107547 */ /* 0x000fea000b800000 */
[----:B------:R-:W3:Y:S01]  /*7250*/  LDC.64 R20, c[0x0][0x3b0] ;  /* 0x0000ec00ff147b82 */ /* 0x000ee20000000a00 */
[----:B------:R-:W-:-:S04]  /*7260*/  IMAD R3, R35, 0x80, R34 ;  /* 0x0000008023037824 */ /* 0x000fc800078e0222 */
[----:B---3--:R-:W-:-:S06]  /*7270*/  IMAD.WIDE.U32 R20, R3, 0x2, R20 ;  /* 0x0000000203147825 */ /* 0x008fcc00078e0014 */
[----:B------:R-:W5:Y:S02]  /*7280*/  LDG.E.128 R20, desc[UR36][R20.64] ;  /* 0x0000002414147981 */ /* 0x000f64000c1e1d00 */
.L_x_341:
[----:B-----5:R3:W-:Y:S02]  /*7290*/  STS.128 [R36+UR6], R20 ;  /* 0x0000001424007988 */ /* 0x0207e40008000c06 */
.L_x_340:
[----:B------:R-:W-:Y:S05]  /*72a0*/  BSYNC.RECONVERGENT B0 ;  /* 0x0000000000007941 */ /* 0x000fea0003800200 */
.L_x_339:
[----:B------:R-:W4:Y:S01]  /*72b0*/  LDC R8, c[0x0][0x3f8] ;  /* 0x0000fe00ff087b82 */ /* 0x000f220000000800 */
[----:B------:R-:W5:Y:S01]  /*72c0*/  LDCU UR8, c[0x0][0x3f4] ;  /* 0x00007e80ff0877ac */ /* 0x000f620008000800 */
[----:B------:R-:W-:Y:S01]  /*72d0*/  IMAD.IADD R43, R37, 0x1, R6 ;  /* 0x00000001252b7824 */ /* 0x000fe200078e0206 */
[----:B------:R-:W-:Y:S01]  /*72e0*/  BSSY.RECONVERGENT B0, `(.L_x_342) ;  /* 0x00000bc000007945 */ /* 0x000fe20003800200 */
[----:B------:R-:W-:Y:S01]  /*72f0*/  HFMA2 R48, -RZ, RZ, 0, 0 ;  /* 0x00000000ff307431 */ /* 0x000fe200000001ff */
[----:B------:R-:W-:Y:S01]  /*7300*/  UIADD3 UR5, UPT, UPT, UR5, 0x210, URZ ;  /* 0x0000021005057890 */ /* 0x000fe2000fffe0ff */
[----:B------:R-:W-:Y:S01]  /*7310*/  HFMA2 R42, -RZ, RZ, 0, 0 ;  /* 0x00000000ff2a7431 */ /* 0x000fe200000001ff */
[----:B------:R-:W0:Y:S01]  /*7320*/  LDCU.64 UR12, c[0x0][0x3c8] ;  /* 0x00007900ff0c77ac */ /* 0x000e220008000a00 */
[----:B------:R-:W1:Y:S01]  /*7330*/  LDC.64 R28, c[0x0][0x3c0] ;  /* 0x0000f000ff1c7b82 */ /* 0x000e620000000a00 */
[----:B------:R-:W-:Y:S02]  /*7340*/  MOV R0, RZ ;  /* 0x000000ff00007202 */ /* 0x000fe40000000f00 */
[----:B------:R-:W-:Y:S01]  /*7350*/  CS2R R44, SRZ ;  /* 0x00000000002c7805 */ /* 0x000fe2000001ff00 */
[----:B------:R-:W-:Y:S01]  /*7360*/  ULEA UR5, UR7, UR5, 0x18 ;  /* 0x0000000507057291 */ /* 0x000fe2000f8ec0ff */
[----:B------:R-:W-:Y:S01]  /*7370*/  IMAD.MOV.U32 R7, RZ, RZ, RZ ;  /* 0x000000ffff077224 */ /* 0x000fe200078e00ff */
[----:B------:R-:W-:-:S04]  /*7380*/  MOV R5, RZ ;  /* 0x000000ff00057202 */ /* 0x000fc80000000f00 */
[----:B------:R-:W-:Y:S02]  /*7390*/  IADD3 R38, PT, PT, R46, UR5, RZ ;  /* 0x000000052e267c10 */ /* 0x000fe4000fffe0ff */
[----:B-----5:R-:W-:Y:S02]  /*73a0*/  VIMNMX R50, PT, PT, R16, UR8, PT ;  /* 0x0000000810327c48 */ /* 0x020fe4000bfe0100 */
[----:B------:R-:W-:Y:S01]  /*73b0*/  MOV R31, UR8 ;  /* 0x00000008001f7c02 */ /* 0x000fe20008000f00 */
[----:B------:R-:W-:Y:S01]  /*73c0*/  BAR.SYNC.DEFER_BLOCKING 0x0 ;  /* 0x0000000000007b1d */ /* 0x000fe20000010000 */
[----:B------:R-:W-:Y:S01]  /*73d0*/  ISETP.GE.AND P0, PT, R43, R50, PT ;  /* 0x000000322b00720c */ /* 0x000fe20003f06270 */
[----:B----4-:R-:W-:Y:S01]  /*73e0*/  IMAD R39, R8, UR10, R35 ;  /* 0x0000000a08277c24 */ /* 0x010fe2000f8e0223 */
[----:B------:R-:W-:Y:S01]  /*73f0*/  LEA R47, R37, R38, 0x1 ;  /* 0x00000026252f7211 */ /* 0x000fe200078e08ff */
[----:B------:R-:W-:Y:S02]  /*7400*/  IMAD R31, R31, UR4, R34 ;  /* 0x000000041f1f7c24 */ /* 0x000fe4000f8e0222 */
[----:B------:R-:W4:Y:S01]  /*7410*/  LDCU UR4, c[0x0][0x40c] ;  /* 0x00008180ff0477ac */ /* 0x000f220008000800 */
[----:B------:R-:W-:Y:S01]  /*7420*/  SHF.L.U32 R39, R39, 0x7, RZ ;  /* 0x0000000727277819 */ /* 0x000fe200000006ff */
[----:B-1----:R-:W-:-:S04]  /*7430*/  IMAD.WIDE R30, R31, 0x2, R28 ;  /* 0x000000021f1e7825 */ /* 0x002fc800078e021c */
[----:B------:R-:W-:-:S04]  /*7440*/  IMAD R3, R39, UR8, R34 ;  /* 0x0000000827037c24 */ /* 0x000fc8000f8e0222 */
[----:B------:R-:W-:-:S04]  /*7450*/  IMAD.WIDE R28, R3, 0x2, R28 ;  /* 0x00000002031c7825 */ /* 0x000fc800078e021c */
[----:B------:R-:W-:Y:S01]  /*7460*/  IMAD.MOV.U32 R3, RZ, RZ, RZ ;  /* 0x000000ffff037224 */ /* 0x000fe200078e00ff */
[----:B0---4-:R-:W-:Y:S06]  /*7470*/  @P0 BRA `(.L_x_343) ;  /* 0x0000000800880947 */ /* 0x011fec0003800000 */
[----:B------:R-:W-:Y:S01]  /*7480*/  VIADD R53, R43, 0x4 ;  /* 0x000000042b357836 */ /* 0x000fe20000000000 */
[----:B------:R-:W0:Y:S01]  /*7490*/  LDC.64 R40, c[0x0][0x458] ;  /* 0x00011600ff287b82 */ /* 0x000e220000000a00 */
[----:B------:R-:W-:Y:S01]  /*74a0*/  LOP3.LUT R5, RZ, R6, RZ, 0x33, !PT ;  /* 0x00000006ff057212 */ /* 0x000fe200078e33ff */
[----:B------:R-:W-:Y:S01]  /*74b0*/  IMAD R3, R18, R8, R35 ;  /* 0x0000000812037224 */ /* 0x000fe200078e0223 */
[----:B------:R-:W-:Y:S01]  /*74c0*/  BSSY.RECONVERGENT B1, `(.L_x_344) ;  /* 0x000003d000017945 */ /* 0x000fe20003800200 */
[----:B------:R-:W-:Y:S01]  /*74d0*/  VIMNMX R0, PT, PT, R50, R53, !PT ;  /* 0x0000003532007248 */ /* 0x000fe20007fe0100 */
[----:B------:R-:W-:Y:S01]  /*74e0*/  IMAD R51, R8, UR8, RZ ;  /* 0x0000000808337c24 */ /* 0x000fe2000f8e02ff */
[----:B------:R-:W-:Y:S01]  /*74f0*/  MOV R42, RZ ;  /* 0x000000ff002a7202 */ /* 0x000fe20000000f00 */
[----:B------:R-:W-:Y:S01]  /*7500*/  IMAD.MOV.U32 R55, RZ, RZ, R43 ;  /* 0x000000ffff377224 */ /* 0x000fe200078e002b */
[----:B------:R-:W-:Y:S02]  /*7510*/  IADD3 R52, PT, PT, -R37, R0, R5 ;  /* 0x0000000025347210 */ /* 0x000fe40007ffe105 */
[----:B------:R-:W-:-:S02]  /*7520*/  CS2R R44, SRZ ;  /* 0x00000000002c7805 */ /* 0x000fc4000001ff00 */
[----:B------:R-:W-:Y:S01]  /*7530*/  LEA R3, R3, R34, 0x7 ;  /* 0x0000002203037211 */ /* 0x000fe200078e38ff */
[----:B------:R-:W-:Y:S01]  /*7540*/  IMAD.MOV.U32 R7, RZ, RZ, RZ ;  /* 0x000000ffff077224 */ /* 0x000fe200078e00ff */
[----:B------:R-:W-:Y:S02]  /*7550*/  LOP3.LUT P0, RZ, R52, 0x4, RZ, 0xc0, !PT ;  /* 0x0000000434ff7812 */ /* 0x000fe4000780c0ff */
[----:B------:R-:W-:Y:S02]  /*7560*/  MOV R5, RZ ;  /* 0x000000ff00057202 */ /* 0x000fe40000000f00 */
[----:B------:R-:W-:Y:S02]  /*7570*/  MOV R48, RZ ;  /* 0x000000ff00307202 */ /* 0x000fe40000000f00 */
[----:B------:R-:W-:Y:S01]  /*7580*/  MOV R0, RZ ;  /* 0x000000ff00007202 */ /* 0x000fe20000000f00 */
[----:B0-----:R-:W-:Y:S01]  /*7590*/  IMAD.WIDE R40, R3, 0x2, R40 ;  /* 0x0000000203287825 */ /* 0x001fe200078e0228 */
[----:B------:R-:W-:-:S05]  /*75a0*/  MOV R3, RZ ;  /* 0x000000ff00037202 */ /* 0x000fca0000000f00 */
[----:B------:R-:W-:Y:S05]  /*75b0*/  @P0 BRA `(.L_x_345) ;  /* 0x0000000000b40947 */ /* 0x000fea0003800000 */
[----:B------:R-:W0:Y:S01]  /*75c0*/  LDCU.64 UR10, c[0x0][0x3c8] ;  /* 0x00007900ff0a77ac */ /* 0x000e220008000a00 */
[----:B------:R-:W-:-:S05]  /*75d0*/  IADD3 R0, P0, PT, R33, R43, RZ ;  /* 0x0000002b21007210 */ /* 0x000fca0007f1e0ff */
[----:B------:R-:W-:Y:S01]  /*75e0*/  IMAD.X R3, RZ, RZ, R4, P0 ;  /* 0x000000ffff037224 */ /* 0x000fe200000e0604 */
[----:B0-----:R-:W-:-:S04]  /*75f0*/  LEA R8, P0, R0, UR10, 0x2 ;  /* 0x0000000a00087c11 */ /* 0x001fc8000f8010ff */
[----:B------:R-:W-:-:S05]  /*7600*/  LEA.HI.X R9, R0, UR11, R3, 0x2, P0 ;  /* 0x0000000b00097c11 */ /* 0x000fca00080f1403 */
[----:B------:R-:W4:Y:S01]  /*7610*/  LDG.E R8, desc[UR36][R8.64] ;  /* 0x0000002408087981 */ /* 0x000f22000c1e1900 */
[----:B------:R-:W-:Y:S02]  /*7620*/  SHF.L.U32 R3, R43, 0x7, RZ ;  /* 0x000000072b037819 */ /* 0x000fe400000006ff */
[----:B------:R-:W-:Y:S01]  /*7630*/  ISETP.NE.AND P0, PT, R49, RZ, PT ;  /* 0x000000ff3100720c */ /* 0x000fe20003f05270 */
[----:B----4-:R-:W-:-:S05]  /*7640*/  IMAD R0, R51, R8, RZ ;  /* 0x0000000833007224 */ /* 0x010fca00078e02ff */
[----:B------:R-:W-:Y:S02]  /*7650*/  LEA R13, R0, R3, 0x7 ;  /* 0x00000003000d7211 */ /* 0x000fe400078e38ff */
[----:B------:R-:W0:Y:S03]  /*7660*/  LDS.U16 R0, [R47] ;  /* 0x000000002f007984 */ /* 0x000e260000000400 */
[----:B------:R-:W-:-:S06]  /*7670*/  IMAD.WIDE R12, R13, 0x2, R30 ;  /* 0x000000020d0c7825 */ /* 0x000fcc00078e021e */
[----:B--2---:R-:W5:Y:S01]  /*7680*/  LDG.E.128 R12, desc[UR36][R12.64] ;  /* 0x000000240c0c7981 */ /* 0x004f62000c1e1d00 */
[----:B0-----:R-:W-:Y:S01]  /*7690*/  HADD2.F32 R0, -RZ, R0.H0_H0 ;  /* 0x20000000ff007230 */ /* 0x001fe20000004100 */
[----:B------:R-:W-:Y:S06]  /*76a0*/  @P0 BRA `(.L_x_346) ;  /* 0x0000000000340947 */ /* 0x000fec0003800000 */
[----:B------:R-:W-:Y:S01]  /*76b0*/  ISETP.NE.AND P1, PT, R2, RZ, PT ;  /* 0x000000ff0200720c */ /* 0x000fe20003f25270 */
[----:B------:R-:W0:-:S12]  /*76c0*/  LDS.128 R24, [R36+UR6] ;  /* 0x0000000624187984 */ /* 0x000e180008000c00 */
[----:B------:R-:W2:Y:S01]  /*76d0*/  @P1 LDG.E.128 R8, desc[UR36][R40.64] ;  /* 0x0000002428081981 */ /* 0x000ea2000c1e1d00 */
[----:B0----5:R-:W-:Y:S02]  /*76e0*/  HFMA2 R12, R12, 1, 1, R24 ;  /* 0x3c003c000c0c7831 */ /* 0x021fe40000000018 */
[----:B------:R-:W-:Y:S02]  /*76f0*/  HADD2 R13, R13, R25 ;  /* 0x000000190d0d7230 */ /* 0x000fe40000000000 */
[----:B------:R-:W-:Y:S02]  /*7700*/  HFMA2 R14, R14, 1, 1, R26 ;  /* 0x3c003c000e0e7831 */ /* 0x000fe4000000001a */
[----:B------:R-:W-:Y:S02]  /*7710*/  HADD2 R15, R15, R27 ;  /* 0x0000001b0f0f7230 */ /* 0x000fe40000000000 */
[----:B--2---:R-:W-:Y:S02]  /*7720*/  @P1 HMUL2 R12, R12, R8 ;  /* 0x000000080c0c1232 */ /* 0x004fe40000000000 */
[----:B------:R-:W-:-:S02]  /*7730*/  @P1 HFMA2 R13, R13, R9, -RZ ;  /* 0x000000090d0d1231 */ /* 0x000fc400001000ff */
[----:B------:R-:W-:Y:S02]  /*7740*/  @P1 HMUL2 R14, R14, R10 ;  /* 0x0000000a0e0e1232 */ /* 0x000fe40000000000 */
[----:B------:R-:W-:Y:S02]  /*7750*/  @P1 HFMA2 R15, R15, R11, -RZ ;  /* 0x0000000b0f0f1231 */ /* 0x000fe400001000ff */
[----:B------:R-:W-:-:S05]  /*7760*/  IMAD.WIDE.U32 R8, R3, 0x2, R28 ;  /* 0x0000000203087825 */ /* 0x000fca00078e001c */
[----:B------:R0:W-:Y:S02]  /*7770*/  STG.E.128 desc[UR36][R8.64], R12 ;  /* 0x0000000c08007986 */ /* 0x0001e4000c101d24 */
.L_x_346:
[--C-:B-----5:R-:W-:Y:S02]  /*7780*/  HADD2.F32 R5, -RZ, R13.reuse.H0_H0 ;  /* 0x2000000dff057230 */ /* 0x120fe40000004100 */
[----:B------:R-:W-:Y:S02]  /*7790*/  HADD2.F32 R7, -RZ, R13.H1_H1 ;  /* 0x3000000dff077230 */ /* 0x000fe40000004100 */
[--C-:B------:R-:W-:Y:S02]  /*77a0*/  HADD2.F32 R25, -RZ, R12.reuse.H0_H0 ;  /* 0x2000000cff197230 */ /* 0x100fe40000004100 */
[C---:B------:R-:W-:Y:S01]  /*77b0*/  FFMA.FTZ R5, R0.reuse, R5, RZ ;  /* 0x0000000500057223 */ /* 0x040fe200000100ff */
[----:B------:R-:W-:Y:S02]  /*77c0*/  HADD2.F32 R3, -RZ, R12.H1_H1 ;  /* 0x3000000cff037230 */ /* 0x000fe40000004100 */
[----:B------:R-:W-:Y:S01]  /*77d0*/  FFMA.FTZ R44, R0, R7, RZ ;  /* 0x00000007002c7223 */ /* 0x000fe200000100ff */
[----:B0-----:R-:W-:-:S02]  /*77e0*/  HADD2.F32 R9, -RZ, R14.H0_H0 ;  /* 0x2000000eff097230 */ /* 0x001fc40000004100 */
        /* <DEDUP_REMOVED lines=10> */
.L_x_345:
[----:B------:R-:W-:Y:S05]  /*7890*/  BSYNC.RECONVERGENT B1 ;  /* 0x0000000000017941 */ /* 0x000fea0003800200 */
.L_x_344:
[----:B------:R-:W-:-:S13]  /*78a0*/  ISETP.GE.U32.AND P0, PT, R52, 0x4, PT ;  /* 0x000000043400780c */ /* 0x000fda0003f06070 */
[----:B------:R-:W-:Y:S05]  /*78b0*/  @!P0 BRA `(.L_x_343) ;  /* 0x0000000400788947 */ /* 0x000fea0003800000 */
[C---:B------:R-:W-:Y:S01]  /*78c0*/  LEA R9, R55.reuse, R46, 0x1 ;  /* 0x0000002e37097211 */ /* 0x040fe200078e08ff */
[----:B------:R-:W-:Y:S01]  /*78d0*/  IMAD.SHL.U32 R57, R55, 0x80, RZ ;  /* 0x0000008037397824 */ /* 0x000fe200078e00ff */
[----:B------:R-:W-:Y:S02]  /*78e0*/  MOV R54, UR5 ;  /* 0x0000000500367c02 */ /* 0x000fe40008000f00 */
[----:B------:R-:W-:Y:S01]  /*78f0*/  ISETP.NE.AND P1, PT, R49, RZ, PT ;  /* 0x000000ff3100720c */ /* 0x000fe20003f25270 */
[----:B------:R-:W-:Y:S01]  /*7900*/  IMAD R9, R6, -0x2, R9 ;  /* 0xfffffffe06097824 */ /* 0x000fe200078e0209 */
[----:B------:R-:W-:-:S04]  /*7910*/  SHF.L.U32 R56, R51, 0x7, RZ ;  /* 0x0000000733387819 */ /* 0x000fc800000006ff */
[----:B------:R-:W-:-:S07]  /*7920*/  IADD3 R54, PT, PT, R9, 0x8, R54 ;  /* 0x0000000809367810 */ /* 0x000fce0007ffe036 */
.L_x_350:
[----:B------:R-:W-:Y:S02]  /*7930*/  IADD3 R8, P0, PT, R33, R55, RZ ;  /* 0x0000003721087210 */ /* 0x000fe40007f1e0ff */
[----:B------:R-:W-:Y:S02]  /*7940*/  ISETP.NE.AND P2, PT, R2, RZ, PT ;  /* 0x000000ff0200720c */ /* 0x000fe40003f45270 */
[----:B------:R-:W-:Y:S02]  /*7950*/  IADD3.X R9, PT, PT, RZ, R4, RZ, P0, !PT ;  /* 0x00000004ff097210 */ /* 0x000fe400007fe4ff */
[----:B------:R-:W-:-:S04]  /*7960*/  LEA R52, P0, R8, UR12, 0x2 ;  /* 0x0000000c08347c11 */ /* 0x000fc8000f8010ff */
[----:B------:R-:W-:-:S05]  /*7970*/  LEA.HI.X R53, R8, UR13, R9, 0x2, P0 ;  /* 0x0000000d08357c11 */ /* 0x000fca00080f1409 */
[----:B------:R-:W4:Y:S02]  /*7980*/  LDG.E R8, desc[UR36][R52.64] ;  /* 0x0000002434087981 */ /* 0x000f24000c1e1900 */
[----:B----4-:R-:W-:-:S04]  /*7990*/  IMAD R9, R8, R56, R57 ;  /* 0x0000003808097224 */ /* 0x010fc800078e0239 */
[----:B------:R-:W-:-:S06]  /*79a0*/  IMAD.WIDE R8, R9, 0x2, R30 ;  /* 0x0000000209087825 */ /* 0x000fcc00078e021e */
[----:B--2---:R-:W5:Y:S01]  /*79b0*/  LDG.E.128 R8, desc[UR36][R8.64] ;  /* 0x0000002408087981 */ /* 0x004f62000c1e1d00 */
[----:B------:R-:W-:Y:S04]  /*79c0*/  BSSY.RECONVERGENT B1, `(.L_x_347) ;  /* 0x000000e000017945 */ /* 0x000fe80003800200 */
[----:B------:R-:W-:Y:S05]  /*79d0*/  @P1 BRA `(.L_x_348) ;  /* 0x0000000000301947 */ /* 0x000fea0003800000 */
[----:B------:R-:W2:Y:S04]  /*79e0*/  @P2 LDG.E.128 R12, desc[UR36][R40.64] ;  /* 0x00000024280c2981 */ /* 0x000ea8000c1e1d00 */
[----:B------:R-:W0:Y:S02]  /*79f0*/  LDS.128 R24, [R36+UR6] ;  /* 0x0000000624187984 */ /* 0x000e240008000c00 */
[----:B0----5:R-:W-:Y:S02]  /*7a00*/  HFMA2 R8, R8, 1, 1, R24 ;  /* 0x3c003c0008087831 */ /* 0x021fe40000000018 */
[----:B------:R-:W-:Y:S02]  /*7a10*/  HADD2 R9, R9, R25 ;  /* 0x0000001909097230 */ /* 0x000fe40000000000 */
[----:B------:R-:W-:-:S02]  /*7a20*/  HFMA2 R10, R10, 1, 1, R26 ;  /* 0x3c003c000a0a7831 */ /* 0x000fc4000000001a */
[----:B------:R-:W-:Y:S02]  /*7a30*/  HADD2 R11, R11, R27 ;  /* 0x0000001b0b0b7230 */ /* 0x000fe40000000000 */
[----:B--2---:R-:W-:Y:S02]  /*7a40*/  @P2 HMUL2 R8, R8, R12 ;  /* 0x0000000c08082232 */ /* 0x004fe40000000000 */
[----:B------:R-:W-:Y:S02]  /*7a50*/  @P2 HFMA2 R9, R9, R13, -RZ ;  /* 0x0000000d09092231 */ /* 0x000fe400001000ff */
[----:B------:R-:W-:Y:S02]  /*7a60*/  @P2 HMUL2 R10, R10, R14 ;  /* 0x0000000e0a0a2232 */ /* 0x000fe40000000000 */
[----:B------:R-:W-:Y:S02]  /*7a70*/  @P2 HFMA2 R11, R11, R15, -RZ ;  /* 0x0000000f0b0b2231 */ /* 0x000fe400001000ff */
[----:B------:R-:W-:-:S05]  /*7a80*/  IMAD.WIDE.U32 R12, R57, 0x2, R28 ;  /* 0x00000002390c7825 */ /* 0x000fca00078e001c */
[----:B------:R0:W-:Y:S02]  /*7a90*/  STG.E.128 desc[UR36][R12.64], R8 ;  /* 0x000000080c007986 */ /* 0x0001e4000c101d24 */
.L_x_348:
[----:B------:R-:W-:Y:S05]  /*7aa0*/  BSYNC.RECONVERGENT B1 ;  /* 0x0000000000017941 */ /* 0x000fea0003800200 */
.L_x_347:
[----:B------:R-:W0:Y:S04]  /*7ab0*/  LDG.E R52, desc[UR36][R52.64+0x10] ;  /* 0x0000102434347981 */ /* 0x000e28000c1e1900 */
[----:B------:R-:W1:Y:S01]  /*7ac0*/  LDS.U16 R24, [R54+-0x8] ;  /* 0xfffff80036187984 */ /* 0x000e620000000400 */
[----:B0-----:R-:W-:-:S04]  /*7ad0*/  IMAD R12, R51, R52, RZ ;  /* 0x00000034330c7224 */ /* 0x001fc800078e02ff */
[----:B------:R-:W-:-:S05]  /*7ae0*/  IMAD R12, R12, 0x80, R57 ;  /* 0x000000800c0c7824 */ /* 0x000fca00078e0239 */
[----:B------:R-:W-:-:S05]  /*7af0*/  IADD3 R13, PT, PT, R12, 0x200, RZ ;  /* 0x000002000c0d7810 */ /* 0x000fca0007ffe0ff */
[----:B------:R-:W-:-:S06]  /*7b00*/  IMAD.WIDE R12, R13, 0x2, R30 ;  /* 0x000000020d0c7825 */ /* 0x000fcc00078e021e */
[----:B------:R-:W5:Y:S01]  /*7b10*/  LDG.E.128 R12, desc[UR36][R12.64] ;  /* 0x000000240c0c7981 */ /* 0x000f62000c1e1d00 */
[----:B------:R-:W-:Y:S01]  /*7b20*/  MOV R49, UR4 ;  /* 0x0000000400317c02 */ /* 0x000fe20008000f00 */
[----:B-1----:R-:W-:Y:S02]  /*7b30*/  HADD2.F32 R25, -RZ, R24.H0_H0 ;  /* 0x20000018ff197230 */ /* 0x002fe40000004100 */
[--C-:B-----5:R-:W-:Y:S01]  /*7b40*/  HADD2.F32 R52, -RZ, R10.reuse.H0_H0 ;  /* 0x2000000aff347230 */ /* 0x120fe20000004100 */
[----:B------:R-:W-:Y:S01]  /*7b50*/  ISETP.NE.AND P1, PT, R49, RZ, PT ;  /* 0x000000ff3100720c */ /* 0x000fe20003f25270 */
[----:B------:R-:W-:Y:S02]  /*7b60*/  HADD2.F32 R27, -RZ, R10.H1_H1 ;  /* 0x3000000aff1b7230 */ /* 0x000fe40000004100 */
[----:B------:R-:W-:Y:S02]  /*7b70*/  HADD2.F32 R24, -RZ, R8.H0_H0 ;  /* 0x20000008ff187230 */ /* 0x000fe40000004100 */
[----:B------:R-:W-:Y:S01]  /*7b80*/  FFMA.FTZ R52, R25, R52, R7 ;  /* 0x0000003419347223 */ /* 0x000fe20000010007 */
        /* <DEDUP_REMOVED lines=10> */
[C---:B------:R-:W-:Y:S02]  /*7c30*/  FFMA.FTZ R44, R25.reuse, R9, R44 ;  /* 0x00000009192c7223 */ /* 0x040fe4000001002c */
[----:B------:R-:W-:Y:S01]  /*7c40*/  FFMA.FTZ R64, R25, R11, R0 ;  /* 0x0000000b19407223 */ /* 0x000fe20000010000 */
[----:B------:R-:W-:Y:S06]  /*7c50*/  @P1 BRA `(.L_x_349) ;  /* 0x0000000000341947 */ /* 0x000fec0003800000 */
[----:B------:R-:W2:Y:S01]  /*7c60*/  @P2 LDG.E.128 R8, desc[UR36][R40.64] ;  /* 0x0000002428082981 */ /* 0x000ea2000c1e1d00 */
[----:B------:R-:W-:-:S03]  /*7c70*/  VIADD R3, R57, 0x200 ;  /* 0x0000020039037836 */ /* 0x000fc60000000000 */
[----:B------:R-:W0:Y:S02]  /*7c80*/  LDS.128 R24, [R36+UR6] ;  /* 0x0000000624187984 */ /* 0x000e240008000c00 */
[----:B0-----:R-:W-:Y:S02]  /*7c90*/  HFMA2 R12, R12, 1, 1, R24 ;  /* 0x3c003c000c0c7831 */ /* 0x001fe40000000018 */
[----:B------:R-:W-:Y:S02]  /*7ca0*/  HADD2 R13, R13, R25 ;  /* 0x000000190d0d7230 */ /* 0x000fe40000000000 */
[----:B------:R-:W-:Y:S02]  /*7cb0*/  HFMA2 R14, R14, 1, 1, R26 ;  /* 0x3c003c000e0e7831 */ /* 0x000fe4000000001a */
[----:B------:R-:W-:Y:S02]  /*7cc0*/  HADD2 R15, R15, R27 ;  /* 0x0000001b0f0f7230 */ /* 0x000fe40000000000 */
[----:B--2---:R-:W-:-:S02]  /*7cd0*/  @P2 HMUL2 R12, R12, R8 ;  /* 0x000000080c0c2232 */ /* 0x004fc40000000000 */
[----:B------:R-:W-:Y:S02]  /*7ce0*/  @P2 HFMA2 R13, R13, R9, -RZ ;  /* 0x000000090d0d2231 */ /* 0x000fe400001000ff */
[----:B------:R-:W-:Y:S02]  /*7cf0*/  @P2 HMUL2 R14, R14, R10 ;  /* 0x0000000a0e0e2232 */ /* 0x000fe40000000000 */
[----:B------:R-:W-:Y:S02]  /*7d00*/  @P2 HFMA2 R15, R15, R11, -RZ ;  /* 0x0000000b0f0f2231 */ /* 0x000fe400001000ff */
[----:B------:R-:W-:-:S05]  /*7d10*/  IMAD.WIDE.U32 R8, R3, 0x2, R28 ;  /* 0x0000000203087825 */ /* 0x000fca00078e001c */
[----:B------:R0:W-:Y:S02]  /*7d20*/  STG.E.128 desc[UR36][R8.64], R12 ;  /* 0x0000000c08007986 */ /* 0x0001e4000c101d24 */
.L_x_349:
[----:B------:R1:W2:Y:S01]  /*7d30*/  LDS.U16 R0, [R54] ;  /* 0x0000000036007984 */ /* 0x0002a20000000400 */
[----:B------:R-:W-:Y:S01]  /*7d40*/  IADD3 R55, PT, PT, R55, 0x8, RZ ;  /* 0x0000000837377810 */ /* 0x000fe20007ffe0ff */
[--C-:B------:R-:W-:Y:S01]  /*7d50*/  HADD2.F32 R3, -RZ, R12.reuse.H0_H0 ;  /* 0x2000000cff037230 */ /* 0x100fe20000004100 */
[----:B------:R-:W-:Y:S01]  /*7d60*/  IADD3 R57, PT, PT, R57, 0x400, RZ ;  /* 0x0000040039397810 */ /* 0x000fe20007ffe0ff */
[----:B------:R-:W-:Y:S01]  /*7d70*/  HADD2.F32 R5, -RZ, R12.H1_H1 ;  /* 0x3000000cff057230 */ /* 0x000fe20000004100 */
[----:B------:R-:W-:Y:S01]  /*7d80*/  ISETP.GE.AND P0, PT, R55, R50, PT ;  /* 0x000000323700720c */ /* 0x000fe20003f06270 */
[--C-:B------:R-:W-:Y:S02]  /*7d90*/  HADD2.F32 R7, -RZ, R13.reuse.H0_H0 ;  /* 0x2000000dff077230 */ /* 0x100fe40000004100 */
[----:B0-----:R-:W-:Y:S02]  /*7da0*/  HADD2.F32 R13, -RZ, R13.H1_H1 ;  /* 0x3000000dff0d7230 */ /* 0x001fe40000004100 */
[----:B------:R-:W-:-:S02]  /*7db0*/  HADD2.F32 R9, -RZ, R14.H0_H0 ;  /* 0x2000000eff097230 */ /* 0x000fc40000004100 */
[----:B------:R-:W-:Y:S02]  /*7dc0*/  HADD2.F32 R11, -RZ, R14.H1_H1 ;  /* 0x3000000eff0b7230 */ /* 0x000fe40000004100 */
[--C-:B------:R-:W-:Y:S02]  /*7dd0*/  HADD2.F32 R45, -RZ, R15.reuse.H0_H0 ;  /* 0x2000000fff2d7230 */ /* 0x100fe40000004100 */
[----:B------:R-:W-:Y:S02]  /*7de0*/  HADD2.F32 R15, -RZ, R15.H1_H1 ;  /* 0x3000000fff0f7230 */ /* 0x000fe40000004100 */
[----:B-1----:R-:W-:Y:S02]  /*7df0*/  VIADD R54, R54, 0x10 ;  /* 0x0000001036367836 */ /* 0x002fe40000000000 */
        /* <DEDUP_REMOVED lines=10> */
.L_x_343:
[----:B------:R-:W-:Y:S05]  /*7ea0*/  BSYNC.RECONVERGENT B0 ;  /* 0x0000000000007941 */ /* 0x000fea0003800200 */
.L_x_342:
[----:B------:R-:W-:Y:S01]  /*7eb0*/  ISETP.GE.AND P0, PT, R43, R16, PT ;  /* 0x000000102b00720c */ /* 0x000fe20003f06270 */
[----:B------:R-:W0:Y:S01]  /*7ec0*/  LDCU UR7, c[0x0][0x40c] ;  /* 0x00008180ff0777ac */ /* 0x000e220008000800 */
[----:B------:R-:W-:Y:S01]  /*7ed0*/  BSSY.RECONVERGENT B0, `(.L_x_351) ;  /* 0x00000f4000007945 */ /* 0x000fe20003800200 */
[----:B------:R-:W1:Y:S10]  /*7ee0*/  LDCU.64 UR10, c[0x0][0x3c8] ;  /* 0x00007900ff0a77ac */ /* 0x000e740008000a00 */
[----:B------:R-:W-:Y:S05]  /*7ef0*/  @P0 BRA `(.L_x_352) ;  /* 0x0000000c00c40947 */ /* 0x000fea0003800000 */
[----:B------:R-:W4:Y:S01]  /*7f00*/  LDCU UR4, c[0x0][0x3f8] ;  /* 0x00007f00ff0477ac */ /* 0x000f220008000800 */
[----:B--2---:R-:W2:Y:S01]  /*7f10*/  LDC R10, c[0x0][0x3f4] ;  /* 0x0000fd00ff0a7b82 */ /* 0x004ea20000000800 */
[----:B------:R-:W-:Y:S01]  /*7f20*/  IADD3 R51, PT, PT, R43, 0x4, RZ ;  /* 0x000000042b337810 */ /* 0x000fe20007ffe0ff */
[----:B------:R-:W-:Y:S01]  /*7f30*/  BSSY.RECONVERGENT B1, `(.L_x_353) ;  /* 0x0000054000017945 */ /* 0x000fe20003800200 */
[----:B------:R-:W-:Y:S02]  /*7f40*/  LOP3.LUT R8, RZ, R6, RZ, 0x33, !PT ;  /* 0x00000006ff087212 */ /* 0x000fe400078e33ff */
[----:B------:R-:W-:-:S03]  /*7f50*/  VIMNMX R52, PT, PT, R16, R51, !PT ;  /* 0x0000003310347248 */ /* 0x000fc60007fe0100 */
[----:B------:R-:W5:Y:S01]  /*7f60*/  LDC.64 R40, c[0x0][0x458] ;  /* 0x00011600ff287b82 */ /* 0x000f620000000a00 */
[----:B------:R-:W-:-:S04]  /*7f70*/  IADD3 R52, PT, PT, -R37, R52, R8 ;  /* 0x0000003425347210 */ /* 0x000fc80007ffe108 */
[----:B------:R-:W-:Y:S01]  /*7f80*/  LOP3.LUT P0, RZ, R52, 0x4, RZ, 0xc0, !PT ;  /* 0x0000000434ff7812 */ /* 0x000fe2000780c0ff */
[----:B----4-:R-:W-:-:S05]  /*7f90*/  IMAD R9, R18, UR4, R35 ;  /* 0x0000000412097c24 */ /* 0x010fca000f8e0223 */
[----:B------:R-:W-:Y:S01]  /*7fa0*/  LEA R9, R9, R34, 0x7 ;  /* 0x0000002209097211 */ /* 0x000fe200078e38ff */
[----:B--2---:R-:W-:-:S04]  /*7fb0*/  IMAD R50, R10, UR4, RZ ;  /* 0x000000040a327c24 */ /* 0x004fc8000f8e02ff */
[----:B-----5:R-:W-:-:S04]  /*7fc0*/  IMAD.WIDE R40, R9, 0x2, R40 ;  /* 0x0000000209287825 */ /* 0x020fc800078e0228 */
[----:B------:R-:W-:Y:S01]  /*7fd0*/  IMAD.MOV.U32 R9, RZ, RZ, R43 ;  /* 0x000000ffff097224 */ /* 0x000fe200078e002b */
[----:B------:R-:W-:Y:S06]  /*7fe0*/  @P0 BRA `(.L_x_354) ;  /* 0x0000000400200947 */ /* 0x000fec0003800000 */
[----:B------:R-:W-:Y:S02]  /*7ff0*/  ISETP.GE.AND P0, PT, R43, R10, PT ;  /* 0x0000000a2b00720c */ /* 0x000fe40003f06270 */
[----:B------:R-:W-:-:S11]  /*8000*/  MOV R9, R51 ;  /* 0x0000003300097202 */ /* 0x000fd60000000f00 */
        /* <DEDUP_REMOVED lines=14> */
[----:B------:R-:W-:Y:S01]  /*80f0*/  IMAD.HI.U32 R8, R9, R15, R8 ;  /* 0x0000000f09087227 */ /* 0x000fe200078e0008 */
[----:B------:R-:W-:-:S05]  /*8100*/  MOV R9, R14 ;  /* 0x0000000e00097202 */ /* 0x000fca0000000f00 */
[----:B------:R-:W-:-:S04]  /*8110*/  IMAD.HI.U32 R8, R8, R9, RZ ;  /* 0x0000000908087227 */ /* 0x000fc800078e00ff */
[----:B------:R-:W-:-:S04]  /*8120*/  IMAD.MOV R8, RZ, RZ, -R8 ;  /* 0x000000ffff087224 */ /* 0x000fc800078e0a08 */
[----:B------:R-:W-:-:S05]  /*8130*/  IMAD R8, R11, R8, R9 ;  /* 0x000000080b087224 */ /* 0x000fca00078e0209 */
[----:B------:R-:W-:-:S13]  /*8140*/  ISETP.GT.U32.AND P0, PT, R11, R8, PT ;  /* 0x000000080b00720c */ /* 0x000fda0003f04070 */
[----:B------:R-:W-:-:S04]  /*8150*/  @!P0 IADD3 R8, PT, PT, R8, -R11, RZ ;  /* 0x8000000b08088210 */ /* 0x000fc80007ffe0ff */
[----:B------:R-:W-:-:S13]  /*8160*/  ISETP.GT.U32.AND P0, PT, R11, R8, PT ;  /* 0x000000080b00720c */ /* 0x000fda0003f04070 */
[----:B------:R-:W-:-:S05]  /*8170*/  @!P0 IADD3 R8, PT, PT, R8, -R11, RZ ;  /* 0x8000000b08088210 */ /* 0x000fca0007ffe0ff */
[----:B------:R-:W-:Y:S01]  /*8180*/  @!P1 IMAD.MOV R8, RZ, RZ, -R8 ;  /* 0x000000ffff089224 */ /* 0x000fe200078e0a08 */
[----:B------:R-:W-:-:S04]  /*8190*/  @!P2 LOP3.LUT R8, RZ, R10, RZ, 0x33, !PT ;  /* 0x0000000aff08a212 */ /* 0x000fc800078e33ff */
[----:B------:R-:W-:-:S04]  /*81a0*/  IADD3 R9, P0, PT, R33, R8, RZ ;  /* 0x0000000821097210 */ /* 0x000fc80007f1e0ff */
[----:B------:R-:W-:Y:S02]  /*81b0*/  IADD3.X R10, PT, PT, RZ, R4, RZ, P0, !PT ;  /* 0x00000004ff0a7210 */ /* 0x000fe400007fe4ff */
[----:B--2---:R-:W-:-:S04]  /*81c0*/  LEA R12, P0, R9, UR8, 0x2 ;  /* 0x00000008090c7c11 */ /* 0x004fc8000f8010ff */
[----:B------:R-:W-:-:S06]  /*81d0*/  LEA.HI.X R13, R9, UR9, R10, 0x2, P0 ;  /* 0x00000009090d7c11 */ /* 0x000fcc00080f140a */
[----:B------:R-:W2:Y:S01]  /*81e0*/  LDG.E R13, desc[UR36][R12.64] ;  /* 0x000000240c0d7981 */ /* 0x000ea2000c1e1900 */
[----:B------:R-:W-:Y:S01]  /*81f0*/  ISETP.NE.AND P0, PT, R49, RZ, PT ;  /* 0x000000ff3100720c */ /* 0x000fe20003f05270 */
[----:B--2---:R-:W-:-:S05]  /*8200*/  IMAD R9, R50, R13, R8 ;  /* 0x0000000d32097224 */ /* 0x004fca00078e0208 */
[----:B------:R-:W-:-:S05]  /*8210*/  SHF.L.U32 R9, R9, 0x7, RZ ;  /* 0x0000000709097819 */ /* 0x000fca00000006ff */
[----:B------:R-:W-:-:S06]  /*8220*/  IMAD.WIDE R8, R9, 0x2, R30 ;  /* 0x0000000209087825 */ /* 0x000fcc00078e021e */
[----:B------:R-:W5:Y:S01]  /*8230*/  LDG.E.128 R8, desc[UR36][R8.64] ;  /* 0x0000002408087981 */ /* 0x000f62000c1e1d00 */
[----:B------:R-:W-:Y:S01]  /*8240*/  BSSY.RECONVERGENT B2, `(.L_x_355) ;  /* 0x0000011000027945 */ /* 0x000fe20003800200 */
[----:B----4-:R-:W-:-:S03]  /*8250*/  HADD2.F32 R49, -RZ, R47.H0_H0 ;  /* 0x2000002fff317230 */ /* 0x010fc60000004100 */
[----:B------:R-:W-:Y:S05]  /*8260*/  @P0 BRA `(.L_x_356) ;  /* 0x0000000000380947 */ /* 0x000fea0003800000 */
[----:B------:R-:W-:Y:S01]  /*8270*/  ISETP.NE.AND P3, PT, R2, RZ, PT ;  /* 0x000000ff0200720c */ /* 0x000fe20003f65270 */
[----:B------:R-:W0:-:S12]  /*8280*/  LDS.128 R24, [R36+UR6] ;  /* 0x0000000624187984 */ /* 0x000e180008000c00 */
[----:B------:R-:W2:Y:S01]  /*8290*/  @P3 LDG.E.128 R12, desc[UR36][R40.64] ;  /* 0x00000024280c3981 */ /* 0x000ea2000c1e1d00 */
[----:B------:R-:W-:Y:S02]  /*82a0*/  IMAD.SHL.U32 R43, R43, 0x80, RZ ;  /* 0x000000802b2b7824 */ /* 0x000fe400078e00ff */
[----:B0----5:R-:W-:Y:S02]  /*82b0*/  HFMA2 R8, R8, 1, 1, R24 ;  /* 0x3c003c0008087831 */ /* 0x021fe40000000018 */
        /* <DEDUP_REMOVED lines=9> */
.L_x_356:
[----:B-1----:R-:W-:Y:S05]  /*8350*/  BSYNC.RECONVERGENT B2 ;  /* 0x0000000000027941 */ /* 0x002fea0003800200 */
.L_x_355:
[--C-:B-----5:R-:W-:Y:S02]  /*8360*/  HADD2.F32 R14, -RZ, R9.reuse.H0_H0 ;  /* 0x20000009ff0e7230 */ /* 0x120fe40000004100 */
[--C-:B------:R-:W-:Y:S02]  /*8370*/  HADD2.F32 R24, -RZ, R10.reuse.H0_H0 ;  /* 0x2000000aff187230 */ /* 0x100fe40000004100 */
[----:B0-----:R-:W-:Y:S02]  /*8380*/  HADD2.F32 R13, -RZ, R10.H1_H1 ;  /* 0x3000000aff0d7230 */ /* 0x001fe40000004100 */
[C---:B------:R-:W-:Y:S01]  /*8390*/  FFMA.FTZ R5, R49.reuse, R14, R5 ;  /* 0x0000000e31057223 */ /* 0x040fe20000010005 */
[----:B------:R-:W-:Y:S02]  /*83a0*/  HADD2.F32 R12, -RZ, R8.H0_H0 ;  /* 0x20000008ff0c7230 */ /* 0x000fe40000004100 */
        /* <DEDUP_REMOVED lines=9> */
[----:B------:R-:W-:Y:S01]  /*8440*/  MOV R9, R51 ;  /* 0x0000003300097202 */ /* 0x000fe20000000f00 */
[C---:B------:R-:W-:Y:S01]  /*8450*/  FFMA.FTZ R3, R49.reuse, R8, R3 ;  /* 0x0000000831037223 */ /* 0x040fe20000010003 */
[----:B------:R-:W-:-:S07]  /*8460*/  FFMA.FTZ R0, R49, R11, R0 ;  /* 0x0000000b31007223 */ /* 0x000fce0000010000 */
.L_x_354:
[----:B01----:R-:W-:Y:S05]  /*8470*/  BSYNC.RECONVERGENT B1 ;  /* 0x0000000000017941 */ /* 0x003fea0003800200 */
.L_x_353:
[----:B------:R-:W-:-:S13]  /*8480*/  ISETP.GE.U32.AND P0, PT, R52, 0x4, PT ;  /* 0x000000043400780c */ /* 0x000fda0003f06070 */
[----:B------:R-:W-:Y:S05]  /*8490*/  @!P0 BRA `(.L_x_352) ;  /* 0x00000008005c8947 */ /* 0x000fea0003800000 */
[C---:B------:R-:W-:Y:S01]  /*84a0*/  LEA R11, R9.reuse, R46, 0x1 ;  /* 0x0000002e090b7211 */ /* 0x040fe200078e08ff */
[----:B------:R-:W-:Y:S01]  /*84b0*/  IMAD.U32 R46, RZ, RZ, UR5 ;  /* 0x00000005ff2e7e24 */ /* 0x000fe2000f8e00ff */
[C---:B------:R-:W-:Y:S02]  /*84c0*/  IADD3 R43, PT, PT, R9.reuse, 0x4, RZ ;  /* 0x00000004092b7810 */ /* 0x040fe40007ffe0ff */
[----:B------:R-:W-:Y:S01]  /*84d0*/  SHF.L.U32 R47, R9, 0x7, RZ ;  /* 0x00000007092f7819 */ /* 0x000fe200000006ff */
[----:B------:R-:W-:-:S05]  /*84e0*/  IMAD R11, R6, -0x2, R11 ;  /* 0xfffffffe060b7824 */ /* 0x000fca00078e020b */
[----:B------:R-:W-:-:S07]  /*84f0*/  IADD3 R46, PT, PT, R11, 0x8, R46 ;  /* 0x000000080b2e7810 */ /* 0x000fce0007ffe02e */
.L_x_363:
[----:B------:R-:W0:Y:S01]  /*8500*/  LDC R52, c[0x0][0x3f4] ;  /* 0x0000fd00ff347b82 */ /* 0x000e220000000800 */
[----:B------:R-:W-:Y:S01]  /*8510*/  VIADD R11, R43, 0xfffffffc ;  /* 0xfffffffc2b0b7836 */ /* 0x000fe20000000000 */
[----:B------:R-:W-:Y:S04]  /*8520*/  BSSY.RECONVERGENT B1, `(.L_x_357) ;  /* 0x0000043000017945 */ /* 0x000fe80003800200 */
        /* <DEDUP_REMOVED lines=9> */
[----:B------:R-:W0:Y:S02]  /*85c0*/  F2I.FTZ.U32.TRUNC.NTZ R9, R12 ;  /* 0x0000000c00097305 */ /* 0x000e24000021f000 */
[----:B0-----:R-:W-:-:S05]  /*85d0*/  IADD3 R8, PT, PT, RZ, -R9, RZ ;  /* 0x80000009ff087210 */ /* 0x001fca0007ffe0ff */
[----:B------:R-:W-:Y:S02]  /*85e0*/  IMAD R15, R8, R13, RZ ;  /* 0x0000000d080f7224 */ /* 0x000fe400078e02ff */
[----:B------:R-:W-:-:S04]  /*85f0*/  IMAD.MOV.U32 R8, RZ, RZ, RZ ;  /* 0x000000ffff087224 */ /* 0x000fc800078e00ff */
[----:B------:R-:W-:Y:S01]  /*8600*/  IMAD.HI.U32 R8, R9, R15, R8 ;  /* 0x0000000f09087227 */ /* 0x000fe200078e0008 */
[----:B------:R-:W-:Y:S02]  /*8610*/  MOV R9, R14 ;  /* 0x0000000e00097202 */ /* 0x000fe40000000f00 */
[----:B------:R-:W0:Y:S03]  /*8620*/  LDS.U16 R14, [R46+-0x8] ;  /* 0xfffff8002e0e7984 */ /* 0x000e260000000400 */
        /* <DEDUP_REMOVED lines=9> */
[----:B------:R-:W-:-:S05]  /*86c0*/  IADD3 R9, P0, PT, R33, R8, RZ ;  /* 0x0000000821097210 */ /* 0x000fca0007f1e0ff */
[----:B------:R-:W-:Y:S01]  /*86d0*/  IMAD.X R10, RZ, RZ, R4, P0 ;  /* 0x000000ffff0a7224 */ /* 0x000fe200000e0604 */
[----:B------:R-:W-:-:S04]  /*86e0*/  LEA R12, P0, R9, UR10, 0x2 ;  /* 0x0000000a090c7c11 */ /* 0x000fc8000f8010ff */
[----:B------:R-:W-:-:S06]  /*86f0*/  LEA.HI.X R13, R9, UR11, R10, 0x2, P0 ;  /* 0x0000000b090d7c11 */ /* 0x000fcc00080f140a */
        /* <DEDUP_REMOVED lines=21> */
.L_x_359:
        /* <DEDUP_REMOVED lines=16> */
.L_x_358:
[----:B------:R-:W-:Y:S05]  /*8950*/  BSYNC.RECONVERGENT B1 ;  /* 0x0000000000017941 */ /* 0x000fea0003800200 */
.L_x_357:
        /* <DEDUP_REMOVED lines=11> */
[----:B0-----:R-:W-:-:S04]  /*8a10*/  IMAD.MOV R8, RZ, RZ, -R9 ;  /* 0x000000ffff087224 */ /* 0x001fc800078e0a09 */
[----:B------:R-:W-:Y:S01]  /*8a20*/  IMAD R13, R8, R11, RZ ;  /* 0x0000000b080d7224 */ /* 0x000fe200078e02ff */
[----:B------:R-:W-:-:S05]  /*8a30*/  MOV R8, RZ ;  /* 0x000000ff00087202 */ /* 0x000fca0000000f00 */
        /* <DEDUP_REMOVED lines=31> */
[----:B------:R-:W-:Y:S02]  /*8c30*/  VIADD R25, R47, 0x200 ;  /* 0x000002002f197836 */ /* 0x000fe40000000000 */
[----:B--2---:R-:W-:-:S02]  /*8c40*/  @P3 HMUL2 R8, R8, R12 ;  /* 0x0000000c08083232 */ /* 0x004fc40000000000 */
[----:B------:R-:W-:Y:S02]  /*8c50*/  @P3 HFMA2 R9, R9, R13, -RZ ;  /* 0x0000000d09093231 */ /* 0x000fe400001000ff */
[----:B------:R-:W-:Y:S02]  /*8c60*/  @P3 HMUL2 R10, R10, R14 ;  /* 0x0000000e0a0a3232 */ /* 0x000fe40000000000 */
[----:B------:R-:W-:Y:S02]  /*8c70*/  @P3 HFMA2 R11, R11, R15, -RZ ;  /* 0x0000000f0b0b3231 */ /* 0x000fe400001000ff */
[----:B------:R-:W-:-:S05]  /*8c80*/  IMAD.WIDE.U32 R12, R25, 0x2, R28 ;  /* 0x00000002190c7825 */ /* 0x000fca00078e001c */
[----:B------:R0:W-:Y:S02]  /*8c90*/  STG.E.128 desc[UR36][R12.64], R8 ;  /* 0x000000080c007986 */ /* 0x0001e4000c101d24 */
.L_x_362:
        /* <DEDUP_REMOVED lines=16> */
.L_x_361:
[----:B------:R-:W-:Y:S05]  /*8da0*/  BSYNC.RECONVERGENT B1 ;  /* 0x0000000000017941 */ /* 0x000fea0003800200 */
.L_x_360:
[----:B------:R-:W-:Y:S01]  /*8db0*/  IADD3 R9, PT, PT, R43, 0x4, RZ ;  /* 0x000000042b097810 */ /* 0x000fe20007ffe0ff */
[----:B------:R-:W-:Y:S01]  /*8dc0*/  VIADD R47, R47, 0x400 ;  /* 0x000004002f2f7836 */ /* 0x000fe20000000000 */
[----:B------:R-:W-:Y:S02]  /*8dd0*/  IADD3 R43, PT, PT, R43, 0x8, RZ ;  /* 0x000000082b2b7810 */ /* 0x000fe40007ffe0ff */
[----:B------:R-:W-:Y:S02]  /*8de0*/  ISETP.GE.AND P0, PT, R9, R16, PT ;  /* 0x000000100900720c */ /* 0x000fe40003f06270 */
[----:B------:R-:W-:-:S11]  /*8df0*/  IADD3 R46, PT, PT, R46, 0x10, RZ ;  /* 0x000000102e2e7810 */ /* 0x000fd60007ffe0ff */
[----:B------:R-:W-:Y:S05]  /*8e00*/  @!P0 BRA `(.L_x_363) ;  /* 0xfffffff400bc8947 */ /* 0x000fea000383ffff */
.L_x_352:
[----:B01----:R-:W-:Y:S05]  /*8e10*/  BSYNC.RECONVERGENT B0 ;  /* 0x0000000000007941 */ /* 0x003fea0003800200 */
.L_x_351:
[----:B------:R-:W-:Y:S01]  /*8e20*/  ISETP.NE.AND P0, PT, R37, R32, PT ;  /* 0x000000202500720c */ /* 0x000fe20003f05270 */
[----:B------:R-:W-:-:S12]  /*8e30*/  BSSY.RECONVERGENT B0, `(.L_x_364) ;  /* 0x0000031000007945 */ /* 0x000fd80003800200 */
[----:B------:R-:W-:Y:S05]  /*8e40*/  @P0 BRA `(.L_x_365) ;  /* 0x0000000000bc0947 */ /* 0x000fea0003800000 */
[----:B------:R-:W-:Y:S01]  /*8e50*/  SHF.L.U32 R9, R16, 0x7, RZ ;  /* 0x0000000710097819 */ /* 0x000fe200000006ff */
[----:B------:R-:W-:Y:S01]  /*8e60*/  IMAD.IADD R19, R19, 0x1, -R6 ;  /* 0x0000000113137824 */ /* 0x000fe200078e0a06 */
[----:B------:R-:W0:Y:S03]  /*8e70*/  LDCU UR4, c[0x0][0x40c] ;  /* 0x00008180ff0477ac */ /* 0x000e260008000800 */
[----:B------:R-:W-:-:S06]  /*8e80*/  IMAD.WIDE R8, R9, 0x2, R28 ;  /* 0x0000000209087825 */ /* 0x000fcc00078e021c */
[----:B--2---:R-:W5:Y:S01]  /*8e90*/  LDG.E.128 R8, desc[UR36][R8.64] ;  /* 0x0000002408087981 */ /* 0x004f62000c1e1d00 */
[----:B------:R-:W-:-:S06]  /*8ea0*/  LEA R38, R19, R38, 0x1 ;  /* 0x0000002613267211 */ /* 0x000fcc00078e08ff */
[----:B------:R-:W1:Y:S01]  /*8eb0*/  LDS.U16 R38, [R38+-0x2] ;  /* 0xfffffe0026267984 */ /* 0x000e620000000400 */
[----:B0-----:R-:W-:Y:S01]  /*8ec0*/  UISETP.NE.AND UP0, UPT, UR4, URZ, UPT ;  /* 0x000000ff0400728c */ /* 0x001fe2000bf05270 */
[----:B-1----:R-:W-:-:S08]  /*8ed0*/  HADD2.F32 R19, -RZ, R38.H0_H0 ;  /* 0x20000026ff137230 */ /* 0x002fd00000004100 */
[----:B------:R-:W-:Y:S05]  /*8ee0*/  BRA.U UP0, `(.L_x_366) ;  /* 0x0000000100547547 */ /* 0x000fea000b800000 */
[----:B------:R-:W0:Y:S02]  /*8ef0*/  LDCU.64 UR6, c[0x0][0x460] ;  /* 0x00008c00ff0677ac */ /* 0x000e240008000a00 */
[----:B0-----:R-:W-:-:S04]  /*8f00*/  ISETP.NE.U32.AND P0, PT, RZ, UR6, PT ;  /* 0x00000006ff007c0c */ /* 0x001fc8000bf05070 */
[----:B------:R-:W-:-:S13]  /*8f10*/  ISETP.NE.AND.EX P0, PT, RZ, UR7, PT, P0 ;  /* 0x00000007ff007c0c */ /* 0x000fda000bf05300 */
[----:B------:R-:W0:Y:S08]  /*8f20*/  @P0 LDC R2, c[0x0][0x3f8] ;  /* 0x0000fe00ff020b82 */ /* 0x000e300000000800 */
[----:B------:R-:W1:Y:S01]  /*8f30*/  @P0 LDC.64 R12, c[0x0][0x458] ;  /* 0x00011600ff0c0b82 */ /* 0x000e620000000a00 */
[----:B0-----:R-:W-:-:S05]  /*8f40*/  @P0 IMAD R35, R18, R2, R35 ;  /* 0x0000000212230224 */ /* 0x001fca00078e0223 */
[----:B------:R-:W-:-:S05]  /*8f50*/  @P0 LEA R35, R35, R34, 0x7 ;  /* 0x0000002223230211 */ /* 0x000fca00078e38ff */
[----:B-1----:R-:W-:-:S06]  /*8f60*/  @P0 IMAD.WIDE R12, R35, 0x2, R12 ;  /* 0x00000002230c0825 */ /* 0x002fcc00078e020c */
        /* <DEDUP_REMOVED lines=13> */
.L_x_366:
        /* <DEDUP_REMOVED lines=16> */
.L_x_365:
[----:B------:R-:W-:Y:S05]  /*9140*/  BSYNC.RECONVERGENT B0 ;  /* 0x0000000000007941 */ /* 0x000fea0003800200 */
.L_x_364:
[C---:B------:R-:W-:Y:S01]  /*9150*/  LOP3.LUT R2, R17.reuse, 0x3e0, RZ, 0xc0, !PT ;  /* 0x000003e011027812 */ /* 0x040fe200078ec0ff */
[----:B------:R-:W-:Y:S01]  /*9160*/  BAR.SYNC.DEFER_BLOCKING 0x0 ;  /* 0x0000000000007b1d */ /* 0x000fe20000010000 */
[C---:B------:R-:W-:Y:S02]  /*9170*/  LOP3.LUT R4, R17.reuse, 0x3f0, RZ, 0xc0, !PT ;  /* 0x000003f011047812 */ /* 0x040fe400078ec0ff */
[----:B------:R-:W-:Y:S02]  /*9180*/  ISETP.NE.AND P0, PT, R2, 0x20, PT ;  /* 0x000000200200780c */ /* 0x000fe40003f05270 */
[----:B------:R-:W-:Y:S01]  /*9190*/  SHF.L.U32 R2, R34, 0x1, RZ ;  /* 0x0000000122027819 */ /* 0x000fe200000006ff */
[----:B------:R-:W-:Y:S01]  /*91a0*/  BSSY.RECONVERGENT B0, `(.L_x_367) ;  /* 0x000000b000007945 */ /* 0x000fe20003800200 */
[C---:B------:R-:W-:Y:S02]  /*91b0*/  ISETP.GT.U32.AND P3, PT, R17.reuse, 0x1f, PT ;  /* 0x0000001f1100780c */ /* 0x040fe40003f64070 */
[----:B------:R-:W-:-:S02]  /*91c0*/  ISETP.GT.U32.AND P2, PT, R17, 0xf, PT ;  /* 0x0000000f1100780c */ /* 0x000fc40003f44070 */
[----:B------:R-:W-:Y:S02]  /*91d0*/  ISETP.NE.AND P1, PT, R4, 0x10, PT ;  /* 0x000000100400780c */ /* 0x000fe40003f25270 */
[----:B------:R-:W-:-:S03]  /*91e0*/  LEA R37, R37, R2, 0x8 ;  /* 0x0000000225257211 */ /* 0x000fc600078e40ff */
[----:B------:R-:W-:Y:S08]  /*91f0*/  @P0 BRA `(.L_x_368) ;  /* 0x0000000000140947 */ /* 0x000ff00003800000 */
[----:B------:R-:W-:Y:S02]  /*9200*/  F2FP.F16.F32.PACK_AB R8, R3, R42 ;  /* 0x0000002a0308723e */ /* 0x000fe400000000ff */
[----:B------:R-:W-:Y:S02]  /*9210*/  F2FP.F16.F32.PACK_AB R9, R44, R5 ;  /* 0x000000052c09723e */ /* 0x000fe400000000ff */
[----:B--2---:R-:W-:Y:S02]  /*9220*/  F2FP.F16.F32.PACK_AB R10, R48, R7 ;  /* 0x00000007300a723e */ /* 0x004fe400000000ff */
[----:B------:R-:W-:-:S05]  /*9230*/  F2FP.F16.F32.PACK_AB R11, R0, R45 ;  /* 0x0000002d000b723e */ /* 0x000fca00000000ff */
[----:B------:R0:W-:Y:S02]  /*9240*/  STS.128 [R37+UR5+-0x200], R8 ;  /* 0xfffe000825007988 */ /* 0x0001e40008000c05 */
.L_x_368:
[----:B------:R-:W-:Y:S05]  /*9250*/  BSYNC.RECONVERGENT B0 ;  /* 0x0000000000007941 */ /* 0x000fea0003800200 */
.L_x_367:
[----:B------:R-:W-:Y:S06]  /*9260*/  BAR.SYNC.DEFER_BLOCKING 0x0 ;  /* 0x0000000000007b1d */ /* 0x000fec0000010000 */
[----:B------:R-:W-:Y:S04]  /*9270*/  BSSY.RECONVERGENT B0, `(.L_x_369) ;  /* 0x0000013000007945 */ /* 0x000fe80003800200 */
[----:B------:R-:W-:Y:S05]  /*9280*/  @P3 BRA `(.L_x_370) ;  /* 0x0000000000443947 */ /* 0x000fea0003800000 */
[----:B0-2---:R-:W0:Y:S02]  /*9290*/  LDS.128 R8, [R37+UR5] ;  /* 0x0000000525087984 */ /* 0x005e240008000c00 */
        /* <DEDUP_REMOVED lines=16> */
.L_x_370:
[----:B------:R-:W-:Y:S05]  /*93a0*/  BSYNC.RECONVERGENT B0 ;  /* 0x0000000000007941 */ /* 0x000fea0003800200 */
.L_x_369:
[----:B------:R-:W-:Y:S06]  /*93b0*/  BAR.SYNC.DEFER_BLOCKING 0x0 ;  /* 0x0000000000007b1d */ /* 0x000fec0000010000 */
[----:B------:R-:W-:Y:S04]  /*93c0*/  BSSY.RECONVERGENT B0, `(.L_x_371) ;  /* 0x0000007000007945 */ /* 0x000fe80003800200 */
[----:B------:R-:W-:Y:S05]  /*93d0*/  @P1 BRA `(.L_x_372) ;  /* 0x0000000000141947 */ /* 0x000fea0003800000 */
[----:B0-----:R-:W-:Y:S02]  /*93e0*/  F2FP.F16.F32.PACK_AB R8, R3, R42 ;  /* 0x0000002a0308723e */ /* 0x001fe400000000ff */
[----:B------:R-:W-:Y:S02]  /*93f0*/  F2FP.F16.F32.PACK_AB R9, R44, R5 ;  /* 0x000000052c09723e */ /* 0x000fe400000000ff */
[----:B--2---:R-:W-:Y:S02]  /*9400*/  F2FP.F16.F32.PACK_AB R10, R48, R7 ;  /* 0x00000007300a723e */ /* 0x004fe400000000ff */
[----:B------:R-:W-:-:S05]  /*9410*/  F2FP.F16.F32.PACK_AB R11, R0, R45 ;  /* 0x0000002d000b723e */ /* 0x000fca00000000ff */
[----:B------:R1:W-:Y:S02]  /*9420*/  STS.128 [R2+UR5], R8 ;  /* 0x0000000802007988 */ /* 0x0003e40008000c05 */
.L_x_372:
[----:B------:R-:W-:Y:S05]  /*9430*/  BSYNC.RECONVERGENT B0 ;  /* 0x0000000000007941 */ /* 0x000fea0003800200 */
.L_x_371:
[----:B------:R-:W-:Y:S06]  /*9440*/  BAR.SYNC.DEFER_BLOCKING 0x0 ;  /* 0x0000000000007b1d */ /* 0x000fec0000010000 */
[----:B------:R-:W-:Y:S04]  /*9450*/  BSSY.RECONVERGENT B0, `(.L_x_373) ;  /* 0x0000013000007945 */ /* 0x000fe80003800200 */
[----:B------:R-:W-:Y:S05]  /*9460*/  @P2 BRA `(.L_x_374) ;  /* 0x0000000000442947 */ /* 0x000fea0003800000 */
[----:B012---:R-:W0:Y:S02]  /*9470*/  LDS.128 R8, [R37+UR5] ;  /* 0x0000000525087984 */ /* 0x007e240008000c00 */
[--C-:B0-----:R-:W-:Y:S02]  /*9480*/  HADD2.F32 R13, -RZ, R8.reuse.H0_H0 ;  /* 0x20000008ff0d7230 */ /* 0x101fe40000004100 */
[----:B------:R-:W-:Y:S02]  /*9490*/  HADD2.F32 R2, -RZ, R9.H0_H0 ;  /* 0x20000009ff027230 */ /* 0x000fe40000004100 */
[----:B------:R-:W-:Y:S02]  /*94a0*/  HADD2.F32 R6, -RZ, R11.H0_H0 ;  /* 0x2000000bff067230 */ /* 0x000fe40000004100 */
[----:B------:R-:W-:Y:S01]  /*94b0*/  FADD.FTZ R42, R42, R13 ;  /* 0x0000000d2a2a7221 */ /* 0x000fe20000010000 */
[----:B------:R-:W-:Y:S02]  /*94c0*/  HADD2.F32 R8, -RZ, R8.H1_H1 ;  /* 0x30000008ff087230 */ /* 0x000fe40000004100 */
[----:B------:R-:W-:Y:S01]  /*94d0*/  FADD.FTZ R5, R5, R2 ;  /* 0x0000000205057221 */ /* 0x000fe20000010000 */
[----:B------:R-:W-:-:S02]  /*94e0*/  HADD2.F32 R9, -RZ, R9.H1_H1 ;  /* 0x30000009ff097230 */ /* 0x000fc40000004100 */
[----:B------:R-:W-:Y:S01]  /*94f0*/  FADD.FTZ R45, R45, R6 ;  /* 0x000000062d2d7221 */ /* 0x000fe20000010000 */
[--C-:B------:R-:W-:Y:S02]  /*9500*/  HADD2.F32 R4, -RZ, R10.reuse.H0_H0 ;  /* 0x2000000aff047230 */ /* 0x100fe40000004100 */
[----:B------:R-:W-:Y:S01]  /*9510*/  FADD.FTZ R3, R3, R8 ;  /* 0x0000000803037221 */ /* 0x000fe20000010000 */
[----:B------:R-:W-:Y:S02]  /*9520*/  HADD2.F32 R15, -RZ, R10.H1_H1 ;  /* 0x3000000aff0f7230 */ /* 0x000fe40000004100 */
[----:B------:R-:W-:Y:S01]  /*9530*/  FADD.FTZ R44, R44, R9 ;  /* 0x000000092c2c7221 */ /* 0x000fe20000010000 */
[----:B------:R-:W-:Y:S02]  /*9540*/  HADD2.F32 R11, -RZ, R11.H1_H1 ;  /* 0x3000000bff0b7230 */ /* 0x000fe40000004100 */
[----:B------:R-:W-:Y:S01]  /*9550*/  FADD.FTZ R7, R7, R4 ;  /* 0x0000000407077221 */ /* 0x000fe20000010000 */
[----:B------:R-:W-:-:S02]  /*9560*/  FADD.FTZ R48, R48, R15 ;  /* 0x0000000f30307221 */ /* 0x000fc40000010000 */
[----:B------:R-:W-:-:S07]  /*9570*/  FADD.FTZ R0, R0, R11 ;  /* 0x0000000b00007221 */ /* 0x000fce0000010000 */
.L_x_374:
[----:B------:R-:W-:Y:S05]  /*9580*/  BSYNC.RECONVERGENT B0 ;  /* 0x0000000000007941 */ /* 0x000fea0003800200 */
.L_x_373:
[----:B------:R-:W-:Y:S06]  /*9590*/  BAR.SYNC.DEFER_BLOCKING 0x0 ;  /* 0x0000000000007b1d */ /* 0x000fec0000010000 */
[----:B------:R-:W-:Y:S05]  /*95a0*/  @P2 EXIT ;  /* 0x000000000000294d */ /* 0x000fea0003800000 */
[----:B------:R-:W4:Y:S02]  /*95b0*/  LDCU UR4, c[0x0][0x478] ;  /* 0x00008f00ff0477ac */ /* 0x000f240008000800 */
[----:B----4-:R-:W-:-:S09]  /*95c0*/  UISETP.NE.AND UP0, UPT, UR4, 0x2, UPT ;  /* 0x000000020400788c */ /* 0x010fd2000bf05270 */
[----:B------:R-:W-:Y:S05]  /*95d0*/  BRA.U UP0, `(.L_x_375) ;  /* 0x0000000100e07547 */ /* 0x000fea000b800000 */
[----:B01----:R-:W0:Y:S01]  /*95e0*/  LDC.64 R8, c[0x0][0x470] ;  /* 0x00011c00ff087b82 */ /* 0x003e220000000a00 */
[----:B------:R-:W1:Y:S01]  /*95f0*/  LDCU.64 UR4, c[0x0][0x380] ;  /* 0x00007000ff0477ac */ /* 0x000e620008000a00 */
[----:B0-----:R-:W4:Y:S01]  /*9600*/  LDG.E R8, desc[UR36][R8.64] ;  /* 0x0000002408087981 */ /* 0x001f22000c1e1900 */
[----:B------:R-:W-:Y:S01]  /*9610*/  IADD3 R34, PT, PT, R39, R34, RZ ;  /* 0x0000002227227210 */ /* 0x000fe20007ffe0ff */
[C---:B----4-:R-:W-:Y:S01]  /*9620*/  FMUL.FTZ R45, R8.reuse, R45 ;  /* 0x0000002d082d7220 */ /* 0x050fe20000410000 */
        /* <DEDUP_REMOVED lines=8> */
[----:B------:R-:W4:Y:S01]  /*96b0*/  F2I.S8.NTZ R48, R48 ;  /* 0x0000003000307305 */ /* 0x000f220000202100 */
[----:B0-----:R-:W-:-:S07]  /*96c0*/  PRMT R2, R45, 0x8880, RZ ;  /* 0x000088802d027816 */ /* 0x001fce00000000ff */
[----:B------:R-:W0:Y:S01]  /*96d0*/  F2I.S8.NTZ R0, R0 ;  /* 0x0000000000007305 */ /* 0x000e220000202100 */
[----:B------:R-:W-:Y:S02]  /*96e0*/  PRMT R2, R2, 0x7710, RZ ;  /* 0x0000771002027816 */ /* 0x000fe400000000ff */
[----:B----4-:R-:W-:-:S05]  /*96f0*/  PRMT R48, R48, 0x8880, RZ ;  /* 0x0000888030307816 */ /* 0x010fca00000000ff */
[----:B------:R-:W4:Y:S01]  /*9700*/  F2I.S8.NTZ R3, R3 ;  /* 0x0000000300037305 */ /* 0x000f220000202100 */
[----:B------:R-:W-:-:S05]  /*9710*/  IMAD.U32 R4, R2, 0x10000, RZ ;  /* 0x0001000002047824 */ /* 0x000fca00078e00ff */
[----:B------:R-:W-:Y:S02]  /*9720*/  LOP3.LUT R9, R4, 0xff0000, RZ, 0xc0, !PT ;  /* 0x00ff000004097812 */ /* 0x000fe400078ec0ff */
[----:B------:R-:W5:Y:S01]  /*9730*/  F2I.S8.NTZ R5, R5 ;  /* 0x0000000500057305 */ /* 0x000f620000202100 */
[----:B0-----:R-:W-:Y:S02]  /*9740*/  PRMT R6, R0, 0x8880, RZ ;  /* 0x0000888000067816 */ /* 0x001fe400000000ff */
[----:B------:R-:W-:Y:S02]  /*9750*/  PRMT R0, R48, 0x7710, RZ ;  /* 0x0000771030007816 */ /* 0x000fe400000000ff */
[----:B------:R-:W-:Y:S02]  /*9760*/  PRMT R2, R6, 0x7710, RZ ;  /* 0x0000771006027816 */ /* 0x000fe400000000ff */
[----:B------:R-:W-:Y:S01]  /*9770*/  SHF.L.U32 R0, R0, 0x8, RZ ;  /* 0x0000000800007819 */ /* 0x000fe200000006ff */
[----:B------:R-:W0:Y:S01]  /*9780*/  F2I.S8.NTZ R44, R44 ;  /* 0x0000002c002c7305 */ /* 0x000e220000202100 */
[----:B------:R-:W-:-:S02]  /*9790*/  PRMT R9, R9, 0x4210, R2 ;  /* 0x0000421009097816 */ /* 0x000fc40000000002 */
[----:B----4-:R-:W-:Y:S02]  /*97a0*/  PRMT R4, R3, 0x8880, RZ ;  /* 0x0000888003047816 */ /* 0x010fe400000000ff */
[----:B------:R-:W-:Y:S02]  /*97b0*/  LOP3.LUT R9, R9, 0xff00, R0, 0xf8, !PT ;  /* 0x0000ff0009097812 */ /* 0x000fe400078ef800 */
[----:B-----5:R-:W-:Y:S01]  /*97c0*/  PRMT R2, R5, 0x8880, RZ ;  /* 0x0000888005027816 */ /* 0x020fe200000000ff */
[----:B------:R-:W4:Y:S01]  /*97d0*/  F2I.S8.NTZ R7, R7 ;  /* 0x0000000700077305 */ /* 0x000f220000202100 */
[----:B------:R-:W-:Y:S02]  /*97e0*/  PRMT R0, R4, 0x7710, RZ ;  /* 0x0000771004007816 */ /* 0x000fe400000000ff */
[----:B------:R-:W-:Y:S02]  /*97f0*/  PRMT R2, R2, 0x7710, RZ ;  /* 0x0000771002027816 */ /* 0x000fe400000000ff */
[----:B------:R-:W-:-:S02]  /*9800*/  LOP3.LUT R6, R0, 0xff, RZ, 0xc0, !PT ;  /* 0x000000ff00067812 */ /* 0x000fc400078ec0ff */
[----:B0-----:R-:W-:Y:S01]  /*9810*/  PRMT R44, R44, 0x8880, RZ ;  /* 0x000088802c2c7816 */ /* 0x001fe200000000ff */
[----:B------:R-:W2:Y:S01]  /*9820*/  F2I.S8.NTZ R8, R8 ;  /* 0x0000000800087305 */ /* 0x000ea20000202100 */
[----:B------:R-:W-:Y:S02]  /*9830*/  LOP3.LUT R4, R2, 0xff, RZ, 0xc0, !PT ;  /* 0x000000ff02047812 */ /* 0x000fe400078ec0ff */
[----:B------:R-:W-:-:S03]  /*9840*/  PRMT R3, R44, 0x7710, RZ ;  /* 0x000077102c037816 */ /* 0x000fc600000000ff */
[----:B------:R-:W-:Y:S01]  /*9850*/  IMAD.WIDE.U32 R4, R4, 0x10000, RZ ;  /* 0x0001000004047825 */ /* 0x000fe200078e00ff */
[----:B----4-:R-:W-:Y:S02]  /*9860*/  PRMT R7, R7, 0x8880, RZ ;  /* 0x0000888007077816 */ /* 0x010fe400000000ff */
[----:B------:R-:W-:Y:S02]  /*9870*/  LOP3.LUT R3, R3, 0xff, RZ, 0xc0, !PT ;  /* 0x000000ff03037812 */ /* 0x000fe400078ec0ff */
[----:B------:R-:W-:Y:S01]  /*9880*/  PRMT R0, R7, 0x7710, RZ ;  /* 0x0000771007007816 */ /* 0x000fe200000000ff */
[----:B------:R-:W-:Y:S01]  /*9890*/  IMAD.WIDE.U32 R6, R6, 0x100, RZ ;  /* 0x0000010006067825 */ /* 0x000fe200078e00ff */
[----:B--2---:R-:W-:-:S03]  /*98a0*/  PRMT R10, R8, 0x8880, RZ ;  /* 0x00008880080a7816 */ /* 0x004fc600000000ff */
[----:B------:R-:W-:Y:S01]  /*98b0*/  IMAD.WIDE.U32 R2, R3, 0x1000000, RZ ;  /* 0x0100000003027825 */ /* 0x000fe200078e00ff */
[----:B------:R-:W-:Y:S02]  /*98c0*/  LOP3.LUT R9, R9, 0xff, R0, 0xf8, !PT ;  /* 0x000000ff09097812 */ /* 0x000fe400078ef800 */
[----:B-1----:R-:W-:Y:S02]  /*98d0*/  IADD3 R8, P0, PT, R34, UR4, RZ ;  /* 0x0000000422087c10 */ /* 0x002fe4000ff1e0ff */
        /* <DEDUP_REMOVED lines=8> */
.L_x_375:
[----:B01----:R-:W0:Y:S01]  /*9960*/  LDC.64 R8, c[0x0][0x380] ;  /* 0x0000e000ff087b82 */ /* 0x003e220000000a00 */
[----:B------:R-:W-:Y:S01]  /*9970*/  IMAD.IADD R39, R39, 0x1, R34 ;  /* 0x0000000127277824 */ /* 0x000fe200078e0222 */
[----:B--2---:R-:W-:Y:S02]  /*9980*/  F2FP.F16.F32.PACK_AB R11, R3, R42 ;  /* 0x0000002a030b723e */ /* 0x004fe400000000ff */
        /* <DEDUP_REMOVED lines=9> */
.L_x_282:
[----:B-1----:R-:W-:Y:S01]  /*9a20*/  MOV R12, 0x10 ;  /* 0x00000010000c7802 */ /* 0x002fe20000000f00 */
[----:B------:R-:W-:Y:S01]  /*9a30*/  IMAD.MOV.U32 R15, RZ, RZ, -0x1 ;  /* 0xffffffffff0f7424 */ /* 0x000fe200078e00ff */
[----:B------:R-:W-:-:S07]  /*9a40*/  MOV R11, 0x1f ;  /* 0x0000001f000b7802 */ /* 0x000fce0000000f00 */
[----:B-----5:R-:W-:Y:S05]  /*9a50*/  WARPSYNC.COLLECTIVE R15, `(.L_x_376) ;  /* 0x000000000f087348 */ /* 0x020fea0003c00000 */
[----:B------:R0:W1:Y:S02]  /*9a60*/  SHFL.BFLY P6, R14, R13, R12, R11 ;  /* 0x0c00000c0d0e7389 */ /* 0x00006400000c000b */
[----:B01---5:R-:W-:Y:S05]  /*9a70*/  ENDCOLLECTIVE ;  /* 0x000000000000791b */ /* 0x023fea0003800000 */
.L_x_376:
[----:B------:R-:W-:Y:S01]  /*9a80*/  MOV R12, 0x8 ;  /* 0x00000008000c7802 */ /* 0x000fe20000000f00 */
[----:B------:R-:W-:-:S05]  /*9a90*/  FADD.FTZ R3, R13, R14 ;  /* 0x0000000e0d037221 */ /* 0x000fca0000010000 */
[----:B------:R-:W-:-:S07]  /*9aa0*/  MOV R13, R3 ;  /* 0x00000003000d7202 */ /* 0x000fce0000000f00 */
[----:B------:R-:W-:Y:S05]  /*9ab0*/  WARPSYNC.COLLECTIVE R15, `(.L_x_377) ;  /* 0x000000000f087348 */ /* 0x000fea0003c00000 */
[----:B------:R0:W1:Y:S02]  /*9ac0*/  SHFL.BFLY P6, R14, R13, R12, R11 ;  /* 0x0c00000c0d0e7389 */ /* 0x00006400000c000b */
[----:B01----:R-:W-:Y:S05]  /*9ad0*/  ENDCOLLECTIVE ;  /* 0x000000000000791b */ /* 0x003fea0003800000 */
.L_x_377:
[----:B------:R-:W-:Y:S01]  /*9ae0*/  MOV R12, 0x4 ;  /* 0x00000004000c7802 */ /* 0x000fe20000000f00 */
[----:B------:R-:W-:-:S04]  /*9af0*/  FADD.FTZ R5, R3, R14 ;  /* 0x0000000e03057221 */ /* 0x000fc80000010000 */
[----:B------:R-:W-:-:S07]  /*9b00*/  IMAD.MOV.U32 R13, RZ, RZ, R5 ;  /* 0x000000ffff0d7224 */ /* 0x000fce00078e0005 */
[----:B------:R-:W-:Y:S05]  /*9b10*/  WARPSYNC.COLLECTIVE R15, `(.L_x_378) ;  /* 0x000000000f087348 */ /* 0x000fea0003c00000 */
[----:B------:R0:W1:Y:S02]  /*9b20*/  SHFL.BFLY P6, R14, R13, R12, R11 ;  /* 0x0c00000c0d0e7389 */ /* 0x00006400000c000b */
[----:B01----:R-:W-:Y:S05]  /*9b30*/  ENDCOLLECTIVE ;  /* 0x000000000000791b */ /* 0x003fea0003800000 */
.L_x_378:
[----:B------:R-:W-:Y:S02]  /*9b40*/  IMAD.MOV.U32 R12, RZ, RZ, 0x2 ;  /* 0x00000002ff0c7424 */ /* 0x000fe400078e00ff */
[----:B------:R-:W-:-:S05]  /*9b50*/  FADD.FTZ R7, R5, R14 ;  /* 0x0000000e05077221 */ /* 0x000fca0000010000 */
[----:B------:R-:W-:-:S07]  /*9b60*/  MOV R13, R7 ;  /* 0x00000007000d7202 */ /* 0x000fce0000000f00 */
[----:B------:R-:W-:Y:S05]  /*9b70*/  WARPSYNC.COLLECTIVE R15, `(.L_x_379) ;  /* 0x000000000f087348 */ /* 0x000fea0003c00000 */
[----:B------:R0:W1:Y:S02]  /*9b80*/  SHFL.BFLY P6, R14, R13, R12, R11 ;  /* 0x0c00000c0d0e7389 */ /* 0x00006400000c000b */
[----:B01----:R-:W-:Y:S05]  /*9b90*/  ENDCOLLECTIVE ;  /* 0x000000000000791b */ /* 0x003fea0003800000 */
.L_x_379:
[----:B------:R-:W-:Y:S01]  /*9ba0*/  MOV R12, 0x1 ;  /* 0x00000001000c7802 */ /* 0x000fe20000000f00 */
[----:B------:R-:W-:-:S05]  /*9bb0*/  FADD.FTZ R8, R7, R14 ;  /* 0x0000000e07087221 */ /* 0x000fca0000010000 */
[----:B------:R-:W-:-:S07]  /*9bc0*/  MOV R13, R8 ;  /* 0x00000008000d7202 */ /* 0x000fce0000000f00 */
[----:B------:R-:W-:Y:S05]  /*9bd0*/  WARPSYNC.COLLECTIVE R15, `(.L_x_380) ;  /* 0x000000000f087348 */ /* 0x000fea0003c00000 */
[----:B------:R0:W1:Y:S02]  /*9be0*/  SHFL.BFLY P6, R14, R13, R12, R11 ;  /* 0x0c00000c0d0e7389 */ /* 0x00006400000c000b */
[----:B01----:R-:W-:Y:S05]  /*9bf0*/  ENDCOLLECTIVE ;  /* 0x000000000000791b */ /* 0x003fea0003800000 */
.L_x_380:
[----:B------:R-:W-:Y:S05]  /*9c00*/  BRA `(.L_x_381) ;  /* 0xffffff8400007947 */ /* 0x000fea000383ffff */
.L_x_312:
[----:B------:R-:W-:Y:S01]  /*9c10*/  BSSY B1, `(.L_x_382) ;  /* 0x0000007000017945 */ /* 0x000fe20003800000 */
[----:B------:R-:W-:Y:S01]  /*9c20*/  IMAD.MOV.U32 R12, RZ, RZ, 0x2 ;  /* 0x00000002ff0c7424 */ /* 0x000fe200078e00ff */
[----:B------:R-:W-:Y:S02]  /*9c30*/  MOV R11, 0x1f ;  /* 0x0000001f000b7802 */ /* 0x000fe40000000f00 */
[----:B------:R-:W-:-:S07]  /*9c40*/  MOV R15, 0xffffffff ;  /* 0xffffffff000f7802 */ /* 0x000fce0000000f00 */
[----:B------:R-:W-:Y:S05]  /*9c50*/  WARPSYNC.COLLECTIVE R15, `(.L_x_383) ;  /* 0x000000000f087348 */ /* 0x000fea0003c00000 */
[----:B------:R0:W1:Y:S02]  /*9c60*/  SHFL.BFLY P6, R14, R13, R12, R11 ;  /* 0x0c00000c0d0e7389 */ /* 0x00006400000c000b */
[----:B01----:R-:W-:Y:S05]  /*9c70*/  ENDCOLLECTIVE ;  /* 0x000000000000791b */ /* 0x003fea0003800000 */
.L_x_383:
[----:B------:R-:W-:Y:S05]  /*9c80*/  BSYNC B1 ;  /* 0x0000000000017941 */ /* 0x000fea0003800000 */
.L_x_382:
[----:B------:R-:W-:Y:S01]  /*9c90*/  FADD.FTZ R13, R13, R14 ;  /* 0x0000000e0d0d7221 */ /* 0x000fe20000010000 */
[----:B------:R-:W-:Y:S02]  /*9ca0*/  IMAD.MOV.U32 R12, RZ, RZ, 0x1 ;  /* 0x00000001ff0c7424 */ /* 0x000fe400078e00ff */
[----:B------:R-:W-:Y:S01]  /*9cb0*/  HFMA2 R11, -RZ, RZ, 0, 1.847743988037109375e-06 ;  /* 0x0000001fff0b7431 */ /* 0x000fe200000001ff */
[----:B------:R-:W-:-:S07]  /*9cc0*/  MOV R15, 0xffffffff ;  /* 0xffffffff000f7802 */ /* 0x000fce0000000f00 */
[----:B------:R-:W-:Y:S05]  /*9cd0*/  WARPSYNC.COLLECTIVE R15, `(.L_x_384) ;  /* 0x000000000f087348 */ /* 0x000fea0003c00000 */
[----:B------:R0:W1:Y:S02]  /*9ce0*/  SHFL.BFLY P6, R14, R13, R12, R11 ;  /* 0x0c00000c0d0e7389 */ /* 0x00006400000c000b */
[----:B01----:R-:W-:Y:S05]  /*9cf0*/  ENDCOLLECTIVE ;  /* 0x000000000000791b */ /* 0x003fea0003800000 */
.L_x_384:
[----:B------:R-:W-:Y:S05]  /*9d00*/  BRA `(.L_x_385) ;  /* 0xffffffb000887947 */ /* 0x000fea000383ffff */
.L_x_316:
[----:B-1----:R-:W-:Y:S01]  /*9d10*/  HFMA2 R12, -RZ, RZ, 0, 9.5367431640625e-07 ;  /* 0x00000010ff0c7431 */ /* 0x002fe200000001ff */
[----:B------:R-:W-:Y:S01]  /*9d20*/  BSSY B0, `(.L_x_386) ;  /* 0x0000007000007945 */ /* 0x000fe20003800000 */
[----:B------:R-:W-:Y:S01]  /*9d30*/  IMAD.MOV.U32 R13, RZ, RZ, R0 ;  /* 0x000000ffff0d7224 */ /* 0x000fe200078e0000 */
[----:B------:R-:W-:Y:S01]  /*9d40*/  MOV R11, 0x1f ;  /* 0x0000001f000b7802 */ /* 0x000fe20000000f00 */
[----:B------:R-:W-:-:S07]  /*9d50*/  IMAD.MOV.U32 R15, RZ, RZ, -0x1 ;  /* 0xffffffffff0f7424 */ /* 0x000fce00078e00ff */
[----:B-----5:R-:W-:Y:S05]  /*9d60*/  WARPSYNC.COLLECTIVE R15, `(.L_x_387) ;  /* 0x000000000f087348 */ /* 0x020fea0003c00000 */
[----:B------:R0:W1:Y:S02]  /*9d70*/  SHFL.BFLY P6, R14, R13, R12, R11 ;  /* 0x0c00000c0d0e7389 */ /* 0x00006400000c000b */
[----:B01---5:R-:W-:Y:S05]  /*9d80*/  ENDCOLLECTIVE ;  /* 0x000000000000791b */ /* 0x023fea0003800000 */
.L_x_387:
[----:B------:R-:W-:Y:S05]  /*9d90*/  BSYNC B0 ;  /* 0x0000000000007941 */ /* 0x000fea0003800000 */
.L_x_386:
[----:B------:R-:W-:Y:S01]  /*9da0*/  FMNMX.FTZ R13, R14, R0, !PT ;  /* 0x000000000e0d7209 */ /* 0x000fe20007810000 */
[----:B------:R-:W-:Y:S01]  /*9db0*/  HFMA2 R12, -RZ, RZ, 0, 4.76837158203125e-07 ;  /* 0x00000008ff0c7431 */ /* 0x000fe200000001ff */
[----:B------:R-:W-:Y:S01]  /*9dc0*/  MOV R11, 0x1f ;  /* 0x0000001f000b7802 */ /* 0x000fe20000000f00 */
[----:B------:R-:W-:-:S07]  /*9dd0*/  IMAD.MOV.U32 R15, RZ, RZ, -0x1 ;  /* 0xffffffffff0f7424 */ /* 0x000fce00078e00ff */
[----:B------:R-:W-:Y:S05]  /*9de0*/  WARPSYNC.COLLECTIVE R15, `(.L_x_388) ;  /* 0x000000000f087348 */ /* 0x000fea0003c00000 */
[----:B------:R0:W1:Y:S02]  /*9df0*/  SHFL.BFLY P6, R14, R13, R12, R11 ;  /* 0x0c00000c0d0e7389 */ /* 0x00006400000c000b */
[----:B01----:R-:W-:Y:S05]  /*9e00*/  ENDCOLLECTIVE ;  /* 0x000000000000791b */ /* 0x003fea0003800000 */
.L_x_388:
[----:B------:R-:W-:Y:S01]  /*9e10*/  HFMA2 R12, -RZ, RZ, 0, 2.384185791015625e-07 ;  /* 0x00000004ff0c7431 */ /* 0x000fe200000001ff */
[----:B------:R-:W-:-:S04]  /*9e20*/  FMNMX.FTZ R3, R13, R14, !PT ;  /* 0x0000000e0d037209 */ /* 0x000fc80007810000 */
[----:B------:R-:W-:-:S07]  /*9e30*/  MOV R13, R3 ;  /* 0x00000003000d7202 */ /* 0x000fce0000000f00 */
[----:B------:R-:W-:Y:S05]  /*9e40*/  WARPSYNC.COLLECTIVE R15, `(.L_x_389) ;  /* 0x000000000f087348 */ /* 0x000fea0003c00000 */
[----:B------:R0:W1:Y:S02]  /*9e50*/  SHFL.BFLY P6, R14, R13, R12, R11 ;  /* 0x0c00000c0d0e7389 */ /* 0x00006400000c000b */
[----:B01----:R-:W-:Y:S05]  /*9e60*/  ENDCOLLECTIVE ;  /* 0x000000000000791b */ /* 0x003fea0003800000 */
.L_x_389:
[----:B------:R-:W-:Y:S05]  /*9e70*/  BRA `(.L_x_390) ;  /* 0xffffffb000e47947 */ /* 0x000fea000383ffff */
.L_x_391:
        /* <DEDUP_REMOVED lines=16> */
.L_x_3495:


//--------------------- .text._ZN4mmha33masked_multihead_attention_kernelItLi128ELi128ELi1ELi16ELi256ELb1ELb0EEEv26Multihead_attention_paramsIT_XT5_EE --------------------------
	.section	.text._ZN4mmha33masked_multihead_attention_kernelItLi128ELi128ELi1ELi16ELi256ELb1ELb0EEEv26Multihead_attention_paramsIT_XT5_EE,"ax",@progbits
	.align	128
        .global         _ZN4mmha33masked_multihead_attention_kernelItLi128ELi128ELi1ELi16ELi256ELb1ELb0EEEv26Multihead_attention_paramsIT_XT5_EE
        .type           _ZN4mmha33masked_multihead_attention_kernelItLi128ELi128ELi1ELi16ELi256ELb1ELb0EEEv26Multihead_attention_paramsIT_XT5_EE,@function
        .size           _ZN4mmha33masked_multihead_attention_kernelItLi128ELi128ELi1ELi16ELi256ELb1ELb0EEEv26Multihead_attention_paramsIT_XT5_EE,(.L_x_3496 - _ZN4mmha33masked_multihead_attention_kernelItLi128ELi128ELi1ELi16ELi256ELb1ELb0EEEv26Multihead_attention_paramsIT_XT5_EE)
        .other          _ZN4mmha33masked_multihead_attention_kernelItLi128ELi128ELi1ELi16ELi256ELb1ELb0EEEv26Multihead_attention_paramsIT_XT5_EE,@"STO_CUDA_ENTRY STV_DEFAULT"
_ZN4mmha33masked_multihead_attention_kernelItLi128ELi128ELi1ELi16ELi256ELb1ELb0EEEv26Multihead_attention_paramsIT_XT5_EE:
.text._ZN4mmha33masked_multihead_attention_kernelItLi128ELi128ELi1ELi16ELi256ELb1ELb0EEEv26Multihead_attention_paramsIT_XT5_EE:
        /* <DEDUP_REMOVED lines=12> */
.L_x_392:
[----:B------:R-:W1:Y:S08]  /*00c0*/  LDC R6, c[0x0][0x3f0] ;  /* 0x0000fc00ff067b82 */ /* 0x000e700000000800 */
[----:B------:R-:W3:Y:S08]  /*00d0*/  LDC.64 R8, c[0x0][0x460] ;  /* 0x00011800ff087b82 */ /* 0x000ef00000000a00 */
[----:B------:R-:W4:Y:S01]  /*00e0*/  LDC R34, c[0x0][0x40c] ;  /* 0x00010300ff227b82 */ /* 0x000f220000000800 */
[----:B-1----:R-:W-:-:S07]  /*00f0*/  IABS R5, R6 ;  /* 0x0000000600057213 */ /* 0x002fce0000000000 */
[----:B------:R-:W2:Y:S01]  /*0100*/  LDC.64 R16, c[0x0][0x498] ;  /* 0x00012600ff107b82 */ /* 0x000ea20000000a00 */
[----:B------:R-:W1:Y:S01]  /*0110*/  I2F.RP R0, R5 ;  /* 0x0000000500007306 */ /* 0x000e620000209400 */
[----:B---3--:R-:W-:Y:S01]  /*0120*/  ISETP.NE.U32.AND P0, PT, R8, RZ, PT ;  /* 0x000000ff0800720c */ /* 0x008fe20003f05070 */
[----:B------:R-:W3:Y:S05]  /*0130*/  S2R R29, SR_TID.X ;  /* 0x00000000001d7919 */ /* 0x000eea0000002100 */
[----:B------:R-:W0:Y:S01]  /*0140*/  LDC R35, c[0x0][0x3f8] ;  /* 0x0000fe00ff237b82 */ /* 0x000e220000000800 */
[----:B------:R-:W-:-:S04]  /*0150*/  ISETP.NE.AND.EX P0, PT, R9, RZ, PT, P0 ;  /* 0x000000ff0900720c */ /* 0x000fc80003f05300 */
[----:B----4-:R-:W-:Y:S01]  /*0160*/  ISETP.EQ.AND P3, PT, R34, RZ, P0 ;  /* 0x000000ff2200720c */ /* 0x010fe20000762270 */
[----:B-1----:R-:W1:Y:S01]  /*0170*/  MUFU.RCP R0, R0 ;  /* 0x0000000000007308 */ /* 0x002e620000001000 */
[----:B------:R-:W0:Y:S01]  /*0180*/  S2R R28, SR_CTAID.X ;  /* 0x00000000001c7919 */ /* 0x000e220000002500 */
[----:B------:R-:W-:Y:S01]  /*0190*/  BSSY.RECONVERGENT B0, `(.L_x_393) ;  /* 0x000003c000007945 */ /* 0x000fe20003800200 */
[----:B------:R-:W-:Y:S01]  /*01a0*/  P2R R19, PR, RZ, 0x8 ;  /* 0x00000008ff137803 */ /* 0x000fe20000000000 */
[----:B--2---:R-:W-:-:S06]  /*01b0*/  IMAD.WIDE.U32 R16, R21, 0x4, R16 ;  /* 0x0000000415107825 */ /* 0x004fcc00078e0010 */
[----:B------:R2:W5:Y:S01]  /*01c0*/  LDG.E R16, desc[UR36][R16.64] ;  /* 0x0000002410107981 */ /* 0x000562000c1e1900 */
[----:B-1----:R-:W-:-:S04]  /*01d0*/  IADD3 R2, PT, PT, R0, 0xffffffe, RZ ;  /* 0x0ffffffe00027810 */ /* 0x002fc80007ffe0ff */
[----:B------:R1:W4:Y:S02]  /*01e0*/  F2I.FTZ.U32.TRUNC.NTZ R3, R2 ;  /* 0x0000000200037305 */ /* 0x000324000021f000 */
[----:B-1----:R-:W-:Y:S01]  /*01f0*/  HFMA2 R2, -RZ, RZ, 0, 0 ;  /* 0x00000000ff027431 */ /* 0x002fe200000001ff */
[----:B----4-:R-:W-:-:S05]  /*0200*/  IADD3 R4, PT, PT, RZ, -R3, RZ ;  /* 0x80000003ff047210 */ /* 0x010fca0007ffe0ff */
[----:B------:R-:W-:Y:S01]  /*0210*/  IMAD R7, R4, R5, RZ ;  /* 0x0000000504077224 */ /* 0x000fe200078e02ff */
[----:B------:R-:W-:-:S03]  /*0220*/  IABS R4, R21 ;  /* 0x0000001500047213 */ /* 0x000fc60000000000 */
[----:B------:R-:W-:-:S06]  /*0230*/  IMAD.HI.U32 R3, R3, R7, R2 ;  /* 0x0000000703037227 */ /* 0x000fcc00078e0002 */
[----:B------:R-:W-:-:S05]  /*0240*/  IMAD.HI.U32 R3, R3, R4, RZ ;  /* 0x0000000403037227 */ /* 0x000fca00078e00ff */
[----:B------:R-:W-:-:S05]  /*0250*/  IADD3 R0, PT, PT, -R3, RZ, RZ ;  /* 0x000000ff03007210 */ /* 0x000fca0007ffe1ff */
[----:B------:R-:W-:-:S05]  /*0260*/  IMAD R0, R5, R0, R4 ;  /* 0x0000000005007224 */ /* 0x000fca00078e0204 */
[----:B------:R-:W-:-:S13]  /*0270*/  ISETP.GT.U32.AND P1, PT, R5, R0, PT ;  /* 0x000000000500720c */ /* 0x000fda0003f24070 */
[-C--:B------:R-:W-:Y:S02]  /*0280*/  @!P1 IADD3 R0, PT, PT, R0, -R5.reuse, RZ ;  /* 0x8000000500009210 */ /* 0x080fe40007ffe0ff */
[----:B------:R-:W-:Y:S02]  /*0290*/  @!P1 IADD3 R3, PT, PT, R3, 0x1, RZ ;  /* 0x0000000103039810 */ /* 0x000fe40007ffe0ff */
[----:B------:R-:W-:Y:S02]  /*02a0*/  ISETP.GE.U32.AND P0, PT, R0, R5, PT ;  /* 0x000000050000720c */ /* 0x000fe40003f06070 */
[----:B------:R-:W1:Y:S01]  /*02b0*/  @P3 LDC.64 R4, c[0x0][0x460] ;  /* 0x00011800ff043b82 */ /* 0x000e620000000a00 */
[----:B------:R-:W-:Y:S02]  /*02c0*/  LOP3.LUT R0, R21, R6, RZ, 0x3c, !PT ;  /* 0x0000000615007212 */ /* 0x000fe400078e3cff */
[----:B------:R-:W-:Y:S02]  /*02d0*/  ISETP.NE.AND P1, PT, R6, RZ, PT ;  /* 0x000000ff0600720c */ /* 0x000fe40003f25270 */
[----:B------:R-:W-:-:S06]  /*02e0*/  ISETP.GE.AND P2, PT, R0, RZ, PT ;  /* 0x000000ff0000720c */ /* 0x000fcc0003f46270 */
[----:B------:R-:W-:-:S04]  /*02f0*/  @P0 IADD3 R3, PT, PT, R3, 0x1, RZ ;  /* 0x0000000103030810 */ /* 0x000fc80007ffe0ff */
[----:B------:R-:W-:-:S04]  /*0300*/  MOV R84, R3 ;  /* 0x0000000300547202 */ /* 0x000fc80000000f00 */
[----:B------:R-:W-:Y:S02]  /*0310*/  @!P2 IADD3 R84, PT, PT, -R84, RZ, RZ ;  /* 0x000000ff5454a210 */ /* 0x000fe40007ffe1ff */
[----:B------:R-:W-:Y:S02]  /*0320*/  @!P1 LOP3.LUT R84, RZ, R6, RZ, 0x33, !PT ;  /* 0x00000006ff549212 */ /* 0x000fe400078e33ff */
[----:B------:R-:W4:Y:S03]  /*0330*/  LDC R6, c[0x0][0x3e8] ;  /* 0x0000fa00ff067b82 */ /* 0x000f260000000800 */
[----:B-1----:R-:W-:-:S05]  /*0340*/  @P3 IMAD.WIDE R4, R84, 0x4, R4 ;  /* 0x0000000454043825 */ /* 0x002fca00078e0204 */
[----:B------:R2:W5:Y:S01]  /*0350*/  @P3 LDG.E R2, desc[UR36][R4.64] ;  /* 0x0000002404023981 */ /* 0x000562000c1e1900 */
[----:B---3--:R-:W-:Y:S01]  /*0360*/  ISETP.GT.U32.AND P2, PT, R29, 0x1f, PT ;  /* 0x0000001f1d00780c */ /* 0x008fe20003f44070 */
[----:B0-----:R-:W-:Y:S01]  /*0370*/  IMAD R33, R21, R35, R28 ;  /* 0x0000002315217224 */ /* 0x001fe200078e021c */
[----:B----4-:R-:W-:Y:S02]  /*0380*/  ISETP.NE.AND P0, PT, R6, RZ, PT ;  /* 0x000000ff0600720c */ /* 0x010fe40003f05270 */
[----:B------:R-:W-:-:S11]  /*0390*/  CS2R R26, SRZ ;  /* 0x00000000001a7805 */ /* 0x000fd6000001ff00 */
[----:B------:R-:W-:Y:S02]  /*03a0*/  @P0 SHF.L.U32 R3, R28, 0x7, RZ ;  /* 0x000000071c030819 */ /* 0x000fe400000006ff */
[----:B------:R-:W-:-:S03]  /*03b0*/  @!P0 SHF.L.U32 R0, R33, 0x7, RZ ;  /* 0x0000000721008819 */ /* 0x000fc600000006ff */
[----:B------:R-:W-:Y:S01]  /*03c0*/  @P0 IMAD R0, R21, R6, R3 ;  /* 0x0000000615000224 */ /* 0x000fe200078e0203 */
[----:B------:R-:W-:Y:S01]  /*03d0*/  SHF.L.U32 R3, R29, 0x2, RZ ;  /* 0x000000021d037819 */ /* 0x000fe200000006ff */
[----:B--2---:R-:W-:Y:S06]  /*03e0*/  @P2 BRA `(.L_x_394) ;  /* 0x0000000000582947 */ /* 0x004fec0003800000 */
[----:B------:R-:W0:Y:S01]  /*03f0*/  LDC R4, c[0x0][0x478] ;  /* 0x00011e00ff047b82 */ /* 0x000e220000000800 */
[----:B------:R-:W-:Y:S02]  /*0400*/  IADD3 R23, PT, PT, R3, R0, RZ ;  /* 0x0000000003177210 */ /* 0x000fe40007ffe0ff */
        /* <DEDUP_REMOVED lines=20> */
.L_x_394:
[----:B------:R-:W-:Y:S05]  /*0550*/  BSYNC.RECONVERGENT B0 ;  /* 0x0000000000007941 */ /* 0x000fea0003800200 */
.L_x_393:
[----:B------:R-:W1:Y:S01]  /*0560*/  LDCU.64 UR6, c[0x0][0x3a0] ;  /* 0x00007400ff0677ac */ /* 0x000e620008000a00 */
[----:B------:R-:W2:Y:S01]  /*0570*/  LDC.64 R10, c[0x0][0x418] ;  /* 0x00010600ff0a7b82 */ /* 0x000ea20000000a00 */
[----:B------:R-:W-:Y:S02]  /*0580*/  ISETP.GT.U32.OR P3, PT, R29, 0x1f, !P3 ;  /* 0x0000001f1d00780c */ /* 0x000fe40005f64470 */
[----:B------:R-:W-:Y:S01]  /*0590*/  CS2R R24, SRZ ;  /* 0x0000000000187805 */ /* 0x000fe2000001ff00 */
[----:B------:R-:W3:Y:S01]  /*05a0*/  LDCU.64 UR4, c[0x0][0x390] ;  /* 0x00007200ff0477ac */ /* 0x000ee20008000a00 */
[----:B------:R-:W-:Y:S02]  /*05b0*/  SHF.R.U32.HI R31, RZ, 0x1, R29 ;  /* 0x00000001ff1f7819 */ /* 0x000fe4000001161d */
[----:B------:R-:W-:Y:S02]  /*05c0*/  CS2R R22, SRZ ;  /* 0x0000000000167805 */ /* 0x000fe4000001ff00 */
[----:B------:R-:W-:Y:S01]  /*05d0*/  LOP3.LUT R32, R3, 0x4, RZ, 0xc0, !PT ;  /* 0x0000000403207812 */ /* 0x000fe200078ec0ff */
[----:B------:R-:W4:Y:S01]  /*05e0*/  LDC R20, c[0x0][0x3f4] ;  /* 0x0000fd00ff147b82 */ /* 0x000f220000000800 */
[----:B------:R-:W-:-:S02]  /*05f0*/  SHF.L.U32 R33, R33, 0x7, RZ ;  /* 0x0000000721217819 */ /* 0x000fc400000006ff */
[----:B-----5:R-:W-:-:S05]  /*0600*/  IADD3 R30, PT, PT, R16, -0x1, RZ ;  /* 0xffffffff101e7810 */ /* 0x020fca0007ffe0ff */
[----:B------:R-:W0:Y:S01]  /*0610*/  @!P2 LDC.64 R4, c[0x0][0x3b8] ;  /* 0x0000ee00ff04ab82 */ /* 0x000e220000000a00 */
[----:B-1----:R-:W-:-:S04]  /*0620*/  ISETP.NE.U32.AND P1, PT, RZ, UR6, PT ;  /* 0x00000006ff007c0c */ /* 0x002fc8000bf25070 */
[----:B------:R-:W-:Y:S02]  /*0630*/  ISETP.NE.AND.EX P1, PT, RZ, UR7, PT, P1 ;  /* 0x00000007ff007c0c */ /* 0x000fe4000bf25310 */
[----:B---3--:R-:W-:Y:S01]  /*0640*/  ISETP.NE.U32.AND P0, PT, RZ, UR4, PT ;  /* 0x00000004ff007c0c */ /* 0x008fe2000bf05070 */
[----:B------:R-:W1:Y:S01]  /*0650*/  LDCU.U8 UR4, c[0x0][0x404] ;  /* 0x00008080ff0477ac */ /* 0x000e620008000000 */
[C---:B------:R-:W-:Y:S02]  /*0660*/  ISETP.GT.U32.OR P1, PT, R29.reuse, 0x1f, !P1 ;  /* 0x0000001f1d00780c */ /* 0x040fe40004f24470 */
[----:B------:R-:W-:Y:S02]  /*0670*/  ISETP.NE.AND.EX P0, PT, RZ, UR5, PT, P0 ;  /* 0x00000005ff007c0c */ /* 0x000fe4000bf05300 */
[----:B------:R-:W-:Y:S02]  /*0680*/  ISETP.NE.OR P4, PT, R34, RZ, P1 ;  /* 0x000000ff2200720c */ /* 0x000fe40000f85670 */
[----:B------:R-:W-:Y:S01]  /*0690*/  ISETP.GT.U32.OR P0, PT, R29, 0x1f, !P0 ;  /* 0x0000001f1d00780c */ /* 0x000fe20004704470 */
[-C--:B----4-:R-:W-:Y:S01]  /*06a0*/  @!P2 IMAD R0, R33, R20.reuse, R32 ;  /* 0x000000142100a224 */ /* 0x090fe200078e0220 */
[----:B--2---:R-:W-:Y:S01]  /*06b0*/  ISETP.NE.U32.AND P1, PT, R10, RZ, PT ;  /* 0x000000ff0a00720c */ /* 0x004fe20003f25070 */
[----:B------:R-:W-:-:S03]  /*06c0*/  @!P2 IMAD R15, R31, R20, R30 ;  /* 0x000000141f0fa224 */ /* 0x000fc600078e021e */
[----:B------:R-:W-:Y:S02]  /*06d0*/  ISETP.NE.AND.EX P1, PT, R11, RZ, PT, P1 ;  /* 0x000000ff0b00720c */ /* 0x000fe40003f25310 */
[----:B------:R-:W2:Y:S01]  /*06e0*/  @!P3 LDC.64 R10, c[0x0][0x450] ;  /* 0x00011400ff0abb82 */ /* 0x000ea20000000a00 */
[----:B------:R-:W-:Y:S01]  /*06f0*/  @!P2 LEA R17, R15, R0, 0x3 ;  /* 0x000000000f11a211 */ /* 0x000fe200078e18ff */
[----:B------:R-:W-:Y:S01]  /*0700*/  @!P3 IMAD R0, R2, R35, RZ ;  /* 0x000000230200b224 */ /* 0x000fe200078e02ff */
[----:B------:R-:W-:-:S03]  /*0710*/  LEA R15, R28, R3, 0x7 ;  /* 0x000000031c0f7211 */ /* 0x000fc600078e38ff */
[----:B0-----:R-:W-:Y:S01]  /*0720*/  @!P2 IMAD.WIDE R4, R17, 0x2, R4 ;  /* 0x000000021104a825 */ /* 0x001fe200078e0204 */
[----:B------:R-:W-:Y:S01]  /*0730*/  @!P3 LEA R17, R0, R15, 0x7 ;  /* 0x0000000f0011b211 */ /* 0x000fe200078e38ff */
[----:B------:R-:W0:Y:S03]  /*0740*/  @!P4 LDC.64 R8, c[0x0][0x3a0] ;  /* 0x0000e800ff08cb82 */ /* 0x000e260000000a00 */
[----:B------:R3:W4:Y:S05]  /*0750*/  @!P2 LDG.E.64 R24, desc[UR36][R4.64] ;  /* 0x000000240418a981 */ /* 0x00072a000c1e1b00 */
[----:B------:R-:W1:Y:S01]  /*0760*/  @!P0 LDC.64 R6, c[0x0][0x390] ;  /* 0x0000e400ff068b82 */ /* 0x000e620000000a00 */
[----:B--2---:R-:W-:-:S07]  /*0770*/  @!P3 IMAD.WIDE R10, R17, 0x2, R10 ;  /* 0x00000002110ab825 */ /* 0x004fce00078e020a */
[----:B------:R-:W2:Y:S01]  /*0780*/  @P1 LDC.64 R12, c[0x0][0x418] ;  /* 0x00010600ff0c1b82 */ /* 0x000ea20000000a00 */
[----:B------:R-:W4:Y:S01]  /*0790*/  @!P3 LDG.E.64 R10, desc[UR36][R10.64] ;  /* 0x000000240a0ab981 */ /* 0x000f22000c1e1b00 */
[----:B0-----:R-:W-:-:S05]  /*07a0*/  @!P4 IMAD.WIDE.U32 R8, R15, 0x2, R8 ;  /* 0x000000020f08c825 */ /* 0x001fca00078e0008 */
[----:B------:R-:W4:Y:S01]  /*07b0*/  @!P4 LDG.E.64 R22, desc[UR36][R8.64] ;  /* 0x000000240816c981 */ /* 0x000f22000c1e1b00 */
[----:B-1----:R-:W-:Y:S01]  /*07c0*/  @!P0 IMAD.WIDE.U32 R6, R15, 0x2, R6 ;  /* 0x000000020f068825 */ /* 0x002fe200078e0006 */
[----:B------:R-:W-:-:S06]  /*07d0*/  CS2R R14, SRZ ;  /* 0x00000000000e7805 */ /* 0x000fcc000001ff00 */
[----:B------:R0:W4:Y:S01]  /*07e0*/  @!P0 LDG.E.64 R14, desc[UR36][R6.64] ;  /* 0x00000024060e8981 */ /* 0x000122000c1e1b00 */
[----:B--2---:R-:W-:Y:S01]  /*07f0*/  @P1 IMAD.WIDE.U32 R12, R21, 0x4, R12 ;  /* 0x00000004150c1825 */ /* 0x004fe200078e000c */
[----:B------:R-:W-:-:S04]  /*0800*/  IABS R21, R20 ;  /* 0x0000001400157213 */ /* 0x000fc80000000000 */
[----:B------:R-:W1:Y:S08]  /*0810*/  I2F.RP R0, R21 ;  /* 0x0000001500007306 */ /* 0x000e700000209400 */
[----:B-1----:R-:W3:Y:S02]  /*0820*/  MUFU.RCP R0, R0 ;  /* 0x0000000000007308 */ /* 0x002ee40000001000 */
[----:B---3--:R-:W-:-:S06]  /*0830*/  IADD3 R4, PT, PT, R0, 0xffffffe, RZ ;  /* 0x0ffffffe00047810 */ /* 0x008fcc0007ffe0ff */
[----:B------:R1:W0:Y:S01]  /*0840*/  F2I.FTZ.U32.TRUNC.NTZ R5, R4 ;  /* 0x0000000400057305 */ /* 0x000222000021f000 */
[----:B------:R-:W-:Y:S02]  /*0850*/  IABS R18, R30 ;  /* 0x0000001e00127213 */ /* 0x000fe40000000000 */
[----:B-1----:R-:W-:Y:S02]  /*0860*/  MOV R4, RZ ;  /* 0x000000ff00047202 */ /* 0x002fe40000000f00 */
[----:B0-----:R-:W-:-:S05]  /*0870*/  IADD3 R6, PT, PT, RZ, -R5, RZ ;  /* 0x80000005ff067210 */ /* 0x001fca0007ffe0ff */
[----:B------:R-:W-:Y:S02]  /*0880*/  IMAD R7, R6, R21, RZ ;  /* 0x0000001506077224 */ /* 0x000fe400078e02ff */
[----:B------:R-:W0:Y:S02]  /*0890*/  LDC R6, c[0x0][0x400] ;  /* 0x00010000ff067b82 */ /* 0x000e240000000800 */
[----:B------:R-:W-:-:S06]  /*08a0*/  IMAD.HI.U32 R5, R5, R7, R4 ;  /* 0x0000000705057227 */ /* 0x000fcc00078e0004 */
[----:B------:R-:W-:-:S05]  /*08b0*/  IMAD.HI.U32 R5, R5, R18, RZ ;  /* 0x0000001205057227 */ /* 0x000fca00078e00ff */
[----:B------:R-:W-:-:S05]  /*08c0*/  IADD3 R5, PT, PT, -R5, RZ, RZ ;  /* 0x000000ff05057210 */ /* 0x000fca0007ffe1ff */
[----:B------:R-:W-:-:S05]  /*08d0*/  IMAD R18, R21, R5, R18 ;  /* 0x0000000515127224 */ /* 0x000fca00078e0212 */
[----:B------:R-:W-:-:S13]  /*08e0*/  ISETP.GT.U32.AND P0, PT, R21, R18, PT ;  /* 0x000000121500720c */ /* 0x000fda0003f04070 */
[----:B------:R-:W-:-:S04]  /*08f0*/  @!P0 IADD3 R18, PT, PT, R18, -R21, RZ ;  /* 0x8000001512128210 */ /* 0x000fc80007ffe0ff */
[----:B------:R-:W-:Y:S01]  /*0900*/  ISETP.GT.U32.AND P0, PT, R21, R18, PT ;  /* 0x000000121500720c */ /* 0x000fe20003f04070 */
[----:B------:R-:W-:Y:S01]  /*0910*/  HFMA2 R17, -RZ, RZ, 0, 0 ;  /* 0x00000000ff117431 */ /* 0x000fe200000001ff */
[----:B------:R-:W-:Y:S02]  /*0920*/  ISETP.NE.AND P4, PT, R34, RZ, PT ;  /* 0x000000ff2200720c */ /* 0x000fe40003f85270 */
[----:B------:R-:W-:-:S03]  /*0930*/  ISETP.GE.AND P2, PT, R30, RZ, PT ;  /* 0x000000ff1e00720c */ /* 0x000fc60003f46270 */
[----:B------:R1:W5:Y:S06]  /*0940*/  @P1 LDG.E R17, desc[UR36][R12.64] ;  /* 0x000000240c111981 */ /* 0x00036c000c1e1900 */
[----:B------:R-:W-:Y:S02]  /*0950*/  @!P0 IADD3 R18, PT, PT, R18, -R21, RZ ;  /* 0x8000001512128210 */ /* 0x000fe40007ffe0ff */
[----:B------:R-:W-:Y:S02]  /*0960*/  ISETP.NE.AND P0, PT, RZ, UR4, PT ;  /* 0x00000004ff007c0c */ /* 0x000fe4000bf05270 */
[----:B------:R-:W-:-:S02]  /*0970*/  ISETP.NE.AND P1, PT, R20, RZ, PT ;  /* 0x000000ff1400720c */ /* 0x000fc40003f25270 */
[----:B0-----:R-:W-:Y:S01]  /*0980*/  ISETP.LT.OR P0, PT, R6, 0x1, P0 ;  /* 0x000000010600780c */ /* 0x001fe20000701670 */
[----:B------:R-:W-:Y:S01]  /*0990*/  BSSY.RECONVERGENT B6, `(.L_x_395) ;  /* 0x000013b000067945 */ /* 0x000fe20003800200 */
[----:B------:R-:W-:Y:S01]  /*09a0*/  @!P2 IADD3 R18, PT, PT, -R18, RZ, RZ ;  /* 0x000000ff1212a210 */ /* 0x000fe20007ffe1ff */
[----:B------:R-:W-:-:S08]  /*09b0*/  IMAD R84, R84, R35, RZ ;  /* 0x0000002354547224 */ /* 0x000fd000078e02ff */
[----:B------:R-:W-:Y:S01]  /*09c0*/  @!P1 LOP3.LUT R18, RZ, R20, RZ, 0x33, !PT ;  /* 0x00000014ff129212 */ /* 0x000fe200078e33ff */
[----:B----4-:R-:W-:Y:S02]  /*09d0*/  @!P4 HFMA2 R25, R25, 1, 1, R23 ;  /* 0x3c003c001919c831 */ /* 0x010fe40000000017 */
[----:B------:R-:W-:Y:S02]  /*09e0*/  @!P4 HADD2 R24, R24, R22 ;  /* 0x000000161818c230 */ /* 0x000fe40000000000 */
[----:B------:R-:W-:Y:S02]  /*09f0*/  @!P3 HFMA2 R25, R25, R11, -RZ ;  /* 0x0000000b1919b231 */ /* 0x000fe400001000ff */
[----:B------:R-:W-:Y:S02]  /*0a00*/  @!P3 HMUL2 R24, R24, R10 ;  /* 0x0000000a1818b232 */ /* 0x000fe40000000000 */
[----:B------:R-:W-:Y:S02]  /*0a10*/  HFMA2 R27, R27, 1, 1, R15 ;  /* 0x3c003c001b1b7831 */ /* 0x000fe4000000000f */
[----:B------:R-:W-:Y:S01]  /*0a20*/  HADD2 R26, R26, R14 ;  /* 0x0000000e1a1a7230 */ /* 0x000fe20000000000 */
[----:B-1----:R-:W-:Y:S06]  /*0a30*/  @P0 BRA `(.L_x_396) ;  /* 0x00000004006c0947 */ /* 0x002fec0003800000 */
[----:B------:R-:W-:Y:S05]  /*0a40*/  @P4 BRA `(.L_x_397) ;  /* 0x0000000000d04947 */ /* 0x000fea0003800000 */
[----:B------:R-:W-:-:S13]  /*0a50*/  ISETP.GE.AND P0, PT, R3, R6, PT ;  /* 0x000000060300720c */ /* 0x000fda0003f06270 */
[----:B------:R-:W-:Y:S05]  /*0a60*/  @P0 BRA `(.L_x_398) ;  /* 0x0000001000b40947 */ /* 0x000fea0003800000 */
[----:B------:R-:W-:Y:S01]  /*0a70*/  I2FP.F32.U32 R4, R6 ;  /* 0x0000000600047245 */ /* 0x000fe20000201000 */
[--C-:B------:R-:W-:Y:S01]  /*0a80*/  HADD2.F32 R8, -RZ, R25.reuse.H1_H1 ;  /* 0x30000019ff087230 */ /* 0x100fe20000004100 */
[----:B------:R-:W-:Y:S01]  /*0a90*/  IADD3 R0, PT, PT, R3, 0x2, RZ ;  /* 0x0000000203007810 */ /* 0x000fe20007ffe0ff */
[----:B------:R-:W-:Y:S01]  /*0aa0*/  HADD2.F32 R25, -RZ, R25.H0_H0 ;  /* 0x20000019ff197230 */ /* 0x000fe20000004100 */
[----:B------:R-:W-:Y:S02]  /*0ab0*/  I2FP.F32.U32 R3, R3 ;  /* 0x0000000300037245 */ /* 0x000fe40000201000 */
[----:B------:R-:W0:Y:S01]  /*0ac0*/  MUFU.RCP R4, R4 ;  /* 0x0000000400047308 */ /* 0x000e220000001000 */
[----:B------:R-:W-:-:S05]  /*0ad0*/  I2FP.F32.U32 R0, R0 ;  /* 0x0000000000007245 */ /* 0x000fca0000201000 */
[-C--:B0-----:R-:W-:Y:S01]  /*0ae0*/  FMUL.FTZ R0, R0, R4.reuse ;  /* 0x0000000400007220 */ /* 0x081fe20000410000 */
[----:B------:R-:W-:-:S03]  /*0af0*/  FMUL.FTZ R3, R3, R4 ;  /* 0x0000000403037220 */ /* 0x000fc60000410000 */
[----:B------:R-:W-:Y:S01]  /*0b00*/  FMUL.FTZ R5, R0, 13.28771209716796875 ;  /* 0x41549a7800057820 */ /* 0x000fe20000410000 */
[----:B------:R-:W-:Y:S01]  /*0b10*/  FMUL.FTZ R3, R3, 13.28771209716796875 ;  /* 0x41549a7803037820 */ /* 0x000fe20000410000 */
[----:B-----5:R-:W-:-:S04]  /*0b20*/  IADD3 R0, PT, PT, -R17, R34, RZ ;  /* 0x0000002211007210 */ /* 0x020fc80007ffe1ff */
[----:B------:R-:W0:Y:S01]  /*0b30*/  MUFU.EX2 R5, -R5 ;  /* 0x8000000500057308 */ /* 0x000e220000000800 */
[----:B------:R-:W-:-:S03]  /*0b40*/  I2FP.F32.S32 R0, R0 ;  /* 0x0000000000007245 */ /* 0x000fc60000201400 */
[----:B------:R-:W1:Y:S02]  /*0b50*/  MUFU.EX2 R3, -R3 ;  /* 0x8000000300037308 */ /* 0x000e640000000800 */
[----:B0-----:R-:W-:Y:S01]  /*0b60*/  FMUL.FTZ R4, R0, R5 ;  /* 0x0000000500047220 */ /* 0x001fe20000410000 */
[--C-:B------:R-:W-:Y:S02]  /*0b70*/  HADD2.F32 R5, -RZ, R27.reuse.H1_H1 ;  /* 0x3000001bff057230 */ /* 0x100fe40000004100 */
[----:B------:R-:W-:Y:S02]  /*0b80*/  HADD2.F32 R27, -RZ, R27.H0_H0 ;  /* 0x2000001bff1b7230 */ /* 0x000fe40000004100 */
[----:B------:R-:W-:Y:S01]  /*0b90*/  FMUL.RZ R11, R4, 0.15915493667125701904 ;  /* 0x3e22f983040b7820 */ /* 0x000fe2000040c000 */
[----:B-1----:R-:W-:-:S03]  /*0ba0*/  FMUL.FTZ R0, R0, R3 ;  /* 0x0000000300007220 */ /* 0x002fc60000410000 */
[----:B------:R-:W0:Y:S01]  /*0bb0*/  MUFU.SIN R7, R11 ;  /* 0x0000000b00077308 */ /* 0x000e220000000400 */
[----:B------:R-:W-:-:S07]  /*0bc0*/  FMUL.RZ R9, R0, 0.15915493667125701904 ;  /* 0x3e22f98300097820 */ /* 0x000fce000040c000 */
[----:B------:R1:W2:Y:S08]  /*0bd0*/  MUFU.COS R6, R11 ;  /* 0x0000000b00067308 */ /* 0x0002b00000000000 */
[----:B------:R-:W3:Y:S01]  /*0be0*/  MUFU.SIN R4, R9 ;  /* 0x0000000900047308 */ /* 0x000ee20000000400 */
[----:B-1----:R-:W-:Y:S02]  /*0bf0*/  HADD2.F32 R11, -RZ, R24.H1_H1 ;  /* 0x30000018ff0b7230 */ /* 0x002fe40000004100 */
[C---:B0-----:R-:W-:Y:S01]  /*0c00*/  FMUL.FTZ R3, R7.reuse, R5 ;  /* 0x0000000507037220 */ /* 0x041fe20000410000 */
[----:B------:R-:W-:-:S04]  /*0c10*/  FMUL.FTZ R12, R7, R8 ;  /* 0x00000008070c7220 */ /* 0x000fc80000410000 */
[----:B------:R0:W1:Y:S01]  /*0c20*/  MUFU.COS R0, R9 ;  /* 0x0000000900007308 */ /* 0x0000620000000000 */
[C---:B--2---:R-:W-:Y:S01]  /*0c30*/  FMUL.FTZ R10, R6.reuse, R5 ;  /* 0x00000005060a7220 */ /* 0x044fe20000410000 */
[C---:B------:R-:W-:Y:S01]  /*0c40*/  FMUL.FTZ R14, R6.reuse, R8 ;  /* 0x00000008060e7220 */ /* 0x040fe20000410000 */
[--C-:B------:R-:W-:Y:S02]  /*0c50*/  HADD2.F32 R5, -RZ, R26.reuse.H1_H1 ;  /* 0x3000001aff057230 */ /* 0x100fe40000004100 */
[C---:B------:R-:W-:Y:S01]  /*0c60*/  FFMA.FTZ R8, R6.reuse, R27, -R3 ;  /* 0x0000001b06087223 */ /* 0x040fe20000010803 */
[----:B------:R-:W-:Y:S01]  /*0c70*/  FFMA.FTZ R12, R6, R25, -R12 ;  /* 0x00000019060c7223 */ /* 0x000fe2000001080c */
[C---:B------:R-:W-:Y:S01]  /*0c80*/  FFMA.FTZ R27, R7.reuse, R27, R10 ;  /* 0x0000001b071b7223 */ /* 0x040fe2000001000a */
[----:B------:R-:W-:Y:S01]  /*0c90*/  FFMA.FTZ R25, R7, R25, R14 ;  /* 0x0000001907197223 */ /* 0x000fe2000001000e */
[----:B------:R-:W-:Y:S02]  /*0ca0*/  HADD2.F32 R3, -RZ, R26.H0_H0 ;  /* 0x2000001aff037230 */ /* 0x000fe40000004100 */
[----:B---3--:R-:W-:Y:S01]  /*0cb0*/  FMUL.FTZ R7, R4, R5 ;  /* 0x0000000504077220 */ /* 0x008fe20000410000 */
[----:B0-----:R-:W-:-:S02]  /*0cc0*/  HADD2.F32 R9, -RZ, R24.H0_H0 ;  /* 0x20000018ff097230 */ /* 0x001fc40000004100 */
[----:B------:R-:W-:Y:S01]  /*0cd0*/  FMUL.FTZ R6, R4, R11 ;  /* 0x0000000b04067220 */ /* 0x000fe20000410000 */
[----:B------:R-:W-:Y:S02]  /*0ce0*/  F2FP.F16.F32.PACK_AB R27, R27, R8 ;  /* 0x000000081b1b723e */ /* 0x000fe400000000ff */
[----:B------:R-:W-:Y:S01]  /*0cf0*/  F2FP.F16.F32.PACK_AB R25, R25, R12 ;  /* 0x0000000c1919723e */ /* 0x000fe200000000ff */
[C---:B-1----:R-:W-:Y:S01]  /*0d00*/  FMUL.FTZ R5, R0.reuse, R5 ;  /* 0x0000000500057220 */ /* 0x042fe20000410000 */
        /* <DEDUP_REMOVED lines=8> */
.L_x_397:
        /* <DEDUP_REMOVED lines=8> */
[----:B------:R-:W-:Y:S02]  /*0e10*/  I2FP.F32.U32 R5, R0 ;  /* 0x0000000000057245 */ /* 0x000fe40000201000 */
[----:B-----5:R-:W-:-:S04]  /*0e20*/  IADD3 R34, PT, PT, -R17, R34, RZ ;  /* 0x0000002211227210 */ /* 0x020fc80007ffe1ff */
[----:B------:R-:W-:Y:S01]  /*0e30*/  I2FP.F32.S32 R34, R34 ;  /* 0x0000002200227245 */ /* 0x000fe20000201400 */
[-C--:B0-----:R-:W-:Y:S01]  /*0e40*/  FMUL.FTZ R5, R5, R6.reuse ;  /* 0x0000000605057220 */ /* 0x081fe20000410000 */
[----:B------:R-:W-:-:S03]  /*0e50*/  FMUL.FTZ R3, R3, R6 ;  /* 0x0000000603037220 */ /* 0x000fc60000410000 */
[----:B------:R-:W-:Y:S01]  /*0e60*/  FMUL.FTZ R5, R5, 13.28771209716796875 ;  /* 0x41549a7805057820 */ /* 0x000fe20000410000 */
[----:B------:R-:W-:-:S05]  /*0e70*/  FMUL.FTZ R3, R3, 13.28771209716796875 ;  /* 0x41549a7803037820 */ /* 0x000fca0000410000 */
[----:B------:R-:W0:Y:S04]  /*0e80*/  MUFU.EX2 R5, -R5 ;  /* 0x8000000500057308 */ /* 0x000e280000000800 */
[----:B------:R-:W1:Y:S01]  /*0e90*/  MUFU.EX2 R3, -R3 ;  /* 0x8000000300037308 */ /* 0x000e620000000800 */
[C---:B0-----:R-:W-:Y:S01]  /*0ea0*/  FMUL.FTZ R0, R34.reuse, R5 ;  /* 0x0000000522007220 */ /* 0x041fe20000410000 */
[--C-:B------:R-:W-:Y:S02]  /*0eb0*/  HADD2.F32 R5, -RZ, R26.reuse.H1_H1 ;  /* 0x3000001aff057230 */ /* 0x100fe40000004100 */
[----:B-1----:R-:W-:Y:S01]  /*0ec0*/  FMUL.FTZ R34, R34, R3 ;  /* 0x0000000322227220 */ /* 0x002fe20000410000 */
[----:B------:R-:W-:Y:S01]  /*0ed0*/  FMUL.RZ R6, R0, 0.15915493667125701904 ;  /* 0x3e22f98300067820 */ /* 0x000fe2000040c000 */
[----:B------:R-:W-:-:S02]  /*0ee0*/  HADD2.F32 R3, -RZ, R26.H0_H0 ;  /* 0x2000001aff037230 */ /* 0x000fc40000004100 */
[----:B------:R-:W-:Y:S01]  /*0ef0*/  FMUL.RZ R34, R34, 0.15915493667125701904 ;  /* 0x3e22f98322227820 */ /* 0x000fe2000040c000 */
        /* <DEDUP_REMOVED lines=15> */
.L_x_396:
        /* <DEDUP_REMOVED lines=13> */
[----:B0-----:R-:W-:Y:S01]  /*10c0*/  HFMA2 R4, -RZ, RZ, 0, 0 ;  /* 0x00000000ff047431 */ /* 0x001fe200000001ff */
[----:B-1----:R-:W-:-:S05]  /*10d0*/  IADD3 R8, PT, PT, RZ, -R5, RZ ;  /* 0x80000005ff087210 */ /* 0x002fca0007ffe0ff */
[----:B------:R-:W-:Y:S01]  /*10e0*/  IMAD R9, R8, R7, RZ ;  /* 0x0000000708097224 */ /* 0x000fe200078e02ff */
[----:B------:R-:W-:-:S03]  /*10f0*/  MOV R8, R10 ;  /* 0x0000000a00087202 */ /* 0x000fc60000000f00 */
[----:B------:R-:W-:-:S06]  /*1100*/  IMAD.HI.U32 R5, R5, R9, R4 ;  /* 0x0000000905057227 */ /* 0x000fcc00078e0004 */
[----:B------:R-:W-:-:S04]  /*1110*/  IMAD.HI.U32 R5, R5, R8, RZ ;  /* 0x0000000805057227 */ /* 0x000fc800078e00ff */
[----:B------:R-:W-:-:S05]  /*1120*/  IMAD R0, R5, R0, R8 ;  /* 0x0000000005007224 */ /* 0x000fca00078e0208 */
[----:B------:R-:W-:-:S13]  /*1130*/  ISETP.GT.U32.AND P1, PT, R7, R0, PT ;  /* 0x000000000700720c */ /* 0x000fda0003f24070 */
[-C--:B------:R-:W-:Y:S02]  /*1140*/  @!P1 IADD3 R0, PT, PT, R0, -R7.reuse, RZ ;  /* 0x8000000700009210 */ /* 0x080fe40007ffe0ff */
[----:B------:R-:W-:Y:S02]  /*1150*/  @!P1 IADD3 R5, PT, PT, R5, 0x1, RZ ;  /* 0x0000000105059810 */ /* 0x000fe40007ffe0ff */
[----:B------:R-:W-:Y:S02]  /*1160*/  ISETP.GE.U32.AND P0, PT, R0, R7, PT ;  /* 0x000000070000720c */ /* 0x000fe40003f06070 */
[----:B------:R-:W-:Y:S02]  /*1170*/  LOP3.LUT R0, R3, R34, RZ, 0x3c, !PT ;  /* 0x0000002203007212 */ /* 0x000fe400078e3cff */
[----:B------:R-:W-:Y:S02]  /*1180*/  ISETP.NE.AND P1, PT, R34, RZ, PT ;  /* 0x000000ff2200720c */ /* 0x000fe40003f25270 */
[----:B------:R-:W-:-:S07]  /*1190*/  ISETP.GE.AND P2, PT, R0, RZ, PT ;  /* 0x000000ff0000720c */ /* 0x000fce0003f46270 */
[----:B------:R-:W-:Y:S02]  /*11a0*/  @P0 IADD3 R5, PT, PT, R5, 0x1, RZ ;  /* 0x0000000105050810 */ /* 0x000fe40007ffe0ff */
[----:B------:R-:W-:Y:S02]  /*11b0*/  ISETP.GE.AND P0, PT, R3, R6, PT ;  /* 0x000000060300720c */ /* 0x000fe40003f06270 */
[----:B------:R-:W-:-:S04]  /*11c0*/  MOV R35, R5 ;  /* 0x0000000500237202 */ /* 0x000fc80000000f00 */
        /* <DEDUP_REMOVED lines=10> */
[----:B------:R-:W-:Y:S02]  /*1270*/  MOV R8, 0x53f ;  /* 0x0000053f00087802 */ /* 0x000fe40000000f00 */
[----:B------:R1:W2:Y:S01]  /*1280*/  LDC.64 R14, c[0x4][R0] ;  /* 0x01000000000e7b82 */ /* 0x0002a20000000a00 */
[----:B------:R-:W3:Y:S01]  /*1290*/  LDCU.64 UR6, c[0x4][0xd0] ;  /* 0x01001a00ff0677ac */ /* 0x000ee20008000a00 */
[----:B------:R-:W-:Y:S02]  /*12a0*/  MOV R12, 0x1 ;  /* 0x00000001000c7802 */ /* 0x000fe40000000f00 */
[----:B------:R-:W-:Y:S01]  /*12b0*/  MOV R13, RZ ;  /* 0x000000ff000d7202 */ /* 0x000fe20000000f00 */
[----:B------:R-:W4:Y:S01]  /*12c0*/  LDCU.64 UR8, c[0x4][0xa8] ;  /* 0x01001500ff0877ac */ /* 0x000f220008000a00 */
[----:B0-----:R-:W-:-:S02]  /*12d0*/  MOV R4, UR4 ;  /* 0x0000000400047c02 */ /* 0x001fc40008000f00 */
[----:B------:R-:W-:Y:S02]  /*12e0*/  MOV R5, UR5 ;  /* 0x0000000500057c02 */ /* 0x000fe40008000f00 */
[----:B---3--:R-:W-:Y:S02]  /*12f0*/  MOV R6, UR6 ;  /* 0x0000000600067c02 */ /* 0x008fe40008000f00 */
[----:B------:R-:W-:Y:S02]  /*1300*/  MOV R7, UR7 ;  /* 0x0000000700077c02 */ /* 0x000fe40008000f00 */
[----:B----4-:R-:W-:Y:S02]  /*1310*/  MOV R10, UR8 ;  /* 0x00000008000a7c02 */ /* 0x010fe40008000f00 */
[----:B-1----:R-:W-:-:S07]  /*1320*/  MOV R11, UR9 ;  /* 0x00000009000b7c02 */ /* 0x002fce0008000f00 */
[----:B------:R-:W-:-:S07]  /*1330*/  LEPC R20, `(.L_x_399) ;  /* 0x000000001014794e */ /* 0x000fce0000000000 */
[----:B--2--5:R-:W-:Y:S05]  /*1340*/  CALL.ABS.NOINC R14 ;  /* 0x000000000e007343 */ /* 0x024fea0003c00000 */
.L_x_399:
[----:B------:R-:W0:Y:S01]  /*1350*/  S2R R3, SR_CgaCtaId ;  /* 0x0000000000037919 */ /* 0x000e220000008800 */
[----:B------:R-:W1:Y:S01]  /*1360*/  LDC R9, c[0x0][0x400] ;  /* 0x00010000ff097b82 */ /* 0x000e620000000800 */
[----:B------:R-:W-:Y:S02]  /*1370*/  ISETP.NE.AND P6, PT, R37, RZ, PT ;  /* 0x000000ff2500720c */ /* 0x000fe40003fc5270 */
[----:B------:R-:W-:-:S04]  /*1380*/  MOV R0, 0x400 ;  /* 0x0000040000007802 */ /* 0x000fc80000000f00 */
[----:B------:R-:W-:-:S04]  /*1390*/  IADD3 R0, PT, PT, R0, 0x240, RZ ;  /* 0x0000024000007810 */ /* 0x000fc80007ffe0ff */
        /* <DEDUP_REMOVED lines=8> */
[----:B------:R-:W-:-:S05]  /*1420*/  @!P0 LEA R5, R5, R3, 0x1 ;  /* 0x0000000305058211 */ /* 0x000fca00078e08ff */
[----:B------:R1:W-:Y:S02]  /*1430*/  @!P0 STS.64 [R5], R24 ;  /* 0x0000001805008388 */ /* 0x0003e40000000a00 */
.L_x_400:
        /* <DEDUP_REMOVED lines=22> */
[----:B------:R-:W-:Y:S02]  /*15a0*/  LEA.HI R5, R5, R5, RZ, 0x1 ;  /* 0x0000000505057211 */ /* 0x000fe400078f08ff */
        /* <DEDUP_REMOVED lines=10> */
[----:B------:R-:W-:Y:S01]  /*1650*/  HADD2.F32 R11, -RZ, R25.H1_H1 ;  /* 0x30000019ff0b7230 */ /* 0x000fe20000004100 */
[----:B------:R-:W-:Y:S01]  /*1660*/  IADD3 R4, PT, PT, R7, 0x2, RZ ;  /* 0x0000000207047810 */ /* 0x000fe20007ffe0ff */
[----:B------:R-:W-:Y:S01]  /*1670*/  HADD2.F32 R37, -RZ, R27.H0_H0 ;  /* 0x2000001bff257230 */ /* 0x000fe20000004100 */
[----:B-----5:R-:W-:Y:S01]  /*1680*/  IADD3 R8, PT, PT, -R17, R8, RZ ;  /* 0x0000000811087210 */ /* 0x020fe20007ffe1ff */
[----:B------:R-:W-:Y:S01]  /*1690*/  HADD2.F32 R25, -RZ, R25.H0_H0 ;  /* 0x20000019ff197230 */ /* 0x000fe20000004100 */
[----:B------:R-:W0:Y:S01]  /*16a0*/  MUFU.RCP R5, R5 ;  /* 0x0000000500057308 */ /* 0x000e220000001000 */
[----:B------:R-:W-:Y:S02]  /*16b0*/  I2FP.F32.S32 R4, R4 ;  /* 0x0000000400047245 */ /* 0x000fe40000201400 */
        /* <DEDUP_REMOVED lines=41> */
.L_x_406:
[----:B------:R-:W-:Y:S05]  /*1950*/  BSYNC.RECONVERGENT B2 ;  /* 0x0000000000027941 */ /* 0x000fea0003800200 */
.L_x_405:
[C-C-:B------:R-:W-:Y:S02]  /*1960*/  PRMT R4, R24.reuse, 0x5410, R25.reuse ;  /* 0x0000541018047816 */ /* 0x140fe40000000019 */
[----:B------:R-:W-:-:S03]  /*1970*/  PRMT R5, R24, 0x7632, R25 ;  /* 0x0000763218057816 */ /* 0x000fc60000000019 */
[----:B------:R0:W-:Y:S04]  /*1980*/  STS [R21], R4 ;  /* 0x0000000415007388 */ /* 0x0001e80000000800 */
[----:B------:R0:W-:Y:S01]  /*1990*/  STS [R20], R5 ;  /* 0x0000000514007388 */ /* 0x0001e20000000800 */
[----:B------:R-:W-:Y:S05]  /*19a0*/  BRA `(.L_x_407) ;  /* 0x00000000009c7947 */ /* 0x000fea0003800000 */
.L_x_404:
[----:B------:R-:W-:-:S04]  /*19b0*/  LEA.HI R5, R5, R5, RZ, 0x1 ;  /* 0x0000000505057211 */ /* 0x000fc800078f08ff */
[----:B------:R-:W-:-:S04]  /*19c0*/  SHF.L.U32 R5, R5, 0x1, RZ ;  /* 0x0000000105057819 */ /* 0x000fc800000006ff */
        /* <DEDUP_REMOVED lines=37> */
.L_x_407:
[----:B------:R-:W-:Y:S05]  /*1c20*/  BSYNC.RECONVERGENT B1 ;  /* 0x0000000000017941 */ /* 0x000fea0003800200 */
.L_x_403:
[C-C-:B0-----:R-:W-:Y:S02]  /*1c30*/  PRMT R4, R26.reuse, 0x5410, R27.reuse ;  /* 0x000054101a047816 */ /* 0x141fe4000000001b */
[----:B------:R-:W-:-:S03]  /*1c40*/  PRMT R5, R26, 0x7632, R27 ;  /* 0x000076321a057816 */ /* 0x000fc6000000001b */
[----:B------:R0:W-:Y:S04]  /*1c50*/  STS [R15], R4 ;  /* 0x000000040f007388 */ /* 0x0001e80000000800 */
[----:B------:R0:W-:Y:S02]  /*1c60*/  STS [R14], R5 ;  /* 0x000000050e007388 */ /* 0x0001e40000000800 */
.L_x_402:
[----:B------:R-:W-:Y:S05]  /*1c70*/  BSYNC.RECONVERGENT B0 ;  /* 0x0000000000007941 */ /* 0x000fea0003800200 */
.L_x_401:
        /* <DEDUP_REMOVED lines=10> */
.L_x_409:
[----:B------:R-:W-:Y:S05]  /*1d20*/  BSYNC.RECONVERGENT B0 ;  /* 0x0000000000007941 */ /* 0x000fea0003800200 */
.L_x_408:
[----:B------:R-:W-:Y:S06]  /*1d30*/  BAR.SYNC.DEFER_BLOCKING 0x0 ;  /* 0x0000000000007b1d */ /* 0x000fec0000010000 */
.L_x_398:
[----:B------:R-:W-:Y:S05]  /*1d40*/  BSYNC.RECONVERGENT B6 ;  /* 0x0000000000067941 */ /* 0x000fea0003800200 */
.L_x_395:
[----:B------:R-:W0:Y:S01]  /*1d50*/  LDCU UR4, c[0x0][0x3f4] ;  /* 0x00007e80ff0477ac */ /* 0x000e220008000800 */
[----:B------:R-:W-:Y:S02]  /*1d60*/  ISETP.GT.U32.AND P0, PT, R29, 0x1f, PT ;  /* 0x0000001f1d00780c */ /* 0x000fe40003f04070 */
[----:B---3--:R-:W-:Y:S02]  /*1d70*/  MOV R0, 0xff7fffff ;  /* 0xff7fffff00007802 */ /* 0x008fe40000000f00 */
[----:B0-----:R-:W-:-:S04]  /*1d80*/  MOV R3, UR4 ;  /* 0x0000000400037c02 */ /* 0x001fc80008000f00 */
[----:B-1----:R-:W-:-:S05]  /*1d90*/  VIADDMNMX R5, R16, -R3, RZ, !PT ;  /* 0x8000000310057246 */ /* 0x002fca00078001ff */
[----:B------:R-:W-:Y:S05]  /*1da0*/  @P0 BRA `(.L_x_410) ;  /* 0x0000000000e00947 */ /* 0x000fea0003800000 */
[----:B------:R-:W0:Y:S01]  /*1db0*/  LDCU UR4, c[0x0][0x40c] ;  /* 0x00008180ff0477ac */ /* 0x000e220008000800 */
[----:B------:R-:W1:Y:S01]  /*1dc0*/  S2R R21, SR_CgaCtaId ;  /* 0x0000000000157919 */ /* 0x000e620000008800 */
[----:B------:R-:W-:Y:S01]  /*1dd0*/  MOV R10, 0x400 ;  /* 0x00000400000a7802 */ /* 0x000fe20000000f00 */
[-C--:B------:R-:W-:Y:S02]  /*1de0*/  IMAD R32, R33, R3.reuse, R32 ;  /* 0x0000000321207224 */ /* 0x080fe400078e0220 */
[----:B--2-4-:R-:W-:Y:S02]  /*1df0*/  HMUL2 R12, R27, R25 ;  /* 0x000000191b0c7232 */ /* 0x014fe40000000000 */
[----:B------:R-:W-:Y:S01]  /*1e00*/  IMAD R31, R31, R3, R18 ;  /* 0x000000031f1f7224 */ /* 0x000fe200078e0212 */
[----:B------:R-:W-:Y:S01]  /*1e10*/  IADD3 R4, PT, PT, R10, 0x40, RZ ;  /* 0x000000400a047810 */ /* 0x000fe20007ffe0ff */
[----:B------:R-:W-:-:S03]  /*1e20*/  HFMA2 R12, R26, R24, R12 ;  /* 0x000000181a0c7231 */ /* 0x000fc6000000000c */
[----:B------:R-:W-:Y:S02]  /*1e30*/  LEA R31, R31, R32, 0x3 ;  /* 0x000000201f1f7211 */ /* 0x000fe400078e18ff */
[--C-:B------:R-:W-:Y:S02]  /*1e40*/  HADD2.F32 R13, -RZ, R12.reuse.H0_H0 ;  /* 0x2000000cff0d7230 */ /* 0x100fe40000004100 */
[----:B------:R-:W-:Y:S01]  /*1e50*/  HADD2.F32 R12, -RZ, R12.H1_H1 ;  /* 0x3000000cff0c7230 */ /* 0x000fe20000004100 */
[----:B0-----:R-:W-:Y:S01]  /*1e60*/  ISETP.NE.AND P0, PT, RZ, UR4, PT ;  /* 0x00000004ff007c0c */ /* 0x001fe2000bf05270 */
[----:B------:R-:W-:-:S03]  /*1e70*/  UMOV UR4, 0xffffffff ;  /* 0xffffffff00047882 */ /* 0x000fc60000000000 */
[----:B------:R-:W-:-:S09]  /*1e80*/  FADD.FTZ R13, R13, R12 ;  /* 0x0000000c0d0d7221 */ /* 0x000fd20000010000 */
[----:B------:R-:W0:Y:S01]  /*1e90*/  @!P0 LDC.64 R6, c[0x0][0x3b8] ;  /* 0x0000ee00ff068b82 */ /* 0x000e220000000a00 */
[----:B------:R-:W-:Y:S02]  /*1ea0*/  @!P0 IADD3 R8, PT, PT, R10, 0x140, RZ ;  /* 0x000001400a088810 */ /* 0x000fe40007ffe0ff */
[C---:B-1----:R-:W-:Y:S02]  /*1eb0*/  LEA R4, R21.reuse, R4, 0x18 ;  /* 0x0000000415047211 */ /* 0x042fe400078ec0ff */
[----:B------:R-:W-:Y:S02]  /*1ec0*/  @!P0 LEA R8, R21, R8, 0x18 ;  /* 0x0000000815088211 */ /* 0x000fe400078ec0ff */
[C---:B------:R-:W-:Y:S02]  /*1ed0*/  LEA R4, R29.reuse, R4, 0x3 ;  /* 0x000000041d047211 */ /* 0x040fe400078e18ff */
[----:B------:R-:W-:-:S03]  /*1ee0*/  @!P0 LEA R8, R29, R8, 0x3 ;  /* 0x000000081d088211 */ /* 0x000fc600078e18ff */
        /* <DEDUP_REMOVED lines=14> */
.L_x_518:
        /* <DEDUP_REMOVED lines=9> */
[----:B------:R-:W3:Y:S01]  /*2060*/  @P0 LDC.64 R6, c[0x0][0x438] ;  /* 0x00010e00ff060b82 */ /* 0x000ee20000000a00 */
[----:B--2---:R-:W-:-:S04]  /*2070*/  @P0 IMAD R28, R28, R0, R9 ;  /* 0x000000001c1c0224 */ /* 0x004fc800078e0209 */
[----:B------:R-:W-:-:S04]  /*2080*/  @P0 IMAD R9, R28, R0, R9 ;  /* 0x000000001c090224 */ /* 0x000fc800078e0209 */
[----:B---3--:R-:W-:-:S06]  /*2090*/  @P0 IMAD.WIDE R6, R9, 0x2, R6 ;  /* 0x0000000209060825 */ /* 0x008fcc00078e0206 */
[----:B------:R-:W2:Y:S01]  /*20a0*/  @P0 LDG.E.U16 R6, desc[UR36][R6.64] ;  /* 0x0000002406060981 */ /* 0x000ea2000c1e1500 */
[----:B------:R-:W-:Y:S01]  /*20b0*/  IADD3 R10, PT, PT, R10, 0x240, RZ ;  /* 0x000002400a0a7810 */ /* 0x000fe20007ffe0ff */
[----:B-1----:R-:W-:Y:S01]  /*20c0*/  FMUL.FTZ R0, R14, UR4 ;  /* 0x000000040e007c20 */ /* 0x002fe20008410000 */
[----:B------:R-:W-:Y:S02]  /*20d0*/  IADD3 R4, PT, PT, R16, -R5, RZ ;  /* 0x8000000510047210 */ /* 0x000fe40007ffe0ff */
[----:B------:R-:W-:-:S04]  /*20e0*/  LEA R11, R21, R10, 0x18 ;  /* 0x0000000a150b7211 */ /* 0x000fc800078ec0ff */
[----:B------:R-:W-:Y:S01]  /*20f0*/  LEA R11, R4, R11, 0x2 ;  /* 0x0000000b040b7211 */ /* 0x000fe200078e10ff */
[----:B--2---:R-:W-:-:S05]  /*2100*/  @P0 HADD2.F32 R9, -RZ, R6.H0_H0 ;  /* 0x20000006ff090230 */ /* 0x004fca0000004100 */
[----:B------:R-:W-:-:S05]  /*2110*/  @P0 FADD.FTZ R0, R0, R9 ;  /* 0x0000000900000221 */ /* 0x000fca0000010000 */
[----:B------:R1:W-:Y:S02]  /*2120*/  STS [R11+-0x4], R0 ;  /* 0xfffffc000b007388 */ /* 0x0003e40000000800 */
.L_x_410:
[----:B------:R-:W-:Y:S05]  /*2130*/  WARPSYNC.ALL ;  /* 0x0000000000007948 */ /* 0x000fea0003800000 */
[----:B------:R-:W3:Y:S08]  /*2140*/  S2UR UR12, SR_CgaCtaId ;  /* 0x00000000000c79c3 */ /* 0x000ef00000008800 */
[----:B------:R-:W-:Y:S01]  /*2150*/  BAR.SYNC.DEFER_BLOCKING 0x0 ;  /* 0x0000000000007b1d */ /* 0x000fe20000010000 */
[----:B------:R-:W-:-:S04]  /*2160*/  LOP3.LUT R7, RZ, R5, RZ, 0x33, !PT ;  /* 0x00000005ff077212 */ /* 0x000fc800078e33ff */
[----:B------:R-:W-:Y:S01]  /*2170*/  IADD3 R7, PT, PT, R7, 0x1f, R16 ;  /* 0x0000001f07077810 */ /* 0x000fe20007ffe010 */
[----:B------:R-:W-:Y:S01]  /*2180*/  UMOV UR5, 0x400 ;  /* 0x0000040000057882 */ /* 0x000fe20000000000 */
[----:B------:R-:W0:Y:S01]  /*2190*/  LDCU UR6, c[0x0][0x40c] ;  /* 0x00008180ff0677ac */ /* 0x000e220008000800 */
[----:B------:R-:W1:Y:S01]  /*21a0*/  S2R R212, SR_TID.X ;  /* 0x0000000000d47919 */ /* 0x000e620000002100 */
[----:B------:R-:W1:Y:S01]  /*21b0*/  S2UR UR13, SR_CTAID.X ;  /* 0x00000000000d79c3 */ /* 0x000e620000002500 */
[----:B------:R-:W-:Y:S01]  /*21c0*/  SHF.R.S32.HI R4, RZ, 0x1f, R7 ;  /* 0x0000001fff047819 */ /* 0x000fe20000011407 */
[----:B------:R-:W1:Y:S03]  /*21d0*/  LDCU UR15, c[0x0][0x40c] ;  /* 0x00008180ff0f77ac */ /* 0x000e660008000800 */
[----:B------:R-:W-:Y:S01]  /*21e0*/  LEA.HI R4, R4, R7, RZ, 0x5 ;  /* 0x0000000704047211 */ /* 0x000fe200078f28ff */
[----:B------:R-:W1:Y:S02]  /*21f0*/  LDCU UR17, c[0x0][0x3f4] ;  /* 0x00007e80ff1177ac */ /* 0x000e640008000800 */
[----:B------:R-:W1:Y:S01]  /*2200*/  LDC R9, c[0x0][0x3f0] ;  /* 0x0000fc00ff097b82 */ /* 0x000e620000000800 */
[----:B------:R-:W-:Y:S01]  /*2210*/  LOP3.LUT R214, R4, 0xffffffe0, RZ, 0xc0, !PT ;  /* 0xffffffe004d67812 */ /* 0x000fe200078ec0ff */
[----:B------:R-:W1:Y:S01]  /*2220*/  LDCU UR16, c[0x0][0x410] ;  /* 0x00008200ff1077ac */ /* 0x000e620008000800 */
[----:B---3--:R-:W-:-:S02]  /*2230*/  ULEA UR4, UR12, UR5, 0x18 ;  /* 0x000000050c047291 */ /* 0x008fc4000f8ec0ff */
[----:B0-----:R-:W-:Y:S01]  /*2240*/  UISETP.NE.AND UP0, UPT, UR6, URZ, UPT ;  /* 0x000000ff0600728c */ /* 0x001fe2000bf05270 */
[----:B------:R-:W0:Y:S01]  /*2250*/  LDCU.64 UR8, c[0x0][0x3b8] ;  /* 0x00007700ff0877ac */ /* 0x000e220008000a00 */
[----:B------:R-:W3:Y:S05]  /*2260*/  LDCU.64 UR18, c[0x0][0x438] ;  /* 0x00008700ff1277ac */ /* 0x000eea0008000a00 */
[----:B------:R-:W0:Y:S01]  /*2270*/  LDS.128 R20, [UR4+0x40] ;  /* 0x00004004ff147984 */ /* 0x000e220008000c00 */
[----:B------:R-:W0:Y:S03]  /*2280*/  LDCU.64 UR10, c[0x0][0x448] ;  /* 0x00008900ff0a77ac */ /* 0x000e260008000a00 */
[----:B--2-4-:R-:W2:Y:S04]  /*2290*/  LDS.128 R24, [UR4+0x50] ;  /* 0x00005004ff187984 */ /* 0x014ea80008000c00 */
[----:B------:R-:W4:Y:S01]  /*22a0*/  LDS.128 R28, [UR4+0x60] ;  /* 0x00006004ff1c7984 */ /* 0x000f220008000c00 */
[----:B-1----:R-:W-:Y:S01]  /*22b0*/  ISETP.GE.AND P0, PT, R212, R214, PT ;  /* 0x000000d6d400720c */ /* 0x002fe20003f06270 */
[----:B------:R-:W-:-:S02]  /*22c0*/  IMAD R4, R84, R9, UR13 ;  /* 0x0000000d54047e24 */ /* 0x000fc4000f8e0209 */
[----:B------:R-:W1:Y:S04]  /*22d0*/  LDS.128 R32, [UR4+0x70] ;  /* 0x00007004ff207984 */ /* 0x000e680008000c00 */
        /* <DEDUP_REMOVED lines=29> */
.L_x_412:
[----:B------:R-:W-:Y:S01]  /*24b0*/  BSSY.RECONVERGENT B0, `(.L_x_413) ;  /* 0x00002f7000007945 */ /* 0x000fe20003800200 */
[----:B------:R-:W-:-:S03]  /*24c0*/  SHF.L.U32 R4, R4, 0x7, RZ ;  /* 0x0000000704047819 */ /* 0x000fc600000006ff */
[----:B------:R-:W-:Y:S05]  /*24d0*/  @P0 BRA `(.L_x_414) ;  /* 0x0000002c00d00947 */ /* 0x000fea0003800000 */
[----:B------:R-:W-:Y:S01]  /*24e0*/  IABS R6, R3 ;  /* 0x0000000300067213 */ /* 0x000fe20000000000 */
[----:B------:R-:W1:Y:S01]  /*24f0*/  S2UR UR14, SR_CTAID.Y ;  /* 0x00000000000e79c3 */ /* 0x000e620000002600 */
[----:B------:R-:W2:Y:S01]  /*2500*/  LDCU.64 UR6, c[0x0][0x420] ;  /* 0x00008400ff0677ac */ /* 0x000ea20008000a00 */
[-C--:B------:R-:W-:Y:S01]  /*2510*/  IADD3 R12, PT, PT, R212, R5.reuse, RZ ;  /* 0x00000005d40c7210 */ /* 0x080fe20007ffe0ff */
[----:B------:R-:W3:Y:S01]  /*2520*/  I2F.RP R8, R6 ;  /* 0x0000000600087306 */ /* 0x000ee20000209400 */
[----:B------:R-:W-:Y:S01]  /*2530*/  IADD3 R214, PT, PT, R214, R5, RZ ;  /* 0x00000005d6d67210 */ /* 0x000fe20007ffe0ff */
[----:B------:R-:W-:Y:S01]  /*2540*/  UIADD3 UR4, UPT, UPT, UR5, 0x240, URZ ;  /* 0x0000024005047890 */ /* 0x000fe2000fffe0ff */
[----:B------:R-:W-:Y:S02]  /*2550*/  IADD3 R213, PT, PT, R12, 0x1, RZ ;  /* 0x000000010cd57810 */ /* 0x000fe40007ffe0ff */
[----:B------:R-:W4:Y:S01]  /*2560*/  LDC R13, c[0x0][0x440] ;  /* 0x00011000ff0d7b82 */ /* 0x000f220000000800 */
[----:B------:R-:W-:-:S06]  /*2570*/  ULEA UR4, UR12, UR4, 0x18 ;  /* 0x000000040c047291 */ /* 0x000fcc000f8ec0ff */
[----:B------:R-:W-:Y:S01]  /*2580*/  LEA R212, R212, UR4, 0x2 ;  /* 0x00000004d4d47c11 */ /* 0x000fe2000f8e10ff */
[----:B---3--:R-:W3:Y:S01]  /*2590*/  MUFU.RCP R8, R8 ;  /* 0x0000000800087308 */ /* 0x008ee20000001000 */
[----:B--2---:R-:W-:-:S04]  /*25a0*/  ISETP.NE.U32.AND P0, PT, RZ, UR6, PT ;  /* 0x00000006ff007c0c */ /* 0x004fc8000bf05070 */
[----:B------:R-:W-:Y:S01]  /*25b0*/  ISETP.NE.AND.EX P0, PT, RZ, UR7, PT, P0 ;  /* 0x00000007ff007c0c */ /* 0x000fe2000bf05300 */
[----:B-1----:R-:W-:-:S05]  /*25c0*/  IMAD R7, R3, UR14, RZ ;  /* 0x0000000e03077c24 */ /* 0x002fca000f8e02ff */
[----:B------:R-:W-:Y:S01]  /*25d0*/  SHF.R.S32.HI R9, RZ, 0x1f, R7 ;  /* 0x0000001fff097819 */ /* 0x000fe20000011407 */
[----:B----4-:R-:W-:Y:S01]  /*25e0*/  IMAD R3, R13, UR13, R16 ;  /* 0x0000000d0d037c24 */ /* 0x010fe2000f8e0210 */
[----:B---3--:R-:W-:-:S04]  /*25f0*/  IADD3 R10, PT, PT, R8, 0xffffffe, RZ ;  /* 0x0ffffffe080a7810 */ /* 0x008fc80007ffe0ff */
[----:B------:R-:W-:Y:S01]  /*2600*/  IADD3 R3, PT, PT, R3, -0x1, RZ ;  /* 0xffffffff03037810 */ /* 0x000fe20007ffe0ff */
[----:B------:R1:W2:Y:S01]  /*2610*/  F2I.FTZ.U32.TRUNC.NTZ R11, R10 ;  /* 0x0000000a000b7305 */ /* 0x0002a2000021f000 */
[----:B------:R-:W-:-:S04]  /*2620*/  IADD3 R8, P1, P2, R7, UR6, R12 ;  /* 0x0000000607087c10 */ /* 0x000fc8000fa3e00c */
[----:B------:R-:W-:Y:S01]  /*2630*/  IADD3.X R9, PT, PT, R9, UR7, RZ, P1, P2 ;  /* 0x0000000709097c10 */ /* 0x000fe20008fe44ff */
[----:B-1----:R-:W-:Y:S01]  /*2640*/  HFMA2 R10, -RZ, RZ, 0, 0 ;  /* 0x00000000ff0a7431 */ /* 0x002fe200000001ff */
[----:B--2---:R-:W-:-:S05]  /*2650*/  IADD3 R15, PT, PT, RZ, -R11, RZ ;  /* 0x8000000bff0f7210 */ /* 0x004fca0007ffe0ff */
[----:B------:R-:W-:-:S04]  /*2660*/  IMAD R15, R15, R6, RZ ;  /* 0x000000060f0f7224 */ /* 0x000fc800078e02ff */
[----:B------:R-:W-:-:S04]  /*2670*/  IMAD.HI.U32 R7, R11, R15, R10 ;  /* 0x0000000f0b077227 */ /* 0x000fc800078e000a */
[----:B------:R-:W-:-:S07]  /*2680*/  IMAD R11, R3, R13, R12 ;  /* 0x0000000d030b7224 */ /* 0x000fce00078e020c */
.L_x_443:
[----:B--2---:R-:W2:Y:S01]  /*2690*/  @P0 LDG.E.U8 R210, desc[UR36][R8.64] ;  /* 0x0000002408d20981 */ /* 0x004ea2000c1e1100 */
[----:B------:R-:W-:Y:S01]  /*26a0*/  IADD3 R10, PT, PT, R213, -0x1, RZ ;  /* 0xffffffffd50a7810 */ /* 0x000fe20007ffe0ff */
[----:B------:R-:W-:Y:S01]  /*26b0*/  BSSY.RECONVERGENT B1, `(.L_x_415) ;  /* 0x000007a000017945 */ /* 0x000fe20003800200 */
[----:B------:R-:W-:Y:S02]  /*26c0*/  MOV R3, UR17 ;  /* 0x0000001100037c02 */ /* 0x000fe40008000f00 */
[----:B------:R-:W-:Y:S02]  /*26d0*/  IABS R216, R10 ;  /* 0x0000000a00d87213 */ /* 0x000fe40000000000 */
[----:B------:R-:W-:Y:S02]  /*26e0*/  IABS R211, R3 ;  /* 0x0000000300d37213 */ /* 0x000fe40000000000 */
[----:B------:R-:W-:Y:S01]  /*26f0*/  ISETP.GE.AND P2, PT, R10, RZ, PT ;  /* 0x000000ff0a00720c */ /* 0x000fe20003f46270 */
[----:B------:R-:W-:Y:S01]  /*2700*/  IMAD.HI.U32 R208, R7, R216, RZ ;  /* 0x000000d807d07227 */ /* 0x000fe200078e00ff */
[----:B------:R-:W-:-:S04]  /*2710*/  ISETP.NE.AND P4, PT, R3, RZ, PT ;  /* 0x000000ff0300720c */ /* 0x000fc80003f85270 */
[----:B------:R-:W-:-:S05]  /*2720*/  IADD3 R209, PT, PT, -R208, RZ, RZ ;  /* 0x000000ffd0d17210 */ /* 0x000fca0007ffe1ff */
[----:B------:R-:W-:Y:S01]  /*2730*/  IMAD R216, R211, R209, R216 ;  /* 0x000000d1d3d87224 */ /* 0x000fe200078e02d8 */
[----:B------:R-:W-:-:S04]  /*2740*/  IADD3 R209, PT, PT, R16, -0x1, RZ ;  /* 0xffffffff10d17810 */ /* 0x000fc80007ffe0ff */
[----:B------:R-:W-:-:S13]  /*2750*/  ISETP.GT.U32.AND P1, PT, R6, R216, PT ;  /* 0x000000d80600720c */ /* 0x000fda0003f24070 */
[----:B------:R-:W-:-:S04]  /*2760*/  @!P1 IADD3 R216, PT, PT, R216, -R211, RZ ;  /* 0x800000d3d8d89210 */ /* 0x000fc80007ffe0ff */
[----:B------:R-:W-:-:S13]  /*2770*/  ISETP.GT.U32.AND P1, PT, R6, R216, PT ;  /* 0x000000d80600720c */ /* 0x000fda0003f24070 */
[----:B------:R-:W-:Y:S02]  /*2780*/  @!P1 IADD3 R216, PT, PT, R216, -R211, RZ ;  /* 0x800000d3d8d89210 */ /* 0x000fe40007ffe0ff */
[----:B------:R-:W-:Y:S02]  /*2790*/  ISETP.GE.AND P1, PT, R10, R209, PT ;  /* 0x000000d10a00720c */ /* 0x000fe40003f26270 */
[----:B------:R-:W-:Y:S02]  /*27a0*/  @!P2 IADD3 R216, PT, PT, -R216, RZ, RZ ;  /* 0x000000ffd8d8a210 */ /* 0x000fe40007ffe1ff */
[----:B------:R-:W-:Y:S02]  /*27b0*/  @!P4 LOP3.LUT R216, RZ, R3, RZ, 0x33, !PT ;  /* 0x00000003ffd8c212 */ /* 0x000fe400078e33ff */
[----:B--2---:R-:W-:-:S07]  /*27c0*/  ISETP.NE.AND P3, PT, R210, RZ, P0 ;  /* 0x000000ffd200720c */ /* 0x004fce0000765270 */
[----:B-1-345:R-:W-:Y:S06]  /*27d0*/  @P1 BRA `(.L_x_416) ;  /* 0x00000004009c1947 */ /* 0x03afec0003800000 */
[-C--:B------:R-:W-:Y:S01]  /*27e0*/  IMAD R149, R4, R3.reuse, RZ ;  /* 0x0000000304957224 */ /* 0x080fe200078e02ff */
[----:B------:R-:W-:Y:S01]  /*27f0*/  SHF.L.U32 R158, R216, 0x3, RZ ;  /* 0x00000003d89e7819 */ /* 0x000fe200000006ff */
[-C--:B------:R-:W-:Y:S01]  /*2800*/  IMAD R150, R4, R3.reuse, RZ ;  /* 0x0000000304967224 */ /* 0x080fe200078e02ff */
[----:B------:R-:W-:Y:S01]  /*2810*/  IADD3 R210, PT, PT, R216, R3, RZ ;  /* 0x00000003d8d27210 */ /* 0x000fe20007ffe0ff */
[----:B------:R-:W-:Y:S01]  /*2820*/  UISETP.NE.AND UP0, UPT, UR15, URZ, UPT ;  /* 0x000000ff0f00728c */ /* 0x000fe2000bf05270 */
[----:B------:R-:W-:Y:S01]  /*2830*/  LEA R215, R3, R216, 0x1 ;  /* 0x000000d803d77211 */ /* 0x000fe200078e08ff */
[----:B------:R-:W-:Y:S01]  /*2840*/  UISETP.NE.AND UP1, UPT, UR15, URZ, UPT ;  /* 0x000000ff0f00728c */ /* 0x000fe2000bf25270 */
[----:B------:R-:W-:Y:S02]  /*2850*/  IADD3 R151, P2, PT, R158, R149, RZ ;  /* 0x000000959e977210 */ /* 0x000fe40007f5e0ff */
[----:B------:R-:W-:Y:S02]  /*2860*/  SHF.L.U32 R210, R210, 0x3, RZ ;  /* 0x00000003d2d27819 */ /* 0x000fe400000006ff */
[----:B------:R-:W-:-:S02]  /*2870*/  SHF.L.U32 R215, R215, 0x3, RZ ;  /* 0x00000003d7d77819 */ /* 0x000fc400000006ff */
[----:B------:R-:W-:Y:S02]  /*2880*/  LEA.HI.X.SX32 R154, R149, RZ, 0x1, P2 ;  /* 0x000000ff959a7211 */ /* 0x000fe400010f0eff */
[----:B------:R-:W-:Y:S02]  /*2890*/  SHF.R.S32.HI R156, RZ, 0x1f, R150 ;  /* 0x0000001fff9c7819 */ /* 0x000fe40000011496 */
[----:B0-----:R-:W-:Y:S02]  /*28a0*/  LEA R148, P2, R151, UR8, 0x1 ;  /* 0x0000000897947c11 */ /* 0x001fe4000f8408ff */
[C---:B------:R-:W-:Y:S02]  /*28b0*/  IADD3 R152, P4, PT, R150.reuse, R210, RZ ;  /* 0x000000d296987210 */ /* 0x040fe40007f9e0ff */
[----:B------:R-:W-:Y:S02]  /*28c0*/  IADD3 R150, P5, PT, R150, R215, RZ ;  /* 0x000000d796967210 */ /* 0x000fe40007fbe0ff */
[----:B------:R-:W-:-:S02]  /*28d0*/  SHF.R.S32.HI R211, RZ, 0x1f, R210 ;  /* 0x0000001fffd37819 */ /* 0x000fc400000114d2 */
[----:B------:R-:W-:Y:S02]  /*28e0*/  SHF.R.S32.HI R217, RZ, 0x1f, R215 ;  /* 0x0000001fffd97819 */ /* 0x000fe400000114d7 */
[----:B------:R-:W-:Y:S02]  /*28f0*/  LEA.HI.X R149, R151, UR9, R154, 0x1, P2 ;  /* 0x0000000997957c11 */ /* 0x000fe400090f0c9a */
[C---:B------:R-:W-:Y:S02]  /*2900*/  IADD3.X R153, PT, PT, R156.reuse, R211, RZ, P4, !PT ;  /* 0x000000d39c997210 */ /* 0x040fe400027fe4ff */
[----:B------:R-:W-:Y:S02]  /*2910*/  IADD3.X R151, PT, PT, R156, R217, RZ, P5, !PT ;  /* 0x000000d99c977210 */ /* 0x000fe40002ffe4ff */
[----:B------:R-:W-:Y:S02]  /*2920*/  LEA R208, P4, R150, UR8, 0x1 ;  /* 0x0000000896d07c11 */ /* 0x000fe4000f8808ff */
[----:B------:R-:W-:-:S02]  /*2930*/  LEA R156, P2, R152, UR8, 0x1 ;  /* 0x00000008989c7c11 */ /* 0x000fc4000f8408ff */
[----:B------:R-:W-:Y:S02]  /*2940*/  LEA.HI.X R209, R150, UR9, R151, 0x1, P4 ;  /* 0x0000000996d17c11 */ /* 0x000fe4000a0f0c97 */
[----:B------:R-:W5:Y:S01]  /*2950*/  LDG.E.128 R148, desc[UR36][R148.64] ;  /* 0x0000002494947981 */ /* 0x000f62000c1e1d00 */
[----:B------:R-:W-:Y:S02]  /*2960*/  ISETP.NE.AND P6, PT, R19, RZ, PT ;  /* 0x000000ff1300720c */ /* 0x000fe40003fc5270 */
[----:B------:R-:W-:Y:S01]  /*2970*/  LEA.HI.X R157, R152, UR9, R153, 0x1, P2 ;  /* 0x00000009989d7c11 */ /* 0x000fe200090f0c99 */
[----:B------:R-:W-:Y:S10]  /*2980*/  BRA.U UP0, `(.L_x_417) ;  /* 0x0000000100607547 */ /* 0x000ff4000b800000 */
[----:B------:R-:W0:Y:S01]  /*2990*/  S2R R159, SR_CTAID.X ;  /* 0x00000000009f7919 */ /* 0x000e220000002500 */
[----:B------:R-:W0:Y:S08]  /*29a0*/  LDC R218, c[0x0][0x3f8] ;  /* 0x0000fe00ffda7b82 */ /* 0x000e300000000800 */
[----:B------:R-:W1:Y:S01]  /*29b0*/  @P6 LDC.64 R152, c[0x0][0x450] ;  /* 0x00011400ff986b82 */ /* 0x000e620000000a00 */
[----:B0-----:R-:W-:-:S05]  /*29c0*/  @P6 IMAD R154, R2, R218, R159 ;  /* 0x000000da029a6224 */ /* 0x001fca00078e029f */
[----:B------:R-:W-:-:S05]  /*29d0*/  @P6 SHF.L.U32 R155, R154, 0x7, RZ ;  /* 0x000000079a9b6819 */ /* 0x000fca00000006ff */
[----:B-1----:R-:W-:-:S06]  /*29e0*/  @P6 IMAD.WIDE R152, R155, 0x2, R152 ;  /* 0x000000029b986825 */ /* 0x002fcc00078e0298 */
[----:B------:R-:W2:Y:S01]  /*29f0*/  @P6 LDG.E.128 R152, desc[UR36][R152.64] ;  /* 0x0000002498986981 */ /* 0x000ea2000c1e1d00 */
[----:B-----5:R-:W-:Y:S02]  /*2a00*/  HADD2 R148, R148, R84 ;  /* 0x0000005494947230 */ /* 0x020fe40000000000 */
[----:B------:R-:W-:Y:S02]  /*2a10*/  HFMA2 R149, R149, 1, 1, R85 ;  /* 0x3c003c0095957831 */ /* 0x000fe40000000055 */
[----:B------:R-:W-:Y:S01]  /*2a20*/  HADD2 R150, R150, R86 ;  /* 0x0000005696967230 */ /* 0x000fe20000000000 */
[----:B------:R-:W0:Y:S01]  /*2a30*/  S2R R219, SR_CTAID.Y ;  /* 0x0000000000db7919 */ /* 0x000e220000002600 */
[----:B------:R-:W-:Y:S02]  /*2a40*/  HFMA2 R151, R151, 1, 1, R87 ;  /* 0x3c003c0097977831 */ /* 0x000fe40000000057 */
[----:B0-----:R-:W-:-:S04]  /*2a50*/  IMAD R218, R219, R218, R159 ;  /* 0x000000dadbda7224 */ /* 0x001fc800078e029f */
[----:B------:R-:W-:-:S05]  /*2a60*/  IMAD R159, R218, R3, RZ ;  /* 0x00000003da9f7224 */ /* 0x000fca00078e02ff */
[----:B------:R-:W-:-:S04]  /*2a70*/  SHF.L.U32 R159, R159, 0x7, RZ ;  /* 0x000000079f9f7819 */ /* 0x000fc800000006ff */
[----:B------:R-:W-:-:S04]  /*2a80*/  IADD3 R218, P2, PT, R158, R159, RZ ;  /* 0x0000009f9eda7210 */ /* 0x000fc80007f5e0ff */
[----:B------:R-:W-:Y:S02]  /*2a90*/  LEA.HI.X.SX32 R159, R159, RZ, 0x1, P2 ;  /* 0x000000ff9f9f7211 */ /* 0x000fe400010f0eff */
[----:B------:R-:W-:-:S04]  /*2aa0*/  LEA R158, P2, R218, UR8, 0x1 ;  /* 0x00000008da9e7c11 */ /* 0x000fc8000f8408ff */
[----:B------:R-:W-:Y:S01]  /*2ab0*/  LEA.HI.X R159, R218, UR9, R159, 0x1, P2 ;  /* 0x00000009da9f7c11 */ /* 0x000fe200090f0c9f */
[----:B--2---:R-:W-:Y:S02]  /*2ac0*/  @P6 HMUL2 R148, R148, R152 ;  /* 0x0000009894946232 */ /* 0x004fe40000000000 */
[----:B------:R-:W-:Y:S02]  /*2ad0*/  @P6 HFMA2 R149, R149, R153, -RZ ;  /* 0x0000009995956231 */ /* 0x000fe400001000ff */
[----:B------:R-:W-:Y:S02]  /*2ae0*/  @P6 HMUL2 R150, R150, R154 ;  /* 0x0000009a96966232 */ /* 0x000fe40000000000 */
[----:B------:R-:W-:-:S05]  /*2af0*/  @P6 HFMA2 R151, R151, R155, -RZ ;  /* 0x0000009b97976231 */ /* 0x000fca00001000ff */
[----:B------:R0:W-:Y:S02]  /*2b00*/  STG.E.128 desc[UR36][R158.64], R148 ;  /* 0x000000949e007986 */ /* 0x0001e4000c101d24 */
.L_x_417:
[----:B------:R1:W5:Y:S01]  /*2b10*/  LDG.E.128 R152, desc[UR36][R156.64] ;  /* 0x000000249c987981 */ /* 0x000362000c1e1d00 */
[----:B------:R-:W-:Y:S05]  /*2b20*/  BRA.U UP1, `(.L_x_418) ;  /* 0x0000000101607547 */ /* 0x000fea000b800000 */
[----:B------:R-:W0:Y:S01]  /*2b30*/  S2R R219, SR_CTAID.X ;  /* 0x0000000000db7919 */ /* 0x000e220000002500 */
[----:B------:R-:W0:Y:S08]  /*2b40*/  LDC R218, c[0x0][0x3f8] ;  /* 0x0000fe00ffda7b82 */ /* 0x000e300000000800 */
[----:B-1----:R-:W1:Y:S01]  /*2b50*/  @P6 LDC.64 R156, c[0x0][0x450] ;  /* 0x00011400ff9c6b82 */ /* 0x002e620000000a00 */
        /* <DEDUP_REMOVED lines=13> */
[----:B------:R-:W-:Y:S02]  /*2c30*/  LEA.HI.X.SX32 R211, R220, R211, 0x1, P2 ;  /* 0x000000d3dcd37211 */ /* 0x000fe400010f0eff */
[----:B------:R-:W-:-:S04]  /*2c40*/  LEA R210, P2, R218, UR8, 0x1 ;  /* 0x00000008dad27c11 */ /* 0x000fc8000f8408ff */
[----:B------:R-:W-:Y:S01]  /*2c50*/  LEA.HI.X R211, R218, UR9, R211, 0x1, P2 ;  /* 0x00000009dad37c11 */ /* 0x000fe200090f0cd3 */
[----:B--2---:R-:W-:Y:S02]  /*2c60*/  @P6 HMUL2 R152, R152, R156 ;  /* 0x0000009c98986232 */ /* 0x004fe40000000000 */
[----:B------:R-:W-:Y:S02]  /*2c70*/  @P6 HFMA2 R153, R153, R157, -RZ ;  /* 0x0000009d99996231 */ /* 0x000fe400001000ff */
[----:B------:R-:W-:Y:S02]  /*2c80*/  @P6 HMUL2 R154, R154, R158 ;  /* 0x0000009e9a9a6232 */ /* 0x000fe40000000000 */
[----:B------:R-:W-:-:S05]  /*2c90*/  @P6 HFMA2 R155, R155, R159, -RZ ;  /* 0x0000009f9b9b6231 */ /* 0x000fca00001000ff */
[----:B------:R2:W-:Y:S02]  /*2ca0*/  STG.E.128 desc[UR36][R210.64], R152 ;  /* 0x00000098d2007986 */ /* 0x0005e4000c101d24 */
.L_x_418:
[----:B01----:R1:W5:Y:S01]  /*2cb0*/  LDG.E.128 R156, desc[UR36][R208.64] ;  /* 0x00000024d09c7981 */ /* 0x003362000c1e1d00 */
[----:B------:R-:W-:Y:S05]  /*2cc0*/  BRA.U UP1, `(.L_x_416) ;  /* 0x0000000101607547 */ /* 0x000fea000b800000 */
[----:B------:R-:W2:Y:S01]  /*2cd0*/  S2R R219, SR_CTAID.X ;  /* 0x0000000000db7919 */ /* 0x000ea20000002500 */
[----:B------:R-:W2:Y:S08]  /*2ce0*/  LDC R218, c[0x0][0x3f8] ;  /* 0x0000fe00ffda7b82 */ /* 0x000eb00000000800 */
[----:B-1----:R-:W0:Y:S01]  /*2cf0*/  @P6 LDC.64 R208, c[0x0][0x450] ;  /* 0x00011400ffd06b82 */ /* 0x002e220000000a00 */
[----:B--2---:R-:W-:-:S05]  /*2d00*/  @P6 IMAD R210, R2, R218, R219 ;  /* 0x000000da02d26224 */ /* 0x004fca00078e02db */
[----:B------:R-:W-:-:S05]  /*2d10*/  @P6 SHF.L.U32 R211, R210, 0x7, RZ ;  /* 0x00000007d2d36819 */ /* 0x000fca00000006ff */
[----:B0-----:R-:W-:-:S06]  /*2d20*/  @P6 IMAD.WIDE R208, R211, 0x2, R208 ;  /* 0x00000002d3d06825 */ /* 0x001fcc00078e02d0 */
        /* <DEDUP_REMOVED lines=18> */
.L_x_416:
[----:B0-----:R-:W-:Y:S05]  /*2e50*/  BSYNC.RECONVERGENT B1 ;  /* 0x0000000000017941 */ /* 0x001fea0003800200 */
.L_x_415:
[----:B------:R-:W-:Y:S04]  /*2e60*/  BSSY.RECONVERGENT B1, `(.L_x_419) ;  /* 0x0000099000017945 */ /* 0x000fe80003800200 */
[----:B------:R-:W-:Y:S04]  /*2e70*/  BSSY.RELIABLE B2, `(.L_x_420) ;  /* 0x0000071000027945 */ /* 0x000fe80003800100 */
[----:B------:R-:W-:Y:S05]  /*2e80*/  @P1 BRA `(.L_x_421) ;  /* 0x0000000400b41947 */ /* 0x000fea0003800000 */
[-C--:B--2---:R-:W-:Y:S01]  /*2e90*/  IADD3 R210, PT, PT, R216, R3.reuse, RZ ;  /* 0x00000003d8d27210 */ /* 0x084fe20007ffe0ff */
[----:B------:R-:W-:Y:S01]  /*2ea0*/  IMAD R14, R4, R3, RZ ;  /* 0x00000003040e7224 */ /* 0x000fe200078e02ff */
[C---:B------:R-:W-:Y:S01]  /*2eb0*/  LEA R215, R3.reuse, R216, 0x2 ;  /* 0x000000d803d77211 */ /* 0x040fe200078e10ff */
[----:B------:R-:W-:Y:S01]  /*2ec0*/  UISETP.NE.AND UP0, UPT, UR15, URZ, UPT ;  /* 0x000000ff0f00728c */ /* 0x000fe2000bf05270 */
[----:B------:R-:W-:Y:S02]  /*2ed0*/  LEA R210, R3, R210, 0x1 ;  /* 0x000000d203d27211 */ /* 0x000fe400078e08ff */
[----:B------:R-:W-:Y:S02]  /*2ee0*/  SHF.L.U32 R215, R215, 0x3, RZ ;  /* 0x00000003d7d77819 */ /* 0x000fe400000006ff */
[----:B------:R-:W-:Y:S02]  /*2ef0*/  SHF.L.U32 R210, R210, 0x3, RZ ;  /* 0x00000003d2d27819 */ /* 0x000fe400000006ff */
[----:B------:R-:W-:-:S02]  /*2f00*/  SHF.R.S32.HI R160, RZ, 0x1f, R14 ;  /* 0x0000001fffa07819 */ /* 0x000fc4000001140e */
[C---:B------:R-:W-:Y:S02]  /*2f10*/  IADD3 R12, P4, PT, R14.reuse, R215, RZ ;  /* 0x000000d70e0c7210 */ /* 0x040fe40007f9e0ff */
[----:B------:R-:W-:Y:S02]  /*2f20*/  SHF.R.S32.HI R217, RZ, 0x1f, R215 ;  /* 0x0000001fffd97819 */ /* 0x000fe400000114d7 */
[----:B------:R-:W-:Y:S02]  /*2f30*/  IADD3 R14, P2, PT, R14, R210, RZ ;  /* 0x000000d20e0e7210 */ /* 0x000fe40007f5e0ff */
[----:B------:R-:W-:Y:S02]  /*2f40*/  SHF.R.S32.HI R211, RZ, 0x1f, R210 ;  /* 0x0000001fffd37819 */ /* 0x000fe400000114d2 */
[C---:B------:R-:W-:Y:S02]  /*2f50*/  IADD3.X R13, PT, PT, R160.reuse, R217, RZ, P4, !PT ;  /* 0x000000d9a00d7210 */ /* 0x040fe400027fe4ff */
[----:B------:R-:W-:-:S02]  /*2f60*/  IADD3.X R15, PT, PT, R160, R211, RZ, P2, !PT ;  /* 0x000000d3a00f7210 */ /* 0x000fc400017fe4ff */
[----:B------:R-:W-:Y:S02]  /*2f70*/  LEA R160, P2, R14, UR8, 0x1 ;  /* 0x000000080ea07c11 */ /* 0x000fe4000f8408ff */
[----:B-1----:R-:W-:Y:S02]  /*2f80*/  LEA R208, P4, R12, UR8, 0x1 ;  /* 0x000000080cd07c11 */ /* 0x002fe4000f8808ff */
[----:B------:R-:W-:Y:S02]  /*2f90*/  LEA.HI.X R161, R14, UR9, R15, 0x1, P2 ;  /* 0x000000090ea17c11 */ /* 0x000fe400090f0c0f */
[----:B------:R-:W-:Y:S02]  /*2fa0*/  ISETP.NE.AND P5, PT, R19, RZ, PT ;  /* 0x000000ff1300720c */ /* 0x000fe40003fa5270 */
[----:B------:R-:W-:Y:S02]  /*2fb0*/  LEA.HI.X R209, R12, UR9, R13, 0x1, P4 ;  /* 0x000000090cd17c11 */ /* 0x000fe4000a0f0c0d */
[----:B------:R-:W5:Y:S01]  /*2fc0*/  LDG.E.128 R160, desc[UR36][R160.64] ;  /* 0x00000024a0a07981 */ /* 0x000f62000c1e1d00 */
[----:B------:R-:W-:Y:S08]  /*2fd0*/  BRA.U UP0, `(.L_x_422) ;  /* 0x0000000100607547 */ /* 0x000ff0000b800000 */
[----:B---3--:R-:W0:Y:S01]  /*2fe0*/  S2R R219, SR_CTAID.X ;  /* 0x0000000000db7919 */ /* 0x008e220000002500 */
        /* <DEDUP_REMOVED lines=23> */
.L_x_422:
[----:B------:R1:W5:Y:S01]  /*3160*/  LDG.E.128 R12, desc[UR36][R208.64] ;  /* 0x00000024d00c7981 */ /* 0x000362000c1e1d00 */
[----:B------:R-:W-:Y:S05]  /*3170*/  BRA.U UP0, `(.L_x_423) ;  /* 0x0000000100607547 */ /* 0x000fea000b800000 */
[----:B---3--:R-:W0:Y:S01]  /*3180*/  S2R R219, SR_CTAID.X ;  /* 0x0000000000db7919 */ /* 0x008e220000002500 */
        /* <DEDUP_REMOVED lines=23> */
.L_x_423:
[----:B------:R-:W-:Y:S05]  /*3300*/  @P1 BREAK.RELIABLE B2 ;  /* 0x0000000000021942 */ /* 0x000fea0003800100 */
[----:B------:R-:W-:Y:S05]  /*3310*/  @P1 BRA `(.L_x_424) ;  /* 0x0000000400341947 */ /* 0x000fea0003800000 */
[-C--:B------:R-:W-:Y:S01]  /*3320*/  IADD3 R164, PT, PT, R216, R3.reuse, RZ ;  /* 0x00000003d8a47210 */ /* 0x080fe20007ffe0ff */
[----:B------:R-:W-:-:S03]  /*3330*/  IMAD R166, R4, R3, RZ ;  /* 0x0000000304a67224 */ /* 0x000fc600078e02ff */
[----:B------:R-:W-:-:S04]  /*3340*/  LEA R164, R3, R164, 0x2 ;  /* 0x000000a403a47211 */ /* 0x000fc800078e10ff */
[----:B------:R-:W-:-:S04]  /*3350*/  SHF.L.U32 R215, R164, 0x3, RZ ;  /* 0x00000003a4d77819 */ /* 0x000fc800000006ff */
[----:B------:R-:W-:Y:S02]  /*3360*/  SHF.R.S32.HI R217, RZ, 0x1f, R215 ;  /* 0x0000001fffd97819 */ /* 0x000fe400000114d7 */
[----:B------:R-:W-:-:S04]  /*3370*/  IADD3 R165, P2, PT, R166, R215, RZ ;  /* 0x000000d7a6a57210 */ /* 0x000fc80007f5e0ff */
[----:B------:R-:W-:Y:S02]  /*3380*/  LEA.HI.X.SX32 R166, R166, R217, 0x1, P2 ;  /* 0x000000d9a6a67211 */ /* 0x000fe400010f0eff */
[----:B------:R-:W-:-:S04]  /*3390*/  LEA R164, P2, R165, UR8, 0x1 ;  /* 0x00000008a5a47c11 */ /* 0x000fc8000f8408ff */
[----:B------:R-:W-:-:S06]  /*33a0*/  LEA.HI.X R165, R165, UR9, R166, 0x1, P2 ;  /* 0x00000009a5a57c11 */ /* 0x000fcc00090f0ca6 */
[----:B------:R-:W5:Y:S01]  /*33b0*/  LDG.E.128 R164, desc[UR36][R164.64] ;  /* 0x00000024a4a47981 */ /* 0x000f62000c1e1d00 */
[----:B------:R-:W-:-:S09]  /*33c0*/  UISETP.NE.AND UP0, UPT, UR15, URZ, UPT ;  /* 0x000000ff0f00728c */ /* 0x000fd2000bf05270 */
[----:B------:R-:W-:Y:S05]  /*33d0*/  BRA.U UP0, `(.L_x_421) ;  /* 0x0000000100607547 */ /* 0x000fea000b800000 */
[----:B--23--:R-:W0:Y:S01]  /*33e0*/  S2R R219, SR_CTAID.X ;  /* 0x0000000000db7919 */ /* 0x00ce220000002500 */
        /* <DEDUP_REMOVED lines=23> */
.L_x_421:
[----:B------:R-:W-:Y:S05]  /*3560*/  @P1 BREAK.RELIABLE B2 ;  /* 0x0000000000021942 */ /* 0x000fea0003800100 */
[----:B------:R-:W-:Y:S05]  /*3570*/  @P1 BRA `(.L_x_424) ;  /* 0x00000000009c1947 */ /* 0x000fea0003800000 */
[----:B------:R-:W-:Y:S05]  /*3580*/  BSYNC.RELIABLE B2 ;  /* 0x0000000000027941 */ /* 0x000fea0003800100 */
.L_x_420:
[-C--:B------:R-:W-:Y:S01]  /*3590*/  IADD3 R168, PT, PT, R216, R3.reuse, RZ ;  /* 0x00000003d8a87210 */ /* 0x080fe20007ffe0ff */
[----:B------:R-:W-:-:S03]  /*35a0*/  IMAD R170, R4, R3, RZ ;  /* 0x0000000304aa7224 */ /* 0x000fc600078e02ff */
[----:B------:R-:W-:-:S04]  /*35b0*/  LEA R168, R3, R168, 0x2 ;  /* 0x000000a803a87211 */ /* 0x000fc800078e10ff */
[----:B------:R-:W-:-:S04]  /*35c0*/  IADD3 R168, PT, PT, R168, R3, RZ ;  /* 0x00000003a8a87210 */ /* 0x000fc80007ffe0ff */
        /* <DEDUP_REMOVED lines=9> */
[----:B--234-:R-:W0:Y:S01]  /*3660*/  S2R R219, SR_CTAID.X ;  /* 0x0000000000db7919 */ /* 0x01ce220000002500 */
[----:B------:R-:W-:Y:S01]  /*3670*/  ISETP.NE.AND P4, PT, R19, RZ, PT ;  /* 0x000000ff1300720c */ /* 0x000fe20003f85270 */
[----:B------:R-:W0:-:S12]  /*3680*/  LDC R218, c[0x0][0x3f8] ;  /* 0x0000fe00ffda7b82 */ /* 0x000e180000000800 */
        /* <DEDUP_REMOVED lines=22> */
.L_x_424:
[----:B------:R-:W-:Y:S05]  /*37f0*/  BSYNC.RECONVERGENT B1 ;  /* 0x0000000000017941 */ /* 0x000fea0003800200 */
.L_x_419:
[----:B-1----:R-:W-:Y:S01]  /*3800*/  IADD3 R208, PT, PT, R216, R3, RZ ;  /* 0x00000003d8d07210 */ /* 0x002fe20007ffe0ff */
[----:B------:R-:W-:Y:S03]  /*3810*/  BSSY.RECONVERGENT B1, `(.L_x_425) ;  /* 0x0000049000017945 */ /* 0x000fe60003800200 */
[----:B------:R-:W-:-:S04]  /*3820*/  LEA R208, R3, R208, 0x2 ;  /* 0x000000d003d07211 */ /* 0x000fc800078e10ff */
[----:B0-234-:R-:W-:Y:S01]  /*3830*/  LEA R218, R3, R208, 0x1 ;  /* 0x000000d003da7211 */ /* 0x01dfe200078e08ff */
[----:B------:R-:W-:Y:S06]  /*3840*/  @P1 BRA `(.L_x_426) ;  /* 0x0000000400141947 */ /* 0x000fec0003800000 */
[----:B------:R-:W-:Y:S01]  /*3850*/  IMAD R174, R4, R3, RZ ;  /* 0x0000000304ae7224 */ /* 0x000fe200078e02ff */
[----:B------:R-:W-:Y:S01]  /*3860*/  SHF.L.U32 R210, R218, 0x3, RZ ;  /* 0x00000003dad27819 */ /* 0x000fe200000006ff */
[----:B------:R-:W-:Y:S01]  /*3870*/  UISETP.NE.AND UP0, UPT, UR15, URZ, UPT ;  /* 0x000000ff0f00728c */ /* 0x000fe2000bf05270 */
[----:B------:R-:W-:Y:S02]  /*3880*/  LEA R215, R3, R216, 0x3 ;  /* 0x000000d803d77211 */ /* 0x000fe400078e18ff */
[----:B------:R-:W-:Y:S02]  /*3890*/  SHF.R.S32.HI R211, RZ, 0x1f, R210 ;  /* 0x0000001fffd37819 */ /* 0x000fe400000114d2 */
[----:B------:R-:W-:Y:S02]  /*38a0*/  SHF.R.S32.HI R175, RZ, 0x1f, R174 ;  /* 0x0000001fffaf7819 */ /* 0x000fe400000114ae */
[----:B------:R-:W-:Y:S02]  /*38b0*/  IADD3 R173, P2, PT, R174, R210, RZ ;  /* 0x000000d2aead7210 */ /* 0x000fe40007f5e0ff */
[----:B------:R-:W-:-:S02]  /*38c0*/  SHF.L.U32 R215, R215, 0x3, RZ ;  /* 0x00000003d7d77819 */ /* 0x000fc400000006ff */
[----:B------:R-:W-:Y:S02]  /*38d0*/  IADD3.X R176, PT, PT, R175, R211, RZ, P2, !PT ;  /* 0x000000d3afb07210 */ /* 0x000fe400017fe4ff */
[----:B------:R-:W-:Y:S02]  /*38e0*/  IADD3 R174, P4, PT, R174, R215, RZ ;  /* 0x000000d7aeae7210 */ /* 0x000fe40007f9e0ff */
[----:B------:R-:W-:Y:S02]  /*38f0*/  SHF.R.S32.HI R216, RZ, 0x1f, R215 ;  /* 0x0000001fffd87819 */ /* 0x000fe400000114d7 */
[----:B------:R-:W-:Y:S02]  /*3900*/  LEA R172, P2, R173, UR8, 0x1 ;  /* 0x00000008adac7c11 */ /* 0x000fe4000f8408ff */
[----:B------:R-:W-:Y:S02]  /*3910*/  IADD3.X R175, PT, PT, R175, R216, RZ, P4, !PT ;  /* 0x000000d8afaf7210 */ /* 0x000fe400027fe4ff */
[----:B------:R-:W-:-:S02]  /*3920*/  LEA.HI.X R173, R173, UR9, R176, 0x1, P2 ;  /* 0x00000009adad7c11 */ /* 0x000fc400090f0cb0 */
[C---:B------:R-:W-:Y:S02]  /*3930*/  LEA R208, P4, R174.reuse, UR8, 0x1 ;  /* 0x00000008aed07c11 */ /* 0x040fe4000f8808ff */
[----:B------:R-:W-:Y:S02]  /*3940*/  ISETP.NE.AND P5, PT, R19, RZ, PT ;  /* 0x000000ff1300720c */ /* 0x000fe40003fa5270 */
[----:B------:R-:W-:Y:S02]  /*3950*/  LEA.HI.X R209, R174, UR9, R175, 0x1, P4 ;  /* 0x00000009aed17c11 */ /* 0x000fe4000a0f0caf */
[----:B------:R-:W5:Y:S01]  /*3960*/  LDG.E.128 R172, desc[UR36][R172.64] ;  /* 0x00000024acac7981 */ /* 0x000f62000c1e1d00 */
[----:B------:R-:W-:Y:S08]  /*3970*/  BRA.U UP0, `(.L_x_427) ;  /* 0x0000000100607547 */ /* 0x000ff0000b800000 */
        /* <DEDUP_REMOVED lines=24> */
.L_x_427:
        /* <DEDUP_REMOVED lines=26> */
.L_x_426:
[----:B------:R-:W-:Y:S05]  /*3ca0*/  BSYNC.RECONVERGENT B1 ;  /* 0x0000000000017941 */ /* 0x000fea0003800200 */
.L_x_425:
[----:B-1----:R-:W-:Y:S01]  /*3cb0*/  LEA R208, R3, R218, 0x1 ;  /* 0x000000da03d07211 */ /* 0x002fe200078e08ff */
[----:B------:R-:W-:Y:S03]  /*3cc0*/  BSSY.RECONVERGENT B1, `(.L_x_428) ;  /* 0x0000029000017945 */ /* 0x000fe60003800200 */
[----:B------:R-:W-:-:S04]  /*3cd0*/  IADD3 R226, PT, PT, R208, R3, RZ ;  /* 0x00000003d0e27210 */ /* 0x000fc80007ffe0ff */
[----:B------:R-:W-:-:S04]  /*3ce0*/  IADD3 R220, PT, PT, R226, R3, RZ ;  /* 0x00000003e2dc7210 */ /* 0x000fc80007ffe0ff */
[----:B------:R-:W-:-:S04]  /*3cf0*/  IADD3 R218, PT, PT, R220, R3, RZ ;  /* 0x00000003dcda7210 */ /* 0x000fc80007ffe0ff */
[----:B--2---:R-:W-:Y:S01]  /*3d00*/  IADD3 R216, PT, PT, R218, R3, RZ ;  /* 0x00000003dad87210 */ /* 0x004fe20007ffe0ff */
[----:B------:R-:W-:Y:S06]  /*3d10*/  @P1 BRA `(.L_x_429) ;  /* 0x00000000008c1947 */ /* 0x000fec0003800000 */
[----:B------:R-:W-:Y:S01]  /*3d20*/  IMAD R182, R4, R3, RZ ;  /* 0x0000000304b67224 */ /* 0x000fe200078e02ff */
        /* <DEDUP_REMOVED lines=9> */
[----:B------:R-:W0:Y:S01]  /*3dc0*/  S2R R219, SR_CTAID.X ;  /* 0x0000000000db7919 */ /* 0x000e220000002500 */
[----:B------:R-:W-:Y:S01]  /*3dd0*/  ISETP.NE.AND P4, PT, R19, RZ, PT ;  /* 0x000000ff1300720c */ /* 0x000fe20003f85270 */
[----:B------:R-:W0:-:S12]  /*3de0*/  LDC R222, c[0x0][0x3f8] ;  /* 0x0000fe00ffde7b82 */ /* 0x000e180000000800 */
        /* <DEDUP_REMOVED lines=22> */
.L_x_429:
[----:B------:R-:W-:Y:S05]  /*3f50*/  BSYNC.RECONVERGENT B1 ;  /* 0x0000000000017941 */ /* 0x000fea0003800200 */
.L_x_428:
[----:B------:R-:W-:Y:S04]  /*3f60*/  BSSY.RECONVERGENT B1, `(.L_x_430) ;  /* 0x0000025000017945 */ /* 0x000fe80003800200 */
[----:B------:R-:W-:Y:S05]  /*3f70*/  @P1 BRA `(.L_x_431) ;  /* 0x00000000008c1947 */ /* 0x000fea0003800000 */
        /* <DEDUP_REMOVED lines=12> */
[----:B-1----:R-:W0:-:S12]  /*4040*/  LDC R222, c[0x0][0x3f8] ;  /* 0x0000fe00ffde7b82 */ /* 0x002e180000000800 */
        /* <DEDUP_REMOVED lines=22> */
.L_x_431:
[----:B------:R-:W-:Y:S05]  /*41b0*/  BSYNC.RECONVERGENT B1 ;  /* 0x0000000000017941 */ /* 0x000fea0003800200 */
.L_x_430:
        /* <DEDUP_REMOVED lines=14> */
[----:B-12---:R-:W0:-:S12]  /*42a0*/  LDC R222, c[0x0][0x3f8] ;  /* 0x0000fe00ffde7b82 */ /* 0x006e180000000800 */
        /* <DEDUP_REMOVED lines=22> */
.L_x_433:
[----:B------:R-:W-:Y:S05]  /*4410*/  BSYNC.RECONVERGENT B1 ;  /* 0x0000000000017941 */ /* 0x000fea0003800200 */
.L_x_432:
        /* <DEDUP_REMOVED lines=14> */
[----:B---3--:R-:W0:-:S12]  /*4500*/  LDC R220, c[0x0][0x3f8] ;  /* 0x0000fe00ffdc7b82 */ /* 0x008e180000000800 */
[----:B------:R-:W3:Y:S01]  /*4510*/  @P4 LDC.64 R208, c[0x0][0x450] ;  /* 0x00011400ffd04b82 */ /* 0x000ee20000000a00 */
[----:B0-----:R-:W-:-:S05]  /*4520*/  @P4 IMAD R210, R2, R220, R217 ;  /* 0x000000dc02d24224 */ /* 0x001fca00078e02d9 */
[----:B------:R-:W-:-:S05]  /*4530*/  @P4 SHF.L.U32 R211, R210, 0x7, RZ ;  /* 0x00000007d2d34819 */ /* 0x000fca00000006ff */
[----:B---3--:R-:W-:-:S06]  /*4540*/  @P4 IMAD.WIDE R208, R211, 0x2, R208 ;  /* 0x00000002d3d04825 */ /* 0x008fcc00078e02d0 */
[----:B------:R-:W3:Y:S01]  /*4550*/  @P4 LDG.E.128 R208, desc[UR36][R208.64+0xc0] ;  /* 0x0000c024d0d04981 */ /* 0x000ee2000c1e1d00 */
        /* <DEDUP_REMOVED lines=12> */
[----:B---3--:R-:W-:Y:S02]  /*4620*/  @P4 HMUL2 R192, R192, R208 ;  /* 0x000000d0c0c04232 */ /* 0x008fe40000000000 */
[----:B------:R-:W-:Y:S02]  /*4630*/  @P4 HFMA2 R193, R193, R209, -RZ ;  /* 0x000000d1c1c14231 */ /* 0x000fe400001000ff */
[----:B------:R-:W-:Y:S02]  /*4640*/  @P4 HMUL2 R194, R194, R210 ;  /* 0x000000d2c2c24232 */ /* 0x000fe40000000000 */
[----:B------:R-:W-:-:S05]  /*4650*/  @P4 HFMA2 R195, R195, R211, -RZ ;  /* 0x000000d3c3c34231 */ /* 0x000fca00001000ff */
[----:B------:R4:W-:Y:S02]  /*4660*/  STG.E.128 desc[UR36][R218.64], R192 ;  /* 0x000000c0da007986 */ /* 0x0009e4000c101d24 */
.L_x_435:
[----:B------:R-:W-:Y:S05]  /*4670*/  BSYNC.RECONVERGENT B1 ;  /* 0x0000000000017941 */ /* 0x000fea0003800200 */
.L_x_434:
        /* <DEDUP_REMOVED lines=12> */
[----:B----4-:R-:W0:Y:S01]  /*4740*/  S2R R219, SR_CTAID.X ;  /* 0x0000000000db7919 */ /* 0x010e220000002500 */
[----:B------:R-:W-:Y:S01]  /*4750*/  ISETP.NE.AND P4, PT, R19, RZ, PT ;  /* 0x000000ff1300720c */ /* 0x000fe20003f85270 */
[----:B------:R-:W0:-:S12]  /*4760*/  LDC R218, c[0x0][0x3f8] ;  /* 0x0000fe00ffda7b82 */ /* 0x000e180000000800 */
[----:B------:R-:W4:Y:S01]  /*4770*/  @P4 LDC.64 R208, c[0x0][0x450] ;  /* 0x00011400ffd04b82 */ /* 0x000f220000000a00 */
[----:B0-----:R-:W-:-:S05]  /*4780*/  @P4 IMAD R210, R2, R218, R219 ;  /* 0x000000da02d24224 */ /* 0x001fca00078e02db */
[----:B------:R-:W-:-:S05]  /*4790*/  @P4 SHF.L.U32 R211, R210, 0x7, RZ ;  /* 0x00000007d2d34819 */ /* 0x000fca00000006ff */
[----:B----4-:R-:W-:-:S06]  /*47a0*/  @P4 IMAD.WIDE R208, R211, 0x2, R208 ;  /* 0x00000002d3d04825 */ /* 0x010fcc00078e02d0 */
[----:B------:R-:W4:Y:S01]  /*47b0*/  @P4 LDG.E.128 R208, desc[UR36][R208.64+0xd0] ;  /* 0x0000d024d0d04981 */ /* 0x000f22000c1e1d00 */
[----:B-----5:R-:W-:Y:S02]  /*47c0*/  HADD2 R196, R196, R136 ;  /* 0x00000088c4c47230 */ /* 0x020fe40000000000 */
[----:B------:R-:W-:Y:S02]  /*47d0*/  HFMA2 R197, R197, 1, 1, R137 ;  /* 0x3c003c00c5c57831 */ /* 0x000fe40000000089 */
[----:B------:R-:W-:Y:S01]  /*47e0*/  HADD2 R198, R198, R138 ;  /* 0x0000008ac6c67230 */ /* 0x000fe20000000000 */
[----:B---3--:R-:W0:Y:S01]  /*47f0*/  S2R R220, SR_CTAID.Y ;  /* 0x0000000000dc7919 */ /* 0x008e220000002600 */
        /* <DEDUP_REMOVED lines=8> */
[----:B----4-:R-:W-:Y:S02]  /*4880*/  @P4 HMUL2 R196, R196, R208 ;  /* 0x000000d0c4c44232 */ /* 0x010fe40000000000 */
[----:B------:R-:W-:Y:S02]  /*4890*/  @P4 HFMA2 R197, R197, R209, -RZ ;  /* 0x000000d1c5c54231 */ /* 0x000fe400001000ff */
[----:B------:R-:W-:Y:S02]  /*48a0*/  @P4 HMUL2 R198, R198, R210 ;  /* 0x000000d2c6c64232 */ /* 0x000fe40000000000 */
[----:B------:R-:W-:-:S05]  /*48b0*/  @P4 HFMA2 R199, R199, R211, -RZ ;  /* 0x000000d3c7c74231 */ /* 0x000fca00001000ff */
[----:B------:R0:W-:Y:S02]  /*48c0*/  STG.E.128 desc[UR36][R218.64], R196 ;  /* 0x000000c4da007986 */ /* 0x0001e4000c101d24 */
.L_x_437:
[----:B------:R-:W-:Y:S05]  /*48d0*/  BSYNC.RECONVERGENT B1 ;  /* 0x0000000000017941 */ /* 0x000fea0003800200 */
.L_x_436:
[----:B------:R-:W-:Y:S04]  /*48e0*/  BSSY.RECONVERGENT B1, `(.L_x_438) ;  /* 0x0000049000017945 */ /* 0x000fe80003800200 */
[----:B------:R-:W-:Y:S05]  /*48f0*/  @P1 BRA `(.L_x_439) ;  /* 0x00000004001c1947 */ /* 0x000fea0003800000 */
[-C--:B0-----:R-:W-:Y:S01]  /*4900*/  IADD3 R210, PT, PT, R216, R3.reuse, RZ ;  /* 0x00000003d8d27210 */ /* 0x081fe20007ffe0ff */
[CC--:B------:R-:W-:Y:S01]  /*4910*/  IMAD R204, R4.reuse, R3.reuse, RZ ;  /* 0x0000000304cc7224 */ /* 0x0c0fe200078e02ff */
[----:B------:R-:W-:Y:S01]  /*4920*/  UISETP.NE.AND UP0, UPT, UR15, URZ, UPT ;  /* 0x000000ff0f00728c */ /* 0x000fe2000bf05270 */
[-C--:B------:R-:W-:Y:S01]  /*4930*/  IMAD R203, R4, R3.reuse, RZ ;  /* 0x0000000304cb7224 */ /* 0x080fe200078e02ff */
[C---:B------:R-:W-:Y:S02]  /*4940*/  IADD3 R216, PT, PT, R210.reuse, R3, RZ ;  /* 0x00000003d2d87210 */ /* 0x040fe40007ffe0ff */
[----:B------:R-:W-:Y:S02]  /*4950*/  SHF.L.U32 R210, R210, 0x3, RZ ;  /* 0x00000003d2d27819 */ /* 0x000fe400000006ff */
[----:B------:R-:W-:Y:S02]  /*4960*/  SHF.L.U32 R216, R216, 0x3, RZ ;  /* 0x00000003d8d87819 */ /* 0x000fe400000006ff */
[----:B------:R-:W-:-:S02]  /*4970*/  SHF.R.S32.HI R211, RZ, 0x1f, R210 ;  /* 0x0000001fffd37819 */ /* 0x000fc400000114d2 */
[C---:B------:R-:W-:Y:S02]  /*4980*/  IADD3 R201, P2, PT, R204.reuse, R210, RZ ;  /* 0x000000d2ccc97210 */ /* 0x040fe40007f5e0ff */
[----:B------:R-:W-:Y:S02]  /*4990*/  SHF.R.S32.HI R215, RZ, 0x1f, R216 ;  /* 0x0000001fffd77819 */ /* 0x000fe400000114d8 */
[----:B------:R-:W-:Y:S02]  /*49a0*/  LEA.HI.X.SX32 R204, R204, R211, 0x1, P2 ;  /* 0x000000d3cccc7211 */ /* 0x000fe400010f0eff */
[----:B------:R-:W-:Y:S02]  /*49b0*/  IADD3 R202, P4, PT, R203, R216, RZ ;  /* 0x000000d8cbca7210 */ /* 0x000fe40007f9e0ff */
[----:B------:R-:W-:Y:S02]  /*49c0*/  LEA R200, P2, R201, UR8, 0x1 ;  /* 0x00000008c9c87c11 */ /* 0x000fe4000f8408ff */
[----:B------:R-:W-:-:S02]  /*49d0*/  LEA.HI.X.SX32 R203, R203, R215, 0x1, P4 ;  /* 0x000000d7cbcb7211 */ /* 0x000fc400020f0eff */
[----:B------:R-:W-:Y:S02]  /*49e0*/  LEA.HI.X R201, R201, UR9, R204, 0x1, P2 ;  /* 0x00000009c9c97c11 */ /* 0x000fe400090f0ccc */
[C---:B------:R-:W-:Y:S02]  /*49f0*/  LEA R208, P4, R202.reuse, UR8, 0x1 ;  /* 0x00000008cad07c11 */ /* 0x040fe4000f8808ff */
[----:B------:R-:W-:Y:S02]  /*4a00*/  ISETP.NE.AND P5, PT, R19, RZ, PT ;  /* 0x000000ff1300720c */ /* 0x000fe40003fa5270 */
[----:B------:R-:W-:Y:S02]  /*4a10*/  LEA.HI.X R209, R202, UR9, R203, 0x1, P4 ;  /* 0x00000009cad17c11 */ /* 0x000fe4000a0f0ccb */
[----:B------:R-:W5:Y:S01]  /*4a20*/  LDG.E.128 R200, desc[UR36][R200.64] ;  /* 0x00000024c8c87981 */ /* 0x000f62000c1e1d00 */
[----:B------:R-:W-:Y:S08]  /*4a30*/  BRA.U UP0, `(.L_x_440) ;  /* 0x0000000100607547 */ /* 0x000ff0000b800000 */
[----:B------:R-:W0:Y:S01]  /*4a40*/  S2R R217, SR_CTAID.X ;  /* 0x0000000000d97919 */ /* 0x000e220000002500 */
[----:B----4-:R-:W0:Y:S08]  /*4a50*/  LDC R218, c[0x0][0x3f8] ;  /* 0x0000fe00ffda7b82 */ /* 0x010e300000000800 */
        /* <DEDUP_REMOVED lines=22> */
.L_x_440:
[----:B------:R0:W5:Y:S01]  /*4bc0*/  LDG.E.128 R204, desc[UR36][R208.64] ;  /* 0x00000024d0cc7981 */ /* 0x000162000c1e1d00 */
[----:B------:R-:W-:-:S09]  /*4bd0*/  UISETP.NE.AND UP0, UPT, UR15, URZ, UPT ;  /* 0x000000ff0f00728c */ /* 0x000fd2000bf05270 */
[----:B------:R-:W-:Y:S05]  /*4be0*/  BRA.U UP0, `(.L_x_439) ;  /* 0x0000000100607547 */ /* 0x000fea000b800000 */
[----:B------:R-:W1:Y:S01]  /*4bf0*/  S2R R217, SR_CTAID.X ;  /* 0x0000000000d97919 */ /* 0x000e620000002500 */
[----:B----4-:R-:W1:Y:S08]  /*4c00*/  LDC R218, c[0x0][0x3f8] ;  /* 0x0000fe00ffda7b82 */ /* 0x010e700000000800 */
[----:B0-----:R-:W0:Y:S01]  /*4c10*/  @P5 LDC.64 R208, c[0x0][0x450] ;  /* 0x00011400ffd05b82 */ /* 0x001e220000000a00 */
[----:B-1----:R-:W-:-:S05]  /*4c20*/  @P5 IMAD R210, R2, R218, R217 ;  /* 0x000000da02d25224 */ /* 0x002fca00078e02d9 */
[----:B------:R-:W-:-:S05]  /*4c30*/  @P5 SHF.L.U32 R211, R210, 0x7, RZ ;  /* 0x00000007d2d35819 */ /* 0x000fca00000006ff */
[----:B0-----:R-:W-:-:S06]  /*4c40*/  @P5 IMAD.WIDE R208, R211, 0x2, R208 ;  /* 0x00000002d3d05825 */ /* 0x001fcc00078e02d0 */
        /* <DEDUP_REMOVED lines=18> */
.L_x_439:
[----:B------:R-:W-:Y:S05]  /*4d70*/  BSYNC.RECONVERGENT B1 ;  /* 0x0000000000017941 */ /* 0x000fea0003800200 */
.L_x_438:
[----:B------:R-:W-:Y:S04]  /*4d80*/  BSSY.RECONVERGENT B1, `(.L_x_441) ;  /* 0x0000061000017945 */ /* 0x000fe80003800200 */
[----:B------:R-:W-:Y:S05]  /*4d90*/  @P1 BRA `(.L_x_442) ;  /* 0x00000004007c1947 */ /* 0x000fea0003800000 */
[----:B------:R-:W-:Y:S02]  /*4da0*/  ISETP.NE.U32.AND P1, PT, RZ, UR10, PT ;  /* 0x0000000aff007c0c */ /* 0x000fe4000bf25070 */
[----:B------:R-:W-:Y:S02]  /*4db0*/  ISETP.NE.U32.AND P2, PT, RZ, UR18, PT ;  /* 0x00000012ff007c0c */ /* 0x000fe4000bf45070 */
[----:B------:R-:W-:Y:S02]  /*4dc0*/  ISETP.NE.AND.EX P1, PT, RZ, UR11, PT, P1 ;  /* 0x0000000bff007c0c */ /* 0x000fe4000bf25310 */
[----:B------:R-:W-:-:S11]  /*4dd0*/  ISETP.NE.AND.EX P2, PT, RZ, UR19, PT, P2 ;  /* 0x00000013ff007c0c */ /* 0x000fd6000bf45320 */
[----:B0-----:R-:W0:Y:S01]  /*4de0*/  @P1 S2R R209, SR_CTAID.X ;  /* 0x0000000000d11919 */ /* 0x001e220000002500 */
[----:B------:R-:W0:Y:S08]  /*4df0*/  @P1 LDC.64 R216, c[0x0][0x448] ;  /* 0x00011200ffd81b82 */ /* 0x000e300000000a00 */
[----:B------:R-:W1:Y:S01]  /*4e00*/  @P2 LDC.64 R210, c[0x0][0x438] ;  /* 0x00010e00ffd22b82 */ /* 0x000e620000000a00 */
[----:B0-----:R-:W-:-:S04]  /*4e10*/  @P1 IMAD.WIDE.U32 R216, R209, 0x2, R216 ;  /* 0x00000002d1d81825 */ /* 0x001fc800078e00d8 */
[----:B-1----:R-:W-:Y:S01]  /*4e20*/  @P2 IMAD.WIDE R210, R11, 0x2, R210 ;  /* 0x000000020bd22825 */ /* 0x002fe200078e02d2 */
[----:B------:R-:W2:Y:S04]  /*4e30*/  @P1 LDG.E.U16 R209, desc[UR36][R216.64] ;  /* 0x00000024d8d11981 */ /* 0x000ea8000c1e1500 */
[----:B------:R0:W3:Y:S01]  /*4e40*/  @P2 LDG.E.U16 R208, desc[UR36][R210.64] ;  /* 0x00000024d2d02981 */ /* 0x0000e2000c1e1500 */
[----:B-----5:R-:W-:-:S04]  /*4e50*/  HFMA2 R215, R21, R149, -RZ ;  /* 0x0000009515d77231 */ /* 0x020fc800001000ff */
[----:B------:R-:W-:Y:S02]  /*4e60*/  HFMA2 R215, R25, R153, R215 ;  /* 0x0000009919d77231 */ /* 0x000fe400000000d7 */
[----:B0-----:R-:W-:Y:S01]  /*4e70*/  HMUL2 R211, R20, R148 ;  /* 0x0000009414d37232 */ /* 0x001fe20000000000 */
[----:B------:R-:W0:Y:S01]  /*4e80*/  @P1 LDC R210, c[0x0][0x408] ;  /* 0x00010200ffd21b82 */ /* 0x000e220000000800 */
[----:B------:R-:W-:Y:S02]  /*4e90*/  HMUL2 R217, R22, R150 ;  /* 0x0000009616d97232 */ /* 0x000fe40000000000 */
[----:B----4-:R-:W-:Y:S02]  /*4ea0*/  HFMA2 R218, R24, R152, R211 ;  /* 0x0000009818da7231 */ /* 0x010fe400000000d3 */
[----:B------:R-:W-:Y:S02]  /*4eb0*/  HMUL2 R211, R23, R151 ;  /* 0x0000009717d37232 */ /* 0x000fe40000000000 */
        /* <DEDUP_REMOVED lines=8> */
[----:B------:R-:W-:Y:S01]  /*4f40*/  HFMA2 R217, R34, R162, R217 ;  /* 0x000000a222d97231 */ /* 0x000fe200000000d9 */
[----:B------:R-:W0:Y:S01]  /*4f50*/  @P1 LDC R211, c[0x0][0x430] ;  /* 0x00010c00ffd31b82 */ /* 0x000e220000000800 */
        /* <DEDUP_REMOVED lines=48> */
[----:B------:R-:W-:Y:S02]  /*5260*/  HADD2 R216, R218, R216 ;  /* 0x000000d8dad87230 */ /* 0x000fe40000000000 */
[----:B------:R-:W-:Y:S02]  /*5270*/  HFMA2 R215, R83, R207, R215 ;  /* 0x000000cf53d77231 */ /* 0x000fe400000000d7 */
[----:B------:R-:W-:Y:S01]  /*5280*/  HADD2 R216, R216, R217 ;  /* 0x000000d9d8d87230 */ /* 0x000fe20000000000 */
[----:B0-----:R-:W-:-:S03]  /*5290*/  @P1 IADD3 R211, PT, PT, R210, R211, RZ ;  /* 0x000000d3d2d31210 */ /* 0x001fc60007ffe0ff */
[----:B------:R-:W-:Y:S01]  /*52a0*/  HFMA2 R215, R216, 1, 1, R215 ;  /* 0x3c003c00d8d77831 */ /* 0x000fe200000000d7 */
[----:B------:R-:W-:-:S04]  /*52b0*/  @P1 ISETP.GE.AND P4, PT, R10, R211, PT ;  /* 0x000000d30a00120c */ /* 0x000fc80003f86270 */
[--C-:B------:R-:W-:Y:S02]  /*52c0*/  HADD2.F32 R10, -RZ, R215.reuse.H0_H0 ;  /* 0x200000d7ff0a7230 */ /* 0x100fe40000004100 */
[----:B------:R-:W-:Y:S01]  /*52d0*/  HADD2.F32 R215, -RZ, R215.H1_H1 ;  /* 0x300000d7ffd77230 */ /* 0x000fe20000004100 */
[----:B------:R-:W-:-:S04]  /*52e0*/  @P1 SEL R210, R17, RZ, !P4 ;  /* 0x000000ff11d21207 */ /* 0x000fc80006000000 */
[----:B------:R-:W-:Y:S01]  /*52f0*/  FADD.FTZ R10, R10, R215 ;  /* 0x000000d70a0a7221 */ /* 0x000fe20000010000 */
[----:B------:R-:W-:-:S03]  /*5300*/  @P1 IADD3 R210, PT, PT, R213, R210, -R16 ;  /* 0x000000d2d5d21210 */ /* 0x000fc60007ffe810 */
[----:B------:R-:W-:Y:S01]  /*5310*/  FMUL.FTZ R211, R10, UR16 ;  /* 0x000000100ad37c20 */ /* 0x000fe20008410000 */
[----:B------:R-:W-:Y:S01]  /*5320*/  @P1 I2FP.F32.S32 R210, R210 ;  /* 0x000000d200d21245 */ /* 0x000fe20000201400 */
[----:B--2---:R-:W-:Y:S02]  /*5330*/  @P1 HADD2.F32 R209, -RZ, R209.H0_H0 ;  /* 0x200000d1ffd11230 */ /* 0x004fe40000004100 */
[----:B---3--:R-:W-:-:S05]  /*5340*/  @P2 HADD2.F32 R208, -RZ, R208.H0_H0 ;  /* 0x200000d0ffd02230 */ /* 0x008fca0000004100 */
[----:B------:R-:W-:-:S04]  /*5350*/  @P2 FADD.FTZ R211, R211, R208 ;  /* 0x000000d0d3d32221 */ /* 0x000fc80000010000 */
[----:B------:R-:W-:-:S05]  /*5360*/  @P1 FFMA.FTZ R211, R210, R209, R211 ;  /* 0x000000d1d2d31223 */ /* 0x000fca00000100d3 */
[----:B------:R0:W-:Y:S01]  /*5370*/  STS [R212], R211 ;  /* 0x000000d3d4007388 */ /* 0x0001e20000000800 */
[----:B------:R-:W-:-:S07]  /*5380*/  @!P3 FMNMX.FTZ R0, R0, R211, !PT ;  /* 0x000000d30000b209 */ /* 0x000fce0007810000 */
.L_x_442:
[----:B------:R-:W-:Y:S05]  /*5390*/  BSYNC.RECONVERGENT B1 ;  /* 0x0000000000017941 */ /* 0x000fea0003800200 */
.L_x_441:
[----:B0-----:R-:W-:Y:S02]  /*53a0*/  IADD3 R209, PT, PT, R213, 0xff, RZ ;  /* 0x000000ffd5d17810 */ /* 0x001fe40007ffe0ff */
[----:B------:R-:W-:Y:S02]  /*53b0*/  IADD3 R8, P2, PT, R8, 0x100, RZ ;  /* 0x0000010008087810 */ /* 0x000fe40007f5e0ff */
[----:B------:R-:W-:Y:S02]  /*53c0*/  ISETP.GE.AND P1, PT, R209, R214, PT ;  /* 0x000000d6d100720c */ /* 0x000fe40003f26270 */
[----:B------:R-:W-:Y:S02]  /*53d0*/  IADD3 R213, PT, PT, R213, 0x100, RZ ;  /* 0x00000100d5d57810 */ /* 0x000fe40007ffe0ff */
[----:B------:R-:W-:Y:S02]  /*53e0*/  IADD3 R212, PT, PT, R212, 0x400, RZ ;  /* 0x00000400d4d47810 */ /* 0x000fe40007ffe0ff */
[----:B------:R-:W-:-:S02]  /*53f0*/  IADD3 R11, PT, PT, R11, 0x100, RZ ;  /* 0x000001000b0b7810 */ /* 0x000fc40007ffe0ff */
[----:B------:R-:W-:-:S05]  /*5400*/  IADD3.X R9, PT, PT, RZ, R9, RZ, P2, !PT ;  /* 0x00000009ff097210 */ /* 0x000fca00017fe4ff */
[----:B------:R-:W-:Y:S05]  /*5410*/  @!P1 BRA `(.L_x_443) ;  /* 0xffffffd0009c9947 */ /* 0x000fea000383ffff */
.L_x_414:
[----:B0-----:R-:W-:Y:S05]  /*5420*/  BSYNC.RECONVERGENT B0 ;  /* 0x0000000000007941 */ /* 0x001fea0003800200 */
.L_x_413:
[----:B------:R-:W-:Y:S05]  /*5430*/  WARPSYNC.ALL ;  /* 0x0000000000007948 */ /* 0x000fea0003800000 */
[----:B------:R-:W0:Y:S01]  /*5440*/  SHFL.BFLY PT, R7, R0, 0x10, 0x1f ;  /* 0x0e001f0000077f89 */ /* 0x000e2200000e0000 */
[----:B-----5:R-:W-:Y:S01]  /*5450*/  MOV R17, 0x400 ;  /* 0x0000040000117802 */ /* 0x020fe20000000f00 */
[----:B------:R-:W-:Y:S01]  /*5460*/  BSSY.RECONVERGENT B0, `(.L_x_444) ;  /* 0x0000168000007945 */ /* 0x000fe20003800200 */
[----:B------:R-:W-:Y:S01]  /*5470*/  HFMA2 R14, -RZ, RZ, 0, 0 ;  /* 0x00000000ff0e7431 */ /* 0x000fe200000001ff */
[----:B------:R-:W1:Y:S01]  /*5480*/  S2R R22, SR_CgaCtaId ;  /* 0x0000000000167919 */ /* 0x000e620000008800 */
[----:B0-----:R-:W-:-:S05]  /*5490*/  FMNMX.FTZ R7, R7, R0, !PT ;  /* 0x0000000007077209 */ /* 0x001fca0007810000 */
[----:B------:R-:W0:Y:S02]  /*54a0*/  SHFL.BFLY PT, R6, R7, 0x8, 0x1f ;  /* 0x0d001f0007067f89 */ /* 0x000e2400000e0000 */
[----:B0-----:R-:W-:Y:S02]  /*54b0*/  FMNMX.FTZ R9, R7, R6, !PT ;  /* 0x0000000607097209 */ /* 0x001fe40007810000 */
[----:B-1----:R-:W-:-:S03]  /*54c0*/  LEA R7, R22, R17, 0x18 ;  /* 0x0000001116077211 */ /* 0x002fc600078ec0ff */
[----:B------:R-:W0:Y:S02]  /*54d0*/  SHFL.BFLY PT, R6, R9, 0x4, 0x1f ;  /* 0x0c801f0009067f89 */ /* 0x000e2400000e0000 */
[----:B0-----:R-:W-:Y:S02]  /*54e0*/  FMNMX.FTZ R10, R9, R6, !PT ;  /* 0x00000006090a7209 */ /* 0x001fe40007810000 */
[----:B------:R-:W0:Y:S03]  /*54f0*/  S2R R6, SR_TID.X ;  /* 0x0000000000067919 */ /* 0x000e260000002100 */
[----:B------:R-:W1:Y:S02]  /*5500*/  SHFL.BFLY PT, R11, R10, 0x2, 0x1f ;  /* 0x0c401f000a0b7f89 */ /* 0x000e6400000e0000 */
[----:B-1----:R-:W-:Y:S02]  /*5510*/  FMNMX.FTZ R11, R10, R11, !PT ;  /* 0x0000000b0a0b7209 */ /* 0x002fe40007810000 */
[----:B------:R-:W-:-:S02]  /*5520*/  MOV R10, 0xff7fffff ;  /* 0xff7fffff000a7802 */ /* 0x000fc40000000f00 */
[C---:B0-----:R-:W-:Y:S01]  /*5530*/  LOP3.LUT P0, R8, R6.reuse, 0x1f, RZ, 0xc0, !PT ;  /* 0x0000001f06087812 */ /* 0x041fe2000780c0ff */
[----:B------:R-:W0:Y:S01]  /*5540*/  SHFL.BFLY PT, R12, R11, 0x1, 0x1f ;  /* 0x0c201f000b0c7f89 */ /* 0x000e2200000e0000 */
[-C--:B------:R-:W-:Y:S02]  /*5550*/  LEA.HI R0, R6, R7.reuse, RZ, 0x1d ;  /* 0x0000000706007211 */ /* 0x080fe400078fe8ff */
[C---:B------:R-:W-:Y:S02]  /*5560*/  ISETP.GT.U32.AND P1, PT, R8.reuse, 0x7, PT ;  /* 0x000000070800780c */ /* 0x040fe40003f24070 */
[----:B------:R-:W-:Y:S02]  /*5570*/  LEA R9, R8, R7, 0x2 ;  /* 0x0000000708097211 */ /* 0x000fe400078e10ff */
[----:B0-----:R-:W-:-:S05]  /*5580*/  FMNMX.FTZ R15, R11, R12, !PT ;  /* 0x0000000c0b0f7209 */ /* 0x001fca0007810000 */
[----:B------:R-:W-:Y:S01]  /*5590*/  @!P0 STS [R0], R15 ;  /* 0x0000000f00008388 */ /* 0x000fe20000000800 */
[----:B------:R-:W-:Y:S06]  /*55a0*/  BAR.SYNC.DEFER_BLOCKING 0x0 ;  /* 0x0000000000007b1d */ /* 0x000fec0000010000 */
[----:B------:R-:W0:Y:S04]  /*55b0*/  @!P1 LDS R10, [R9] ;  /* 0x00000000090a9984 */ /* 0x000e280000000800 */
[----:B0-----:R-:W0:Y:S02]  /*55c0*/  SHFL.BFLY PT, R7, R10, 0x4, 0x1f ;  /* 0x0c801f000a077f89 */ /* 0x001e2400000e0000 */
[----:B0-----:R-:W-:-:S05]  /*55d0*/  FMNMX.FTZ R11, R7, R10, !PT ;  /* 0x0000000a070b7209 */ /* 0x001fca0007810000 */
[----:B------:R-:W0:Y:S02]  /*55e0*/  SHFL.BFLY PT, R12, R11, 0x2, 0x1f ;  /* 0x0c401f000b0c7f89 */ /* 0x000e2400000e0000 */
[----:B0-----:R-:W-:-:S05]  /*55f0*/  FMNMX.FTZ R12, R11, R12, !PT ;  /* 0x0000000c0b0c7209 */ /* 0x001fca0007810000 */
[----:B------:R-:W0:Y:S02]  /*5600*/  SHFL.BFLY PT, R7, R12, 0x1, 0x1f ;  /* 0x0c201f000c077f89 */ /* 0x000e2400000e0000 */
[----:B0-----:R-:W-:Y:S02]  /*5610*/  FMNMX.FTZ R13, R12, R7, !PT ;  /* 0x000000070c0d7209 */ /* 0x001fe40007810000 */
[----:B------:R-:W-:-:S03]  /*5620*/  IADD3 R7, PT, PT, R6, R5, RZ ;  /* 0x0000000506077210 */ /* 0x000fc60007ffe0ff */
[----:B------:R0:W1:Y:S01]  /*5630*/  SHFL.IDX PT, R38, R13, RZ, 0x1f ;  /* 0x00001fff0d267589 */ /* 0x00006200000e0000 */
[----:B------:R-:W-:-:S13]  /*5640*/  ISETP.GE.AND P0, PT, R7, R16, PT ;  /* 0x000000100700720c */ /* 0x000fda0003f06270 */
[----:B0-----:R-:W-:Y:S05]  /*5650*/  @P0 BRA `(.L_x_445) ;  /* 0x0000001400200947 */ /* 0x001fea0003800000 */
[----:B------:R-:W0:Y:S02]  /*5660*/  LDC.64 R10, c[0x0][0x420] ;  /* 0x00010800ff0a7b82 */ /* 0x000e240000000a00 */
[----:B0-----:R-:W-:-:S04]  /*5670*/  ISETP.NE.U32.AND P0, PT, R10, RZ, PT ;  /* 0x000000ff0a00720c */ /* 0x001fc80003f05070 */
[----:B------:R-:W-:-:S13]  /*5680*/  ISETP.NE.AND.EX P0, PT, R11, RZ, PT, P0 ;  /* 0x000000ff0b00720c */ /* 0x000fda0003f05300 */
[----:B------:R-:W-:Y:S05]  /*5690*/  @P0 BRA `(.L_x_446) ;  /* 0x0000000c008c0947 */ /* 0x000fea0003800000 */
[----:B------:R-:W-:Y:S01]  /*56a0*/  VIADDMNMX R10, R7, 0x100, R16, !PT ;  /* 0x00000100070a7846 */ /* 0x000fe20007800110 */
[----:B------:R-:W-:Y:S01]  /*56b0*/  BSSY.RECONVERGENT B1, `(.L_x_447) ;  /* 0x000001c000017945 */ /* 0x000fe20003800200 */
[----:B------:R-:W-:Y:S02]  /*56c0*/  LOP3.LUT R3, RZ, R6, RZ, 0x33, !PT ;  /* 0x00000006ff037212 */ /* 0x000fe400078e33ff */
[----:B------:R-:W-:Y:S02]  /*56d0*/  MOV R14, RZ ;  /* 0x000000ff000e7202 */ /* 0x000fe40000000f00 */
[----:B------:R-:W-:-:S04]  /*56e0*/  IADD3 R10, PT, PT, -R5, R10, R3 ;  /* 0x0000000a050a7210 */ /* 0x000fc80007ffe103 */
[C---:B------:R-:W-:Y:S02]  /*56f0*/  LOP3.LUT R3, R10.reuse, 0x300, RZ, 0xc0, !PT ;  /* 0x000003000a037812 */ /* 0x040fe400078ec0ff */
[----:B------:R-:W-:Y:S02]  /*5700*/  ISETP.GE.U32.AND P1, PT, R10, 0x300, PT ;  /* 0x000003000a00780c */ /* 0x000fe40003f26070 */
[----:B------:R-:W-:Y:S02]  /*5710*/  ISETP.NE.AND P0, PT, R3, 0x300, PT ;  /* 0x000003000300780c */ /* 0x000fe40003f05270 */
[----:B------:R-:W-:-:S11]  /*5720*/  MOV R3, R7 ;  /* 0x0000000700037202 */ /* 0x000fd60000000f00 */
[----:B------:R-:W-:Y:S05]  /*5730*/  @!P0 BRA `(.L_x_448) ;  /* 0x00000000004c8947 */ /* 0x000fea0003800000 */
[----:B------:R-:W-:Y:S01]  /*5740*/  IADD3 R11, PT, PT, R17, 0x240, RZ ;  /* 0x00000240110b7810 */ /* 0x000fe20007ffe0ff */
[----:B------:R-:W-:Y:S01]  /*5750*/  HFMA2 R14, -RZ, RZ, 0, 0 ;  /* 0x00000000ff0e7431 */ /* 0x000fe200000001ff */
[----:B------:R-:W-:Y:S02]  /*5760*/  LEA.HI R3, R10, 0x1, RZ, 0x18 ;  /* 0x000000010a037811 */ /* 0x000fe400078fc0ff */
[----:B------:R-:W-:Y:S02]  /*5770*/  LEA R11, R22, R11, 0x18 ;  /* 0x0000000b160b7211 */ /* 0x000fe400078ec0ff */
[----:B------:R-:W-:Y:S02]  /*5780*/  LOP3.LUT R10, R3, 0x3, RZ, 0xc0, !PT ;  /* 0x00000003030a7812 */ /* 0x000fe400078ec0ff */
[----:B------:R-:W-:Y:S02]  /*5790*/  MOV R3, R7 ;  /* 0x0000000700037202 */ /* 0x000fe40000000f00 */
[----:B------:R-:W-:-:S02]  /*57a0*/  LEA R11, R6, R11, 0x2 ;  /* 0x0000000b060b7211 */ /* 0x000fc400078e10ff */
[----:B------:R-:W-:-:S07]  /*57b0*/  IADD3 R10, PT, PT, -R10, RZ, RZ ;  /* 0x000000ff0a0a7210 */ /* 0x000fce0007ffe1ff */
.L_x_449:
        /* <DEDUP_REMOVED lines=9> */
[----:B0-----:R-:W-:Y:S01]  /*5850*/  IADD3 R11, PT, PT, R11, 0x400, RZ ;  /* 0x000004000b0b7810 */ /* 0x001fe20007ffe0ff */
[----:B------:R-:W-:Y:S06]  /*5860*/  @P0 BRA `(.L_x_449) ;  /* 0xfffffffc00d40947 */ /* 0x000fec000383ffff */
.L_x_448:
[----:B------:R-:W-:Y:S05]  /*5870*/  BSYNC.RECONVERGENT B1 ;  /* 0x0000000000017941 */ /* 0x000fea0003800200 */
.L_x_447:
[----:B------:R-:W-:Y:S05]  /*5880*/  @!P1 BRA `(.L_x_445) ;  /* 0x0000001000949947 */ /* 0x000fea0003800000 */
[----:B------:R-:W-:Y:S01]  /*5890*/  IADD3 R11, PT, PT, R16, -R3, RZ ;  /* 0x80000003100b7210 */ /* 0x000fe20007ffe0ff */
[----:B------:R-:W-:Y:S01]  /*58a0*/  BSSY.RECONVERGENT B1, `(.L_x_450) ;  /* 0x000006f000017945 */ /* 0x000fe20003800200 */
[----:B------:R-:W-:Y:S02]  /*58b0*/  IADD3 R17, PT, PT, R17, 0x240, RZ ;  /* 0x0000024011117810 */ /* 0x000fe40007ffe0ff */
[----:B------:R-:W-:Y:S02]  /*58c0*/  ISETP.GT.AND P1, PT, R11, 0xc00, PT ;  /* 0x00000c000b00780c */ /* 0x000fe40003f24270 */
[----:B------:R-:W-:Y:S02]  /*58d0*/  SHF.L.U32 R10, R5, 0x2, RZ ;  /* 0x00000002050a7819 */ /* 0x000fe400000006ff */
[----:B------:R-:W-:Y:S02]  /*58e0*/  LEA R17, R22, R17, 0x18 ;  /* 0x0000001116117211 */ /* 0x000fe400078ec0ff */
[----:B------:R-:W-:-:S02]  /*58f0*/  LEA R10, R3, -R10, 0x2 ;  /* 0x8000000a030a7211 */ /* 0x000fc400078e10ff */
[----:B------:R-:W-:Y:S02]  /*5900*/  PLOP3.LUT P0, PT, PT, PT, PT, 0x80, 0x8 ;  /* 0x000000000008781c */ /* 0x000fe40003f0f070 */
[----:B------:R-:W-:-:S03]  /*5910*/  IADD3 R10, PT, PT, R10, 0x800, R17 ;  /* 0x000008000a0a7810 */ /* 0x000fc60007ffe011 */
[----:B------:R-:W-:Y:S08]  /*5920*/  @!P1 BRA `(.L_x_451) ;  /* 0x0000000400989947 */ /* 0x000ff00003800000 */
[----:B------:R-:W-:Y:S02]  /*5930*/  PLOP3.LUT P0, PT, PT, PT, PT, 0x8, 0x80 ;  /* 0x000000000080781c */ /* 0x000fe40003f0e170 */
[----:B------:R-:W-:-:S11]  /*5940*/  IADD3 R36, PT, PT, R16, -0xc00, RZ ;  /* 0xfffff40010247810 */ /* 0x000fd60007ffe0ff */
.L_x_452:
[----:B------:R-:W1:Y:S01]  /*5950*/  LDS R11, [R10+-0x800] ;  /* 0xfff800000a0b7984 */ /* 0x000e620000000800 */
[----:B------:R-:W-:-:S03]  /*5960*/  IADD3 R3, PT, PT, R3, 0x1000, RZ ;  /* 0x0000100003037810 */ /* 0x000fc60007ffe0ff */
[----:B------:R-:W0:Y:S01]  /*5970*/  LDS R12, [R10+-0x400] ;  /* 0xfffc00000a0c7984 */ /* 0x000e220000000800 */
[----:B------:R-:W-:-:S03]  /*5980*/  ISETP.GE.AND P1, PT, R3, R36, PT ;  /* 0x000000240300720c */ /* 0x000fc60003f26270 */
[----:B------:R-:W5:Y:S04]  /*5990*/  LDS R13, [R10] ;  /* 0x000000000a0d7984 */ /* 0x000f680000000800 */
[----:B------:R-:W2:Y:S04]  /*59a0*/  LDS R15, [R10+0x400] ;  /* 0x000400000a0f7984 */ /* 0x000ea80000000800 */
[----:B------:R-:W3:Y:S04]  /*59b0*/  LDS R20, [R10+0x800] ;  /* 0x000800000a147984 */ /* 0x000ee80000000800 */
        /* <DEDUP_REMOVED lines=10> */
[----:B-----5:R-:W-:Y:S02]  /*5a60*/  FADD.FTZ R13, -R38, R13 ;  /* 0x0000000d260d7221 */ /* 0x020fe40000010100 */
[----:B------:R-:W0:Y:S01]  /*5a70*/  LDS R32, [R10+0x2800] ;  /* 0x002800000a207984 */ /* 0x000e220000000800 */
[----:B------:R-:W-:Y:S01]  /*5a80*/  FMUL.FTZ R12, R12, 1.4426950216293334961 ;  /* 0x3fb8aa3b0c0c7820 */ /* 0x000fe20000410000 */
[----:B------:R-:W5:Y:S01]  /*5a90*/  MUFU.EX2 R11, R11 ;  /* 0x0000000b000b7308 */ /* 0x000f620000000800 */
[C---:B--2---:R-:W-:Y:S01]  /*5aa0*/  FADD.FTZ R17, -R38.reuse, R15 ;  /* 0x0000000f26117221 */ /* 0x044fe20000010100 */
[----:B------:R-:W2:Y:S01]  /*5ab0*/  LDS R33, [R10+0x2c00] ;  /* 0x002c00000a217984 */ /* 0x000ea20000000800 */
[----:B------:R-:W-:Y:S02]  /*5ac0*/  FMUL.FTZ R15, R13, 1.4426950216293334961 ;  /* 0x3fb8aa3b0d0f7820 */ /* 0x000fe40000410000 */
[----:B------:R-:W5:Y:S01]  /*5ad0*/  MUFU.EX2 R13, R12 ;  /* 0x0000000c000d7308 */ /* 0x000f620000000800 */
[----:B------:R-:W-:Y:S01]  /*5ae0*/  FMUL.FTZ R17, R17, 1.4426950216293334961 ;  /* 0x3fb8aa3b11117820 */ /* 0x000fe20000410000 */
[----:B------:R-:W2:Y:S01]  /*5af0*/  LDS R34, [R10+0x3000] ;  /* 0x003000000a227984 */ /* 0x000ea20000000800 */
[C---:B---3--:R-:W-:Y:S01]  /*5b00*/  FADD.FTZ R20, -R38.reuse, R20 ;  /* 0x0000001426147221 */ /* 0x048fe20000010100 */
[----:B------:R-:W3:Y:S01]  /*5b10*/  MUFU.EX2 R15, R15 ;  /* 0x0000000f000f7308 */ /* 0x000ee20000000800 */
[----:B----4-:R-:W-:Y:S01]  /*5b20*/  FADD.FTZ R21, -R38, R21 ;  /* 0x0000001526157221 */ /* 0x010fe20000010100 */
[----:B------:R-:W4:Y:S01]  /*5b30*/  LDS R35, [R10+0x3400] ;  /* 0x003400000a237984 */ /* 0x000f220000000800 */
[----:B------:R-:W-:Y:S01]  /*5b40*/  FMUL.FTZ R20, R20, 1.4426950216293334961 ;  /* 0x3fb8aa3b14147820 */ /* 0x000fe20000410000 */
[----:B------:R-:W1:Y:S01]  /*5b50*/  MUFU.EX2 R17, R17 ;  /* 0x0000001100117308 */ /* 0x000e620000000800 */
[C---:B------:R-:W-:Y:S01]  /*5b60*/  FADD.FTZ R23, -R38.reuse, R22 ;  /* 0x0000001626177221 */ /* 0x040fe20000010100 */
[----:B-----5:R-:W-:Y:S01]  /*5b70*/  FADD.FTZ R14, R11, R14 ;  /* 0x0000000e0b0e7221 */ /* 0x020fe20000010000 */
[----:B------:R-:W-:Y:S01]  /*5b80*/  FMUL.FTZ R22, R21, 1.4426950216293334961 ;  /* 0x3fb8aa3b15167820 */ /* 0x000fe20000410000 */
[----:B------:R-:W-:Y:S01]  /*5b90*/  FADD.FTZ R24, -R38, R24 ;  /* 0x0000001826187221 */ /* 0x000fe20000010100 */
[----:B------:R5:W5:Y:S01]  /*5ba0*/  MUFU.EX2 R21, R20 ;  /* 0x0000001400157308 */ /* 0x000b620000000800 */
[----:B------:R-:W-:Y:S01]  /*5bb0*/  FADD.FTZ R14, R14, R13 ;  /* 0x0000000d0e0e7221 */ /* 0x000fe20000010000 */
[----:B------:R-:W-:Y:S01]  /*5bc0*/  FMUL.FTZ R12, R23, 1.4426950216293334961 ;  /* 0x3fb8aa3b170c7820 */ /* 0x000fe20000410000 */
[----:B------:R-:W-:Y:S01]  /*5bd0*/  FADD.FTZ R26, -R38, R25 ;  /* 0x00000019261a7221 */ /* 0x000fe20000010100 */
[----:B------:R-:W0:Y:S01]  /*5be0*/  MUFU.EX2 R23, R22 ;  /* 0x0000001600177308 */ /* 0x000e220000000800 */
[----:B---3--:R-:W-:Y:S01]  /*5bf0*/  FADD.FTZ R14, R14, R15 ;  /* 0x0000000f0e0e7221 */ /* 0x008fe20000010000 */
[----:B------:R-:W-:Y:S01]  /*5c00*/  FMUL.FTZ R24, R24, 1.4426950216293334961 ;  /* 0x3fb8aa3b18187820 */ /* 0x000fe20000410000 */
[----:B------:R-:W-:Y:S01]  /*5c10*/  FADD.FTZ R28, -R38, R27 ;  /* 0x0000001b261c7221 */ /* 0x000fe20000010100 */
[----:B------:R-:W3:Y:S01]  /*5c20*/  MUFU.EX2 R25, R12 ;  /* 0x0000000c00197308 */ /* 0x000ee20000000800 */
[----:B-1----:R-:W-:Y:S01]  /*5c30*/  FADD.FTZ R14, R14, R17 ;  /* 0x000000110e0e7221 */ /* 0x002fe20000010000 */
[----:B------:R-:W-:Y:S01]  /*5c40*/  FMUL.FTZ R26, R26, 1.4426950216293334961 ;  /* 0x3fb8aa3b1a1a7820 */ /* 0x000fe20000410000 */
[----:B------:R-:W-:Y:S01]  /*5c50*/  FMUL.FTZ R28, R28, 1.4426950216293334961 ;  /* 0x3fb8aa3b1c1c7820 */ /* 0x000fe20000410000 */
[----:B------:R-:W1:Y:S01]  /*5c60*/  MUFU.EX2 R27, R24 ;  /* 0x00000018001b7308 */ /* 0x000e620000000800 */
[----:B-----5:R-:W-:Y:S01]  /*5c70*/  FADD.FTZ R20, -R38, R29 ;  /* 0x0000001d26147221 */ /* 0x020fe20000010100 */
[----:B------:R-:W-:Y:S01]  /*5c80*/  FADD.FTZ R14, R14, R21 ;  /* 0x000000150e0e7221 */ /* 0x000fe20000010000 */
[----:B------:R5:W-:Y:S01]  /*5c90*/  STS [R10+-0x800], R11 ;  /* 0xfff8000b0a007388 */ /* 0x000be20000000800 */
[----:B------:R-:W4:Y:S01]  /*5ca0*/  MUFU.EX2 R29, R26 ;  /* 0x0000001a001d7308 */ /* 0x000f220000000800 */
[----:B------:R-:W-:Y:S01]  /*5cb0*/  FADD.FTZ R30, -R38, R30 ;  /* 0x0000001e261e7221 */ /* 0x000fe20000010100 */
[----:B0-----:R-:W-:Y:S01]  /*5cc0*/  FADD.FTZ R14, R14, R23 ;  /* 0x000000170e0e7221 */ /* 0x001fe20000010000 */
[----:B------:R-:W-:Y:S01]  /*5cd0*/  FMUL.FTZ R20, R20, 1.4426950216293334961 ;  /* 0x3fb8aa3b14147820 */ /* 0x000fe20000410000 */
[----:B------:R-:W0:Y:S01]  /*5ce0*/  MUFU.EX2 R31, R28 ;  /* 0x0000001c001f7308 */ /* 0x000e220000000800 */
[----:B------:R-:W-:Y:S01]  /*5cf0*/  FADD.FTZ R32, -R38, R32 ;  /* 0x0000002026207221 */ /* 0x000fe20000010100 */
[----:B---3--:R-:W-:Y:S01]  /*5d00*/  FADD.FTZ R14, R14, R25 ;  /* 0x000000190e0e7221 */ /* 0x008fe20000010000 */
[----:B------:R-:W-:Y:S01]  /*5d10*/  FMUL.FTZ R30, R30, 1.4426950216293334961 ;  /* 0x3fb8aa3b1e1e7820 */ /* 0x000fe20000410000 */
[----:B--2---:R-:W-:Y:S01]  /*5d20*/  FADD.FTZ R33, -R38, R33 ;  /* 0x0000002126217221 */ /* 0x004fe20000010100 */
[----:B-----5:R-:W2:Y:S01]  /*5d30*/  MUFU.EX2 R11, R20 ;  /* 0x00000014000b7308 */ /* 0x020ea20000000800 */
[----:B-1----:R-:W-:Y:S01]  /*5d40*/  FADD.FTZ R14, R14, R27 ;  /* 0x0000001b0e0e7221 */ /* 0x002fe20000010000 */
[----:B------:R1:W-:Y:S01]  /*5d50*/  STS [R10+-0x400], R13 ;  /* 0xfffc000d0a007388 */ /* 0x0003e20000000800 */
[----:B------:R-:W-:Y:S01]  /*5d60*/  FMUL.FTZ R32, R32, 1.4426950216293334961 ;  /* 0x3fb8aa3b20207820 */ /* 0x000fe20000410000 */
[----:B------:R-:W-:Y:S01]  /*5d70*/  FMUL.FTZ R12, R33, 1.4426950216293334961 ;  /* 0x3fb8aa3b210c7820 */ /* 0x000fe20000410000 */
[----:B----4-:R-:W-:Y:S01]  /*5d80*/  FADD.FTZ R14, R14, R29 ;  /* 0x0000001d0e0e7221 */ /* 0x010fe20000010000 */
[C---:B------:R-:W-:Y:S01]  /*5d90*/  FADD.FTZ R34, -R38.reuse, R34 ;  /* 0x0000002226227221 */ /* 0x040fe20000010100 */
[----:B------:R-:W-:Y:S01]  /*5da0*/  MUFU.EX2 R33, R32 ;  /* 0x0000002000217308 */ /* 0x000fe20000000800 */
[----:B------:R-:W-:Y:S01]  /*5db0*/  FADD.FTZ R22, -R38, R35 ;  /* 0x0000002326167221 */ /* 0x000fe20000010100 */
[----:B0-----:R-:W-:Y:S01]  /*5dc0*/  FADD.FTZ R14, R14, R31 ;  /* 0x0000001f0e0e7221 */ /* 0x001fe20000010000 */
[----:B------:R-:W-:Y:S01]  /*5dd0*/  FMUL.FTZ R34, R34, 1.4426950216293334961 ;  /* 0x3fb8aa3b22227820 */ /* 0x000fe20000410000 */
[----:B------:R-:W-:Y:S01]  /*5de0*/  MUFU.EX2 R35, R12 ;  /* 0x0000000c00237308 */ /* 0x000fe20000000800 */
[----:B------:R-:W-:Y:S01]  /*5df0*/  FMUL.FTZ R22, R22, 1.4426950216293334961 ;  /* 0x3fb8aa3b16167820 */ /* 0x000fe20000410000 */
[----:B------:R-:W-:Y:S01]  /*5e00*/  STS [R10], R15 ;  /* 0x0000000f0a007388 */ /* 0x000fe20000000800 */
[----:B--2---:R-:W-:Y:S01]  /*5e10*/  FADD.FTZ R14, R14, R11 ;  /* 0x0000000b0e0e7221 */ /* 0x004fe20000010000 */
[----:B-1----:R-:W0:Y:S02]  /*5e20*/  MUFU.EX2 R13, R30 ;  /* 0x0000001e000d7308 */ /* 0x002e240000000800 */
[----:B------:R-:W-:Y:S02]  /*5e30*/  STS [R10+0x400], R17 ;  /* 0x000400110a007388 */ /* 0x000fe40000000800 */
[----:B------:R-:W1:Y:S02]  /*5e40*/  MUFU.EX2 R37, R34 ;  /* 0x0000002200257308 */ /* 0x000e640000000800 */
[----:B------:R-:W-:Y:S02]  /*5e50*/  STS [R10+0x800], R21 ;  /* 0x000800150a007388 */ /* 0x000fe40000000800 */
[----:B------:R-:W2:Y:S02]  /*5e60*/  MUFU.EX2 R39, R22 ;  /* 0x0000001600277308 */ /* 0x000ea40000000800 */
[----:B------:R-:W-:Y:S01]  /*5e70*/  STS [R10+0xc00], R23 ;  /* 0x000c00170a007388 */ /* 0x000fe20000000800 */
[----:B0-----:R-:W-:-:S03]  /*5e80*/  FADD.FTZ R14, R14, R13 ;  /* 0x0000000d0e0e7221 */ /* 0x001fc60000010000 */
[----:B------:R-:W-:Y:S01]  /*5e90*/  STS [R10+0x1000], R25 ;  /* 0x001000190a007388 */ /* 0x000fe20000000800 */
[----:B------:R-:W-:-:S03]  /*5ea0*/  FADD.FTZ R14, R14, R33 ;  /* 0x000000210e0e7221 */ /* 0x000fc60000010000 */
[----:B------:R-:W-:Y:S01]  /*5eb0*/  STS [R10+0x1400], R27 ;  /* 0x0014001b0a007388 */ /* 0x000fe20000000800 */
[----:B------:R-:W-:-:S03]  /*5ec0*/  FADD.FTZ R14, R14, R35 ;  /* 0x000000230e0e7221 */ /* 0x000fc60000010000 */
[----:B------:R-:W-:Y:S01]  /*5ed0*/  STS [R10+0x1800], R29 ;  /* 0x0018001d0a007388 */ /* 0x000fe20000000800 */
[----:B-1----:R-:W-:-:S03]  /*5ee0*/  FADD.FTZ R14, R14, R37 ;  /* 0x000000250e0e7221 */ /* 0x002fc60000010000 */
[----:B------:R-:W-:Y:S01]  /*5ef0*/  STS [R10+0x1c00], R31 ;  /* 0x001c001f0a007388 */ /* 0x000fe20000000800 */
[----:B--2---:R-:W-:-:S03]  /*5f00*/  FADD.FTZ R14, R14, R39 ;  /* 0x000000270e0e7221 */ /* 0x004fc60000010000 */
        /* <DEDUP_REMOVED lines=8> */
.L_x_451:
[----:B------:R-:W-:Y:S05]  /*5f90*/  BSYNC.RECONVERGENT B1 ;  /* 0x0000000000017941 */ /* 0x000fea0003800200 */
.L_x_450:
[----:B------:R-:W-:Y:S01]  /*5fa0*/  IADD3 R11, PT, PT, R16, -R3, RZ ;  /* 0x80000003100b7210 */ /* 0x000fe20007ffe0ff */
[----:B------:R-:W-:Y:S03]  /*5fb0*/  BSSY.RECONVERGENT B1, `(.L_x_453) ;  /* 0x0000036000017945 */ /* 0x000fe60003800200 */
[----:B------:R-:W-:-:S13]  /*5fc0*/  ISETP.GT.AND P1, PT, R11, 0x400, PT ;  /* 0x000004000b00780c */ /* 0x000fda0003f24270 */
[----:B------:R-:W-:Y:S05]  /*5fd0*/  @!P1 BRA `(.L_x_454) ;  /* 0x0000000000cc9947 */ /* 0x000fea0003800000 */
[----:B------:R-:W1:Y:S01]  /*5fe0*/  LDS R11, [R10+-0x800] ;  /* 0xfff800000a0b7984 */ /* 0x000e620000000800 */
[----:B------:R-:W-:Y:S02]  /*5ff0*/  PLOP3.LUT P0, PT, PT, PT, PT, 0x8, 0x80 ;  /* 0x000000000080781c */ /* 0x000fe40003f0e170 */
[----:B------:R-:W-:Y:S01]  /*6000*/  IADD3 R3, PT, PT, R3, 0x800, RZ ;  /* 0x0000080003037810 */ /* 0x000fe20007ffe0ff */
[----:B------:R-:W0:Y:S04]  /*6010*/  LDS R12, [R10+-0x400] ;  /* 0xfffc00000a0c7984 */ /* 0x000e280000000800 */
[----:B------:R-:W5:Y:S04]  /*6020*/  LDS R13, [R10] ;  /* 0x000000000a0d7984 */ /* 0x000f680000000800 */
[----:B------:R-:W2:Y:S04]  /*6030*/  LDS R15, [R10+0x400] ;  /* 0x000400000a0f7984 */ /* 0x000ea80000000800 */
[----:B------:R-:W3:Y:S04]  /*6040*/  LDS R20, [R10+0x800] ;  /* 0x000800000a147984 */ /* 0x000ee80000000800 */
[----:B------:R-:W4:Y:S04]  /*6050*/  LDS R21, [R10+0xc00] ;  /* 0x000c00000a157984 */ /* 0x000f280000000800 */
[----:B------:R-:W4:Y:S04]  /*6060*/  LDS R22, [R10+0x1000] ;  /* 0x001000000a167984 */ /* 0x000f280000000800 */
[----:B------:R-:W4:Y:S01]  /*6070*/  LDS R24, [R10+0x1400] ;  /* 0x001400000a187984 */ /* 0x000f220000000800 */
[----:B-1----:R-:W-:-:S04]  /*6080*/  FADD.FTZ R11, -R38, R11 ;  /* 0x0000000b260b7221 */ /* 0x002fc80000010100 */
[----:B------:R-:W-:Y:S01]  /*6090*/  FMUL.FTZ R11, R11, 1.4426950216293334961 ;  /* 0x3fb8aa3b0b0b7820 */ /* 0x000fe20000410000 */
[C---:B0-----:R-:W-:Y:S01]  /*60a0*/  FADD.FTZ R12, -R38.reuse, R12 ;  /* 0x0000000c260c7221 */ /* 0x041fe20000010100 */
[----:B-----5:R-:W-:-:S03]  /*60b0*/  FADD.FTZ R13, -R38, R13 ;  /* 0x0000000d260d7221 */ /* 0x020fc60000010100 */
[----:B------:R-:W-:Y:S01]  /*60c0*/  FMUL.FTZ R12, R12, 1.4426950216293334961 ;  /* 0x3fb8aa3b0c0c7820 */ /* 0x000fe20000410000 */
[----:B------:R-:W0:Y:S01]  /*60d0*/  MUFU.EX2 R11, R11 ;  /* 0x0000000b000b7308 */ /* 0x000e220000000800 */
[C---:B--2---:R-:W-:Y:S01]  /*60e0*/  FADD.FTZ R17, -R38.reuse, R15 ;  /* 0x0000000f26117221 */ /* 0x044fe20000010100 */
[----:B------:R-:W-:Y:S02]  /*60f0*/  FMUL.FTZ R15, R13, 1.4426950216293334961 ;  /* 0x3fb8aa3b0d0f7820 */ /* 0x000fe40000410000 */
[----:B------:R-:W1:Y:S01]  /*6100*/  MUFU.EX2 R13, R12 ;  /* 0x0000000c000d7308 */ /* 0x000e620000000800 */
[----:B------:R-:W-:Y:S01]  /*6110*/  FMUL.FTZ R17, R17, 1.4426950216293334961 ;  /* 0x3fb8aa3b11117820 */ /* 0x000fe20000410000 */
[C---:B---3--:R-:W-:Y:S02]  /*6120*/  FADD.FTZ R20, -R38.reuse, R20 ;  /* 0x0000001426147221 */ /* 0x048fe40000010100 */
[----:B------:R-:W2:Y:S01]  /*6130*/  MUFU.EX2 R15, R15 ;  /* 0x0000000f000f7308 */ /* 0x000ea20000000800 */
[----:B----4-:R-:W-:Y:S01]  /*6140*/  FADD.FTZ R21, -R38, R21 ;  /* 0x0000001526157221 */ /* 0x010fe20000010100 */
[----:B------:R-:W-:-:S02]  /*6150*/  FMUL.FTZ R20, R20, 1.4426950216293334961 ;  /* 0x3fb8aa3b14147820 */ /* 0x000fc40000410000 */
[----:B------:R-:W3:Y:S01]  /*6160*/  MUFU.EX2 R17, R17 ;  /* 0x0000001100117308 */ /* 0x000ee20000000800 */
[----:B------:R-:W-:Y:S01]  /*6170*/  FADD.FTZ R23, -R38, R22 ;  /* 0x0000001626177221 */ /* 0x000fe20000010100 */
[----:B0-----:R-:W-:Y:S01]  /*6180*/  FADD.FTZ R14, R14, R11 ;  /* 0x0000000b0e0e7221 */ /* 0x001fe20000010000 */
[----:B------:R-:W-:Y:S01]  /*6190*/  FMUL.FTZ R22, R21, 1.4426950216293334961 ;  /* 0x3fb8aa3b15167820 */ /* 0x000fe20000410000 */
[----:B------:R-:W-:Y:S01]  /*61a0*/  STS [R10+-0x800], R11 ;  /* 0xfff8000b0a007388 */ /* 0x000fe20000000800 */
[----:B------:R-:W0:Y:S01]  /*61b0*/  MUFU.EX2 R21, R20 ;  /* 0x0000001400157308 */ /* 0x000e220000000800 */
[----:B-1----:R-:W-:Y:S01]  /*61c0*/  FADD.FTZ R14, R14, R13 ;  /* 0x0000000d0e0e7221 */ /* 0x002fe20000010000 */
[----:B------:R-:W-:Y:S01]  /*61d0*/  FADD.FTZ R24, -R38, R24 ;  /* 0x0000001826187221 */ /* 0x000fe20000010100 */
[----:B------:R-:W-:Y:S01]  /*61e0*/  FMUL.FTZ R12, R23, 1.4426950216293334961 ;  /* 0x3fb8aa3b170c7820 */ /* 0x000fe20000410000 */
[----:B------:R-:W-:Y:S01]  /*61f0*/  STS [R10+-0x400], R13 ;  /* 0xfffc000d0a007388 */ /* 0x000fe20000000800 */
[----:B------:R-:W1:Y:S01]  /*6200*/  MUFU.EX2 R23, R22 ;  /* 0x0000001600177308 */ /* 0x000e620000000800 */
[----:B--2---:R-:W-:Y:S01]  /*6210*/  FADD.FTZ R14, R14, R15 ;  /* 0x0000000f0e0e7221 */ /* 0x004fe20000010000 */
[----:B------:R-:W-:Y:S01]  /*6220*/  FMUL.FTZ R24, R24, 1.4426950216293334961 ;  /* 0x3fb8aa3b18187820 */ /* 0x000fe20000410000 */
[----:B------:R-:W-:Y:S01]  /*6230*/  STS [R10], R15 ;  /* 0x0000000f0a007388 */ /* 0x000fe20000000800 */
[----:B------:R-:W2:Y:S01]  /*6240*/  MUFU.EX2 R25, R12 ;  /* 0x0000000c00197308 */ /* 0x000ea20000000800 */
[----:B---3--:R-:W-:-:S02]  /*6250*/  FADD.FTZ R14, R14, R17 ;  /* 0x000000110e0e7221 */ /* 0x008fc40000010000 */
[----:B------:R-:W-:Y:S01]  /*6260*/  STS [R10+0x400], R17 ;  /* 0x000400110a007388 */ /* 0x000fe20000000800 */
[----:B------:R-:W3:Y:S01]  /*6270*/  MUFU.EX2 R27, R24 ;  /* 0x00000018001b7308 */ /* 0x000ee20000000800 */
[----:B0-----:R-:W-:Y:S02]  /*6280*/  FADD.FTZ R14, R14, R21 ;  /* 0x000000150e0e7221 */ /* 0x001fe40000010000 */
[----:B------:R-:W-:Y:S02]  /*6290*/  STS [R10+0x800], R21 ;  /* 0x000800150a007388 */ /* 0x000fe40000000800 */
[----:B-1----:R-:W-:Y:S02]  /*62a0*/  FADD.FTZ R14, R14, R23 ;  /* 0x000000170e0e7221 */ /* 0x002fe40000010000 */
[----:B------:R-:W-:Y:S02]  /*62b0*/  STS [R10+0xc00], R23 ;  /* 0x000c00170a007388 */ /* 0x000fe40000000800 */
[----:B--2---:R-:W-:-:S02]  /*62c0*/  FADD.FTZ R14, R14, R25 ;  /* 0x000000190e0e7221 */ /* 0x004fc40000010000 */
[----:B------:R-:W-:Y:S02]  /*62d0*/  STS [R10+0x1000], R25 ;  /* 0x001000190a007388 */ /* 0x000fe40000000800 */
[----:B---3--:R-:W-:Y:S02]  /*62e0*/  FADD.FTZ R14, R14, R27 ;  /* 0x0000001b0e0e7221 */ /* 0x008fe40000010000 */
[----:B------:R0:W-:Y:S02]  /*62f0*/  STS [R10+0x1400], R27 ;  /* 0x0014001b0a007388 */ /* 0x0001e40000000800 */
[----:B0-----:R-:W-:-:S07]  /*6300*/  IADD3 R10, PT, PT, R10, 0x2000, RZ ;  /* 0x000020000a0a7810 */ /* 0x001fce0007ffe0ff */
.L_x_454:
[----:B------:R-:W-:Y:S05]  /*6310*/  BSYNC.RECONVERGENT B1 ;  /* 0x0000000000017941 */ /* 0x000fea0003800200 */
.L_x_453:
[----:B------:R-:W-:-:S13]  /*6320*/  ISETP.LT.OR P0, PT, R3, R16, P0 ;  /* 0x000000100300720c */ /* 0x000fda0000701670 */
[----:B------:R-:W-:Y:S05]  /*6330*/  @!P0 BRA `(.L_x_445) ;  /* 0x0000000400e88947 */ /* 0x000fea0003800000 */
[----:B------:R-:W1:Y:S04]  /*6340*/  LDS R3, [R10+-0x800] ;  /* 0xfff800000a037984 */ /* 0x000e680000000800 */
[----:B------:R-:W0:Y:S04]  /*6350*/  LDS R11, [R10+-0x400] ;  /* 0xfffc00000a0b7984 */ /* 0x000e280000000800 */
[----:B------:R-:W5:Y:S04]  /*6360*/  LDS R13, [R10+0x400] ;  /* 0x000400000a0d7984 */ /* 0x000f680000000800 */
[----:B------:R-:W2:Y:S01]  /*6370*/  LDS R12, [R10] ;  /* 0x000000000a0c7984 */ /* 0x000ea20000000800 */
[C---:B-1----:R-:W-:Y:S01]  /*6380*/  FADD.FTZ R3, -R38.reuse, R3 ;  /* 0x0000000326037221 */ /* 0x042fe20000010100 */
[----:B0-----:R-:W-:-:S03]  /*6390*/  FADD.FTZ R11, -R38, R11 ;  /* 0x0000000b260b7221 */ /* 0x001fc60000010100 */
[----:B------:R-:W-:Y:S01]  /*63a0*/  FMUL.FTZ R3, R3, 1.4426950216293334961 ;  /* 0x3fb8aa3b03037820 */ /* 0x000fe20000410000 */
[----:B-----5:R-:W-:Y:S01]  /*63b0*/  FADD.FTZ R13, -R38, R13 ;  /* 0x0000000d260d7221 */ /* 0x020fe20000010100 */
[----:B------:R-:W-:-:S04]  /*63c0*/  FMUL.FTZ R11, R11, 1.4426950216293334961 ;  /* 0x3fb8aa3b0b0b7820 */ /* 0x000fc80000410000 */
[----:B------:R-:W0:Y:S01]  /*63d0*/  MUFU.EX2 R3, R3 ;  /* 0x0000000300037308 */ /* 0x000e220000000800 */
[----:B--2---:R-:W-:Y:S01]  /*63e0*/  FADD.FTZ R12, -R38, R12 ;  /* 0x0000000c260c7221 */ /* 0x004fe20000010100 */
        /* <DEDUP_REMOVED lines=9> */
[----:B--2---:R0:W-:Y:S04]  /*6480*/  STS [R10+0x400], R15 ;  /* 0x0004000f0a007388 */ /* 0x0041e80000000800 */
[----:B-----5:R0:W-:Y:S01]  /*6490*/  STS [R10], R13 ;  /* 0x0000000d0a007388 */ /* 0x0201e20000000800 */
[----:B------:R-:W-:-:S04]  /*64a0*/  FADD.FTZ R14, R14, R13 ;  /* 0x0000000d0e0e7221 */ /* 0x000fc80000010000 */
[----:B------:R-:W-:Y:S01]  /*64b0*/  FADD.FTZ R14, R14, R15 ;  /* 0x0000000f0e0e7221 */ /* 0x000fe20000010000 */
[----:B------:R-:W-:Y:S06]  /*64c0*/  BRA `(.L_x_445) ;  /* 0x0000000400847947 */ /* 0x000fec0003800000 */
.L_x_446:
[----:B------:R-:W0:Y:S01]  /*64d0*/  S2UR UR4, SR_CTAID.Y ;  /* 0x00000000000479c3 */ /* 0x000e220000002600 */
[----:B------:R-:W-:Y:S01]  /*64e0*/  VIADDMNMX R12, R7, 0x100, R16, !PT ;  /* 0x00000100070c7846 */ /* 0x000fe20007800110 */
[----:B------:R-:W-:Y:S01]  /*64f0*/  BSSY.RECONVERGENT B1, `(.L_x_455) ;  /* 0x0000026000017945 */ /* 0x000fe20003800200 */
[----:B------:R-:W-:Y:S01]  /*6500*/  LOP3.LUT R13, RZ, R6, RZ, 0x33, !PT ;  /* 0x00000006ff0d7212 */ /* 0x000fe200078e33ff */
[----:B------:R-:W-:-:S03]  /*6510*/  HFMA2 R14, -RZ, RZ, 0, 0 ;  /* 0x00000000ff0e7431 */ /* 0x000fc600000001ff */
[----:B------:R-:W-:-:S04]  /*6520*/  IADD3 R12, PT, PT, -R5, R12, R13 ;  /* 0x0000000c050c7210 */ /* 0x000fc80007ffe10d */
[C---:B------:R-:W-:Y:S02]  /*6530*/  LOP3.LUT R13, R12.reuse, 0x300, RZ, 0xc0, !PT ;  /* 0x000003000c0d7812 */ /* 0x040fe400078ec0ff */
[----:B------:R-:W-:Y:S02]  /*6540*/  ISETP.GE.U32.AND P0, PT, R12, 0x300, PT ;  /* 0x000003000c00780c */ /* 0x000fe40003f06070 */
[----:B------:R-:W-:Y:S01]  /*6550*/  ISETP.NE.AND P1, PT, R13, 0x300, PT ;  /* 0x000003000d00780c */ /* 0x000fe20003f25270 */
[----:B0-----:R-:W-:Y:S01]  /*6560*/  IMAD R24, R3, UR4, RZ ;  /* 0x0000000403187c24 */ /* 0x001fe2000f8e02ff */
[----:B------:R-:W-:-:S04]  /*6570*/  MOV R3, R7 ;  /* 0x0000000700037202 */ /* 0x000fc80000000f00 */
[----:B------:R-:W-:-:S07]  /*6580*/  SHF.R.S32.HI R26, RZ, 0x1f, R24 ;  /* 0x0000001fff1a7819 */ /* 0x000fce0000011418 */
[----:B------:R-:W-:Y:S05]  /*6590*/  @!P1 BRA `(.L_x_456) ;  /* 0x00000000006c9947 */ /* 0x000fea0003800000 */
[----:B------:R-:W-:Y:S02]  /*65a0*/  IADD3 R17, PT, PT, R17, 0x240, RZ ;  /* 0x0000024011117810 */ /* 0x000fe40007ffe0ff */
[----:B------:R-:W-:Y:S02]  /*65b0*/  LEA.HI R3, R12, 0x1, RZ, 0x18 ;  /* 0x000000010c037811 */ /* 0x000fe400078fc0ff */
[----:B------:R-:W-:Y:S02]  /*65c0*/  IADD3 R20, P1, P2, R24, R10, R7 ;  /* 0x0000000a18147210 */ /* 0x000fe40007a3e007 */
[----:B------:R-:W-:Y:S02]  /*65d0*/  LEA R17, R22, R17, 0x18 ;  /* 0x0000001116117211 */ /* 0x000fe400078ec0ff */
[----:B------:R-:W-:Y:S02]  /*65e0*/  LOP3.LUT R10, R3, 0x3, RZ, 0xc0, !PT ;  /* 0x00000003030a7812 */ /* 0x000fe400078ec0ff */
[----:B------:R-:W-:-:S02]  /*65f0*/  IADD3.X R11, PT, PT, R26, R11, RZ, P1, P2 ;  /* 0x0000000b1a0b7210 */ /* 0x000fc40000fe44ff */
[----:B------:R-:W-:Y:S02]  /*6600*/  MOV R14, RZ ;  /* 0x000000ff000e7202 */ /* 0x000fe40000000f00 */
[----:B------:R-:W-:Y:S02]  /*6610*/  MOV R3, R7 ;  /* 0x0000000700037202 */ /* 0x000fe40000000f00 */
[----:B------:R-:W-:Y:S02]  /*6620*/  LEA R12, R6, R17, 0x2 ;  /* 0x00000011060c7211 */ /* 0x000fe400078e10ff */
[----:B------:R-:W-:-:S07]  /*6630*/  IADD3 R13, PT, PT, -R10, RZ, RZ ;  /* 0x000000ff0a0d7210 */ /* 0x000fce0007ffe1ff */
.L_x_457:
[----:B------:R-:W-:-:S06]  /*6640*/  MOV R10, R20 ;  /* 0x00000014000a7202 */ /* 0x000fcc0000000f00 */
[----:B------:R0:W5:Y:S01]  /*6650*/  LDG.E.U8 R10, desc[UR36][R10.64] ;  /* 0x000000240a0a7981 */ /* 0x000162000c1e1100 */
[----:B------:R-:W-:Y:S02]  /*6660*/  IADD3 R13, PT, PT, R13, 0x1, RZ ;  /* 0x000000010d0d7810 */ /* 0x000fe40007ffe0ff */
[----:B------:R-:W-:Y:S02]  /*6670*/  IADD3 R20, P2, PT, R20, 0x100, RZ ;  /* 0x0000010014147810 */ /* 0x000fe40007f5e0ff */
[----:B------:R-:W-:Y:S02]  /*6680*/  IADD3 R3, PT, PT, R3, 0x100, RZ ;  /* 0x0000010003037810 */ /* 0x000fe40007ffe0ff */
[----:B0-----:R-:W-:Y:S02]  /*6690*/  IADD3.X R11, PT, PT, RZ, R11, RZ, P2, !PT ;  /* 0x0000000bff0b7210 */ /* 0x001fe400017fe4ff */
[----:B-----5:R-:W-:-:S13]  /*66a0*/  ISETP.NE.AND P1, PT, R10, RZ, PT ;  /* 0x000000ff0a00720c */ /* 0x020fda0003f25270 */
[----:B------:R-:W1:Y:S02]  /*66b0*/  @!P1 LDS R15, [R12] ;  /* 0x000000000c0f9984 */ /* 0x000e640000000800 */
[----:B-1----:R-:W-:Y:S01]  /*66c0*/  @!P1 FADD.FTZ R17, -R38, R15 ;  /* 0x0000000f26119221 */ /* 0x002fe20000010100 */
[----:B------:R-:W-:-:S03]  /*66d0*/  HFMA2 R15, -RZ, RZ, 0, 0 ;  /* 0x00000000ff0f7431 */ /* 0x000fc600000001ff */
[----:B------:R-:W-:-:S04]  /*66e0*/  @!P1 FMUL.FTZ R17, R17, 1.4426950216293334961 ;  /* 0x3fb8aa3b11119820 */ /* 0x000fc80000410000 */
[----:B------:R-:W0:Y:S01]  /*66f0*/  @!P1 MUFU.EX2 R15, R17 ;  /* 0x00000011000f9308 */ /* 0x000e220000000800 */
[----:B------:R-:W-:Y:S01]  /*6700*/  ISETP.NE.AND P1, PT, R13, RZ, PT ;  /* 0x000000ff0d00720c */ /* 0x000fe20003f25270 */
[----:B0-----:R0:W-:Y:S01]  /*6710*/  STS [R12], R15 ;  /* 0x0000000f0c007388 */ /* 0x0011e20000000800 */
[----:B------:R-:W-:Y:S01]  /*6720*/  FADD.FTZ R14, R15, R14 ;  /* 0x0000000e0f0e7221 */ /* 0x000fe20000010000 */
[----:B0-----:R-:W-:-:S10]  /*6730*/  IADD3 R12, PT, PT, R12, 0x400, RZ ;  /* 0x000004000c0c7810 */ /* 0x001fd40007ffe0ff */
[----:B------:R-:W-:Y:S05]  /*6740*/  @P1 BRA `(.L_x_457) ;  /* 0xfffffffc00bc1947 */ /* 0x000fea000383ffff */
.L_x_456:
[----:B------:R-:W-:Y:S05]  /*6750*/  BSYNC.RECONVERGENT B1 ;  /* 0x0000000000017941 */ /* 0x000fea0003800200 */
.L_x_455:
[----:B------:R-:W-:Y:S05]  /*6760*/  @!P0 BRA `(.L_x_445) ;  /* 0x0000000000dc8947 */ /* 0x000fea0003800000 */
[----:B------:R-:W0:Y:S01]  /*6770*/  S2R R12, SR_CgaCtaId ;  /* 0x00000000000c7919 */ /* 0x000e220000008800 */
[----:B------:R-:W5:Y:S01]  /*6780*/  LDCU.64 UR4, c[0x0][0x420] ;  /* 0x00008400ff0477ac */ /* 0x000f620008000a00 */
[----:B------:R-:W-:Y:S02]  /*6790*/  MOV R11, 0x400 ;  /* 0x00000400000b7802 */ /* 0x000fe40000000f00 */
[----:B------:R-:W-:Y:S02]  /*67a0*/  SHF.L.U32 R10, R5, 0x2, RZ ;  /* 0x00000002050a7819 */ /* 0x000fe400000006ff */
[----:B------:R-:W-:Y:S02]  /*67b0*/  IADD3 R11, PT, PT, R11, 0x240, RZ ;  /* 0x000002400b0b7810 */ /* 0x000fe40007ffe0ff */
[----:B------:R-:W-:Y:S02]  /*67c0*/  LEA R10, R3, -R10, 0x2 ;  /* 0x8000000a030a7211 */ /* 0x000fe400078e10ff */
[----:B-----5:R-:W-:-:S04]  /*67d0*/  IADD3 R15, P0, P1, R24, UR4, R3 ;  /* 0x00000004180f7c10 */ /* 0x020fc8000f91e003 */
[----:B------:R-:W-:Y:S02]  /*67e0*/  IADD3 R15, P2, PT, R15, 0x200, RZ ;  /* 0x000002000f0f7810 */ /* 0x000fe40007f5e0ff */
[----:B0-----:R-:W-:Y:S02]  /*67f0*/  LEA R13, R12, R11, 0x18 ;  /* 0x0000000b0c0d7211 */ /* 0x001fe400078ec0ff */
[----:B------:R-:W-:Y:S02]  /*6800*/  IADD3.X R11, PT, PT, R26, UR5, RZ, P0, P1 ;  /* 0x000000051a0b7c10 */ /* 0x000fe400087e24ff */
[----:B------:R-:W-:Y:S02]  /*6810*/  IADD3 R12, PT, PT, R10, 0x800, R13 ;  /* 0x000008000a0c7810 */ /* 0x000fe40007ffe00d */
[----:B------:R-:W-:-:S07]  /*6820*/  IADD3.X R11, PT, PT, RZ, R11, RZ, P2, !PT ;  /* 0x0000000bff0b7210 */ /* 0x000fce00017fe4ff */
.L_x_458:
[----:B------:R-:W-:-:S05]  /*6830*/  MOV R10, R15 ;  /* 0x0000000f000a7202 */ /* 0x000fca0000000f00 */
[----:B------:R-:W5:Y:S04]  /*6840*/  LDG.E.U8 R20, desc[UR36][R10.64+-0x200] ;  /* 0xfffe00240a147981 */ /* 0x000f68000c1e1100 */
[----:B------:R-:W2:Y:S04]  /*6850*/  LDG.E.U8 R13, desc[UR36][R10.64+-0x100] ;  /* 0xffff00240a0d7981 */ /* 0x000ea8000c1e1100 */
[----:B------:R-:W3:Y:S04]  /*6860*/  LDG.E.U8 R15, desc[UR36][R10.64] ;  /* 0x000000240a0f7981 */ /* 0x000ee8000c1e1100 */
[----:B------:R-:W4:Y:S01]  /*6870*/  LDG.E.U8 R17, desc[UR36][R10.64+0x100] ;  /* 0x000100240a117981 */ /* 0x000f22000c1e1100 */
[----:B------:R-:W-:-:S02]  /*6880*/  IADD3 R3, PT, PT, R3, 0x400, RZ ;  /* 0x0000040003037810 */ /* 0x000fc40007ffe0ff */
[----:B-----5:R-:W-:Y:S02]  /*6890*/  ISETP.NE.AND P0, PT, R20, RZ, PT ;  /* 0x000000ff1400720c */ /* 0x020fe40003f05270 */
[----:B--2---:R-:W-:Y:S02]  /*68a0*/  ISETP.NE.AND P1, PT, R13, RZ, PT ;  /* 0x000000ff0d00720c */ /* 0x004fe40003f25270 */
[----:B---3--:R-:W-:Y:S02]  /*68b0*/  ISETP.NE.AND P2, PT, R15, RZ, PT ;  /* 0x000000ff0f00720c */ /* 0x008fe40003f45270 */
[----:B----4-:R-:W-:-:S07]  /*68c0*/  ISETP.NE.AND P3, PT, R17, RZ, PT ;  /* 0x000000ff1100720c */ /* 0x010fce0003f65270 */
[----:B------:R-:W1:Y:S04]  /*68d0*/  @!P0 LDS R13, [R12+-0x800] ;  /* 0xfff800000c0d8984 */ /* 0x000e680000000800 */
[----:B------:R-:W0:Y:S04]  /*68e0*/  @!P1 LDS R17, [R12+-0x400] ;  /* 0xfffc00000c119984 */ /* 0x000e280000000800 */
[----:B------:R-:W2:Y:S04]  /*68f0*/  @!P2 LDS R21, [R12] ;  /* 0x000000000c15a984 */ /* 0x000ea80000000800 */
[----:B------:R-:W3:Y:S01]  /*6900*/  @!P3 LDS R23, [R12+0x400] ;  /* 0x000400000c17b984 */ /* 0x000ee20000000800 */
[----:B-1----:R-:W-:Y:S01]  /*6910*/  @!P0 FADD.FTZ R15, -R38, R13 ;  /* 0x0000000d260f8221 */ /* 0x002fe20000010100 */
[----:B------:R-:W-:-:S03]  /*6920*/  HFMA2 R13, -RZ, RZ, 0, 0 ;  /* 0x00000000ff0d7431 */ /* 0x000fc600000001ff */
[----:B------:R-:W-:Y:S01]  /*6930*/  @!P0 FMUL.FTZ R15, R15, 1.4426950216293334961 ;  /* 0x3fb8aa3b0f0f8820 */ /* 0x000fe20000410000 */
[----:B0-----:R-:W-:Y:S01]  /*6940*/  @!P1 FADD.FTZ R20, -R38, R17 ;  /* 0x0000001126149221 */ /* 0x001fe20000010100 */
[----:B------:R-:W-:Y:S02]  /*6950*/  MOV R17, RZ ;  /* 0x000000ff00117202 */ /* 0x000fe40000000f00 */
[----:B------:R0:W1:Y:S01]  /*6960*/  @!P0 MUFU.EX2 R13, R15 ;  /* 0x0000000f000d8308 */ /* 0x0000620000000800 */
[----:B------:R-:W-:Y:S01]  /*6970*/  @!P1 FMUL.FTZ R20, R20, 1.4426950216293334961 ;  /* 0x3fb8aa3b14149820 */ /* 0x000fe20000410000 */
[C---:B--2---:R-:W-:Y:S01]  /*6980*/  @!P2 FADD.FTZ R22, -R38.reuse, R21 ;  /* 0x000000152616a221 */ /* 0x044fe20000010100 */
[----:B------:R-:W-:Y:S02]  /*6990*/  HFMA2 R21, -RZ, RZ, 0, 0 ;  /* 0x00000000ff157431 */ /* 0x000fe400000001ff */
[----:B---3--:R-:W-:Y:S01]  /*69a0*/  @!P3 FADD.FTZ R24, -R38, R23 ;  /* 0x000000172618b221 */ /* 0x008fe20000010100 */
[----:B------:R-:W2:Y:S01]  /*69b0*/  @!P1 MUFU.EX2 R17, R20 ;  /* 0x0000001400119308 */ /* 0x000ea20000000800 */
[----:B------:R-:W-:Y:S01]  /*69c0*/  @!P2 FMUL.FTZ R22, R22, 1.4426950216293334961 ;  /* 0x3fb8aa3b1616a820 */ /* 0x000fe20000410000 */
[----:B------:R-:W-:Y:S01]  /*69d0*/  MOV R23, RZ ;  /* 0x000000ff00177202 */ /* 0x000fe20000000f00 */
[----:B------:R-:W-:Y:S01]  /*69e0*/  @!P3 FMUL.FTZ R24, R24, 1.4426950216293334961 ;  /* 0x3fb8aa3b1818b820 */ /* 0x000fe20000410000 */
[----:B------:R-:W-:Y:S01]  /*69f0*/  ISETP.GE.AND P0, PT, R3, R16, PT ;  /* 0x000000100300720c */ /* 0x000fe20003f06270 */
[----:B------:R-:W3:Y:S01]  /*6a00*/  @!P2 MUFU.EX2 R21, R22 ;  /* 0x000000160015a308 */ /* 0x000ee20000000800 */
[----:B0-----:R-:W-:-:S03]  /*6a10*/  IADD3 R15, P1, PT, R10, 0x400, RZ ;  /* 0x000004000a0f7810 */ /* 0x001fc60007f3e0ff */
[----:B------:R-:W0:Y:S01]  /*6a20*/  @!P3 MUFU.EX2 R23, R24 ;  /* 0x000000180017b308 */ /* 0x000e220000000800 */
[----:B-1----:R-:W-:Y:S01]  /*6a30*/  FADD.FTZ R14, R13, R14 ;  /* 0x0000000e0d0e7221 */ /* 0x002fe20000010000 */
[----:B------:R-:W-:Y:S01]  /*6a40*/  STS [R12+-0x800], R13 ;  /* 0xfff8000d0c007388 */ /* 0x000fe20000000800 */
[----:B------:R-:W-:Y:S02]  /*6a50*/  IADD3.X R11, PT, PT, RZ, R11, RZ, P1, !PT ;  /* 0x0000000bff0b7210 */ /* 0x000fe40000ffe4ff */
[----:B--2---:R-:W-:Y:S01]  /*6a60*/  FADD.FTZ R14, R14, R17 ;  /* 0x000000110e0e7221 */ /* 0x004fe20000010000 */
[----:B------:R-:W-:Y:S03]  /*6a70*/  STS [R12+-0x400], R17 ;  /* 0xfffc00110c007388 */ /* 0x000fe60000000800 */
[----:B---3--:R-:W-:Y:S01]  /*6a80*/  FADD.FTZ R14, R14, R21 ;  /* 0x000000150e0e7221 */ /* 0x008fe20000010000 */
[----:B------:R-:W-:Y:S03]  /*6a90*/  STS [R12], R21 ;  /* 0x000000150c007388 */ /* 0x000fe60000000800 */
[----:B0-----:R-:W-:Y:S01]  /*6aa0*/  FADD.FTZ R14, R14, R23 ;  /* 0x000000170e0e7221 */ /* 0x001fe20000010000 */
[----:B------:R0:W-:Y:S02]  /*6ab0*/  STS [R12+0x400], R23 ;  /* 0x000400170c007388 */ /* 0x0001e40000000800 */
[----:B0-----:R-:W-:Y:S01]  /*6ac0*/  IADD3 R12, PT, PT, R12, 0x1000, RZ ;  /* 0x000010000c0c7810 */ /* 0x001fe20007ffe0ff */
[----:B------:R-:W-:Y:S06]  /*6ad0*/  @!P0 BRA `(.L_x_458) ;  /* 0xfffffffc00548947 */ /* 0x000fec000383ffff */
.L_x_445:
[----:B------:R-:W-:Y:S05]  /*6ae0*/  BSYNC.RECONVERGENT B0 ;  /* 0x0000000000007941 */ /* 0x000fea0003800200 */
.L_x_444:
[----:B0-----:R-:W0:Y:S01]  /*6af0*/  SHFL.BFLY PT, R3, R14, 0x10, 0x1f ;  /* 0x0e001f000e037f89 */ /* 0x001e2200000e0000 */
[C---:B------:R-:W-:Y:S01]  /*6b00*/  ISETP.NE.AND P0, PT, R8.reuse, RZ, PT ;  /* 0x000000ff0800720c */ /* 0x040fe20003f05270 */
[----:B------:R-:W5:Y:S01]  /*6b10*/  LDCU.U8 UR6, c[0x0][0x48c] ;  /* 0x00009180ff0677ac */ /* 0x000f620008000000 */
[----:B------:R-:W-:Y:S01]  /*6b20*/  ISETP.GT.U32.AND P1, PT, R8, 0x7, PT ;  /* 0x000000070800780c */ /* 0x000fe20003f24070 */
        /* <DEDUP_REMOVED lines=12> */
[----:B-----5:R-:W-:-:S05]  /*6bf0*/  ISETP.NE.AND P0, PT, RZ, UR6, PT ;  /* 0x00000006ff007c0c */ /* 0x020fca000bf05270 */
[----:B------:R0:W5:Y:S01]  /*6c00*/  @!P1 LDS R13, [R9+0x20] ;  /* 0x00002000090d9984 */ /* 0x0001620000000800 */
[----:B------:R-:W-:Y:S02]  /*6c10*/  ISETP.GE.AND P1, PT, R7, R16, PT ;  /* 0x000000100700720c */ /* 0x000fe40003f26270 */
[----:B0-----:R-:W-:Y:S01]  /*6c20*/  IADD3 R9, PT, PT, R12, 0x4, RZ ;  /* 0x000000040c097810 */ /* 0x001fe20007ffe0ff */
[----:B-----5:R-:W0:Y:S02]  /*6c30*/  SHFL.BFLY PT, R8, R13, 0x4, 0x1f ;  /* 0x0c801f000d087f89 */ /* 0x020e2400000e0000 */
[----:B0-----:R-:W-:-:S05]  /*6c40*/  FADD.FTZ R8, R8, R13 ;  /* 0x0000000d08087221 */ /* 0x001fca0000010000 */
[----:B------:R-:W0:Y:S02]  /*6c50*/  SHFL.BFLY PT, R3, R8, 0x2, 0x1f ;  /* 0x0c401f0008037f89 */ /* 0x000e2400000e0000 */
[----:B0-----:R-:W-:Y:S01]  /*6c60*/  FADD.FTZ R10, R8, R3 ;  /* 0x00000003080a7221 */ /* 0x001fe20000010000 */
[----:B------:R-:W-:-:S04]  /*6c70*/  SHF.R.S32.HI R8, RZ, 0x1f, R9 ;  /* 0x0000001fff087819 */ /* 0x000fc80000011409 */
[----:B------:R-:W0:Y:S01]  /*6c80*/  SHFL.BFLY PT, R3, R10, 0x1, 0x1f ;  /* 0x0c201f000a037f89 */ /* 0x000e2200000e0000 */
[----:B------:R-:W-:-:S04]  /*6c90*/  LEA.HI R8, R8, R9, RZ, 0x2 ;  /* 0x0000000908087211 */ /* 0x000fc800078f10ff */
[----:B------:R-:W-:Y:S02]  /*6ca0*/  SHF.L.U32 R41, R8, 0x2, RZ ;  /* 0x0000000208297819 */ /* 0x000fe400000006ff */
[----:B------:R-:W-:Y:S01]  /*6cb0*/  CS2R R8, SRZ ;  /* 0x0000000000087805 */ /* 0x000fe2000001ff00 */
[----:B0-----:R-:W-:Y:S02]  /*6cc0*/  FADD.FTZ R11, R10, R3 ;  /* 0x000000030a0b7221 */ /* 0x001fe40000010000 */
[----:B------:R-:W0:Y:S04]  /*6cd0*/  S2R R3, SR_CTAID.X ;  /* 0x0000000000037919 */ /* 0x000e280000002500 */
[----:B------:R-:W5:Y:S02]  /*6ce0*/  SHFL.IDX PT, R11, R11, RZ, 0x1f ;  /* 0x00001fff0b0b7589 */ /* 0x000f6400000e0000 */
[----:B-----5:R-:W-:-:S04]  /*6cf0*/  FADD.FTZ R0, R11, 9.9999999747524270788e-07 ;  /* 0x358637bd0b007421 */ /* 0x020fc80000010000 */
[----:B------:R0:W0:Y:S01]  /*6d00*/  MUFU.RCP R17, R0 ;  /* 0x0000000000117308 */ /* 0x0000220000001000 */
[----:B------:R-:W-:Y:S05]  /*6d10*/  @!P0 BRA `(.L_x_459) ;  /* 0x0000000000248947 */ /* 0x000fea0003800000 */
[----:B------:R-:W5:Y:S01]  /*6d20*/  S2R R8, SR_CTAID.Y ;  /* 0x0000000000087919 */ /* 0x000f620000002600 */
[----:B------:R-:W5:Y:S08]  /*6d30*/  LDC R9, c[0x0][0x3f8] ;  /* 0x0000fe00ff097b82 */ /* 0x000f700000000800 */
[----:B0-----:R-:W0:Y:S08]  /*6d40*/  LDC R0, c[0x0][0x488] ;  /* 0x00012200ff007b82 */ /* 0x001e300000000800 */
[----:B------:R-:W0:Y:S08]  /*6d50*/  LDC R10, c[0x0][0x40c] ;  /* 0x00010300ff0a7b82 */ /* 0x000e300000000800 */
[----:B------:R-:W1:Y:S01]  /*6d60*/  LDC R11, c[0x0][0x3f4] ;  /* 0x0000fd00ff0b7b82 */ /* 0x000e620000000800 */
[----:B-----5:R-:W-:-:S04]  /*6d70*/  IMAD R9, R8, R9, R3 ;  /* 0x0000000908097224 */ /* 0x020fc800078e0203 */
[----:B0-----:R-:W-:-:S04]  /*6d80*/  IMAD R0, R9, R0, R10 ;  /* 0x0000000009007224 */ /* 0x001fc800078e020a */
[----:B-1----:R-:W-:-:S05]  /*6d90*/  IMAD R8, R0, R11, RZ ;  /* 0x0000000b00087224 */ /* 0x002fca00078e02ff */
[----:B------:R-:W-:-:S07]  /*6da0*/  SHF.R.S32.HI R9, RZ, 0x1f, R8 ;  /* 0x0000001fff097819 */ /* 0x000fce0000011408 */
.L_x_459:
[----:B------:R-:W-:Y:S01]  /*6db0*/  BSSY.RECONVERGENT B0, `(.L_x_460) ;  /* 0x0000062000007945 */ /* 0x000fe20003800200 */
[----:B------:R-:W-:-:S03]  /*6dc0*/  LOP3.LUT R41, R41, 0xfffffff0, RZ, 0xc0, !PT ;  /* 0xfffffff029297812 */ /* 0x000fc600078ec0ff */
[----:B------:R-:W-:Y:S05]  /*6dd0*/  @P1 BRA `(.L_x_461) ;  /* 0x00000004007c1947 */ /* 0x000fea0003800000 */
[----:B0-----:R-:W-:Y:S01]  /*6de0*/  VIADDMNMX R0, R7, 0x100, R16, !PT ;  /* 0x0000010007007846 */ /* 0x001fe20007800110 */
[----:B------:R-:W-:Y:S01]  /*6df0*/  BSSY.RECONVERGENT B1, `(.L_x_462) ;  /* 0x0000028000017945 */ /* 0x000fe20003800200 */
[----:B------:R-:W-:-:S04]  /*6e00*/  LOP3.LUT R10, RZ, R6, RZ, 0x33, !PT ;  /* 0x00000006ff0a7212 */ /* 0x000fc800078e33ff */
[----:B------:R-:W-:-:S04]  /*6e10*/  IADD3 R0, PT, PT, -R5, R0, R10 ;  /* 0x0000000005007210 */ /* 0x000fc80007ffe10a */
[C---:B------:R-:W-:Y:S02]  /*6e20*/  LOP3.LUT R10, R0.reuse, 0x300, RZ, 0xc0, !PT ;  /* 0x00000300000a7812 */ /* 0x040fe400078ec0ff */
[----:B------:R-:W-:Y:S02]  /*6e30*/  ISETP.GE.U32.AND P1, PT, R0, 0x300, PT ;  /* 0x000003000000780c */ /* 0x000fe40003f26070 */
[----:B------:R-:W-:-:S13]  /*6e40*/  ISETP.NE.AND P2, PT, R10, 0x300, PT ;  /* 0x000003000a00780c */ /* 0x000fda0003f45270 */
[----:B------:R-:W-:Y:S05]  /*6e50*/  @!P2 BRA `(.L_x_463) ;  /* 0x000000000084a947 */ /* 0x000fea0003800000 */
[----:B------:R-:W0:Y:S01]  /*6e60*/  S2UR UR5, SR_CgaCtaId ;  /* 0x00000000000579c3 */ /* 0x000e220000008800 */
[----:B------:R-:W5:Y:S01]  /*6e70*/  LDCU.64 UR8, c[0x0][0x480] ;  /* 0x00009000ff0877ac */ /* 0x000f620008000a00 */
[----:B------:R-:W-:Y:S02]  /*6e80*/  LEA.HI R0, R0, 0x1, RZ, 0x18 ;  /* 0x0000000100007811 */ /* 0x000fe400078fc0ff */
[----:B------:R-:W-:Y:S01]  /*6e90*/  IADD3 R15, P2, PT, R7, R8, RZ ;  /* 0x00000008070f7210 */ /* 0x000fe20007f5e0ff */
[----:B------:R-:W-:Y:S01]  /*6ea0*/  UMOV UR4, 0x400 ;  /* 0x0000040000047882 */ /* 0x000fe20000000000 */
[----:B------:R-:W-:Y:S01]  /*6eb0*/  SHF.L.U32 R10, R0, 0x8, RZ ;  /* 0x00000008000a7819 */ /* 0x000fe200000006ff */
[----:B------:R-:W-:Y:S01]  /*6ec0*/  UIADD3 UR4, UPT, UPT, UR4, 0x240, URZ ;  /* 0x0000024004047890 */ /* 0x000fe2000fffe0ff */
[----:B------:R-:W-:Y:S02]  /*6ed0*/  IADD3.X R20, PT, PT, RZ, R9, RZ, P2, !PT ;  /* 0x00000009ff147210 */ /* 0x000fe400017fe4ff */
[----:B------:R-:W-:-:S02]  /*6ee0*/  LOP3.LUT R12, R10, 0x300, RZ, 0xc0, !PT ;  /* 0x000003000a0c7812 */ /* 0x000fc400078ec0ff */
[----:B------:R-:W-:Y:S02]  /*6ef0*/  LOP3.LUT R0, R0, 0x3, RZ, 0xc0, !PT ;  /* 0x0000000300007812 */ /* 0x000fe400078ec0ff */
[----:B------:R-:W-:Y:S02]  /*6f00*/  LEA R10, R6, R41, 0x1 ;  /* 0x00000029060a7211 */ /* 0x000fe400078e08ff */
[----:B------:R-:W-:Y:S02]  /*6f10*/  IADD3 R7, PT, PT, R7, R12, RZ ;  /* 0x0000000c07077210 */ /* 0x000fe40007ffe0ff */
[----:B------:R-:W-:Y:S02]  /*6f20*/  IADD3 R13, PT, PT, -R0, RZ, RZ ;  /* 0x000000ff000d7210 */ /* 0x000fe40007ffe1ff */
[----:B-----5:R-:W-:Y:S01]  /*6f30*/  LEA R14, P2, R15, UR8, 0x2 ;  /* 0x000000080f0e7c11 */ /* 0x020fe2000f8410ff */
[----:B0-----:R-:W-:-:S03]  /*6f40*/  ULEA UR4, UR5, UR4, 0x18 ;  /* 0x0000000405047291 */ /* 0x001fc6000f8ec0ff */
[----:B------:R-:W-:-:S03]  /*6f50*/  LEA.HI.X R15, R15, UR9, R20, 0x2, P2 ;  /* 0x000000090f0f7c11 */ /* 0x000fc600090f1414 */
[----:B------:R-:W-:Y:S02]  /*6f60*/  IADD3 R0, PT, PT, R10, UR4, RZ ;  /* 0x000000040a007c10 */ /* 0x000fe4000fffe0ff */
[----:B------:R-:W-:-:S07]  /*6f70*/  LEA R12, R6, UR4, 0x2 ;  /* 0x00000004060c7c11 */ /* 0x000fce000f8e10ff */
.L_x_464:
[----:B-1----:R0:W5:Y:S01]  /*6f80*/  LDS R10, [R12] ;  /* 0x000000000c0a7984 */ /* 0x0021620000000800 */
[----:B------:R-:W-:Y:S02]  /*6f90*/  @P0 MOV R11, R15 ;  /* 0x0000000f000b0202 */ /* 0x000fe40000000f00 */
[----:B------:R-:W-:-:S04]  /*6fa0*/  IADD3 R13, PT, PT, R13, 0x1, RZ ;  /* 0x000000010d0d7810 */ /* 0x000fc80007ffe0ff */
[----:B------:R-:W-:Y:S02]  /*6fb0*/  ISETP.NE.AND P3, PT, R13, RZ, PT ;  /* 0x000000ff0d00720c */ /* 0x000fe40003f65270 */
[----:B0-----:R-:W-:Y:S01]  /*6fc0*/  IADD3 R12, PT, PT, R12, 0x400, RZ ;  /* 0x000004000c0c7810 */ /* 0x001fe20007ffe0ff */
[----:B-----5:R-:W-:-:S05]  /*6fd0*/  FMUL.FTZ R21, R10, R17 ;  /* 0x000000110a157220 */ /* 0x020fca0000410000 */
[----:B------:R-:W-:-:S04]  /*6fe0*/  F2FP.F16.F32.PACK_AB R10, RZ, R21 ;  /* 0x00000015ff0a723e */ /* 0x000fc800000000ff */
[----:B------:R-:W-:Y:S02]  /*6ff0*/  PRMT R20, R10, 0x7610, R20 ;  /* 0x000076100a147816 */ /* 0x000fe40000000014 */
[----:B------:R-:W-:Y:S02]  /*7000*/  @P0 MOV R10, R14 ;  /* 0x0000000e000a0202 */ /* 0x000fe40000000f00 */
[----:B------:R-:W-:Y:S01]  /*7010*/  IADD3 R14, P2, PT, R14, 0x400, RZ ;  /* 0x000004000e0e7810 */ /* 0x000fe20007f5e0ff */
[----:B------:R0:W-:Y:S03]  /*7020*/  STS.U16 [R0], R20 ;  /* 0x0000001400007388 */ /* 0x0001e60000000400 */
[----:B------:R-:W-:Y:S01]  /*7030*/  IADD3.X R15, PT, PT, RZ, R15, RZ, P2, !PT ;  /* 0x0000000fff0f7210 */ /* 0x000fe200017fe4ff */
[----:B------:R1:W-:Y:S01]  /*7040*/  @P0 STG.E desc[UR36][R10.64], R21 ;  /* 0x000000150a000986 */ /* 0x0003e2000c101924 */
[----:B0-----:R-:W-:Y:S01]  /*7050*/  IADD3 R0, PT, PT, R0, 0x200, RZ ;  /* 0x0000020000007810 */ /* 0x001fe20007ffe0ff */
[----:B------:R-:W-:Y:S06]  /*7060*/  @P3 BRA `(.L_x_464) ;  /* 0xfffffffc00c43947 */ /* 0x000fec000383ffff */
.L_x_463:
[----:B------:R-:W-:Y:S05]  /*7070*/  BSYNC.RECONVERGENT B1 ;  /* 0x0000000000017941 */ /* 0x000fea0003800200 */
.L_x_462:
[----:B------:R-:W-:Y:S05]  /*7080*/  @!P1 BRA `(.L_x_461) ;  /* 0x0000000000d09947 */ /* 0x000fea0003800000 */
[----:B-1----:R-:W0:Y:S01]  /*7090*/  S2R R11, SR_CgaCtaId ;  /* 0x00000000000b7919 */ /* 0x002e220000008800 */
[----:B------:R-:W1:Y:S01]  /*70a0*/  LDCU.64 UR4, c[0x0][0x480] ;  /* 0x00009000ff0477ac */ /* 0x000e620008000a00 */
[----:B------:R-:W-:Y:S02]  /*70b0*/  MOV R0, 0x400 ;  /* 0x0000040000007802 */ /* 0x000fe40000000f00 */
[C---:B------:R-:W-:Y:S01]  /*70c0*/  IADD3 R10, P0, PT, R7.reuse, R8, RZ ;  /* 0x00000008070a7210 */ /* 0x040fe20007f1e0ff */
[----:B------:R-:W-:Y:S01]  /*70d0*/  UISETP.NE.AND UP0, UPT, UR6, URZ, UPT ;  /* 0x000000ff0600728c */ /* 0x000fe2000bf05270 */
[----:B------:R-:W-:Y:S02]  /*70e0*/  IADD3 R0, PT, PT, R0, 0x240, RZ ;  /* 0x0000024000007810 */ /* 0x000fe40007ffe0ff */
[----:B------:R-:W-:Y:S02]  /*70f0*/  LEA R8, R7, R41, 0x1 ;  /* 0x0000002907087211 */ /* 0x000fe400078e08ff */
[----:B------:R-:W-:-:S02]  /*7100*/  IADD3.X R9, PT, PT, RZ, R9, RZ, P0, !PT ;  /* 0x00000009ff097210 */ /* 0x000fc400007fe4ff */
[----:B------:R-:W-:Y:S01]  /*7110*/  ISETP.NE.AND P1, PT, RZ, UR6, PT ;  /* 0x00000006ff007c0c */ /* 0x000fe2000bf25270 */
[----:B------:R-:W-:Y:S01]  /*7120*/  IMAD R8, R5, -0x2, R8 ;  /* 0xfffffffe05087824 */ /* 0x000fe200078e0208 */
[----:B------:R-:W-:Y:S02]  /*7130*/  PLOP3.LUT P0, PT, PT, PT, UP0, 0x80, 0x8 ;  /* 0x000000000008781c */ /* 0x000fe40003f0f008 */
[----:B-1----:R-:W-:-:S04]  /*7140*/  LEA R12, P3, R10, UR4, 0x2 ;  /* 0x000000040a0c7c11 */ /* 0x002fc8000f8610ff */
[----:B------:R-:W-:Y:S02]  /*7150*/  IADD3 R12, P2, PT, R12, 0x800, RZ ;  /* 0x000008000c0c7810 */ /* 0x000fe40007f5e0ff */
[----:B------:R-:W-:-:S04]  /*7160*/  LEA.HI.X R9, R10, UR5, R9, 0x2, P3 ;  /* 0x000000050a097c11 */ /* 0x000fc800098f1409 */
[----:B------:R-:W-:Y:S02]  /*7170*/  IADD3.X R13, PT, PT, RZ, R9, RZ, P2, !PT ;  /* 0x00000009ff0d7210 */ /* 0x000fe400017fe4ff */
[----:B0-----:R-:W-:Y:S02]  /*7180*/  LEA R11, R11, R0, 0x18 ;  /* 0x000000000b0b7211 */ /* 0x001fe400078ec0ff */
[----:B------:R-:W-:Y:S02]  /*7190*/  SHF.L.U32 R0, R5, 0x2, RZ ;  /* 0x0000000205007819 */ /* 0x000fe400000006ff */
[----:B------:R-:W-:Y:S02]  /*71a0*/  IADD3 R10, PT, PT, R8, 0x400, R11 ;  /* 0x00000400080a7810 */ /* 0x000fe40007ffe00b */
[----:B------:R-:W-:-:S04]  /*71b0*/  LEA R0, R7, -R0, 0x2 ;  /* 0x8000000007007211 */ /* 0x000fc800078e10ff */
[----:B------:R-:W-:-:S07]  /*71c0*/  IADD3 R0, PT, PT, R0, 0x800, R11 ;  /* 0x0000080000007810 */ /* 0x000fce0007ffe00b */
.L_x_465:
[----:B------:R-:W0:Y:S01]  /*71d0*/  LDS R8, [R0+-0x800] ;  /* 0xfff8000000087984 */ /* 0x000e220000000800 */
[----:B------:R-:W-:-:S04]  /*71e0*/  IADD3 R7, PT, PT, R7, 0x400, RZ ;  /* 0x0000040007077810 */ /* 0x000fc80007ffe0ff */
[----:B------:R-:W-:Y:S01]  /*71f0*/  ISETP.GE.AND P2, PT, R7, R16, PT ;  /* 0x000000100700720c */ /* 0x000fe20003f46270 */
[----:B0-----:R-:W-:-:S05]  /*7200*/  FMUL.FTZ R15, R8, R17 ;  /* 0x00000011080f7220 */ /* 0x001fca0000410000 */
[----:B------:R-:W-:-:S04]  /*7210*/  F2FP.F16.F32.PACK_AB R8, RZ, R15 ;  /* 0x0000000fff08723e */ /* 0x000fc800000000ff */
[----:B------:R-:W-:-:S05]  /*7220*/  PRMT R9, R8, 0x7610, R9 ;  /* 0x0000761008097816 */ /* 0x000fca0000000009 */
[----:B------:R0:W-:Y:S04]  /*7230*/  STS.U16 [R10+-0x400], R9 ;  /* 0xfffc00090a007388 */ /* 0x0001e80000000400 */
[----:B------:R-:W1:Y:S01]  /*7240*/  LDS R8, [R0+-0x400] ;  /* 0xfffc000000087984 */ /* 0x000e620000000800 */
[----:B0-----:R-:W-:Y:S01]  /*7250*/  MOV R9, R13 ;  /* 0x0000000d00097202 */ /* 0x001fe20000000f00 */
        /* <DEDUP_REMOVED lines=8> */
[----:B------:R1:W5:Y:S01]  /*72e0*/  LDS R11, [R0+0x400] ;  /* 0x00040000000b7984 */ /* 0x0003620000000800 */
[----:B0-----:R-:W-:Y:S02]  /*72f0*/  MOV R8, R12 ;  /* 0x0000000c00087202 */ /* 0x001fe40000000f00 */
[----:B-1----:R-:W-:Y:S02]  /*7300*/  IADD3 R0, PT, PT, R0, 0x1000, RZ ;  /* 0x0000100000007810 */ /* 0x002fe40007ffe0ff */
[----:B------:R-:W-:Y:S01]  /*7310*/  IADD3 R12, P3, PT, R8, 0x1000, RZ ;  /* 0x00001000080c7810 */ /* 0x000fe20007f7e0ff */
[----:B------:R-:W-:Y:S01]  /*7320*/  @P0 STG.E desc[UR36][R8.64+-0x800], R15 ;  /* 0xfff8000f08000986 */ /* 0x000fe2000c101924 */
[----:B------:R-:W-:-:S02]  /*7330*/  PLOP3.LUT P0, PT, P1, PT, PT, 0x80, 0x8 ;  /* 0x000000000008781c */ /* 0x000fc40000f0f070 */
[----:B------:R-:W-:-:S11]  /*7340*/  IADD3.X R13, PT, PT, RZ, R9, RZ, P3, !PT ;  /* 0x00000009ff0d7210 */ /* 0x000fd60001ffe4ff */
[----:B------:R-:W-:Y:S04]  /*7350*/  @P0 STG.E desc[UR36][R8.64+-0x400], R21 ;  /* 0xfffc001508000986 */ /* 0x000fe8000c101924 */
[----:B------:R-:W-:Y:S01]  /*7360*/  @P0 STG.E desc[UR36][R8.64], R23 ;  /* 0x0000001708000986 */ /* 0x000fe2000c101924 */
[----:B-----5:R-:W-:-:S05]  /*7370*/  FMUL.FTZ R25, R11, R17 ;  /* 0x000000110b197220 */ /* 0x020fca0000410000 */
[----:B------:R-:W-:Y:S01]  /*7380*/  @P0 STG.E desc[UR36][R8.64+0x400], R25 ;  /* 0x0004001908000986 */ /* 0x000fe2000c101924 */
[----:B------:R-:W-:-:S05]  /*7390*/  F2FP.F16.F32.PACK_AB R11, RZ, R25 ;  /* 0x00000019ff0b723e */ /* 0x000fca00000000ff */
[----:B------:R0:W-:Y:S02]  /*73a0*/  STS.U16 [R10+0x200], R11 ;  /* 0x0002000b0a007388 */ /* 0x0001e40000000400 */
[----:B0-----:R-:W-:Y:S01]  /*73b0*/  IADD3 R10, PT, PT, R10, 0x800, RZ ;  /* 0x000008000a0a7810 */ /* 0x001fe20007ffe0ff */
[----:B------:R-:W-:Y:S06]  /*73c0*/  @!P2 BRA `(.L_x_465) ;  /* 0xfffffffc0080a947 */ /* 0x000fec000383ffff */
.L_x_461:
[----:B------:R-:W-:Y:S05]  /*73d0*/  BSYNC.RECONVERGENT B0 ;  /* 0x0000000000007941 */ /* 0x000fea0003800200 */
.L_x_460:
[----:B------:R-:W-:Y:S01]  /*73e0*/  IADD3 R27, PT, PT, R16, -0x1, RZ ;  /* 0xffffffff101b7810 */ /* 0x000fe20007ffe0ff */
[----:B------:R-:W5:Y:S01]  /*73f0*/  LDCU UR7, c[0x0][0x40c] ;  /* 0x00008180ff0777ac */ /* 0x000f620008000800 */
[----:B------:R-:W2:Y:S01]  /*7400*/  S2UR UR6, SR_CgaCtaId ;  /* 0x00000000000679c3 */ /* 0x000ea20000008800 */
[----:B------:R-:W-:Y:S01]  /*7410*/  SHF.R.U32.HI R20, RZ, 0x4, R6 ;  /* 0x00000004ff147819 */ /* 0x000fe20000011606 */
[----:B------:R-:W-:Y:S01]  /*7420*/  BSSY.RECONVERGENT B0, `(.L_x_466) ;  /* 0x000001b000007945 */ /* 0x000fe20003800200 */
[----:B0-----:R-:W-:Y:S01]  /*7430*/  SHF.R.S32.HI R0, RZ, 0x1f, R27 ;  /* 0x0000001fff007819 */ /* 0x001fe2000001141b */
[----:B------:R-:W-:Y:S01]  /*7440*/  UMOV UR4, 0x400 ;  /* 0x0000040000047882 */ /* 0x000fe20000000000 */
[----:B------:R-:W-:Y:S01]  /*7450*/  SHF.L.U32 R28, R6, 0x4, RZ ;  /* 0x00000004061c7819 */ /* 0x000fe200000006ff */
[----:B------:R-:W-:Y:S01]  /*7460*/  UIADD3 UR5, UPT, UPT, UR4, 0x140, URZ ;  /* 0x0000014004057890 */ /* 0x000fe2000fffe0ff */
[----:B------:R-:W-:Y:S02]  /*7470*/  LEA.HI R0, R0, R27, RZ, 0x4 ;  /* 0x0000001b00007211 */ /* 0x000fe400078f20ff */
[----:B-1----:R-:W-:-:S02]  /*7480*/  CS2R R10, SRZ ;  /* 0x00000000000a7805 */ /* 0x002fc4000001ff00 */
[----:B------:R-:W-:Y:S02]  /*7490*/  CS2R R8, SRZ ;  /* 0x0000000000087805 */ /* 0x000fe4000001ff00 */
[----:B------:R-:W-:Y:S02]  /*74a0*/  LOP3.LUT R28, R28, 0xf0, RZ, 0xc0, !PT ;  /* 0x000000f01c1c7812 */ /* 0x000fe400078ec0ff */
[----:B------:R-:W-:-:S04]  /*74b0*/  LOP3.LUT R0, R0, 0xfffffff0, RZ, 0xc0, !PT ;  /* 0xfffffff000007812 */ /* 0x000fc800078ec0ff */
[----:B------:R-:W-:Y:S02]  /*74c0*/  IADD3 R29, PT, PT, R27, -R0, RZ ;  /* 0x800000001b1d7210 */ /* 0x000fe40007ffe0ff */
[----:B------:R-:W-:Y:S02]  /*74d0*/  SHF.L.U32 R0, R6, 0x3, RZ ;  /* 0x0000000306007819 */ /* 0x000fe400000006ff */
[----:B------:R-:W-:Y:S02]  /*74e0*/  ISETP.NE.AND P0, PT, R20, R29, PT ;  /* 0x0000001d1400720c */ /* 0x000fe40003f05270 */
[----:B------:R-:W-:Y:S02]  /*74f0*/  LOP3.LUT R0, R0, 0x78, RZ, 0xc0, !PT ;  /* 0x0000007800007812 */ /* 0x000fe400078ec0ff */
[----:B-----5:R-:W-:Y:S01]  /*7500*/  ISETP.NE.OR P0, PT, RZ, UR7, P0 ;  /* 0x00000007ff007c0c */ /* 0x020fe20008705670 */
[----:B--2---:R-:W-:-:S12]  /*7510*/  ULEA UR5, UR6, UR5, 0x18 ;  /* 0x0000000506057291 */ /* 0x004fd8000f8ec0ff */
[----:B------:R-:W-:Y:S05]  /*7520*/  @P0 BRA `(.L_x_467) ;  /* 0x0000000000280947 */ /* 0x000fea0003800000 */
[----:B------:R-:W0:Y:S01]  /*7530*/  LDCU.64 UR8, c[0x0][0x3b0] ;  /* 0x00007600ff0877ac */ /* 0x000e220008000a00 */
[----:B------:R-:W-:Y:S01]  /*7540*/  HFMA2 R11, -RZ, RZ, 0, 0 ;  /* 0x00000000ff0b7431 */ /* 0x000fe200000001ff */
[----:B0-----:R-:W-:-:S04]  /*7550*/  UISETP.NE.U32.AND UP0, UPT, UR8, URZ, UPT ;  /* 0x000000ff0800728c */ /* 0x001fc8000bf05070 */
[----:B------:R-:W-:-:S09]  /*7560*/  UISETP.NE.AND.EX UP0, UPT, UR9, URZ, UPT, UP0 ;  /* 0x000000ff0900728c */ /* 0x000fd2000bf05300 */
[----:B------:R-:W-:Y:S05]  /*7570*/  BRA.U !UP0, `(.L_x_468) ;  /* 0x0000000108107547 */ /* 0x000fea000b800000 */
[----:B------:R-:W0:Y:S01]  /*7580*/  LDC.64 R8, c[0x0][0x3b0] ;  /* 0x0000ec00ff087b82 */ /* 0x000e220000000a00 */
[----:B------:R-:W-:-:S05]  /*7590*/  LEA R7, R3, R0, 0x7 ;  /* 0x0000000003077211 */ /* 0x000fca00078e38ff */
[----:B0-----:R-:W-:-:S06]  /*75a0*/  IMAD.WIDE.U32 R8, R7, 0x2, R8 ;  /* 0x0000000207087825 */ /* 0x001fcc00078e0008 */
[----:B------:R-:W5:Y:S02]  /*75b0*/  LDG.E.128 R8, desc[UR36][R8.64] ;  /* 0x0000002408087981 */ /* 0x000f64000c1e1d00 */
.L_x_468:
[----:B-----5:R0:W-:Y:S02]  /*75c0*/  STS.128 [R28+UR5], R8 ;  /* 0x000000081c007988 */ /* 0x0201e40008000c05 */
.L_x_467:
[----:B------:R-:W-:Y:S05]  /*75d0*/  BSYNC.RECONVERGENT B0 ;  /* 0x0000000000007941 */ /* 0x000fea0003800200 */
.L_x_466:
[----:B------:R-:W1:Y:S01]  /*75e0*/  S2UR UR8, SR_CTAID.Y ;  /* 0x00000000000879c3 */ /* 0x000e620000002600 */
[----:B------:R-:W2:Y:S01]  /*75f0*/  LDCU UR9, c[0x0][0x3f4] ;  /* 0x00007e80ff0977ac */ /* 0x000ea20008000800 */
[----:B------:R-:W-:Y:S01]  /*7600*/  IADD3 R30, PT, PT, R20, R5, RZ ;  /* 0x00000005141e7210 */ /* 0x000fe20007ffe0ff */
[----:B------:R-:W-:Y:S01]  /*7610*/  BSSY.RECONVERGENT B0, `(.L_x_469) ;  /* 0x00000f2000007945 */ /* 0x000fe20003800200 */
[----:B------:R-:W-:Y:S01]  /*7620*/  MOV R21, RZ ;  /* 0x000000ff00157202 */ /* 0x000fe20000000f00 */
[----:B------:R-:W-:Y:S01]  /*7630*/  UIADD3 UR4, UPT, UPT, UR4, 0x240, URZ ;  /* 0x0000024004047890 */ /* 0x000fe2000fffe0ff */
[----:B------:R-:W-:Y:S02]  /*7640*/  CS2R R22, SRZ ;  /* 0x0000000000167805 */ /* 0x000fe4000001ff00 */
[----:B------:R-:W-:Y:S01]  /*7650*/  CS2R R24, SRZ ;  /* 0x0000000000187805 */ /* 0x000fe2000001ff00 */
[----:B------:R-:W1:Y:S01]  /*7660*/  LDC R32, c[0x0][0x3f8] ;  /* 0x0000fe00ff207b82 */ /* 0x000e620000000800 */
[----:B------:R-:W-:Y:S01]  /*7670*/  ULEA UR4, UR6, UR4, 0x18 ;  /* 0x0000000406047291 */ /* 0x000fe2000f8ec0ff */
[----:B------:R-:W-:-:S05]  /*7680*/  MOV R26, RZ ;  /* 0x000000ff001a7202 */ /* 0x000fca0000000f00 */
[----:B------:R-:W-:Y:S01]  /*7690*/  IADD3 R31, PT, PT, R41, UR4, RZ ;  /* 0x00000004291f7c10 */ /* 0x000fe2000fffe0ff */
[----:B------:R-:W5:Y:S01]  /*76a0*/  LDC.64 R12, c[0x0][0x3c0] ;  /* 0x0000f000ff0c7b82 */ /* 0x000f620000000a00 */
[----:B--2---:R-:W-:Y:S01]  /*76b0*/  VIMNMX R53, PT, PT, R27, UR9, PT ;  /* 0x000000091b357c48 */ /* 0x004fe2000bfe0100 */
[----:B------:R-:W-:Y:S02]  /*76c0*/  IMAD R15, R4, UR9, R0 ;  /* 0x00000009040f7c24 */ /* 0x000fe4000f8e0200 */
[----:B------:R-:W-:-:S04]  /*76d0*/  HFMA2 R4, -RZ, RZ, 0, 0 ;  /* 0x00000000ff047431 */ /* 0x000fc800000001ff */
[----:B------:R-:W-:Y:S01]  /*76e0*/  BAR.SYNC.DEFER_BLOCKING 0x0 ;  /* 0x0000000000007b1d */ /* 0x000fe20000010000 */
[----:B------:R-:W-:Y:S01]  /*76f0*/  ISETP.GE.AND P0, PT, R30, R53, PT ;  /* 0x000000351e00720c */ /* 0x000fe20003f06270 */
[----:B-1----:R-:W-:-:S04]  /*7700*/  IMAD R7, R32, UR8, R3 ;  /* 0x0000000820077c24 */ /* 0x002fc8000f8e0203 */
[----:B------:R-:W1:Y:S01]  /*7710*/  LDCU UR8, c[0x0][0x40c] ;  /* 0x00008180ff0877ac */ /* 0x000e620008000800 */
[----:B------:R-:W-:Y:S01]  /*7720*/  SHF.L.U32 R7, R7, 0x7, RZ ;  /* 0x0000000707077819 */ /* 0x000fe200000006ff */
[----:B-----5:R-:W-:-:S04]  /*7730*/  IMAD.WIDE R14, R15, 0x2, R12 ;  /* 0x000000020f0e7825 */ /* 0x020fc800078e020c */
[----:B------:R-:W-:-:S04]  /*7740*/  IMAD R17, R7, UR9, R0 ;  /* 0x0000000907117c24 */ /* 0x000fc8000f8e0200 */
[----:B------:R-:W-:-:S04]  /*7750*/  IMAD.WIDE R12, R17, 0x2, R12 ;  /* 0x00000002110c7825 */ /* 0x000fc800078e020c */
[----:B------:R-:W-:Y:S01]  /*7760*/  HFMA2 R17, -RZ, RZ, 0, 0 ;  /* 0x00000000ff117431 */ /* 0x000fe200000001ff */
[----:B-1----:R-:W-:Y:S06]  /*7770*/  @P0 BRA `(.L_x_470) ;  /* 0x0000000c006c0947 */ /* 0x002fec0003800000 */
[----:B------:R-:W-:Y:S01]  /*7780*/  VIADDMNMX R17, R30, 0x10, R53, !PT ;  /* 0x000000101e117846 */ /* 0x000fe20007800135 */
[----:B------:R-:W1:Y:S01]  /*7790*/  LDC.64 R42, c[0x0][0x458] ;  /* 0x00011600ff2a7b82 */ /* 0x000e620000000a00 */
[----:B------:R-:W-:Y:S01]  /*77a0*/  LOP3.LUT R34, RZ, R5, RZ, 0x33, !PT ;  /* 0x00000005ff227212 */ /* 0x000fe200078e33ff */
[----:B------:R-:W-:Y:S01]  /*77b0*/  IMAD R21, R2, R32, R3 ;  /* 0x0000002002157224 */ /* 0x000fe200078e0203 */
[----:B------:R-:W-:Y:S01]  /*77c0*/  BSSY.RECONVERGENT B1, `(.L_x_471) ;  /* 0x000003f000017945 */ /* 0x000fe20003800200 */
[----:B------:R-:W-:Y:S02]  /*77d0*/  MOV R40, R30 ;  /* 0x0000001e00287202 */ /* 0x000fe40000000f00 */
[----:B------:R-:W-:Y:S02]  /*77e0*/  CS2R R24, SRZ ;  /* 0x0000000000187805 */ /* 0x000fe4000001ff00 */
[----:B------:R-:W-:Y:S02]  /*77f0*/  IADD3 R34, PT, PT, -R20, R17, R34 ;  /* 0x0000001114227210 */ /* 0x000fe40007ffe122 */
[----:B------:R-:W-:-:S02]  /*7800*/  CS2R R22, SRZ ;  /* 0x0000000000167805 */ /* 0x000fc4000001ff00 */
[----:B------:R-:W-:Y:S02]  /*7810*/  LEA R21, R21, R0, 0x7 ;  /* 0x0000000015157211 */ /* 0x000fe400078e38ff */
[----:B------:R-:W-:Y:S02]  /*7820*/  LOP3.LUT R4, R34, 0x30, RZ, 0xc0, !PT ;  /* 0x0000003022047812 */ /* 0x000fe400078ec0ff */
[----:B------:R-:W-:Y:S02]  /*7830*/  MOV R17, RZ ;  /* 0x000000ff00117202 */ /* 0x000fe40000000f00 */
[----:B------:R-:W-:Y:S02]  /*7840*/  ISETP.NE.AND P0, PT, R4, 0x30, PT ;  /* 0x000000300400780c */ /* 0x000fe40003f05270 */
[----:B------:R-:W-:Y:S02]  /*7850*/  MOV R26, RZ ;  /* 0x000000ff001a7202 */ /* 0x000fe40000000f00 */
[----:B------:R-:W-:Y:S01]  /*7860*/  MOV R4, RZ ;  /* 0x000000ff00047202 */ /* 0x000fe20000000f00 */
[----:B-1----:R-:W-:Y:S01]  /*7870*/  IMAD.WIDE R42, R21, 0x2, R42 ;  /* 0x00000002152a7825 */ /* 0x002fe200078e022a */
[----:B------:R-:W-:-:S07]  /*7880*/  MOV R21, RZ ;  /* 0x000000ff00157202 */ /* 0x000fce0000000f00 */
[----:B------:R-:W-:Y:S05]  /*7890*/  @!P0 BRA `(.L_x_472) ;  /* 0x0000000000c48947 */ /* 0x000fea0003800000 */
[----:B------:R-:W-:Y:S02]  /*78a0*/  LEA.HI R17, R34, 0x1, RZ, 0x1c ;  /* 0x0000000122117811 */ /* 0x000fe400078fe0ff */
[----:B------:R-:W-:Y:S02]  /*78b0*/  LEA R32, R20, R41, 0x1 ;  /* 0x0000002914207211 */ /* 0x000fe400078e08ff */
[----:B------:R-:W-:Y:S02]  /*78c0*/  LOP3.LUT R33, R17, 0x3, RZ, 0xc0, !PT ;  /* 0x0000000311217812 */ /* 0x000fe400078ec0ff */
[----:B------:R-:W-:Y:S02]  /*78d0*/  SHF.L.U32 R37, R30, 0x7, RZ ;  /* 0x000000071e257819 */ /* 0x000fe400000006ff */
[----:B------:R-:W-:Y:S02]  /*78e0*/  MOV R17, RZ ;  /* 0x000000ff00117202 */ /* 0x000fe40000000f00 */
[----:B------:R-:W-:-:S02]  /*78f0*/  MOV R40, R30 ;  /* 0x0000001e00287202 */ /* 0x000fc40000000f00 */
[----:B------:R-:W-:Y:S02]  /*7900*/  IADD3 R35, PT, PT, R32, UR4, RZ ;  /* 0x0000000420237c10 */ /* 0x000fe4000fffe0ff */
[----:B------:R-:W-:-:S07]  /*7910*/  IADD3 R36, PT, PT, -R33, RZ, RZ ;  /* 0x000000ff21247210 */ /* 0x000fce0007ffe1ff */
.L_x_474:
[----:B------:R-:W-:Y:S01]  /*7920*/  IMAD.WIDE.U32 R32, R37, 0x2, R14 ;  /* 0x0000000225207825 */ /* 0x000fe200078e000e */
[----:B------:R-:W1:Y:S04]  /*7930*/  LDS.U16 R38, [R35] ;  /* 0x0000000023267984 */ /* 0x000e680000000400 */
[----:B------:R2:W5:Y:S01]  /*7940*/  LDG.E.128 R44, desc[UR36][R32.64] ;  /* 0x00000024202c7981 */ /* 0x000562000c1e1d00 */
[----:B------:R-:W-:Y:S01]  /*7950*/  UISETP.NE.AND UP0, UPT, UR7, URZ, UPT ;  /* 0x000000ff0700728c */ /* 0x000fe2000bf05270 */
[----:B-1----:R-:W-:-:S08]  /*7960*/  HADD2.F32 R38, -RZ, R38.H0_H0 ;  /* 0x20000026ff267230 */ /* 0x002fd00000004100 */
[----:B--2---:R-:W-:Y:S05]  /*7970*/  BRA.U UP0, `(.L_x_473) ;  /* 0x0000000100347547 */ /* 0x004fea000b800000 */
[----:B------:R-:W-:Y:S01]  /*7980*/  ISETP.NE.AND P0, PT, R19, RZ, PT ;  /* 0x000000ff1300720c */ /* 0x000fe20003f05270 */
[----:B------:R-:W1:-:S12]  /*7990*/  LDS.128 R48, [R28+UR5] ;  /* 0x000000051c307984 */ /* 0x000e580008000c00 */
[----:B------:R-:W2:Y:S01]  /*79a0*/  @P0 LDG.E.128 R56, desc[UR36][R42.64] ;  /* 0x000000242a380981 */ /* 0x000ea2000c1e1d00 */
[----:B------:R-:W-:-:S04]  /*79b0*/  IMAD.WIDE.U32 R32, R37, 0x2, R12 ;  /* 0x0000000225207825 */ /* 0x000fc800078e000c */
[----:B-1---5:R-:W-:Y:S02]  /*79c0*/  HFMA2 R44, R44, 1, 1, R48 ;  /* 0x3c003c002c2c7831 */ /* 0x022fe40000000030 */
        /* <DEDUP_REMOVED lines=8> */
.L_x_473:
[----:B------:R-:W-:Y:S01]  /*7a50*/  IADD3 R36, PT, PT, R36, 0x1, RZ ;  /* 0x0000000124247810 */ /* 0x000fe20007ffe0ff */
[--C-:B-1---5:R-:W-:Y:S01]  /*7a60*/  HADD2.F32 R32, -RZ, R44.reuse.H0_H0 ;  /* 0x2000002cff207230 */ /* 0x122fe20000004100 */
[----:B------:R-:W-:Y:S01]  /*7a70*/  IADD3 R40, PT, PT, R40, 0x10, RZ ;  /* 0x0000001028287810 */ /* 0x000fe20007ffe0ff */
[----:B------:R-:W-:Y:S01]  /*7a80*/  HADD2.F32 R33, -RZ, R44.H1_H1 ;  /* 0x3000002cff217230 */ /* 0x000fe20000004100 */
[----:B------:R-:W-:Y:S01]  /*7a90*/  ISETP.NE.AND P0, PT, R36, RZ, PT ;  /* 0x000000ff2400720c */ /* 0x000fe20003f05270 */
[--C-:B------:R-:W-:Y:S02]  /*7aa0*/  HADD2.F32 R39, -RZ, R45.reuse.H0_H0 ;  /* 0x2000002dff277230 */ /* 0x100fe40000004100 */
[C---:B------:R-:W-:Y:S01]  /*7ab0*/  FFMA.FTZ R17, R38.reuse, R32, R17 ;  /* 0x0000002026117223 */ /* 0x040fe20000010011 */
[----:B------:R-:W-:Y:S02]  /*7ac0*/  HADD2.F32 R44, -RZ, R45.H1_H1 ;  /* 0x3000002dff2c7230 */ /* 0x000fe40000004100 */
[----:B------:R-:W-:Y:S01]  /*7ad0*/  FFMA.FTZ R26, R38, R33, R26 ;  /* 0x00000021261a7223 */ /* 0x000fe2000001001a */
[----:B------:R-:W-:-:S02]  /*7ae0*/  HADD2.F32 R45, -RZ, R46.H0_H0 ;  /* 0x2000002eff2d7230 */ /* 0x000fc40000004100 */
[C---:B------:R-:W-:Y:S01]  /*7af0*/  FFMA.FTZ R4, R38.reuse, R39, R4 ;  /* 0x0000002726047223 */ /* 0x040fe20000010004 */
[----:B------:R-:W-:Y:S02]  /*7b00*/  HADD2.F32 R46, -RZ, R46.H1_H1 ;  /* 0x3000002eff2e7230 */ /* 0x000fe40000004100 */
[C---:B------:R-:W-:Y:S01]  /*7b10*/  FFMA.FTZ R25, R38.reuse, R44, R25 ;  /* 0x0000002c26197223 */ /* 0x040fe20000010019 */
[--C-:B------:R-:W-:Y:S02]  /*7b20*/  HADD2.F32 R49, -RZ, R47.reuse.H0_H0 ;  /* 0x2000002fff317230 */ /* 0x100fe40000004100 */
[C---:B------:R-:W-:Y:S01]  /*7b30*/  FFMA.FTZ R24, R38.reuse, R45, R24 ;  /* 0x0000002d26187223 */ /* 0x040fe20000010018 */
[----:B------:R-:W-:Y:S02]  /*7b40*/  HADD2.F32 R48, -RZ, R47.H1_H1 ;  /* 0x3000002fff307230 */ /* 0x000fe40000004100 */
[C---:B------:R-:W-:Y:S01]  /*7b50*/  FFMA.FTZ R23, R38.reuse, R46, R23 ;  /* 0x0000002e26177223 */ /* 0x040fe20000010017 */
[----:B------:R-:W-:Y:S01]  /*7b60*/  IADD3 R35, PT, PT, R35, 0x20, RZ ;  /* 0x0000002023237810 */ /* 0x000fe20007ffe0ff */
[C---:B------:R-:W-:Y:S01]  /*7b70*/  FFMA.FTZ R22, R38.reuse, R49, R22 ;  /* 0x0000003126167223 */ /* 0x040fe20000010016 */
[----:B------:R-:W-:Y:S01]  /*7b80*/  IADD3 R37, PT, PT, R37, 0x800, RZ ;  /* 0x0000080025257810 */ /* 0x000fe20007ffe0ff */
[----:B------:R-:W-:Y:S01]  /*7b90*/  FFMA.FTZ R21, R38, R48, R21 ;  /* 0x0000003026157223 */ /* 0x000fe20000010015 */
[----:B------:R-:W-:Y:S06]  /*7ba0*/  @P0 BRA `(.L_x_474) ;  /* 0xfffffffc005c0947 */ /* 0x000fec000383ffff */
.L_x_472:
[----:B------:R-:W-:Y:S05]  /*7bb0*/  BSYNC.RECONVERGENT B1 ;  /* 0x0000000000017941 */ /* 0x000fea0003800200 */
.L_x_471:
[----:B------:R-:W-:-:S13]  /*7bc0*/  ISETP.GE.U32.AND P0, PT, R34, 0x30, PT ;  /* 0x000000302200780c */ /* 0x000fda0003f06070 */
[----:B------:R-:W-:Y:S05]  /*7bd0*/  @!P0 BRA `(.L_x_470) ;  /* 0x0000000800548947 */ /* 0x000fea0003800000 */
[----:B------:R-:W1:Y:S02]  /*7be0*/  LDCU UR6, c[0x0][0x40c] ;  /* 0x00008180ff0677ac */ /* 0x000e640008000800 */
[----:B-1----:R-:W-:-:S06]  /*7bf0*/  UISETP.NE.AND UP0, UPT, UR6, URZ, UPT ;  /* 0x000000ff0600728c */ /* 0x002fcc000bf05270 */
[----:B------:R-:W-:-:S13]  /*7c00*/  PLOP3.LUT P1, PT, PT, PT, UP0, 0x80, 0x8 ;  /* 0x000000000008781c */ /* 0x000fda0003f2f008 */
.L_x_480:
[----:B------:R-:W-:Y:S02]  /*7c10*/  SHF.L.U32 R45, R40, 0x7, RZ ;  /* 0x00000007282d7819 */ /* 0x000fe400000006ff */
[----:B------:R-:W-:-:S03]  /*7c20*/  ISETP.NE.AND P0, PT, R19, RZ, PT ;  /* 0x000000ff1300720c */ /* 0x000fc60003f05270 */
[----:B------:R-:W-:-:S06]  /*7c30*/  IMAD.WIDE.U32 R48, R45, 0x2, R14 ;  /* 0x000000022d307825 */ /* 0x000fcc00078e000e */
[----:B------:R-:W5:Y:S01]  /*7c40*/  LDG.E.128 R48, desc[UR36][R48.64] ;  /* 0x0000002430307981 */ /* 0x000f62000c1e1d00 */
[----:B------:R-:W-:Y:S04]  /*7c50*/  BSSY.RECONVERGENT B1, `(.L_x_475) ;  /* 0x000000e000017945 */ /* 0x000fe80003800200 */
[----:B------:R-:W-:Y:S05]  /*7c60*/  @P1 BRA `(.L_x_476) ;  /* 0x0000000000301947 */ /* 0x000fea0003800000 */
[----:B------:R-:W2:Y:S04]  /*7c70*/  @P0 LDG.E.128 R36, desc[UR36][R42.64] ;  /* 0x000000242a240981 */ /* 0x000ea8000c1e1d00 */
[----:B------:R-:W1:Y:S02]  /*7c80*/  LDS.128 R32, [R28+UR5] ;  /* 0x000000051c207984 */ /* 0x000e640008000c00 */
[----:B-1---5:R-:W-:Y:S02]  /*7c90*/  HFMA2 R48, R48, 1, 1, R32 ;  /* 0x3c003c0030307831 */ /* 0x022fe40000000020 */
[----:B------:R-:W-:Y:S02]  /*7ca0*/  HADD2 R49, R49, R33 ;  /* 0x0000002131317230 */ /* 0x000fe40000000000 */
[----:B------:R-:W-:-:S02]  /*7cb0*/  HFMA2 R50, R50, 1, 1, R34 ;  /* 0x3c003c0032327831 */ /* 0x000fc40000000022 */
[----:B------:R-:W-:Y:S02]  /*7cc0*/  HADD2 R51, R51, R35 ;  /* 0x0000002333337230 */ /* 0x000fe40000000000 */
[----:B------:R-:W-:-:S04]  /*7cd0*/  IMAD.WIDE.U32 R32, R45, 0x2, R12 ;  /* 0x000000022d207825 */ /* 0x000fc800078e000c */
[----:B--2---:R-:W-:Y:S02]  /*7ce0*/  @P0 HMUL2 R48, R48, R36 ;  /* 0x0000002430300232 */ /* 0x004fe40000000000 */
[----:B------:R-:W-:Y:S02]  /*7cf0*/  @P0 HFMA2 R49, R49, R37, -RZ ;  /* 0x0000002531310231 */ /* 0x000fe400001000ff */
[----:B------:R-:W-:Y:S02]  /*7d00*/  @P0 HMUL2 R50, R50, R38 ;  /* 0x0000002632320232 */ /* 0x000fe40000000000 */
[----:B------:R-:W-:-:S05]  /*7d10*/  @P0 HFMA2 R51, R51, R39, -RZ ;  /* 0x0000002733330231 */ /* 0x000fca00001000ff */
[----:B------:R1:W-:Y:S02]  /*7d20*/  STG.E.128 desc[UR36][R32.64], R48 ;  /* 0x0000003020007986 */ /* 0x0003e4000c101d24 */
.L_x_476:
[----:B------:R-:W-:Y:S05]  /*7d30*/  BSYNC.RECONVERGENT B1 ;  /* 0x0000000000017941 */ /* 0x000fea0003800200 */
.L_x_475:
[C---:B-1----:R-:W-:Y:S01]  /*7d40*/  IADD3 R33, PT, PT, R45.reuse, 0x800, RZ ;  /* 0x000008002d217810 */ /* 0x042fe20007ffe0ff */
[----:B------:R-:W-:Y:S01]  /*7d50*/  UISETP.NE.AND UP0, UPT, UR8, URZ, UPT ;  /* 0x000000ff0800728c */ /* 0x000fe2000bf05270 */
[C---:B------:R-:W-:Y:S02]  /*7d60*/  IADD3 R37, PT, PT, R45.reuse, 0x1000, RZ ;  /* 0x000010002d257810 */ /* 0x040fe40007ffe0ff */
[----:B------:R-:W-:Y:S01]  /*7d70*/  IADD3 R65, PT, PT, R45, 0x1800, RZ ;  /* 0x000018002d417810 */ /* 0x000fe20007ffe0ff */
[--C-:B------:R-:W-:Y:S02]  /*7d80*/  IMAD.WIDE.U32 R44, R33, 0x2, R14.reuse ;  /* 0x00000002212c7825 */ /* 0x100fe400078e000e */
[----:B------:R-:W-:Y:S02]  /*7d90*/  PLOP3.LUT P1, PT, PT, PT, UP0, 0x80, 0x8 ;  /* 0x000000000008781c */ /* 0x000fe40003f2f008 */
[--C-:B------:R-:W-:Y:S02]  /*7da0*/  IMAD.WIDE.U32 R34, R37, 0x2, R14.reuse ;  /* 0x0000000225227825 */ /* 0x100fe400078e000e */
[----:B------:R-:W5:Y:S02]  /*7db0*/  LDG.E.128 R44, desc[UR36][R44.64] ;  /* 0x000000242c2c7981 */ /* 0x000f64000c1e1d00 */
[----:B------:R-:W-:-:S07]  /*7dc0*/  IMAD.WIDE.U32 R38, R65, 0x2, R14 ;  /* 0x0000000241267825 */ /* 0x000fce00078e000e */
[----:B------:R-:W-:Y:S05]  /*7dd0*/  @P1 BRA `(.L_x_477) ;  /* 0x0000000000301947 */ /* 0x000fea0003800000 */
[----:B------:R-:W2:Y:S01]  /*7de0*/  @P0 LDG.E.128 R56, desc[UR36][R42.64] ;  /* 0x000000242a380981 */ /* 0x000ea2000c1e1d00 */
[----:B------:R-:W-:-:S03]  /*7df0*/  IMAD.WIDE.U32 R32, R33, 0x2, R12 ;  /* 0x0000000221207825 */ /* 0x000fc600078e000c */
[----:B------:R-:W1:Y:S02]  /*7e00*/  LDS.128 R60, [R28+UR5] ;  /* 0x000000051c3c7984 */ /* 0x000e640008000c00 */
[----:B-1---5:R-:W-:Y:S02]  /*7e10*/  HADD2 R44, R44, R60 ;  /* 0x0000003c2c2c7230 */ /* 0x022fe40000000000 */
[----:B------:R-:W-:Y:S02]  /*7e20*/  HFMA2 R45, R45, 1, 1, R61 ;  /* 0x3c003c002d2d7831 */ /* 0x000fe4000000003d */
[----:B------:R-:W-:Y:S02]  /*7e30*/  HADD2 R46, R46, R62 ;  /* 0x0000003e2e2e7230 */ /* 0x000fe40000000000 */
[----:B------:R-:W-:Y:S02]  /*7e40*/  HFMA2 R47, R47, 1, 1, R63 ;  /* 0x3c003c002f2f7831 */ /* 0x000fe4000000003f */
[----:B--2---:R-:W-:-:S02]  /*7e50*/  @P0 HMUL2 R44, R44, R56 ;  /* 0x000000382c2c0232 */ /* 0x004fc40000000000 */
[----:B------:R-:W-:Y:S02]  /*7e60*/  @P0 HFMA2 R45, R45, R57, -RZ ;  /* 0x000000392d2d0231 */ /* 0x000fe400001000ff */
[----:B------:R-:W-:Y:S02]  /*7e70*/  @P0 HMUL2 R46, R46, R58 ;  /* 0x0000003a2e2e0232 */ /* 0x000fe40000000000 */
[----:B------:R-:W-:-:S05]  /*7e80*/  @P0 HFMA2 R47, R47, R59, -RZ ;  /* 0x0000003b2f2f0231 */ /* 0x000fca00001000ff */
[----:B------:R1:W-:Y:S02]  /*7e90*/  STG.E.128 desc[UR36][R32.64], R44 ;  /* 0x0000002c20007986 */ /* 0x0003e4000c101d24 */
.L_x_477:
[----:B-1----:R-:W5:Y:S01]  /*7ea0*/  LDG.E.128 R32, desc[UR36][R34.64] ;  /* 0x0000002422207981 */ /* 0x002f62000c1e1d00 */
        /* <DEDUP_REMOVED lines=13> */
.L_x_478:
[----:B-1----:R-:W5:Y:S01]  /*7f80*/  LDG.E.128 R36, desc[UR36][R38.64] ;  /* 0x0000002426247981 */ /* 0x002f62000c1e1d00 */
[----:B------:R-:W-:Y:S01]  /*7f90*/  IADD3 R52, PT, PT, R40, -R5, RZ ;  /* 0x8000000528347210 */ /* 0x000fe20007ffe0ff */
[--C-:B-----5:R-:W-:Y:S02]  /*7fa0*/  HADD2.F32 R54, -RZ, R48.reuse.H0_H0 ;  /* 0x20000030ff367230 */ /* 0x120fe40000004100 */
[----:B------:R-:W-:Y:S01]  /*7fb0*/  HADD2.F32 R55, -RZ, R48.H1_H1 ;  /* 0x30000030ff377230 */ /* 0x000fe20000004100 */
[----:B------:R-:W-:Y:S01]  /*7fc0*/  LEA R61, R52, R31, 0x1 ;  /* 0x0000001f343d7211 */ /* 0x000fe200078e08ff */
[--C-:B------:R-:W-:Y:S02]  /*7fd0*/  HADD2.F32 R57, -RZ, R49.reuse.H0_H0 ;  /* 0x20000031ff397230 */ /* 0x100fe40000004100 */
[----:B------:R-:W-:Y:S02]  /*7fe0*/  HADD2.F32 R48, -RZ, R49.H1_H1 ;  /* 0x30000031ff307230 */ /* 0x000fe40000004100 */
[----:B------:R-:W1:Y:S01]  /*7ff0*/  LDS.U16 R52, [R61] ;  /* 0x000000003d347984 */ /* 0x000e620000000400 */
[----:B------:R-:W-:-:S02]  /*8000*/  HADD2.F32 R49, -RZ, R50.H0_H0 ;  /* 0x20000032ff317230 */ /* 0x000fc40000004100 */
[----:B------:R-:W-:Y:S01]  /*8010*/  HADD2.F32 R50, -RZ, R50.H1_H1 ;  /* 0x30000032ff327230 */ /* 0x000fe20000004100 */
[----:B------:R-:W2:Y:S01]  /*8020*/  LDS.U16 R58, [R61+0x20] ;  /* 0x000020003d3a7984 */ /* 0x000ea20000000400 */
[--C-:B------:R-:W-:Y:S02]  /*8030*/  HADD2.F32 R56, -RZ, R51.reuse.H1_H1 ;  /* 0x30000033ff387230 */ /* 0x100fe40000004100 */
[----:B------:R-:W-:Y:S01]  /*8040*/  HADD2.F32 R59, -RZ, R51.H0_H0 ;  /* 0x20000033ff3b7230 */ /* 0x000fe20000004100 */
[----:B------:R-:W0:Y:S01]  /*8050*/  LDS.U16 R60, [R61+0x40] ;  /* 0x000040003d3c7984 */ /* 0x000e220000000400 */
[--C-:B------:R-:W-:Y:S02]  /*8060*/  HADD2.F32 R51, -RZ, R47.reuse.H0_H0 ;  /* 0x2000002fff337230 */ /* 0x100fe40000004100 */
[----:B------:R-:W-:Y:S02]  /*8070*/  HADD2.F32 R47, -RZ, R47.H1_H1 ;  /* 0x3000002fff2f7230 */ /* 0x000fe40000004100 */
[----:B-1----:R-:W-:-:S02]  /*8080*/  HADD2.F32 R52, -RZ, R52.H0_H0 ;  /* 0x20000034ff347230 */ /* 0x002fc40000004100 */
[----:B--2---:R-:W-:-:S03]  /*8090*/  HADD2.F32 R58, -RZ, R58.H0_H0 ;  /* 0x2000003aff3a7230 */ /* 0x004fc60000004100 */
[C---:B------:R-:W-:Y:S01]  /*80a0*/  FFMA.FTZ R50, R52.reuse, R50, R23 ;  /* 0x0000003234327223 */ /* 0x040fe20000010017 */
[C---:B------:R-:W-:Y:S01]  /*80b0*/  FFMA.FTZ R63, R52.reuse, R54, R17 ;  /* 0x00000036343f7223 */ /* 0x040fe20000010011 */
[C---:B------:R-:W-:Y:S01]  /*80c0*/  FFMA.FTZ R48, R52.reuse, R48, R25 ;  /* 0x0000003034307223 */ /* 0x040fe20000010019 */
[C---:B------:R-:W-:Y:S01]  /*80d0*/  FFMA.FTZ R56, R52.reuse, R56, R21 ;  /* 0x0000003834387223 */ /* 0x040fe20000010015 */
[----:B------:R-:W-:Y:S02]  /*80e0*/  HADD2.F32 R23, -RZ, R45.H0_H0 ;  /* 0x2000002dff177230 */ /* 0x000fe40000004100 */
[C---:B------:R-:W-:Y:S01]  /*80f0*/  FFMA.FTZ R4, R52.reuse, R57, R4 ;  /* 0x0000003934047223 */ /* 0x040fe20000010004 */
[--C-:B------:R-:W-:Y:S02]  /*8100*/  HADD2.F32 R17, -RZ, R44.reuse.H0_H0 ;  /* 0x2000002cff117230 */ /* 0x100fe40000004100 */
[----:B------:R-:W-:Y:S01]  /*8110*/  FFMA.FTZ R26, R52, R55, R26 ;  /* 0x00000037341a7223 */ /* 0x000fe2000001001a */
[----:B------:R-:W-:-:S02]  /*8120*/  HADD2.F32 R21, -RZ, R44.H1_H1 ;  /* 0x3000002cff157230 */ /* 0x000fc40000004100 */
[C---:B------:R-:W-:Y:S01]  /*8130*/  FFMA.FTZ R24, R52.reuse, R49, R24 ;  /* 0x0000003134187223 */ /* 0x040fe20000010018 */
[----:B------:R-:W-:Y:S02]  /*8140*/  HADD2.F32 R45, -RZ, R45.H1_H1 ;  /* 0x3000002dff2d7230 */ /* 0x000fe40000004100 */
[----:B------:R-:W-:Y:S01]  /*8150*/  FFMA.FTZ R22, R52, R59, R22 ;  /* 0x0000003b34167223 */ /* 0x000fe20000010016 */
[--C-:B------:R-:W-:Y:S02]  /*8160*/  HADD2.F32 R25, -RZ, R46.reuse.H0_H0 ;  /* 0x2000002eff197230 */ /* 0x100fe40000004100 */
[C---:B------:R-:W-:Y:S01]  /*8170*/  FFMA.FTZ R4, R58.reuse, R23, R4 ;  /* 0x000000173a047223 */ /* 0x040fe20000010004 */
[----:B------:R-:W-:Y:S02]  /*8180*/  HADD2.F32 R49, -RZ, R46.H1_H1 ;  /* 0x3000002eff317230 */ /* 0x000fe40000004100 */
[C---:B------:R-:W-:Y:S01]  /*8190*/  FFMA.FTZ R56, R58.reuse, R47, R56 ;  /* 0x0000002f3a387223 */ /* 0x040fe20000010038 */
[C---:B------:R-:W-:Y:S01]  /*81a0*/  FFMA.FTZ R63, R58.reuse, R17, R63 ;  /* 0x000000113a3f7223 */ /* 0x040fe2000001003f */
[C---:B------:R-:W-:Y:S01]  /*81b0*/  FFMA.FTZ R26, R58.reuse, R21, R26 ;  /* 0x000000153a1a7223 */ /* 0x040fe2000001001a */
[C---:B------:R-:W-:Y:S01]  /*81c0*/  FFMA.FTZ R48, R58.reuse, R45, R48 ;  /* 0x0000002d3a307223 */ /* 0x040fe20000010030 */
[----:B------:R-:W-:Y:S01]  /*81d0*/  FFMA.FTZ R24, R58, R25, R24 ;  /* 0x000000193a187223 */ /* 0x000fe20000010018 */
[----:B------:R-:W-:-:S02]  /*81e0*/  HADD2.F32 R23, -RZ, R33.H0_H0 ;  /* 0x20000021ff177230 */ /* 0x000fc40000004100 */
[C---:B------:R-:W-:Y:S01]  /*81f0*/  FFMA.FTZ R50, R58.reuse, R49, R50 ;  /* 0x000000313a327223 */ /* 0x040fe20000010032 */
[----:B------:R-:W-:Y:S02]  /*8200*/  HADD2.F32 R47, -RZ, R35.H0_H0 ;  /* 0x20000023ff2f7230 */ /* 0x000fe40000004100 */
[----:B------:R-:W-:Y:S01]  /*8210*/  FFMA.FTZ R22, R58, R51, R22 ;  /* 0x000000333a167223 */ /* 0x000fe20000010016 */
[----:B0-----:R-:W-:Y:S02]  /*8220*/  HADD2.F32 R60, -RZ, R60.H0_H0 ;  /* 0x2000003cff3c7230 */ /* 0x001fe40000004100 */
[--C-:B------:R-:W-:Y:S02]  /*8230*/  HADD2.F32 R17, -RZ, R32.reuse.H0_H0 ;  /* 0x20000020ff117230 */ /* 0x100fe40000004100 */
[----:B------:R-:W-:Y:S02]  /*8240*/  HADD2.F32 R21, -RZ, R32.H1_H1 ;  /* 0x30000020ff157230 */ /* 0x000fe40000004100 */
        /* <DEDUP_REMOVED lines=9> */
[C---:B------:R-:W-:Y:S01]  /*82e0*/  FFMA.FTZ R47, R60.reuse, R47, R22 ;  /* 0x0000002f3c2f7223 */ /* 0x040fe20000010016 */
[C---:B------:R-:W-:Y:S01]  /*82f0*/  FFMA.FTZ R45, R60.reuse, R45, R50 ;  /* 0x0000002d3c2d7223 */ /* 0x040fe20000010032 */
[----:B------:R-:W-:Y:S01]  /*8300*/  FFMA.FTZ R59, R60, R35, R56 ;  /* 0x000000233c3b7223 */ /* 0x000fe20000010038 */
[----:B------:R-:W-:Y:S06]  /*8310*/  @P1 BRA `(.L_x_479) ;  /* 0x0000000000301947 */ /* 0x000fec0003800000 */
[----:B------:R-:W2:Y:S01]  /*8320*/  @P0 LDG.E.128 R32, desc[UR36][R42.64] ;  /* 0x000000242a200981 */ /* 0x000ea2000c1e1d00 */
[----:B------:R-:W-:-:S03]  /*8330*/  IMAD.WIDE.U32 R22, R65, 0x2, R12 ;  /* 0x0000000241167825 */ /* 0x000fc600078e000c */
        /* <DEDUP_REMOVED lines=8> */
[----:B------:R-:W-:-:S05]  /*83c0*/  @P0 HFMA2 R39, R39, R35, -RZ ;  /* 0x0000002327270231 */ /* 0x000fca00001000ff */
[----:B------:R0:W-:Y:S02]  /*83d0*/  STG.E.128 desc[UR36][R22.64], R36 ;  /* 0x0000002416007986 */ /* 0x0001e4000c101d24 */
.L_x_479:
[----:B------:R-:W1:Y:S01]  /*83e0*/  LDS.U16 R4, [R61+0x60] ;  /* 0x000060003d047984 */ /* 0x000e620000000400 */
[----:B------:R-:W-:Y:S01]  /*83f0*/  IADD3 R40, PT, PT, R40, 0x40, RZ ;  /* 0x0000004028287810 */ /* 0x000fe20007ffe0ff */
[--C-:B0-----:R-:W-:Y:S02]  /*8400*/  HADD2.F32 R22, -RZ, R36.reuse.H0_H0 ;  /* 0x20000024ff167230 */ /* 0x101fe40000004100 */
[----:B------:R-:W-:Y:S01]  /*8410*/  HADD2.F32 R26, -RZ, R36.H1_H1 ;  /* 0x30000024ff1a7230 */ /* 0x000fe20000004100 */
[----:B------:R-:W-:Y:S01]  /*8420*/  ISETP.GE.AND P0, PT, R40, R53, PT ;  /* 0x000000352800720c */ /* 0x000fe20003f06270 */
[--C-:B------:R-:W-:Y:S02]  /*8430*/  HADD2.F32 R24, -RZ, R37.reuse.H0_H0 ;  /* 0x20000025ff187230 */ /* 0x100fe40000004100 */
[----:B------:R-:W-:Y:S02]  /*8440*/  HADD2.F32 R34, -RZ, R38.H0_H0 ;  /* 0x20000026ff227230 */ /* 0x000fe40000004100 */
[----:B------:R-:W-:-:S02]  /*8450*/  HADD2.F32 R32, -RZ, R37.H1_H1 ;  /* 0x30000025ff207230 */ /* 0x000fc40000004100 */
[----:B------:R-:W-:Y:S02]  /*8460*/  HADD2.F32 R38, -RZ, R38.H1_H1 ;  /* 0x30000026ff267230 */ /* 0x000fe40000004100 */
[--C-:B------:R-:W-:Y:S02]  /*8470*/  HADD2.F32 R36, -RZ, R39.reuse.H0_H0 ;  /* 0x20000027ff247230 */ /* 0x100fe40000004100 */
[----:B------:R-:W-:Y:S02]  /*8480*/  HADD2.F32 R44, -RZ, R39.H1_H1 ;  /* 0x30000027ff2c7230 */ /* 0x000fe40000004100 */
[----:B-1----:R-:W-:-:S05]  /*8490*/  HADD2.F32 R21, -RZ, R4.H0_H0 ;  /* 0x20000004ff157230 */ /* 0x002fca0000004100 */
        /* <DEDUP_REMOVED lines=9> */
.L_x_470:
[----:B------:R-:W-:Y:S05]  /*8530*/  BSYNC.RECONVERGENT B0 ;  /* 0x0000000000007941 */ /* 0x000fea0003800200 */
.L_x_469:
[----:B------:R-:W-:Y:S01]  /*8540*/  ISETP.GE.AND P0, PT, R30, R27, PT ;  /* 0x0000001b1e00720c */ /* 0x000fe20003f06270 */
[----:B------:R-:W1:Y:S01]  /*8550*/  LDCU UR7, c[0x0][0x40c] ;  /* 0x00008180ff0777ac */ /* 0x000e620008000800 */
[----:B------:R-:W-:Y:S11]  /*8560*/  BSSY.RECONVERGENT B0, `(.L_x_481) ;  /* 0x00000df000007945 */ /* 0x000ff60003800200 */
[----:B------:R-:W-:Y:S05]  /*8570*/  @P0 BRA `(.L_x_482) ;  /* 0x0000000c00740947 */ /* 0x000fea0003800000 */
[----:B------:R-:W2:Y:S01]  /*8580*/  LDCU UR6, c[0x0][0x3f8] ;  /* 0x00007f00ff0677ac */ /* 0x000ea20008000800 */
[----:B------:R-:W-:Y:S01]  /*8590*/  IADD3 R36, PT, PT, R30, 0x10, RZ ;  /* 0x000000101e247810 */ /* 0x000fe20007ffe0ff */
[----:B------:R-:W5:Y:S01]  /*85a0*/  LDC.64 R32, c[0x0][0x458] ;  /* 0x00011600ff207b82 */ /* 0x000f620000000a00 */
[----:B------:R-:W-:Y:S01]  /*85b0*/  LOP3.LUT R37, RZ, R5, RZ, 0x33, !PT ;  /* 0x00000005ff257212 */ /* 0x000fe200078e33ff */
[----:B------:R-:W-:Y:S01]  /*85c0*/  BSSY.RECONVERGENT B1, `(.L_x_483) ;  /* 0x000004b000017945 */ /* 0x000fe20003800200 */
[----:B------:R-:W-:Y:S02]  /*85d0*/  VIMNMX R35, PT, PT, R27, R36, !PT ;  /* 0x000000241b237248 */ /* 0x000fe40007fe0100 */
[----:B------:R-:W-:Y:S02]  /*85e0*/  MOV R34, R30 ;  /* 0x0000001e00227202 */ /* 0x000fe40000000f00 */
[----:B------:R-:W-:-:S04]  /*85f0*/  IADD3 R37, PT, PT, -R20, R35, R37 ;  /* 0x0000002314257210 */ /* 0x000fc80007ffe125 */
[----:B------:R-:W-:Y:S01]  /*8600*/  LOP3.LUT P0, RZ, R37, 0x10, RZ, 0xc0, !PT ;  /* 0x0000001025ff7812 */ /* 0x000fe2000780c0ff */
[----:B--2---:R-:W-:-:S05]  /*8610*/  IMAD R39, R2, UR6, R3 ;  /* 0x0000000602277c24 */ /* 0x004fca000f8e0203 */
[----:B------:R-:W-:-:S05]  /*8620*/  LEA R39, R39, R0, 0x7 ;  /* 0x0000000027277211 */ /* 0x000fca00078e38ff */
[----:B-----5:R-:W-:Y:S02]  /*8630*/  IMAD.WIDE R32, R39, 0x2, R32 ;  /* 0x0000000227207825 */ /* 0x020fe400078e0220 */
[----:B------:R-:W-:Y:S05]  /*8640*/  @P0 BRA `(.L_x_484) ;  /* 0x0000000400080947 */ /* 0x000fea0003800000 */
[----:B------:R-:W2:Y:S01]  /*8650*/  LDC R39, c[0x0][0x3f4] ;  /* 0x0000fd00ff277b82 */ /* 0x000ea20000000800 */
[----:B------:R-:W-:Y:S02]  /*8660*/  MOV R34, R36 ;  /* 0x0000002400227202 */ /* 0x000fe40000000f00 */
[----:B--2---:R-:W-:-:S13]  /*8670*/  ISETP.GE.AND P0, PT, R30, R39, PT ;  /* 0x000000271e00720c */ /* 0x004fda0003f06270 */
[----:B------:R-:W-:Y:S05]  /*8680*/  @!P0 BRA `(.L_x_484) ;  /* 0x0000000000f88947 */ /* 0x000fea0003800000 */
[----:B------:R-:W-:Y:S01]  /*8690*/  IABS R43, R39 ;  /* 0x00000027002b7213 */ /* 0x000fe20000000000 */
[----:B------:R-:W2:Y:S01]  /*86a0*/  LDCU UR6, c[0x0][0x40c] ;  /* 0x00008180ff0677ac */ /* 0x000ea20008000800 */
        /* <DEDUP_REMOVED lines=9> */
[----:B------:R-:W-:-:S05]  /*8740*/  HFMA2 R34, -RZ, RZ, 0, 0 ;  /* 0x00000000ff227431 */ /* 0x000fca00000001ff */
[----:B------:R-:W-:Y:S01]  /*8750*/  IMAD.HI.U32 R34, R35, R45, R34 ;  /* 0x0000002d23227227 */ /* 0x000fe200078e0022 */
[----:B------:R-:W-:-:S05]  /*8760*/  MOV R35, R42 ;  /* 0x0000002a00237202 */ /* 0x000fca0000000f00 */
[----:B------:R-:W-:-:S05]  /*8770*/  IMAD.HI.U32 R34, R34, R35, RZ ;  /* 0x0000002322227227 */ /* 0x000fca00078e00ff */
[----:B------:R-:W-:-:S05]  /*8780*/  IADD3 R34, PT, PT, -R34, RZ, RZ ;  /* 0x000000ff22227210 */ /* 0x000fca0007ffe1ff */
[----:B------:R-:W-:-:S05]  /*8790*/  IMAD R34, R43, R34, R35 ;  /* 0x000000222b227224 */ /* 0x000fca00078e0223 */
[----:B------:R-:W-:-:S13]  /*87a0*/  ISETP.GT.U32.AND P0, PT, R43, R34, PT ;  /* 0x000000222b00720c */ /* 0x000fda0003f04070 */
[----:B------:R-:W-:-:S04]  /*87b0*/  @!P0 IADD3 R34, PT, PT, R34, -R43, RZ ;  /* 0x8000002b22228210 */ /* 0x000fc80007ffe0ff */
[----:B------:R-:W-:-:S13]  /*87c0*/  ISETP.GT.U32.AND P0, PT, R43, R34, PT ;  /* 0x000000222b00720c */ /* 0x000fda0003f04070 */
[----:B------:R-:W-:-:S04]  /*87d0*/  @!P0 IADD3 R34, PT, PT, R34, -R43, RZ ;  /* 0x8000002b22228210 */ /* 0x000fc80007ffe0ff */
[----:B------:R-:W-:Y:S02]  /*87e0*/  @!P1 IADD3 R34, PT, PT, -R34, RZ, RZ ;  /* 0x000000ff22229210 */ /* 0x000fe40007ffe1ff */
[----:B------:R-:W-:-:S04]  /*87f0*/  @!P2 LOP3.LUT R34, RZ, R39, RZ, 0x33, !PT ;  /* 0x00000027ff22a212 */ /* 0x000fc800078e33ff */
[----:B------:R-:W-:-:S05]  /*8800*/  SHF.L.U32 R35, R34, 0x7, RZ ;  /* 0x0000000722237819 */ /* 0x000fca00000006ff */
[----:B------:R-:W-:-:S05]  /*8810*/  IMAD.WIDE.U32 R34, R35, 0x2, R14 ;  /* 0x0000000223227825 */ /* 0x000fca00078e000e */
[----:B------:R0:W5:Y:S01]  /*8820*/  LDG.E.128 R44, desc[UR36][R34.64] ;  /* 0x00000024222c7981 */ /* 0x000162000c1e1d00 */
[----:B------:R-:W-:Y:S01]  /*8830*/  LEA R38, R20, R31, 0x1 ;  /* 0x0000001f14267211 */ /* 0x000fe200078e08ff */
[----:B--2---:R-:W-:-:S05]  /*8840*/  UISETP.NE.AND UP0, UPT, UR6, URZ, UPT ;  /* 0x000000ff0600728c */ /* 0x004fca000bf05270 */
[----:B------:R-:W2:Y:S02]  /*8850*/  LDS.U16 R38, [R38] ;  /* 0x0000000026267984 */ /* 0x000ea40000000400 */
[----:B--2---:R-:W-:Y:S02]  /*8860*/  HADD2.F32 R40, -RZ, R38.H0_H0 ;  /* 0x20000026ff287230 */ /* 0x004fe40000004100 */
[----:B0-----:R-:W-:Y:S05]  /*8870*/  BRA.U UP0, `(.L_x_485) ;  /* 0x0000000100387547 */ /* 0x001fea000b800000 */
[----:B------:R-:W-:Y:S01]  /*8880*/  ISETP.NE.AND P3, PT, R19, RZ, PT ;  /* 0x000000ff1300720c */ /* 0x000fe20003f65270 */
[----:B------:R-:W0:-:S12]  /*8890*/  LDS.128 R52, [R28+UR5] ;  /* 0x000000051c347984 */ /* 0x000e180008000c00 */
[----:B------:R-:W2:Y:S01]  /*88a0*/  @P3 LDG.E.128 R48, desc[UR36][R32.64] ;  /* 0x0000002420303981 */ /* 0x000ea2000c1e1d00 */
[----:B------:R-:W-:-:S05]  /*88b0*/  SHF.L.U32 R35, R30, 0x7, RZ ;  /* 0x000000071e237819 */ /* 0x000fca00000006ff */
        /* <DEDUP_REMOVED lines=10> */
.L_x_485:
[--C-:B-----5:R-:W-:Y:S02]  /*8960*/  HADD2.F32 R39, -RZ, R45.reuse.H0_H0 ;  /* 0x2000002dff277230 */ /* 0x120fe40000004100 */
[----:B0-----:R-:W-:Y:S02]  /*8970*/  HADD2.F32 R34, -RZ, R45.H1_H1 ;  /* 0x3000002dff227230 */ /* 0x001fe40000004100 */
[----:B------:R-:W-:Y:S02]  /*8980*/  HADD2.F32 R43, -RZ, R46.H0_H0 ;  /* 0x2000002eff2b7230 */ /* 0x000fe40000004100 */
[C---:B------:R-:W-:Y:S01]  /*8990*/  FFMA.FTZ R4, R40.reuse, R39, R4 ;  /* 0x0000002728047223 */ /* 0x040fe20000010004 */
[--C-:B------:R-:W-:Y:S02]  /*89a0*/  HADD2.F32 R30, -RZ, R44.reuse.H0_H0 ;  /* 0x2000002cff1e7230 */ /* 0x100fe40000004100 */
[----:B------:R-:W-:Y:S01]  /*89b0*/  FFMA.FTZ R25, R40, R34, R25 ;  /* 0x0000002228197223 */ /* 0x000fe20000010019 */
[----:B------:R-:W-:-:S02]  /*89c0*/  HADD2.F32 R35, -RZ, R44.H1_H1 ;  /* 0x3000002cff237230 */ /* 0x000fc40000004100 */
[C---:B------:R-:W-:Y:S01]  /*89d0*/  FFMA.FTZ R24, R40.reuse, R43, R24 ;  /* 0x0000002b28187223 */ /* 0x040fe20000010018 */
[----:B------:R-:W-:Y:S02]  /*89e0*/  HADD2.F32 R46, -RZ, R46.H1_H1 ;  /* 0x3000002eff2e7230 */ /* 0x000fe40000004100 */
[C---:B------:R-:W-:Y:S01]  /*89f0*/  FFMA.FTZ R17, R40.reuse, R30, R17 ;  /* 0x0000001e28117223 */ /* 0x040fe20000010011 */
[--C-:B------:R-:W-:Y:S02]  /*8a00*/  HADD2.F32 R45, -RZ, R47.reuse.H0_H0 ;  /* 0x2000002fff2d7230 */ /* 0x100fe40000004100 */
[C---:B------:R-:W-:Y:S01]  /*8a10*/  FFMA.FTZ R26, R40.reuse, R35, R26 ;  /* 0x00000023281a7223 */ /* 0x040fe2000001001a */
[----:B------:R-:W-:Y:S02]  /*8a20*/  HADD2.F32 R38, -RZ, R47.H1_H1 ;  /* 0x3000002fff267230 */ /* 0x000fe40000004100 */
[C---:B------:R-:W-:Y:S01]  /*8a30*/  FFMA.FTZ R23, R40.reuse, R46, R23 ;  /* 0x0000002e28177223 */ /* 0x040fe20000010017 */
[----:B------:R-:W-:Y:S01]  /*8a40*/  MOV R34, R36 ;  /* 0x0000002400227202 */ /* 0x000fe20000000f00 */
[C---:B------:R-:W-:Y:S01]  /*8a50*/  FFMA.FTZ R22, R40.reuse, R45, R22 ;  /* 0x0000002d28167223 */ /* 0x040fe20000010016 */
[----:B------:R-:W-:-:S07]  /*8a60*/  FFMA.FTZ R21, R40, R38, R21 ;  /* 0x0000002628157223 */ /* 0x000fce0000010015 */
.L_x_484:
[----:B-1----:R-:W-:Y:S05]  /*8a70*/  BSYNC.RECONVERGENT B1 ;  /* 0x0000000000017941 */ /* 0x002fea0003800200 */
.L_x_483:
[----:B------:R-:W-:-:S13]  /*8a80*/  ISETP.GE.U32.AND P0, PT, R37, 0x10, PT ;  /* 0x000000102500780c */ /* 0x000fda0003f06070 */
[----:B------:R-:W-:Y:S05]  /*8a90*/  @!P0 BRA `(.L_x_482) ;  /* 0x00000008002c8947 */ /* 0x000fea0003800000 */
[C---:B------:R-:W-:Y:S02]  /*8aa0*/  LEA R30, R34.reuse, R41, 0x1 ;  /* 0x00000029221e7211 */ /* 0x040fe400078e08ff */
[----:B------:R-:W-:Y:S02]  /*8ab0*/  MOV R35, UR4 ;  /* 0x0000000400237c02 */ /* 0x000fe40008000f00 */
[C---:B------:R-:W-:Y:S01]  /*8ac0*/  IADD3 R36, PT, PT, R34.reuse, 0x10, RZ ;  /* 0x0000001022247810 */ /* 0x040fe20007ffe0ff */
[----:B------:R-:W-:Y:S01]  /*8ad0*/  IMAD R30, R5, -0x2, R30 ;  /* 0xfffffffe051e7824 */ /* 0x000fe200078e021e */
[----:B------:R-:W-:-:S04]  /*8ae0*/  SHF.L.U32 R37, R34, 0x7, RZ ;  /* 0x0000000722257819 */ /* 0x000fc800000006ff */
[----:B------:R-:W-:-:S07]  /*8af0*/  IADD3 R30, PT, PT, R30, 0x20, R35 ;  /* 0x000000201e1e7810 */ /* 0x000fce0007ffe023 */
.L_x_492:
[----:B------:R-:W1:Y:S01]  /*8b00*/  LDC R53, c[0x0][0x3f4] ;  /* 0x0000fd00ff357b82 */ /* 0x000e620000000800 */
[----:B------:R-:W-:Y:S01]  /*8b10*/  IADD3 R38, PT, PT, R36, -0x10, RZ ;  /* 0xfffffff024267810 */ /* 0x000fe20007ffe0ff */
[----:B------:R-:W-:Y:S03]  /*8b20*/  BSSY.RECONVERGENT B1, `(.L_x_486) ;  /* 0x000003d000017945 */ /* 0x000fe60003800200 */
[----:B-1----:R-:W-:-:S13]  /*8b30*/  ISETP.GE.AND P0, PT, R38, R53, PT ;  /* 0x000000352600720c */ /* 0x002fda0003f06270 */
[----:B------:R-:W-:Y:S05]  /*8b40*/  @!P0 BRA `(.L_x_487) ;  /* 0x0000000000e88947 */ /* 0x000fea0003800000 */
[----:B------:R-:W-:Y:S02]  /*8b50*/  IABS R39, R53 ;  /* 0x0000003500277213 */ /* 0x000fe40000000000 */
[----:B------:R-:W-:Y:S02]  /*8b60*/  IABS R42, R38 ;  /* 0x00000026002a7213 */ /* 0x000fe40000000000 */
[----:B------:R-:W1:Y:S01]  /*8b70*/  I2F.RP R40, R39 ;  /* 0x0000002700287306 */ /* 0x000e620000209400 */
[----:B------:R-:W-:Y:S02]  /*8b80*/  ISETP.GE.AND P1, PT, R38, RZ, PT ;  /* 0x000000ff2600720c */ /* 0x000fe40003f26270 */
[----:B------:R-:W-:Y:S01]  /*8b90*/  ISETP.NE.AND P2, PT, R53, RZ, PT ;  /* 0x000000ff3500720c */ /* 0x000fe20003f45270 */
[----:B------:R-:W2:Y:S04]  /*8ba0*/  LDS.U16 R38, [R30+-0x20] ;  /* 0xffffe0001e267984 */ /* 0x000ea80000000400 */
[----:B-1----:R-:W1:Y:S02]  /*8bb0*/  MUFU.RCP R40, R40 ;  /* 0x0000002800287308 */ /* 0x002e640000001000 */
[----:B-1----:R-:W-:-:S06]  /*8bc0*/  IADD3 R41, PT, PT, R40, 0xffffffe, RZ ;  /* 0x0ffffffe28297810 */ /* 0x002fcc0007ffe0ff */
[----:B------:R-:W1:Y:S02]  /*8bd0*/  F2I.FTZ.U32.TRUNC.NTZ R35, R41 ;  /* 0x0000002900237305 */ /* 0x000e64000021f000 */
[----:B-1----:R-:W-:-:S05]  /*8be0*/  IADD3 R34, PT, PT, RZ, -R35, RZ ;  /* 0x80000023ff227210 */ /* 0x002fca0007ffe0ff */
[----:B------:R-:W-:Y:S01]  /*8bf0*/  IMAD R43, R34, R39, RZ ;  /* 0x00000027222b7224 */ /* 0x000fe200078e02ff */
[----:B------:R-:W-:-:S05]  /*8c00*/  MOV R34, RZ ;  /* 0x000000ff00227202 */ /* 0x000fca0000000f00 */
        /* <DEDUP_REMOVED lines=14> */
[----:B------:R-:W-:Y:S01]  /*8cf0*/  UISETP.NE.AND UP0, UPT, UR7, URZ, UPT ;  /* 0x000000ff0700728c */ /* 0x000fe2000bf05270 */
[----:B--2---:R-:W-:-:S08]  /*8d00*/  HADD2.F32 R38, -RZ, R38.H0_H0 ;  /* 0x20000026ff267230 */ /* 0x004fd00000004100 */
[----:B-1----:R-:W-:Y:S05]  /*8d10*/  BRA.U UP0, `(.L_x_488) ;  /* 0x0000000100347547 */ /* 0x002fea000b800000 */
        /* <DEDUP_REMOVED lines=13> */
.L_x_488:
[--C-:B-1---5:R-:W-:Y:S02]  /*8df0*/  HADD2.F32 R34, -RZ, R40.reuse.H0_H0 ;  /* 0x20000028ff227230 */ /* 0x122fe40000004100 */
[----:B------:R-:W-:Y:S02]  /*8e00*/  HADD2.F32 R35, -RZ, R40.H1_H1 ;  /* 0x30000028ff237230 */ /* 0x000fe40000004100 */
        /* <DEDUP_REMOVED lines=12> */
[----:B------:R-:W-:-:S02]  /*8ed0*/  FFMA.FTZ R22, R38, R45, R22 ;  /* 0x0000002d26167223 */ /* 0x000fc40000010016 */
[----:B------:R-:W-:-:S07]  /*8ee0*/  FFMA.FTZ R21, R38, R44, R21 ;  /* 0x0000002c26157223 */ /* 0x000fce0000010015 */
.L_x_487:
[----:B------:R-:W-:Y:S05]  /*8ef0*/  BSYNC.RECONVERGENT B1 ;  /* 0x0000000000017941 */ /* 0x000fea0003800200 */
.L_x_486:
[----:B------:R-:W-:Y:S01]  /*8f00*/  ISETP.GE.AND P0, PT, R36, R53, PT ;  /* 0x000000352400720c */ /* 0x000fe20003f06270 */
[----:B------:R-:W-:-:S12]  /*8f10*/  BSSY.RECONVERGENT B1, `(.L_x_489) ;  /* 0x000003d000017945 */ /* 0x000fd80003800200 */
[----:B------:R-:W-:Y:S05]  /*8f20*/  @!P0 BRA `(.L_x_490) ;  /* 0x0000000000ec8947 */ /* 0x000fea0003800000 */
[----:B------:R-:W-:Y:S02]  /*8f30*/  IABS R39, R53 ;  /* 0x0000003500277213 */ /* 0x000fe40000000000 */
[----:B------:R-:W-:Y:S02]  /*8f40*/  IABS R42, R36 ;  /* 0x00000024002a7213 */ /* 0x000fe40000000000 */
[----:B------:R-:W1:Y:S01]  /*8f50*/  I2F.RP R38, R39 ;  /* 0x0000002700267306 */ /* 0x000e620000209400 */
[----:B------:R-:W-:Y:S02]  /*8f60*/  ISETP.GE.AND P1, PT, R36, RZ, PT ;  /* 0x000000ff2400720c */ /* 0x000fe40003f26270 */
[----:B------:R-:W-:-:S05]  /*8f70*/  ISETP.NE.AND P2, PT, R53, RZ, PT ;  /* 0x000000ff3500720c */ /* 0x000fca0003f45270 */
[----:B-1----:R-:W1:Y:S02]  /*8f80*/  MUFU.RCP R38, R38 ;  /* 0x0000002600267308 */ /* 0x002e640000001000 */
[----:B-1----:R-:W-:Y:S02]  /*8f90*/  IADD3 R40, PT, PT, R38, 0xffffffe, RZ ;  /* 0x0ffffffe26287810 */ /* 0x002fe40007ffe0ff */
[----:B------:R-:W1:Y:S04]  /*8fa0*/  LDS.U16 R38, [R30] ;  /* 0x000000001e267984 */ /* 0x000e680000000400 */
[----:B------:R-:W2:Y:S02]  /*8fb0*/  F2I.FTZ.U32.TRUNC.NTZ R35, R40 ;  /* 0x0000002800237305 */ /* 0x000ea4000021f000 */
[----:B--2---:R-:W-:-:S05]  /*8fc0*/  IADD3 R34, PT, PT, RZ, -R35, RZ ;  /* 0x80000023ff227210 */ /* 0x004fca0007ffe0ff */
        /* <DEDUP_REMOVED lines=17> */
[----:B-1----:R-:W-:-:S08]  /*90e0*/  HADD2.F32 R38, -RZ, R38.H0_H0 ;  /* 0x20000026ff267230 */ /* 0x002fd00000004100 */
[----:B--2---:R-:W-:Y:S05]  /*90f0*/  BRA.U UP0, `(.L_x_491) ;  /* 0x0000000100387547 */ /* 0x004fea000b800000 */
[----:B------:R-:W-:Y:S01]  /*9100*/  ISETP.NE.AND P3, PT, R19, RZ, PT ;  /* 0x000000ff1300720c */ /* 0x000fe20003f65270 */
[----:B------:R-:W1:-:S12]  /*9110*/  LDS.128 R48, [R28+UR5] ;  /* 0x000000051c307984 */ /* 0x000e580008000c00 */
[----:B------:R-:W2:Y:S01]  /*9120*/  @P3 LDG.E.128 R44, desc[UR36][R32.64] ;  /* 0x00000024202c3981 */ /* 0x000ea2000c1e1d00 */
[----:B------:R-:W-:-:S05]  /*9130*/  IADD3 R35, PT, PT, R37, 0x800, RZ ;  /* 0x0000080025237810 */ /* 0x000fca0007ffe0ff */
        /* <DEDUP_REMOVED lines=10> */
.L_x_491:
        /* <DEDUP_REMOVED lines=16> */
.L_x_490:
[----:B------:R-:W-:Y:S05]  /*92e0*/  BSYNC.RECONVERGENT B1 ;  /* 0x0000000000017941 */ /* 0x000fea0003800200 */
.L_x_489:
[C---:B------:R-:W-:Y:S02]  /*92f0*/  IADD3 R34, PT, PT, R36.reuse, 0x10, RZ ;  /* 0x0000001024227810 */ /* 0x040fe40007ffe0ff */
[----:B------:R-:W-:Y:S02]  /*9300*/  IADD3 R36, PT, PT, R36, 0x20, RZ ;  /* 0x0000002024247810 */ /* 0x000fe40007ffe0ff */
[----:B------:R-:W-:Y:S02]  /*9310*/  ISETP.GE.AND P0, PT, R34, R27, PT ;  /* 0x0000001b2200720c */ /* 0x000fe40003f06270 */
[----:B------:R-:W-:Y:S02]  /*9320*/  IADD3 R37, PT, PT, R37, 0x1000, RZ ;  /* 0x0000100025257810 */ /* 0x000fe40007ffe0ff */
[----:B------:R-:W-:-:S09]  /*9330*/  IADD3 R30, PT, PT, R30, 0x40, RZ ;  /* 0x000000401e1e7810 */ /* 0x000fd20007ffe0ff */
[----:B------:R-:W-:Y:S05]  /*9340*/  @!P0 BRA `(.L_x_492) ;  /* 0xfffffff400ec8947 */ /* 0x000fea000383ffff */
.L_x_482:
[----:B-1----:R-:W-:Y:S05]  /*9350*/  BSYNC.RECONVERGENT B0 ;  /* 0x0000000000007941 */ /* 0x002fea0003800200 */
.L_x_481:
[----:B------:R-:W-:Y:S01]  /*9360*/  ISETP.NE.AND P0, PT, R20, R29, PT ;  /* 0x0000001d1400720c */ /* 0x000fe20003f05270 */
[----:B------:R-:W-:-:S12]  /*9370*/  BSSY.RECONVERGENT B0, `(.L_x_493) ;  /* 0x0000030000007945 */ /* 0x000fd80003800200 */
[----:B------:R-:W-:Y:S05]  /*9380*/  @P0 BRA `(.L_x_494) ;  /* 0x0000000000b80947 */ /* 0x000fea0003800000 */
[----:B------:R-:W-:Y:S01]  /*9390*/  SHF.L.U32 R15, R27, 0x7, RZ ;  /* 0x000000071b0f7819 */ /* 0x000fe200000006ff */
[----:B------:R-:W1:Y:S04]  /*93a0*/  LDCU UR5, c[0x0][0x40c] ;  /* 0x00008180ff0577ac */ /* 0x000e680008000800 */
[----:B------:R-:W-:-:S05]  /*93b0*/  IMAD.WIDE R14, R15, 0x2, R12 ;  /* 0x000000020f0e7825 */ /* 0x000fca00078e020c */
[----:B------:R2:W5:Y:S01]  /*93c0*/  LDG.E.128 R32, desc[UR36][R14.64] ;  /* 0x000000240e207981 */ /* 0x000562000c1e1d00 */
[----:B------:R-:W-:-:S04]  /*93d0*/  IADD3 R16, PT, PT, R16, -R5, RZ ;  /* 0x8000000510107210 */ /* 0x000fc80007ffe0ff */
[----:B------:R-:W-:Y:S01]  /*93e0*/  LEA R31, R16, R31, 0x1 ;  /* 0x0000001f101f7211 */ /* 0x000fe200078e08ff */
[----:B-1----:R-:W-:-:S05]  /*93f0*/  UISETP.NE.AND UP0, UPT, UR5, URZ, UPT ;  /* 0x000000ff0500728c */ /* 0x002fca000bf05270 */
[----:B------:R-:W1:Y:S02]  /*9400*/  LDS.U16 R31, [R31+-0x2] ;  /* 0xfffffe001f1f7984 */ /* 0x000e640000000400 */
[----:B-1----:R-:W-:Y:S02]  /*9410*/  HADD2.F32 R16, -RZ, R31.H0_H0 ;  /* 0x2000001fff107230 */ /* 0x002fe40000004100 */
[----:B--2---:R-:W-:Y:S05]  /*9420*/  BRA.U UP0, `(.L_x_495) ;  /* 0x0000000100507547 */ /* 0x004fea000b800000 */
[----:B------:R-:W1:Y:S02]  /*9430*/  LDCU.64 UR6, c[0x0][0x460] ;  /* 0x00008c00ff0677ac */ /* 0x000e640008000a00 */
[----:B-1----:R-:W-:-:S04]  /*9440*/  ISETP.NE.U32.AND P0, PT, RZ, UR6, PT ;  /* 0x00000006ff007c0c */ /* 0x002fc8000bf05070 */
[----:B------:R-:W-:-:S13]  /*9450*/  ISETP.NE.AND.EX P0, PT, RZ, UR7, PT, P0 ;  /* 0x00000007ff007c0c */ /* 0x000fda000bf05300 */
[----:B------:R-:W1:Y:S08]  /*9460*/  @P0 LDC R5, c[0x0][0x3f8] ;  /* 0x0000fe00ff050b82 */ /* 0x000e700000000800 */
[----:B------:R-:W2:Y:S01]  /*9470*/  @P0 LDC.64 R14, c[0x0][0x458] ;  /* 0x00011600ff0e0b82 */ /* 0x000ea20000000a00 */
[----:B-1----:R-:W-:-:S05]  /*9480*/  @P0 IMAD R5, R2, R5, R3 ;  /* 0x0000000502050224 */ /* 0x002fca00078e0203 */
[----:B------:R-:W-:-:S05]  /*9490*/  @P0 LEA R5, R5, R0, 0x7 ;  /* 0x0000000005050211 */ /* 0x000fca00078e38ff */
[----:B--2---:R-:W-:-:S05]  /*94a0*/  @P0 IMAD.WIDE R14, R5, 0x2, R14 ;  /* 0x00000002050e0825 */ /* 0x004fca00078e020e */
[----:B0-----:R-:W2:Y:S01]  /*94b0*/  @P0 LDG.E.128 R28, desc[UR36][R14.64] ;  /* 0x000000240e1c0981 */ /* 0x001ea2000c1e1d00 */
[----:B------:R-:W-:Y:S01]  /*94c0*/  SHF.L.U32 R3, R18, 0x7, RZ ;  /* 0x0000000712037819 */ /* 0x000fe200000006ff */
[----:B-----5:R-:W-:Y:S02]  /*94d0*/  HFMA2 R32, R32, 1, 1, R8 ;  /* 0x3c003c0020207831 */ /* 0x020fe40000000008 */
[----:B------:R-:W-:Y:S02]  /*94e0*/  HADD2 R33, R33, R9 ;  /* 0x0000000921217230 */ /* 0x000fe40000000000 */
[----:B------:R-:W-:Y:S02]  /*94f0*/  HFMA2 R34, R34, 1, 1, R10 ;  /* 0x3c003c0022227831 */ /* 0x000fe4000000000a */
[----:B------:R-:W-:Y:S02]  /*9500*/  HADD2 R35, R35, R11 ;  /* 0x0000000b23237230 */ /* 0x000fe40000000000 */
[----:B------:R-:W-:-:S04]  /*9510*/  IMAD.WIDE R12, R3, 0x2, R12 ;  /* 0x00000002030c7825 */ /* 0x000fc800078e020c */
[----:B--2---:R-:W-:Y:S02]  /*9520*/  @P0 HMUL2 R32, R32, R28 ;  /* 0x0000001c20200232 */ /* 0x004fe40000000000 */
[----:B------:R-:W-:Y:S02]  /*9530*/  @P0 HFMA2 R33, R33, R29, -RZ ;  /* 0x0000001d21210231 */ /* 0x000fe400001000ff */
[----:B------:R-:W-:Y:S02]  /*9540*/  @P0 HMUL2 R34, R34, R30 ;  /* 0x0000001e22220232 */ /* 0x000fe40000000000 */
[----:B------:R-:W-:-:S05]  /*9550*/  @P0 HFMA2 R35, R35, R31, -RZ ;  /* 0x0000001f23230231 */ /* 0x000fca00001000ff */
[----:B------:R1:W-:Y:S02]  /*9560*/  STG.E.128 desc[UR36][R12.64], R32 ;  /* 0x000000200c007986 */ /* 0x0003e4000c101d24 */
.L_x_495:
[----:B0----5:R-:W-:Y:S02]  /*9570*/  HADD2.F32 R9, -RZ, R34.H0_H0 ;  /* 0x20000022ff097230 */ /* 0x021fe40000004100 */
[--C-:B------:R-:W-:Y:S02]  /*9580*/  HADD2.F32 R2, -RZ, R32.reuse.H0_H0 ;  /* 0x20000020ff027230 */ /* 0x100fe40000004100 */
[----:B------:R-:W-:Y:S02]  /*9590*/  HADD2.F32 R3, -RZ, R32.H1_H1 ;  /* 0x30000020ff037230 */ /* 0x000fe40000004100 */
[C---:B------:R-:W-:Y:S01]  /*95a0*/  FFMA.FTZ R24, R16.reuse, R9, R24 ;  /* 0x0000000910187223 */ /* 0x040fe20000010018 */
[--C-:B------:R-:W-:Y:S02]  /*95b0*/  HADD2.F32 R5, -RZ, R33.reuse.H0_H0 ;  /* 0x20000021ff057230 */ /* 0x100fe40000004100 */
[----:B------:R-:W-:Y:S01]  /*95c0*/  FFMA.FTZ R17, R16, R2, R17 ;  /* 0x0000000210117223 */ /* 0x000fe20000010011 */
[----:B------:R-:W-:-:S02]  /*95d0*/  HADD2.F32 R8, -RZ, R33.H1_H1 ;  /* 0x30000021ff087230 */ /* 0x000fc40000004100 */
[C---:B------:R-:W-:Y:S01]  /*95e0*/  FFMA.FTZ R26, R16.reuse, R3, R26 ;  /* 0x00000003101a7223 */ /* 0x040fe2000001001a */
[----:B-1----:R-:W-:Y:S02]  /*95f0*/  HADD2.F32 R34, -RZ, R34.H1_H1 ;  /* 0x30000022ff227230 */ /* 0x002fe40000004100 */
[C---:B------:R-:W-:Y:S01]  /*9600*/  FFMA.FTZ R4, R16.reuse, R5, R4 ;  /* 0x0000000510047223 */ /* 0x040fe20000010004 */
[--C-:B------:R-:W-:Y:S02]  /*9610*/  HADD2.F32 R11, -RZ, R35.reuse.H0_H0 ;  /* 0x20000023ff0b7230 */ /* 0x100fe40000004100 */
[C---:B------:R-:W-:Y:S01]  /*9620*/  FFMA.FTZ R25, R16.reuse, R8, R25 ;  /* 0x0000000810197223 */ /* 0x040fe20000010019 */
[----:B------:R-:W-:Y:S02]  /*9630*/  HADD2.F32 R10, -RZ, R35.H1_H1 ;  /* 0x30000023ff0a7230 */ /* 0x000fe40000004100 */
[C---:B------:R-:W-:Y:S01]  /*9640*/  FFMA.FTZ R23, R16.reuse, R34, R23 ;  /* 0x0000002210177223 */ /* 0x040fe20000010017 */
[----:B------:R-:W-:-:S02]  /*9650*/  FFMA.FTZ R22, R16, R11, R22 ;  /* 0x0000000b10167223 */ /* 0x000fc40000010016 */
[----:B------:R-:W-:-:S07]  /*9660*/  FFMA.FTZ R21, R16, R10, R21 ;  /* 0x0000000a10157223 */ /* 0x000fce0000010015 */
.L_x_494:
[----:B------:R-:W-:Y:S05]  /*9670*/  BSYNC.RECONVERGENT B0 ;  /* 0x0000000000007941 */ /* 0x000fea0003800200 */
.L_x_493:
[C---:B------:R-:W-:Y:S01]  /*9680*/  LOP3.LUT R2, R6.reuse, 0x380, RZ, 0xc0, !PT ;  /* 0x0000038006027812 */ /* 0x040fe200078ec0ff */
[----:B------:R-:W-:Y:S01]  /*9690*/  BAR.SYNC.DEFER_BLOCKING 0x0 ;  /* 0x0000000000007b1d */ /* 0x000fe20000010000 */
[----:B------:R-:W-:Y:S02]  /*96a0*/  LOP3.LUT R3, R6, 0x3c0, RZ, 0xc0, !PT ;  /* 0x000003c006037812 */ /* 0x000fe400078ec0ff */
[----:B------:R-:W-:Y:S02]  /*96b0*/  ISETP.NE.AND P6, PT, R2, 0x80, PT ;  /* 0x000000800200780c */ /* 0x000fe40003fc5270 */
[----:B------:R-:W-:Y:S01]  /*96c0*/  ISETP.GT.U32.AND P1, PT, R6, 0x7f, PT ;  /* 0x0000007f0600780c */ /* 0x000fe20003f24070 */
[----:B------:R-:W-:Y:S01]  /*96d0*/  BSSY.RECONVERGENT B0, `(.L_x_496) ;  /* 0x0000012000007945 */ /* 0x000fe20003800200 */
[----:B------:R-:W-:Y:S02]  /*96e0*/  ISETP.NE.AND P0, PT, R3, 0x40, PT ;  /* 0x000000400300780c */ /* 0x000fe40003f05270 */
[----:B------:R-:W-:-:S02]  /*96f0*/  P2R R2, PR, RZ, 0x2 ;  /* 0x00000002ff027803 */ /* 0x000fc40000000000 */
[----:B------:R-:W-:Y:S02]  /*9700*/  LOP3.LUT R2, R6, 0x3e0, RZ, 0xc0, !PT ;  /* 0x000003e006027812 */ /* 0x000fe400078ec0ff */
[----:B------:R-:W-:Y:S02]  /*9710*/  SHF.L.U32 R3, R0, 0x1, RZ ;  /* 0x0000000100037819 */ /* 0x000fe400000006ff */
[C---:B------:R-:W-:Y:S02]  /*9720*/  LOP3.LUT R5, R6.reuse, 0x3f0, RZ, 0xc0, !PT ;  /* 0x000003f006057812 */ /* 0x040fe400078ec0ff */
[C---:B------:R-:W-:Y:S02]  /*9730*/  ISETP.GT.U32.AND P1, PT, R6.reuse, 0x3f, PT ;  /* 0x0000003f0600780c */ /* 0x040fe40003f24070 */
[C---:B------:R-:W-:Y:S02]  /*9740*/  ISETP.GT.U32.AND P2, PT, R6.reuse, 0x1f, PT ;  /* 0x0000001f0600780c */ /* 0x040fe40003f44070 */
[----:B------:R-:W-:-:S02]  /*9750*/  ISETP.GT.U32.AND P3, PT, R6, 0xf, PT ;  /* 0x0000000f0600780c */ /* 0x000fc40003f64070 */
[----:B------:R-:W-:Y:S02]  /*9760*/  ISETP.NE.AND P4, PT, R2, 0x20, PT ;  /* 0x000000200200780c */ /* 0x000fe40003f85270 */
[----:B------:R-:W-:Y:S02]  /*9770*/  LEA R20, R20, R3, 0x8 ;  /* 0x0000000314147211 */ /* 0x000fe400078e40ff */
[----:B------:R-:W-:Y:S01]  /*9780*/  ISETP.NE.AND P5, PT, R5, 0x10, PT ;  /* 0x000000100500780c */ /* 0x000fe20003fa5270 */
[----:B------:R-:W-:-:S12]  /*9790*/  @P6 BRA `(.L_x_497) ;  /* 0x0000000000146947 */ /* 0x000fd80003800000 */
[----:B0-----:R-:W-:Y:S02]  /*97a0*/  F2FP.F16.F32.PACK_AB R8, R26, R17 ;  /* 0x000000111a08723e */ /* 0x001fe400000000ff */
[----:B------:R-:W-:Y:S02]  /*97b0*/  F2FP.F16.F32.PACK_AB R9, R25, R4 ;  /* 0x000000041909723e */ /* 0x000fe400000000ff */
[----:B------:R-:W-:Y:S02]  /*97c0*/  F2FP.F16.F32.PACK_AB R10, R23, R24 ;  /* 0x00000018170a723e */ /* 0x000fe400000000ff */
[----:B------:R-:W-:-:S05]  /*97d0*/  F2FP.F16.F32.PACK_AB R11, R21, R22 ;  /* 0x00000016150b723e */ /* 0x000fca00000000ff */
[----:B------:R1:W-:Y:S02]  /*97e0*/  STS.128 [R20+UR4+-0x800], R8 ;  /* 0xfff8000814007988 */ /* 0x0003e40008000c04 */
.L_x_497:
[----:B------:R-:W-:Y:S05]  /*97f0*/  BSYNC.RECONVERGENT B0 ;  /* 0x0000000000007941 */ /* 0x000fea0003800200 */
.L_x_496:
[----:B------:R-:W-:Y:S01]  /*9800*/  BAR.SYNC.DEFER_BLOCKING 0x0 ;  /* 0x0000000000007b1d */ /* 0x000fe20000010000 */
[----:B------:R-:W-:-:S05]  /*9810*/  ISETP.GT.U32.AND P6, PT, R6, 0x7f, PT ;  /* 0x0000007f0600780c */ /* 0x000fca0003fc4070 */
[----:B------:R-:W-:Y:S08]  /*9820*/  BSSY.RECONVERGENT B0, `(.L_x_498) ;  /* 0x0000013000007945 */ /* 0x000ff00003800200 */
[----:B------:R-:W-:Y:S05]  /*9830*/  @P6 BRA `(.L_x_499) ;  /* 0x0000000000446947 */ /* 0x000fea0003800000 */
[----:B01----:R-:W0:Y:S02]  /*9840*/  LDS.128 R8, [R20+UR4] ;  /* 0x0000000414087984 */ /* 0x003e240008000c00 */
[--C-:B0-----:R-:W-:Y:S02]  /*9850*/  HADD2.F32 R13, -RZ, R9.reuse.H0_H0 ;  /* 0x20000009ff0d7230 */ /* 0x101fe40000004100 */
[----:B------:R-:W-:Y:S02]  /*9860*/  HADD2.F32 R6, -RZ, R9.H1_H1 ;  /* 0x30000009ff067230 */ /* 0x000fe40000004100 */
[--C-:B------:R-:W-:Y:S02]  /*9870*/  HADD2.F32 R2, -RZ, R8.reuse.H0_H0 ;  /* 0x20000008ff027230 */ /* 0x100fe40000004100 */
[----:B------:R-:W-:Y:S01]  /*9880*/  FADD.FTZ R4, R4, R13 ;  /* 0x0000000d04047221 */ /* 0x000fe20000010000 */
[----:B------:R-:W-:Y:S02]  /*9890*/  HADD2.F32 R5, -RZ, R8.H1_H1 ;  /* 0x30000008ff057230 */ /* 0x000fe40000004100 */
[----:B------:R-:W-:Y:S01]  /*98a0*/  FADD.FTZ R25, R25, R6 ;  /* 0x0000000619197221 */ /* 0x000fe20000010000 */
[----:B------:R-:W-:-:S02]  /*98b0*/  HADD2.F32 R9, -RZ, R10.H0_H0 ;  /* 0x2000000aff097230 */ /* 0x000fc40000004100 */
[----:B------:R-:W-:Y:S01]  /*98c0*/  FADD.FTZ R17, R17, R2 ;  /* 0x0000000211117221 */ /* 0x000fe20000010000 */
[----:B------:R-:W-:Y:S02]  /*98d0*/  HADD2.F32 R10, -RZ, R10.H1_H1 ;  /* 0x3000000aff0a7230 */ /* 0x000fe40000004100 */
[----:B------:R-:W-:Y:S01]  /*98e0*/  FADD.FTZ R26, R26, R5 ;  /* 0x000000051a1a7221 */ /* 0x000fe20000010000 */
[--C-:B------:R-:W-:Y:S02]  /*98f0*/  HADD2.F32 R15, -RZ, R11.reuse.H0_H0 ;  /* 0x2000000bff0f7230 */ /* 0x100fe40000004100 */
[----:B------:R-:W-:Y:S01]  /*9900*/  FADD.FTZ R24, R24, R9 ;  /* 0x0000000918187221 */ /* 0x000fe20000010000 */
[----:B------:R-:W-:Y:S02]  /*9910*/  HADD2.F32 R8, -RZ, R11.H1_H1 ;  /* 0x3000000bff087230 */ /* 0x000fe40000004100 */
[----:B------:R-:W-:Y:S01]  /*9920*/  FADD.FTZ R23, R23, R10 ;  /* 0x0000000a17177221 */ /* 0x000fe20000010000 */
[----:B------:R-:W-:-:S02]  /*9930*/  FADD.FTZ R22, R22, R15 ;  /* 0x0000000f16167221 */ /* 0x000fc40000010000 */
[----:B------:R-:W-:-:S07]  /*9940*/  FADD.FTZ R21, R21, R8 ;  /* 0x0000000815157221 */ /* 0x000fce0000010000 */
.L_x_499:
[----:B------:R-:W-:Y:S05]  /*9950*/  BSYNC.RECONVERGENT B0 ;  /* 0x0000000000007941 */ /* 0x000fea0003800200 */
.L_x_498:
        /* <DEDUP_REMOVED lines=8> */
.L_x_501:
[----:B------:R-:W-:Y:S05]  /*99e0*/  BSYNC.RECONVERGENT B0 ;  /* 0x0000000000007941 */ /* 0x000fea0003800200 */
.L_x_500:
[----:B------:R-:W-:Y:S06]  /*99f0*/  BAR.SYNC.DEFER_BLOCKING 0x0 ;  /* 0x0000000000007b1d */ /* 0x000fec0000010000 */
[----:B------:R-:W-:Y:S04]  /*9a00*/  BSSY.RECONVERGENT B0, `(.L_x_502) ;  /* 0x0000013000007945 */ /* 0x000fe80003800200 */
[----:B------:R-:W-:Y:S05]  /*9a10*/  @P1 BRA `(.L_x_503) ;  /* 0x0000000000441947 */ /* 0x000fea0003800000 */
[----:B012---:R-:W0:Y:S02]  /*9a20*/  LDS.128 R8, [R20+UR4] ;  /* 0x0000000414087984 */ /* 0x007e240008000c00 */
        /* <DEDUP_REMOVED lines=16> */
.L_x_503:
[----:B------:R-:W-:Y:S05]  /*9b30*/  BSYNC.RECONVERGENT B0 ;  /* 0x0000000000007941 */ /* 0x000fea0003800200 */
.L_x_502:
[----:B------:R-:W-:Y:S06]  /*9b40*/  BAR.SYNC.DEFER_BLOCKING 0x0 ;  /* 0x0000000000007b1d */ /* 0x000fec0000010000 */
[----:B------:R-:W-:Y:S04]  /*9b50*/  BSSY.RECONVERGENT B0, `(.L_x_504) ;  /* 0x0000007000007945 */ /* 0x000fe80003800200 */
[----:B------:R-:W-:Y:S05]  /*9b60*/  @P4 BRA `(.L_x_505) ;  /* 0x0000000000144947 */ /* 0x000fea0003800000 */
[----:B012---:R-:W-:Y:S02]  /*9b70*/  F2FP.F16.F32.PACK_AB R8, R26, R17 ;  /* 0x000000111a08723e */ /* 0x007fe400000000ff */
[----:B------:R-:W-:Y:S02]  /*9b80*/  F2FP.F16.F32.PACK_AB R9, R25, R4 ;  /* 0x000000041909723e */ /* 0x000fe400000000ff */
[----:B------:R-:W-:Y:S02]  /*9b90*/  F2FP.F16.F32.PACK_AB R10, R23, R24 ;  /* 0x00000018170a723e */ /* 0x000fe400000000ff */
[----:B------:R-:W-:-:S05]  /*9ba0*/  F2FP.F16.F32.PACK_AB R11, R21, R22 ;  /* 0x00000016150b723e */ /* 0x000fca00000000ff */
[----:B------:R0:W-:Y:S02]  /*9bb0*/  STS.128 [R20+UR4+-0x200], R8 ;  /* 0xfffe000814007988 */ /* 0x0001e40008000c04 */
.L_x_505:
[----:B------:R-:W-:Y:S05]  /*9bc0*/  BSYNC.RECONVERGENT B0 ;  /* 0x0000000000007941 */ /* 0x000fea0003800200 */
.L_x_504:
        /* <DEDUP_REMOVED lines=20> */
.L_x_507:
[----:B------:R-:W-:Y:S05]  /*9d10*/  BSYNC.RECONVERGENT B0 ;  /* 0x0000000000007941 */ /* 0x000fea0003800200 */
.L_x_506:
        /* <DEDUP_REMOVED lines=8> */
.L_x_509:
[----:B------:R-:W-:Y:S05]  /*9da0*/  BSYNC.RECONVERGENT B0 ;  /* 0x0000000000007941 */ /* 0x000fea0003800200 */
.L_x_508:
        /* <DEDUP_REMOVED lines=20> */
.L_x_511:
[----:B------:R-:W-:Y:S05]  /*9ef0*/  BSYNC.RECONVERGENT B0 ;  /* 0x0000000000007941 */ /* 0x000fea0003800200 */
.L_x_510:
[----:B------:R-:W-:Y:S06]  /*9f00*/  BAR.SYNC.DEFER_BLOCKING 0x0 ;  /* 0x0000000000007b1d */ /* 0x000fec0000010000 */
[----:B------:R-:W-:Y:S05]  /*9f10*/  @P3 EXIT ;  /* 0x000000000000394d */ /* 0x000fea0003800000 */
[----:B------:R-:W5:Y:S02]  /*9f20*/  LDCU UR4, c[0x0][0x478] ;  /* 0x00008f00ff0477ac */ /* 0x000f640008000800 */
[----:B-----5:R-:W-:-:S09]  /*9f30*/  UISETP.NE.AND UP0, UPT, UR4, 0x2, UPT ;  /* 0x000000020400788c */ /* 0x020fd2000bf05270 */
[----:B------:R-:W-:Y:S05]  /*9f40*/  BRA.U UP0, `(.L_x_512) ;  /* 0x0000000100e07547 */ /* 0x000fea000b800000 */
[----:B0-----:R-:W0:Y:S01]  /*9f50*/  LDC.64 R2, c[0x0][0x470] ;  /* 0x00011c00ff027b82 */ /* 0x001e220000000a00 */
[----:B-12---:R-:W-:Y:S01]  /*9f60*/  IADD3 R9, PT, PT, R7, R0, RZ ;  /* 0x0000000007097210 */ /* 0x006fe20007ffe0ff */
[----:B------:R-:W1:Y:S01]  /*9f70*/  LDCU.64 UR4, c[0x0][0x380] ;  /* 0x00007000ff0477ac */ /* 0x000e620008000a00 */
[----:B0-----:R-:W2:Y:S02]  /*9f80*/  LDG.E R2, desc[UR36][R2.64] ;  /* 0x0000002402027981 */ /* 0x001ea4000c1e1900 */
[----:B-1----:R-:W-:-:S04]  /*9f90*/  IADD3 R8, P0, PT, R9, UR4, RZ ;  /* 0x0000000409087c10 */ /* 0x002fc8000ff1e0ff */
[----:B------:R-:W-:Y:S01]  /*9fa0*/  LEA.HI.X.SX32 R9, R9, UR5, 0x1, P0 ;  /* 0x0000000509097c11 */ /* 0x000fe200080f0eff */
        /* <DEDUP_REMOVED lines=9> */
[----:B------:R-:W1:Y:S01]  /*a040*/  F2I.S8.NTZ R21, R21 ;  /* 0x0000001500157305 */ /* 0x000e620000202100 */
[----:B0-----:R-:W-:-:S07]  /*a050*/  PRMT R3, R22, 0x8880, RZ ;  /* 0x0000888016037816 */ /* 0x001fce00000000ff */
[----:B------:R-:W0:Y:S01]  /*a060*/  F2I.S8.NTZ R23, R23 ;  /* 0x0000001700177305 */ /* 0x000e220000202100 */
[----:B------:R-:W-:Y:S02]  /*a070*/  PRMT R3, R3, 0x7710, RZ ;  /* 0x0000771003037816 */ /* 0x000fe400000000ff */
[----:B-1----:R-:W-:-:S05]  /*a080*/  PRMT R6, R21, 0x8880, RZ ;  /* 0x0000888015067816 */ /* 0x002fca00000000ff */
[----:B------:R-:W1:Y:S01]  /*a090*/  F2I.S8.NTZ R25, R25 ;  /* 0x0000001900197305 */ /* 0x000e620000202100 */
[----:B------:R-:W-:Y:S02]  /*a0a0*/  SHF.L.U32 R5, R3, 0x10, RZ ;  /* 0x0000001003057819 */ /* 0x000fe400000006ff */
[----:B------:R-:W-:Y:S02]  /*a0b0*/  PRMT R3, R6, 0x7710, RZ ;  /* 0x0000771006037816 */ /* 0x000fe400000000ff */
[----:B------:R-:W-:Y:S02]  /*a0c0*/  LOP3.LUT R6, R5, 0xff0000, RZ, 0xc0, !PT ;  /* 0x00ff000005067812 */ /* 0x000fe400078ec0ff */
[----:B0-----:R-:W-:Y:S01]  /*a0d0*/  PRMT R23, R23, 0x8880, RZ ;  /* 0x0000888017177816 */ /* 0x001fe200000000ff */
[----:B------:R-:W0:Y:S01]  /*a0e0*/  F2I.S8.NTZ R26, R26 ;  /* 0x0000001a001a7305 */ /* 0x000e220000202100 */
[----:B------:R-:W-:Y:S02]  /*a0f0*/  PRMT R3, R6, 0x4210, R3 ;  /* 0x0000421006037816 */ /* 0x000fe40000000003 */
[----:B------:R-:W-:-:S04]  /*a100*/  PRMT R0, R23, 0x7710, RZ ;  /* 0x0000771017007816 */ /* 0x000fc800000000ff */
[----:B------:R-:W-:Y:S01]  /*a110*/  SHF.L.U32 R0, R0, 0x8, RZ ;  /* 0x0000000800007819 */ /* 0x000fe200000006ff */
[----:B------:R-:W2:Y:S01]  /*a120*/  F2I.S8.NTZ R4, R4 ;  /* 0x0000000400047305 */ /* 0x000ea20000202100 */
[----:B-1----:R-:W-:Y:S02]  /*a130*/  PRMT R25, R25, 0x8880, RZ ;  /* 0x0000888019197816 */ /* 0x002fe400000000ff */
[----:B------:R-:W-:Y:S02]  /*a140*/  LOP3.LUT R13, R3, 0xff00, R0, 0xf8, !PT ;  /* 0x0000ff00030d7812 */ /* 0x000fe400078ef800 */
[----:B0-----:R-:W-:-:S03]  /*a150*/  PRMT R26, R26, 0x8880, RZ ;  /* 0x000088801a1a7816 */ /* 0x001fc600000000ff */
[----:B------:R-:W0:Y:S01]  /*a160*/  F2I.S8.NTZ R24, R24 ;  /* 0x0000001800187305 */ /* 0x000e220000202100 */
[----:B------:R-:W-:Y:S02]  /*a170*/  PRMT R0, R26, 0x7710, RZ ;  /* 0x000077101a007816 */ /* 0x000fe400000000ff */
[----:B--2---:R-:W-:-:S05]  /*a180*/  PRMT R5, R4, 0x8880, RZ ;  /* 0x0000888004057816 */ /* 0x004fca00000000ff */
[----:B------:R-:W1:Y:S01]  /*a190*/  F2I.S8.NTZ R2, R2 ;  /* 0x0000000200027305 */ /* 0x000e620000202100 */
[----:B------:R-:W-:Y:S02]  /*a1a0*/  PRMT R4, R25, 0x7710, RZ ;  /* 0x0000771019047816 */ /* 0x000fe400000000ff */
[----:B------:R-:W-:Y:S02]  /*a1b0*/  PRMT R3, R5, 0x7710, RZ ;  /* 0x0000771005037816 */ /* 0x000fe400000000ff */
[----:B------:R-:W-:Y:S02]  /*a1c0*/  LOP3.LUT R4, R4, 0xff, RZ, 0xc0, !PT ;  /* 0x000000ff04047812 */ /* 0x000fe400078ec0ff */
[----:B0-----:R-:W-:Y:S02]  /*a1d0*/  PRMT R24, R24, 0x8880, RZ ;  /* 0x0000888018187816 */ /* 0x001fe400000000ff */
[----:B------:R-:W-:Y:S02]  /*a1e0*/  LOP3.LUT R5, R3, 0xff, RZ, 0xc0, !PT ;  /* 0x000000ff03057812 */ /* 0x000fe400078ec0ff */
[----:B------:R-:W-:-:S02]  /*a1f0*/  LOP3.LUT R6, R0, 0xff, RZ, 0xc0, !PT ;  /* 0x000000ff00067812 */ /* 0x000fc400078ec0ff */
[----:B------:R-:W-:Y:S02]  /*a200*/  PRMT R0, R24, 0x7710, RZ ;  /* 0x0000771018007816 */ /* 0x000fe400000000ff */
[----:B-1----:R-:W-:Y:S01]  /*a210*/  PRMT R10, R2, 0x8880, RZ ;  /* 0x00008880020a7816 */ /* 0x002fe200000000ff */
[----:B------:R-:W-:Y:S01]  /*a220*/  IMAD.WIDE.U32 R2, R4, 0x1000000, RZ ;  /* 0x0100000004027825 */ /* 0x000fe200078e00ff */
[----:B------:R-:W-:Y:S02]  /*a230*/  LOP3.LUT R13, R13, 0xff, R0, 0xf8, !PT ;  /* 0x000000ff0d0d7812 */ /* 0x000fe400078ef800 */
[----:B------:R-:W-:Y:S01]  /*a240*/  PRMT R0, R10, 0x7710, RZ ;  /* 0x000077100a007816 */ /* 0x000fe200000000ff */
[----:B------:R-:W-:-:S04]  /*a250*/  IMAD.WIDE.U32 R4, R5, 0x10000, RZ ;  /* 0x0001000005047825 */ /* 0x000fc800078e00ff */
[----:B------:R-:W-:Y:S01]  /*a260*/  IMAD.WIDE.U32 R6, R6, 0x100, RZ ;  /* 0x0000010006067825 */ /* 0x000fe200078e00ff */
[----:B------:R-:W-:Y:S02]  /*a270*/  LOP3.LUT R3, R5, R13, R3, 0xfe, !PT ;  /* 0x0000000d05037212 */ /* 0x000fe400078efe03 */
[----:B------:R-:W-:Y:S02]  /*a280*/  LOP3.LUT R11, R6, R2, R4, 0xfe, !PT ;  /* 0x00000002060b7212 */ /* 0x000fe400078efe04 */
[----:B------:R-:W-:Y:S02]  /*a290*/  LOP3.LUT R3, R3, R7, RZ, 0xfc, !PT ;  /* 0x0000000703037212 */ /* 0x000fe400078efcff */
[----:B------:R-:W-:-:S05]  /*a2a0*/  LOP3.LUT R2, R11, 0xff, R0, 0xf8, !PT ;  /* 0x000000ff0b027812 */ /* 0x000fca00078ef800 */
[----:B------:R-:W-:Y:S01]  /*a2b0*/  STG.E.64 desc[UR36][R8.64], R2 ;  /* 0x0000000208007986 */ /* 0x000fe2000c101b24 */
[----:B------:R-:W-:Y:S05]  /*a2c0*/  EXIT ;  /* 0x000000000000794d */ /* 0x000fea0003800000 */
.L_x_512:
[----:B0-----:R-:W0:Y:S01]  /*a2d0*/  LDC.64 R2, c[0x0][0x380] ;  /* 0x0000e000ff027b82 */ /* 0x001e220000000a00 */
[----:B------:R-:W-:Y:S02]  /*a2e0*/  IADD3 R7, PT, PT, R7, R0, RZ ;  /* 0x0000000007077210 */ /* 0x000fe40007ffe0ff */
        /* <DEDUP_REMOVED lines=10> */
.L_x_411:
[----:B------:R-:W-:Y:S02]  /*a390*/  MOV R12, 0x10 ;  /* 0x00000010000c7802 */ /* 0x000fe40000000f00 */
[----:B------:R-:W-:Y:S02]  /*a3a0*/  MOV R11, 0x1f ;  /* 0x0000001f000b7802 */ /* 0x000fe40000000f00 */
[----:B------:R-:W-:-:S07]  /*a3b0*/  MOV R15, 0xffffffff ;  /* 0xffffffff000f7802 */ /* 0x000fce0000000f00 */
[----:B-1---5:R-:W-:Y:S05]  /*a3c0*/  WARPSYNC.COLLECTIVE R15, `(.L_x_513) ;  /* 0x000000000f087348 */ /* 0x022fea0003c00000 */
[----:B------:R0:W2:Y:S02]  /*a3d0*/  SHFL.BFLY P6, R14, R13, R12, R11 ;  /* 0x0c00000c0d0e7389 */ /* 0x0000a400000c000b */
[----:B012--5:R-:W-:Y:S05]  /*a3e0*/  ENDCOLLECTIVE ;  /* 0x000000000000791b */ /* 0x027fea0003800000 */
.L_x_513:
[----:B------:R-:W-:Y:S01]  /*a3f0*/  MOV R12, 0x8 ;  /* 0x00000008000c7802 */ /* 0x000fe20000000f00 */
[----:B------:R-:W-:-:S05]  /*a400*/  FADD.FTZ R4, R13, R14 ;  /* 0x0000000e0d047221 */ /* 0x000fca0000010000 */
[----:B------:R-:W-:-:S07]  /*a410*/  MOV R13, R4 ;  /* 0x00000004000d7202 */ /* 0x000fce0000000f00 */
[----:B------:R-:W-:Y:S05]  /*a420*/  WARPSYNC.COLLECTIVE R15, `(.L_x_514) ;  /* 0x000000000f087348 */ /* 0x000fea0003c00000 */
[----:B------:R0:W1:Y:S02]  /*a430*/  SHFL.BFLY P6, R14, R13, R12, R11 ;  /* 0x0c00000c0d0e7389 */ /* 0x00006400000c000b */
[----:B01----:R-:W-:Y:S05]  /*a440*/  ENDCOLLECTIVE ;  /* 0x000000000000791b */ /* 0x003fea0003800000 */
.L_x_514:
[----:B------:R-:W-:Y:S01]  /*a450*/  MOV R12, 0x4 ;  /* 0x00000004000c7802 */ /* 0x000fe20000000f00 */
[----:B------:R-:W-:-:S05]  /*a460*/  FADD.FTZ R6, R4, R14 ;  /* 0x0000000e04067221 */ /* 0x000fca0000010000 */
[----:B------:R-:W-:-:S07]  /*a470*/  MOV R13, R6 ;  /* 0x00000006000d7202 */ /* 0x000fce0000000f00 */
[----:B------:R-:W-:Y:S05]  /*a480*/  WARPSYNC.COLLECTIVE R15, `(.L_x_515) ;  /* 0x000000000f087348 */ /* 0x000fea0003c00000 */
[----:B------:R0:W1:Y:S02]  /*a490*/  SHFL.BFLY P6, R14, R13, R12, R11 ;  /* 0x0c00000c0d0e7389 */ /* 0x00006400000c000b */
[----:B01----:R-:W-:Y:S05]  /*a4a0*/  ENDCOLLECTIVE ;  /* 0x000000000000791b */ /* 0x003fea0003800000 */
.L_x_515:
[----:B------:R-:W-:Y:S01]  /*a4b0*/  MOV R12, 0x2 ;  /* 0x00000002000c7802 */ /* 0x000fe20000000f00 */
[----:B------:R-:W-:-:S05]  /*a4c0*/  FADD.FTZ R7, R6, R14 ;  /* 0x0000000e06077221 */ /* 0x000fca0000010000 */
[----:B------:R-:W-:-:S07]  /*a4d0*/  MOV R13, R7 ;  /* 0x00000007000d7202 */ /* 0x000fce0000000f00 */
[----:B------:R-:W-:Y:S05]  /*a4e0*/  WARPSYNC.COLLECTIVE R15, `(.L_x_516) ;  /* 0x000000000f087348 */ /* 0x000fea0003c00000 */
[----:B------:R0:W1:Y:S02]  /*a4f0*/  SHFL.BFLY P6, R14, R13, R12, R11 ;  /* 0x0c00000c0d0e7389 */ /* 0x00006400000c000b */
[----:B01----:R-:W-:Y:S05]  /*a500*/  ENDCOLLECTIVE ;  /* 0x000000000000791b */ /* 0x003fea0003800000 */
.L_x_516:
[----:B------:R-:W-:Y:S01]  /*a510*/  MOV R12, 0x1 ;  /* 0x00000001000c7802 */ /* 0x000fe20000000f00 */
[----:B------:R-:W-:-:S05]  /*a520*/  FADD.FTZ R8, R7, R14 ;  /* 0x0000000e07087221 */ /* 0x000fca0000010000 */
[----:B------:R-:W-:-:S07]  /*a530*/  MOV R13, R8 ;  /* 0x00000008000d7202 */ /* 0x000fce0000000f00 */
[----:B------:R-:W-:Y:S05]  /*a540*/  WARPSYNC.COLLECTIVE R15, `(.L_x_517) ;  /* 0x000000000f087348 */ /* 0x000fea0003c00000 */
[----:B------:R0:W1:Y:S02]  /*a550*/  SHFL.BFLY P6, R14, R13, R12, R11 ;  /* 0x0c00000c0d0e7389 */ /* 0x00006400000c000b */
[----:B01----:R-:W-:Y:S05]  /*a560*/  ENDCOLLECTIVE ;  /* 0x000000000000791b */ /* 0x003fea0003800000 */
.L_x_517:
[----:B------:R-:W-:Y:S05]  /*a570*/  BRA `(.L_x_518) ;  /* 0xffffff7800947947 */ /* 0x000fea000383ffff */
.L_x_519:
        /* <DEDUP_REMOVED lines=16> */
.L_x_3496:


//--------------------- .text._ZN4mmha33masked_multihead_attention_kernelItLi128ELi128ELi2ELi16ELi128ELb1ELb0EEEv26Multihead_attention_paramsIT_XT5_EE --------------------------
	.section	.text._ZN4mmha33masked_multihead_attention_kernelItLi128ELi128ELi2ELi16ELi128ELb1ELb0EEEv26Multihead_attention_paramsIT_XT5_EE,"ax",@progbits
	.align	128
        .global         _ZN4mmha33masked_multihead_attention_kernelItLi128ELi128ELi2ELi16ELi128ELb1ELb0EEEv26Multihead_attention_paramsIT_XT5_EE
        .type           _ZN4mmha33masked_multihead_attention_kernelItLi128ELi128ELi2ELi16ELi128ELb1ELb0EEEv26Multihead_attention_paramsIT_XT5_EE,@function
        .size           _ZN4mmha33masked_multihead_attention_kernelItLi128ELi128ELi2ELi16ELi128ELb1ELb0EEEv26Multihead_attention_paramsIT_XT5_EE,(.L_x_3497 - _ZN4mmha33masked_multihead_attention_kernelItLi128ELi128ELi2ELi16ELi128ELb1ELb0EEEv26Multihead_attention_paramsIT_XT5_EE)
        .other          _ZN4mmha33masked_multihead_attention_kernelItLi128ELi128ELi2ELi16ELi128ELb1ELb0EEEv26Multihead_attention_paramsIT_XT5_EE,@"STO_CUDA_ENTRY STV_DEFAULT"
_ZN4mmha33masked_multihead_attention_kernelItLi128ELi128ELi2ELi16ELi128ELb1ELb0EEEv26Multihead_attention_paramsIT_XT5_EE:
.text._ZN4mmha33masked_multihead_attention_kernelItLi128ELi128ELi2ELi16ELi128ELb1ELb0EEEv26Multihead_attention_paramsIT_XT5_EE:
        /* <DEDUP_REMOVED lines=14> */
.L_x_520:
[----:B------:R-:W1:Y:S01]  /*00e0*/  LDCU.64 UR4, c[0x0][0x498] ;  /* 0x00009300ff0477ac */ /* 0x000e620008000a00 */
[----:B------:R-:W2:Y:S01]  /*00f0*/  S2R R6, SR_CTAID.Y ;  /* 0x0000000000067919 */ /* 0x000ea20000002600 */
[----:B------:R-:W3:Y:S01]  /*0100*/  LDCU UR8, c[0x0][0x3f0] ;  /* 0x00007e00ff0877ac */ /* 0x000ee20008000800 */
[----:B------:R-:W4:Y:S01]  /*0110*/  LDCU UR9, c[0x0][0x3f4] ;  /* 0x00007e80ff0977ac */ /* 0x000f220008000800 */
        /* <DEDUP_REMOVED lines=9> */
[----:B------:R-:W0:Y:S08]  /*01b0*/  I2F.RP R0, R7 ;  /* 0x0000000700007306 */ /* 0x000e300000209400 */
[----:B0-----:R-:W0:Y:S02]  /*01c0*/  MUFU.RCP R0, R0 ;  /* 0x0000000000007308 */ /* 0x001e240000001000 */
[----:B0-----:R-:W-:-:S06]  /*01d0*/  VIADD R4, R0, 0xffffffe ;  /* 0x0ffffffe00047836 */ /* 0x001fcc0000000000 */
[----:B------:R0:W3:Y:S01]  /*01e0*/  F2I.FTZ.U32.TRUNC.NTZ R5, R4 ;  /* 0x0000000400057305 */ /* 0x0000e2000021f000 */
[----:B--2---:R-:W-:Y:S01]  /*01f0*/  IABS R0, R6 ;  /* 0x0000000600007213 */ /* 0x004fe20000000000 */
[----:B0-----:R-:W-:Y:S01]  /*0200*/  IMAD.MOV.U32 R4, RZ, RZ, RZ ;  /* 0x000000ffff047224 */ /* 0x001fe200078e00ff */
[----:B---3--:R-:W-:-:S05]  /*0210*/  IADD3 R8, PT, PT, RZ, -R5, RZ ;  /* 0x80000005ff087210 */ /* 0x008fca0007ffe0ff */
[----:B------:R-:W-:-:S04]  /*0220*/  IMAD R9, R8, R7, RZ ;  /* 0x0000000708097224 */ /* 0x000fc800078e02ff */
[----:B------:R-:W-:-:S06]  /*0230*/  IMAD.HI.U32 R5, R5, R9, R4 ;  /* 0x0000000905057227 */ /* 0x000fcc00078e0004 */
[----:B------:R-:W-:-:S05]  /*0240*/  IMAD.HI.U32 R5, R5, R0, RZ ;  /* 0x0000000005057227 */ /* 0x000fca00078e00ff */
[----:B------:R-:W-:-:S13]  /*0250*/  R2UR UR6, R5 ;  /* 0x00000000050672ca */ /* 0x000fda00000e0000 */
[----:B------:R-:W-:-:S05]  /*0260*/  IADD3 R4, PT, PT, RZ, -UR6, RZ ;  /* 0x80000006ff047c10 */ /* 0x000fca000fffe0ff */
[C---:B------:R-:W-:Y:S02]  /*0270*/  IMAD R0, R7.reuse, R4, R0 ;  /* 0x0000000407007224 */ /* 0x040fe400078e0200 */
[----:B------:R-:W-:Y:S01]  /*0280*/  IMAD.U32 R2, RZ, RZ, UR6 ;  /* 0x00000006ff027e24 */ /* 0x000fe2000f8e00ff */
[----:B------:R-:W0:Y:S02]  /*0290*/  LDC.64 R4, c[0x0][0x460] ;  /* 0x00011800ff047b82 */ /* 0x000e240000000a00 */
[----:B------:R-:W-:-:S13]  /*02a0*/  ISETP.GT.U32.AND P0, PT, R7, R0, PT ;  /* 0x000000000700720c */ /* 0x000fda0003f04070 */
[----:B------:R-:W-:Y:S01]  /*02b0*/  @!P0 IADD3 R2, PT, PT, R2, 0x1, RZ ;  /* 0x0000000102028810 */ /* 0x000fe20007ffe0ff */
[----:B------:R-:W-:-:S03]  /*02c0*/  @!P0 IMAD.IADD R0, R0, 0x1, -R7 ;  /* 0x0000000100008824 */ /* 0x000fc600078e0a07 */
[----:B------:R-:W-:Y:S02]  /*02d0*/  @!P0 R2UR UR6, R2 ;  /* 0x00000000020682ca */ /* 0x000fe400000e0000 */
[----:B------:R-:W-:Y:S02]  /*02e0*/  ISETP.GE.U32.AND P1, PT, R0, R7, PT ;  /* 0x000000070000720c */ /* 0x000fe40003f26070 */
[----:B----4-:R-:W-:Y:S02]  /*02f0*/  MOV R14, UR9 ;  /* 0x00000009000e7c02 */ /* 0x010fe40008000f00 */
[----:B0-----:R-:W-:-:S07]  /*0300*/  ISETP.NE.U32.AND P0, PT, R4, RZ, PT ;  /* 0x000000ff0400720c */ /* 0x001fce0003f05070 */
[----:B------:R-:W-:Y:S02]  /*0310*/  MOV R0, UR6 ;  /* 0x0000000600007c02 */ /* 0x000fe40008000f00 */
[----:B------:R-:W-:-:S03]  /*0320*/  IABS R6, R14 ;  /* 0x0000000e00067213 */ /* 0x000fc60000000000 */
[----:B------:R-:W-:Y:S01]  /*0330*/  @P1 VIADD R0, R0, 0x1 ;  /* 0x0000000100001836 */ /* 0x000fe20000000000 */
[----:B------:R-:W-:-:S04]  /*0340*/  ISETP.NE.AND.EX P0, PT, R5, RZ, PT, P0 ;  /* 0x000000ff0500720c */ /* 0x000fc80003f05300 */
[----:B------:R-:W-:Y:S02]  /*0350*/  @P1 R2UR UR6, R0 ;  /* 0x00000000000612ca */ /* 0x000fe400000e0000 */
[----:B------:R-:W0:Y:S01]  /*0360*/  I2F.RP R0, R6 ;  /* 0x0000000600007306 */ /* 0x000e220000209400 */
[----:B------:R-:W-:Y:S01]  /*0370*/  ISETP.EQ.AND P4, PT, RZ, UR10, P0 ;  /* 0x0000000aff007c0c */ /* 0x000fe20008782270 */
[----:B------:R-:W-:-:S04]  /*0380*/  ULOP3.LUT UR4, UR7, UR8, URZ, 0x3c, !UPT ;  /* 0x0000000807047292 */ /* 0x000fc8000f8e3cff */
[----:B------:R-:W-:Y:S02]  /*0390*/  UISETP.GE.AND UP1, UPT, UR4, URZ, UPT ;  /* 0x000000ff0400728c */ /* 0x000fe4000bf26270 */
[----:B0-----:R-:W0:Y:S06]  /*03a0*/  MUFU.RCP R0, R0 ;  /* 0x0000000000007308 */ /* 0x001e2c0000001000 */
[----:B------:R-:W-:Y:S01]  /*03b0*/  VOTEU.ANY UP2, P4 ;  /* 0x0000000000ff7886 */ /* 0x000fe20002040100 */
[----:B------:R-:W-:-:S04]  /*03c0*/  UISETP.NE.AND UP0, UPT, UR8, URZ, UPT ;  /* 0x000000ff0800728c */ /* 0x000fc8000bf05270 */
[----:B------:R-:W2:Y:S01]  /*03d0*/  @UP2 LDCU.64 UR4, c[0x0][0x460] ;  /* 0x00008c00ff0427ac */ /* 0x000ea20008000a00 */
[----:B------:R-:W-:Y:S01]  /*03e0*/  UMOV UR41, UR6 ;  /* 0x0000000600297c82 */ /* 0x000fe20008000000 */
[----:B------:R-:W-:Y:S01]  /*03f0*/  PLOP3.LUT P0, PT, PT, PT, UP2, 0x80, 0x8 ;  /* 0x000000000008781c */ /* 0x000fe20003f0f028 */
[----:B------:R-:W-:-:S04]  /*0400*/  @!UP1 UIADD3 UR41, UPT, UPT, -UR41, URZ, URZ ;  /* 0x000000ff29299290 */ /* 0x000fc8000fffe1ff */
[----:B------:R-:W-:Y:S01]  /*0410*/  @!UP0 ULOP3.LUT UR41, URZ, UR8, URZ, 0x33, !UPT ;  /* 0x00000008ff298292 */ /* 0x000fe2000f8e33ff */
[----:B------:R-:W3:Y:S01]  /*0420*/  LDCU UR8, c[0x0][0x3e8] ;  /* 0x00007d00ff0877ac */ /* 0x000ee20008000800 */
[----:B0-----:R-:W-:Y:S01]  /*0430*/  VIADD R4, R0, 0xffffffe ;  /* 0x0ffffffe00047836 */ /* 0x001fe20000000000 */
[----:B------:R-:W0:Y:S03]  /*0440*/  LDCU UR6, c[0x0][0x3f8] ;  /* 0x00007f00ff0677ac */ /* 0x000e260008000800 */
[----:B------:R4:W1:Y:S01]  /*0450*/  F2I.FTZ.U32.TRUNC.NTZ R5, R4 ;  /* 0x0000000400057305 */ /* 0x000862000021f000 */
[----:B--2---:R-:W-:-:S06]  /*0460*/  @UP2 UIMAD.WIDE UR4, UR41, 0x4, UR4 ;  /* 0x00000004290428a5 */ /* 0x004fcc000f8e0204 */
[----:B------:R-:W-:Y:S01]  /*0470*/  MOV R2, UR4 ;  /* 0x0000000400027c02 */ /* 0x000fe20008000f00 */
[----:B------:R-:W-:-:S05]  /*0480*/  IMAD.U32 R3, RZ, RZ, UR5 ;  /* 0x00000005ff037e24 */ /* 0x000fca000f8e00ff */
[----:B------:R1:W5:Y:S01]  /*0490*/  @P0 LDG.E R10, desc[UR36][R2.64] ;  /* 0x00000024020a0981 */ /* 0x000362000c1e1900 */
[----:B----4-:R-:W-:Y:S01]  /*04a0*/  IMAD.MOV.U32 R4, RZ, RZ, RZ ;  /* 0x000000ffff047224 */ /* 0x010fe200078e00ff */
[----:B-1----:R-:W-:-:S05]  /*04b0*/  IADD3 R3, PT, PT, RZ, -R5, RZ ;  /* 0x80000005ff037210 */ /* 0x002fca0007ffe0ff */
[----:B------:R-:W-:-:S04]  /*04c0*/  IMAD R3, R3, R6, RZ ;  /* 0x0000000603037224 */ /* 0x000fc800078e02ff */
[----:B------:R-:W-:Y:S01]  /*04d0*/  IMAD.HI.U32 R5, R5, R3, R4 ;  /* 0x0000000305057227 */ /* 0x000fe200078e0004 */
[----:B------:R-:W1:Y:S01]  /*04e0*/  S2R R2, SR_TID.X ;  /* 0x0000000000027919 */ /* 0x000e620000002100 */
[----:B------:R-:W-:-:S13]  /*04f0*/  R2UR UR45, R11 ;  /* 0x000000000b2d72ca */ /* 0x000fda00000e0000 */
[----:B------:R-:W-:-:S06]  /*0500*/  UIADD3 UR44, UPT, UPT, UR45, -0x1, URZ ;  /* 0xffffffff2d2c7890 */ /* 0x000fcc000fffe0ff */
[----:B------:R-:W-:-:S05]  /*0510*/  IABS R0, UR44 ;  /* 0x0000002c00007c13 */ /* 0x000fca0008000000 */
[----:B------:R-:W-:-:S05]  /*0520*/  IMAD.HI.U32 R5, R5, R0, RZ ;  /* 0x0000000005057227 */ /* 0x000fca00078e00ff */
[----:B------:R-:W-:-:S05]  /*0530*/  IADD3 R5, PT, PT, -R5, RZ, RZ ;  /* 0x000000ff05057210 */ /* 0x000fca0007ffe1ff */
[----:B------:R-:W-:-:S05]  /*0540*/  IMAD R5, R6, R5, R0 ;  /* 0x0000000506057224 */ /* 0x000fca00078e0200 */
[----:B------:R-:W-:-:S13]  /*0550*/  R2UR UR40, R5 ;  /* 0x00000000052872ca */ /* 0x000fda00000e0000 */
[----:B------:R-:W-:-:S13]  /*0560*/  ISETP.GT.U32.AND P0, PT, R6, UR40, PT ;  /* 0x0000002806007c0c */ /* 0x000fda000bf04070 */
[----:B------:R-:W-:-:S04]  /*0570*/  @!P0 IADD3 R0, PT, PT, -R6, UR40, RZ ;  /* 0x0000002806008c10 */ /* 0x000fc8000fffe1ff */
[----:B------:R-:W-:-:S13]  /*0580*/  @!P0 R2UR UR40, R0 ;  /* 0x00000000002882ca */ /* 0x000fda00000e0000 */
[----:B------:R-:W-:Y:S01]  /*0590*/  ISETP.GT.U32.AND P0, PT, R6, UR40, PT ;  /* 0x0000002806007c0c */ /* 0x000fe2000bf04070 */
[----:B---3--:R-:W-:Y:S01]  /*05a0*/  UISETP.NE.AND UP1, UPT, UR8, URZ, UPT ;  /* 0x000000ff0800728c */ /* 0x008fe2000bf25270 */
[----:B-1----:R-:W-:Y:S01]  /*05b0*/  ISETP.GT.U32.AND P3, PT, R2, 0x1f, PT ;  /* 0x0000001f0200780c */ /* 0x002fe20003f64070 */
[----:B------:R-:W-:Y:S02]  /*05c0*/  UP2UR UR43, UPR, URZ, 0x4 ;  /* 0x00000004ff2b7883 */ /* 0x000fe40008000000 */
[----:B------:R-:W-:-:S08]  /*05d0*/  UISETP.GE.AND UP2, UPT, UR44, URZ, UPT ;  /* 0x000000ff2c00728c */ /* 0x000fd0000bf46270 */
[----:B------:R-:W-:Y:S01]  /*05e0*/  @!P0 IADD3 R6, PT, PT, -R6, UR40, RZ ;  /* 0x0000002806068c10 */ /* 0x000fe2000fffe1ff */
[----:B------:R-:W-:-:S03]  /*05f0*/  UISETP.NE.AND UP0, UPT, UR9, URZ, UPT ;  /* 0x000000ff0900728c */ /* 0x000fc6000bf05270 */
[----:B------:R-:W-:Y:S01]  /*0600*/  @!P0 R2UR UR40, R6 ;  /* 0x00000000062882ca */ /* 0x000fe200000e0000 */
[----:B0-----:R-:W-:Y:S02]  /*0610*/  UIMAD UR42, UR7, UR6, UR46 ;  /* 0x00000006072a72a4 */ /* 0x001fe4000f8e022e */
        /* <DEDUP_REMOVED lines=9> */
[----:B------:R-:W-:Y:S01]  /*06b0*/  CS2R R24, SRZ ;  /* 0x0000000000187805 */ /* 0x000fe2000001ff00 */
[----:B------:R-:W-:Y:S01]  /*06c0*/  IMAD.SHL.U32 R3, R2, 0x4, RZ ;  /* 0x0000000402037824 */ /* 0x000fe200078e00ff */
[----:B------:R-:W-:Y:S07]  /*06d0*/  @P3 BRA `(.L_x_522) ;  /* 0x0000000000583947 */ /* 0x000fee0003800000 */
        /* <DEDUP_REMOVED lines=22> */
.L_x_522:
[----:B------:R-:W-:Y:S05]  /*0840*/  BSYNC.RECONVERGENT B0 ;  /* 0x0000000000007941 */ /* 0x000fea0003800200 */
.L_x_521:
[----:B------:R-:W1:Y:S01]  /*0850*/  LDCU.64 UR8, c[0x0][0x3a0] ;  /* 0x00007400ff0877ac */ /* 0x000e620008000a00 */
[----:B------:R-:W-:Y:S01]  /*0860*/  ISETP.NE.U32.AND P0, PT, R20, RZ, PT ;  /* 0x000000ff1400720c */ /* 0x000fe20003f05070 */
[----:B------:R-:W2:Y:S01]  /*0870*/  @!P3 LDC.64 R4, c[0x0][0x3b8] ;  /* 0x0000ee00ff04bb82 */ /* 0x000ea20000000a00 */
[----:B------:R-:W-:Y:S01]  /*0880*/  R2UR UR11, R21 ;  /* 0x00000000150b72ca */ /* 0x000fe200000e0000 */
[----:B------:R-:W3:Y:S01]  /*0890*/  LDCU.64 UR4, c[0x0][0x390] ;  /* 0x00007200ff0477ac */ /* 0x000ee20008000a00 */
[----:B------:R-:W-:Y:S01]  /*08a0*/  LOP3.LUT R83, R3, 0x4, RZ, 0xc0, !PT ;  /* 0x0000000403537812 */ /* 0x000fe200078ec0ff */
[----:B------:R-:W-:Y:S01]  /*08b0*/  IMAD.U32 R12, RZ, RZ, UR46 ;  /* 0x0000002eff0c7e24 */ /* 0x000fe2000f8e00ff */
[----:B------:R-:W-:Y:S01]  /*08c0*/  SHF.R.U32.HI R17, RZ, 0x1, R2 ;  /* 0x00000001ff117819 */ /* 0x000fe20000011602 */
[----:B------:R-:W-:Y:S01]  /*08d0*/  VOTEU.ANY UP1, P4 ;  /* 0x0000000000ff7886 */ /* 0x000fe20002020100 */
[----:B------:R-:W-:Y:S01]  /*08e0*/  PLOP3.LUT P4, PT, PT, PT, UP1, 0x80, 0x8 ;  /* 0x000000000008781c */ /* 0x000fe20003f8f018 */
[----:B------:R-:W-:Y:S01]  /*08f0*/  USHF.L.U32 UR42, UR42, 0x7, URZ ;  /* 0x000000072a2a7899 */ /* 0x000fe200080006ff */
[----:B------:R-:W-:Y:S01]  /*0900*/  IMAD R15, R12, 0x80, R3 ;  /* 0x000000800c0f7824 */ /* 0x000fe200078e0203 */
[----:B------:R-:W-:Y:S01]  /*0910*/  CS2R R22, SRZ ;  /* 0x0000000000167805 */ /* 0x000fe2000001ff00 */
[----:B------:R-:W-:Y:S01]  /*0920*/  @!P3 IMAD R13, R17, R14, UR44 ;  /* 0x0000002c110dbe24 */ /* 0x000fe2000f8e020e */
[----:B------:R-:W-:Y:S01]  /*0930*/  VOTEU.ANY UP0, P0 ;  /* 0x0000000000ff7886 */ /* 0x000fe20000000100 */
[----:B------:R-:W-:Y:S01]  /*0940*/  PLOP3.LUT P0, PT, PT, PT, UP1, 0x40, 0x4 ;  /* 0x000000000004781c */ /* 0x000fe20003f0e818 */
[----:B------:R-:W-:Y:S01]  /*0950*/  UISETP.NE.AND.EX UP0, UPT, UR11, URZ, UPT, UP0 ;  /* 0x000000ff0b00728c */ /* 0x000fe2000bf05300 */
[----:B------:R-:W-:Y:S01]  /*0960*/  @!P3 IMAD R0, R14, UR42, R83 ;  /* 0x0000002a0e00bc24 */ /* 0x000fe2000f8e0253 */
[----:B-1----:R-:W-:Y:S01]  /*0970*/  ISETP.NE.U32.AND P2, PT, RZ, UR8, PT ;  /* 0x00000008ff007c0c */ /* 0x002fe2000bf45070 */
[----:B------:R-:W1:Y:S01]  /*0980*/  LDC R20, c[0x0][0x400] ;  /* 0x00010000ff147b82 */ /* 0x000e620000000800 */
[----:B------:R-:W-:-:S02]  /*0990*/  ISETP.GT.U32.OR P0, PT, R2, 0x1f, P0 ;  /* 0x0000001f0200780c */ /* 0x000fc40000704470 */
[----:B------:R-:W-:Y:S02]  /*09a0*/  ISETP.NE.AND.EX P2, PT, RZ, UR9, PT, P2 ;  /* 0x00000009ff007c0c */ /* 0x000fe4000bf45320 */
[----:B---3--:R-:W-:Y:S02]  /*09b0*/  ISETP.NE.U32.AND P1, PT, RZ, UR4, PT ;  /* 0x00000004ff007c0c */ /* 0x008fe4000bf25070 */
[C---:B------:R-:W-:Y:S02]  /*09c0*/  ISETP.GT.U32.OR P2, PT, R2.reuse, 0x1f, !P2 ;  /* 0x0000001f0200780c */ /* 0x040fe40005744470 */
[----:B------:R-:W-:Y:S01]  /*09d0*/  ISETP.NE.AND.EX P1, PT, RZ, UR5, PT, P1 ;  /* 0x00000005ff007c0c */ /* 0x000fe2000bf25310 */
[----:B------:R-:W3:Y:S01]  /*09e0*/  @UP0 LDCU.64 UR4, c[0x0][0x418] ;  /* 0x00008300ff0407ac */ /* 0x000ee20008000a00 */
[----:B------:R-:W-:Y:S02]  /*09f0*/  ISETP.NE.OR P2, PT, RZ, UR10, P2 ;  /* 0x0000000aff007c0c */ /* 0x000fe40009745670 */
[----:B------:R-:W-:Y:S01]  /*0a00*/  ISETP.GT.U32.OR P1, PT, R2, 0x1f, !P1 ;  /* 0x0000001f0200780c */ /* 0x000fe20004f24470 */
[----:B------:R-:W-:Y:S01]  /*0a10*/  VOTEU.ALL UP1, P0 ;  /* 0x0000000000ff7886 */ /* 0x000fe20000020000 */
[----:B-----5:R-:W-:-:S02]  /*0a20*/  @P4 R2UR UR38, R10 ;  /* 0x000000000a2642ca */ /* 0x020fc400000e0000 */
[----:B------:R-:W4:Y:S01]  /*0a30*/  @!P0 LDC.64 R10, c[0x0][0x450] ;  /* 0x00011400ff0a8b82 */ /* 0x000f220000000a00 */
[----:B------:R-:W-:Y:S02]  /*0a40*/  @!P3 LEA R19, R13, R0, 0x3 ;  /* 0x000000000d13b211 */ /* 0x000fe400078e18ff */
[----:B------:R-:W-:-:S03]  /*0a50*/  PLOP3.LUT P4, PT, PT, PT, UP0, 0x80, 0x8 ;  /* 0x000000000008781c */ /* 0x000fc60003f8f008 */
[----:B--2---:R-:W-:Y:S02]  /*0a60*/  @!P3 IMAD.WIDE R4, R19, 0x2, R4 ;  /* 0x000000021304b825 */ /* 0x004fe400078e0204 */
[----:B------:R-:W2:Y:S03]  /*0a70*/  @!P2 LDC.64 R8, c[0x0][0x3a0] ;  /* 0x0000e800ff08ab82 */ /* 0x000ea60000000a00 */
[----:B------:R-:W-:Y:S02]  /*0a80*/  @!UP1 UIMAD UR6, UR38, UR6, URZ ;  /* 0x00000006260692a4 */ /* 0x000fe4000f8e02ff */
[----:B---3--:R-:W-:-:S03]  /*0a90*/  @UP0 UIMAD.WIDE.U32 UR4, UR7, 0x4, UR4 ;  /* 0x00000004070408a5 */ /* 0x008fc6000f8e0004 */
[----:B0-----:R-:W0:Y:S01]  /*0aa0*/  @!P1 LDC.64 R6, c[0x0][0x390] ;  /* 0x0000e400ff069b82 */ /* 0x001e220000000a00 */
[----:B------:R-:W-:Y:S02]  /*0ab0*/  MOV R0, UR6 ;  /* 0x0000000600007c02 */ /* 0x000fe40008000f00 */
[----:B------:R-:W-:Y:S01]  /*0ac0*/  CS2R R18, SRZ ;  /* 0x0000000000127805 */ /* 0x000fe2000001ff00 */
[----:B------:R-:W-:Y:S01]  /*0ad0*/  IMAD.U32 R12, RZ, RZ, UR4 ;  /* 0x00000004ff0c7e24 */ /* 0x000fe2000f8e00ff */
[----:B------:R-:W-:Y:S01]  /*0ae0*/  MOV R13, UR5 ;  /* 0x00000005000d7c02 */ /* 0x000fe20008000f00 */
[----:B------:R-:W3:Y:S01]  /*0af0*/  @!P3 LDG.E.64 R22, desc[UR36][R4.64] ;  /* 0x000000240416b981 */ /* 0x000ee2000c1e1b00 */
[----:B------:R-:W-:Y:S01]  /*0b00*/  @!P0 IMAD R21, R0, 0x80, R15 ;  /* 0x0000008000158824 */ /* 0x000fe200078e020f */
[----:B------:R-:W1:Y:S02]  /*0b10*/  LDCU.U8 UR4, c[0x0][0x404] ;  /* 0x00008080ff0477ac */ /* 0x000e640008000000 */
[----:B------:R-:W3:Y:S01]  /*0b20*/  @P4 LDG.E R12, desc[UR36][R12.64] ;  /* 0x000000240c0c4981 */ /* 0x000ee2000c1e1900 */
[----:B----4-:R-:W-:-:S04]  /*0b30*/  @!P0 IMAD.WIDE R10, R21, 0x2, R10 ;  /* 0x00000002150a8825 */ /* 0x010fc800078e020a */
[C---:B--2---:R-:W-:Y:S02]  /*0b40*/  @!P2 IMAD.WIDE.U32 R8, R15.reuse, 0x2, R8 ;  /* 0x000000020f08a825 */ /* 0x044fe400078e0008 */
[----:B------:R-:W2:Y:S04]  /*0b50*/  @!P0 LDG.E.64 R10, desc[UR36][R10.64] ;  /* 0x000000240a0a8981 */ /* 0x000ea8000c1e1b00 */
[----:B------:R-:W4:Y:S01]  /*0b60*/  @!P2 LDG.E.64 R18, desc[UR36][R8.64] ;  /* 0x000000240812a981 */ /* 0x000f22000c1e1b00 */
[----:B0-----:R-:W-:Y:S01]  /*0b70*/  @!P1 IMAD.WIDE.U32 R6, R15, 0x2, R6 ;  /* 0x000000020f069825 */ /* 0x001fe200078e0006 */
[----:B------:R-:W-:-:S06]  /*0b80*/  CS2R R14, SRZ ;  /* 0x00000000000e7805 */ /* 0x000fcc000001ff00 */
[----:B------:R-:W2:Y:S01]  /*0b90*/  @!P1 LDG.E.64 R14, desc[UR36][R6.64] ;  /* 0x00000024060e9981 */ /* 0x000ea2000c1e1b00 */
[----:B------:R-:W-:Y:S02]  /*0ba0*/  ISETP.NE.AND P2, PT, RZ, UR10, PT ;  /* 0x0000000aff007c0c */ /* 0x000fe4000bf45270 */
[----:B-1----:R-:W-:-:S04]  /*0bb0*/  ISETP.NE.AND P1, PT, RZ, UR4, PT ;  /* 0x00000004ff007c0c */ /* 0x002fc8000bf25270 */
[----:B------:R-:W-:Y:S01]  /*0bc0*/  ISETP.LT.OR P1, PT, R20, 0x1, P1 ;  /* 0x000000011400780c */ /* 0x000fe20000f21670 */
[----:B------:R-:W-:Y:S01]  /*0bd0*/  UMOV UR39, URZ ;  /* 0x000000ff00277c82 */ /* 0x000fe20008000000 */
[----:B------:R-:W-:Y:S01]  /*0be0*/  BSSY.RECONVERGENT B6, `(.L_x_523) ;  /* 0x0000138000067945 */ /* 0x000fe20003800200 */
[----:B---3--:R-:W-:-:S04]  /*0bf0*/  @P4 R2UR UR39, R12 ;  /* 0x000000000c2742ca */ /* 0x008fc800000e0000 */
[----:B----4-:R-:W-:Y:S02]  /*0c00*/  @!P2 HADD2 R23, R23, R19 ;  /* 0x000000131717a230 */ /* 0x010fe40000000000 */
[----:B------:R-:W-:Y:S02]  /*0c10*/  @!P2 HFMA2 R22, R22, 1, 1, R18 ;  /* 0x3c003c001616a831 */ /* 0x000fe40000000012 */
[----:B--2---:R-:W-:Y:S02]  /*0c20*/  @!P0 HFMA2 R23, R23, R11, -RZ ;  /* 0x0000000b17178231 */ /* 0x004fe400001000ff */
[----:B------:R-:W-:Y:S02]  /*0c30*/  @!P0 HMUL2 R22, R22, R10 ;  /* 0x0000000a16168232 */ /* 0x000fe40000000000 */
[----:B------:R-:W-:Y:S02]  /*0c40*/  HFMA2 R24, R24, 1, 1, R14 ;  /* 0x3c003c0018187831 */ /* 0x000fe4000000000e */
[----:B------:R-:W-:Y:S01]  /*0c50*/  HADD2 R25, R25, R15 ;  /* 0x0000000f19197230 */ /* 0x000fe20000000000 */
[----:B------:R-:W-:Y:S06]  /*0c60*/  @P1 BRA `(.L_x_524) ;  /* 0x00000004006c1947 */ /* 0x000fec0003800000 */
[----:B------:R-:W-:Y:S05]  /*0c70*/  @P2 BRA `(.L_x_525) ;  /* 0x0000000000d02947 */ /* 0x000fea0003800000 */
[----:B------:R-:W-:-:S13]  /*0c80*/  ISETP.GE.AND P0, PT, R3, R20, PT ;  /* 0x000000140300720c */ /* 0x000fda0003f06270 */
[----:B------:R-:W-:Y:S05]  /*0c90*/  @P0 BRA `(.L_x_526) ;  /* 0x0000001000b00947 */ /* 0x000fea0003800000 */
[----:B------:R-:W-:Y:S01]  /*0ca0*/  I2FP.F32.U32 R4, R20 ;  /* 0x0000001400047245 */ /* 0x000fe20000201000 */
[----:B------:R-:W-:Y:S01]  /*0cb0*/  UIADD3 UR4, UPT, UPT, -UR39, UR10, URZ ;  /* 0x0000000a27047290 */ /* 0x000fe2000fffe1ff */
[----:B------:R-:W-:Y:S01]  /*0cc0*/  IADD3 R0, PT, PT, R3, 0x2, RZ ;  /* 0x0000000203007810 */ /* 0x000fe20007ffe0ff */
[--C-:B------:R-:W-:Y:S01]  /*0cd0*/  HADD2.F32 R8, -RZ, R23.reuse.H1_H1 ;  /* 0x30000017ff087230 */ /* 0x100fe20000004100 */
[----:B------:R-:W-:Y:S01]  /*0ce0*/  I2FP.F32.U32 R3, R3 ;  /* 0x0000000300037245 */ /* 0x000fe20000201000 */
[----:B------:R-:W-:Y:S01]  /*0cf0*/  HADD2.F32 R23, -RZ, R23.H0_H0 ;  /* 0x20000017ff177230 */ /* 0x000fe20000004100 */
[----:B------:R-:W0:Y:S01]  /*0d00*/  MUFU.RCP R4, R4 ;  /* 0x0000000400047308 */ /* 0x000e220000001000 */
[----:B------:R-:W-:-:S05]  /*0d10*/  I2FP.F32.U32 R0, R0 ;  /* 0x0000000000007245 */ /* 0x000fca0000201000 */
[-C--:B0-----:R-:W-:Y:S01]  /*0d20*/  FMUL.FTZ R0, R0, R4.reuse ;  /* 0x0000000400007220 */ /* 0x081fe20000410000 */
[----:B------:R-:W-:-:S03]  /*0d30*/  FMUL.FTZ R3, R3, R4 ;  /* 0x0000000403037220 */ /* 0x000fc60000410000 */
[----:B------:R-:W-:Y:S01]  /*0d40*/  FMUL.FTZ R5, R0, 13.28771209716796875 ;  /* 0x41549a7800057820 */ /* 0x000fe20000410000 */
[----:B------:R-:W-:Y:S01]  /*0d50*/  FMUL.FTZ R3, R3, 13.28771209716796875 ;  /* 0x41549a7803037820 */ /* 0x000fe20000410000 */
[----:B------:R-:W-:-:S04]  /*0d60*/  I2FP.F32.S32 R0, UR4 ;  /* 0x0000000400007c45 */ /* 0x000fc80008201400 */
[----:B------:R-:W0:Y:S04]  /*0d70*/  MUFU.EX2 R5, -R5 ;  /* 0x8000000500057308 */ /* 0x000e280000000800 */
[----:B------:R-:W1:Y:S01]  /*0d80*/  MUFU.EX2 R3, -R3 ;  /* 0x8000000300037308 */ /* 0x000e620000000800 */
        /* <DEDUP_REMOVED lines=35> */
.L_x_525:
[----:B------:R-:W-:-:S13]  /*0fc0*/  ISETP.GE.AND P0, PT, R3, R20, PT ;  /* 0x000000140300720c */ /* 0x000fda0003f06270 */
[----:B------:R-:W-:Y:S05]  /*0fd0*/  @P0 BRA `(.L_x_526) ;  /* 0x0000000c00e00947 */ /* 0x000fea0003800000 */
[----:B------:R-:W-:Y:S01]  /*0fe0*/  I2FP.F32.U32 R20, R20 ;  /* 0x0000001400147245 */ /* 0x000fe20000201000 */
[----:B------:R-:W-:Y:S01]  /*0ff0*/  VIADD R0, R3, 0x2 ;  /* 0x0000000203007836 */ /* 0x000fe20000000000 */
[----:B------:R-:W-:Y:S01]  /*1000*/  I2FP.F32.U32 R3, R3 ;  /* 0x0000000300037245 */ /* 0x000fe20000201000 */
[----:B------:R-:W-:Y:S01]  /*1010*/  UIADD3 UR4, UPT, UPT, -UR39, UR10, URZ ;  /* 0x0000000a27047290 */ /* 0x000fe2000fffe1ff */
[----:B------:R-:W-:Y:S02]  /*1020*/  HADD2.F32 R10, -RZ, R25.H1_H1 ;  /* 0x30000019ff0a7230 */ /* 0x000fe40000004100 */
[----:B------:R-:W0:Y:S01]  /*1030*/  MUFU.RCP R20, R20 ;  /* 0x0000001400147308 */ /* 0x000e220000001000 */
[----:B------:R-:W-:Y:S01]  /*1040*/  I2FP.F32.U32 R5, R0 ;  /* 0x0000000000057245 */ /* 0x000fe20000201000 */
[--C-:B------:R-:W-:Y:S01]  /*1050*/  HADD2.F32 R6, -RZ, R24.reuse.H1_H1 ;  /* 0x30000018ff067230 */ /* 0x100fe20000004100 */
[----:B------:R-:W-:Y:S01]  /*1060*/  I2FP.F32.S32 R0, UR4 ;  /* 0x0000000400007c45 */ /* 0x000fe20008201400 */
[----:B------:R-:W-:-:S02]  /*1070*/  HADD2.F32 R24, -RZ, R24.H0_H0 ;  /* 0x20000018ff187230 */ /* 0x000fc40000004100 */
[----:B------:R-:W-:Y:S02]  /*1080*/  HADD2.F32 R25, -RZ, R25.H0_H0 ;  /* 0x20000019ff197230 */ /* 0x000fe40000004100 */
        /* <DEDUP_REMOVED lines=10> */
[----:B------:R-:W0:Y:S08]  /*1130*/  MUFU.SIN R9, R7 ;  /* 0x0000000700097308 */ /* 0x000e300000000400 */
[----:B------:R-:W1:Y:S08]  /*1140*/  MUFU.SIN R5, R0 ;  /* 0x0000000000057308 */ /* 0x000e700000000400 */
[----:B------:R-:W2:Y:S01]  /*1150*/  MUFU.COS R8, R7 ;  /* 0x0000000700087308 */ /* 0x000ea20000000000 */
[----:B0-----:R-:W-:-:S07]  /*1160*/  FMUL.FTZ R11, R9, R10 ;  /* 0x0000000a090b7220 */ /* 0x001fce0000410000 */
[----:B------:R-:W0:Y:S01]  /*1170*/  MUFU.COS R4, R0 ;  /* 0x0000000000047308 */ /* 0x000e220000000000 */
[----:B-1----:R-:W-:Y:S01]  /*1180*/  FMUL.FTZ R3, R5, R6 ;  /* 0x0000000605037220 */ /* 0x002fe20000410000 */
[C---:B--2---:R-:W-:Y:S01]  /*1190*/  FMUL.FTZ R10, R8.reuse, R10 ;  /* 0x0000000a080a7220 */ /* 0x044fe20000410000 */
[----:B------:R-:W-:-:S03]  /*11a0*/  FFMA.FTZ R11, R8, R25, -R11 ;  /* 0x00000019080b7223 */ /* 0x000fc6000001080b */
[----:B------:R-:W-:Y:S01]  /*11b0*/  FFMA.FTZ R10, R9, R25, R10 ;  /* 0x00000019090a7223 */ /* 0x000fe2000001000a */
[C---:B0-----:R-:W-:Y:S01]  /*11c0*/  FMUL.FTZ R6, R4.reuse, R6 ;  /* 0x0000000604067220 */ /* 0x041fe20000410000 */
[----:B------:R-:W-:-:S03]  /*11d0*/  FFMA.FTZ R3, R4, R24, -R3 ;  /* 0x0000001804037223 */ /* 0x000fc60000010803 */
[----:B------:R-:W-:Y:S01]  /*11e0*/  F2FP.F16.F32.PACK_AB R25, R10, R11 ;  /* 0x0000000b0a19723e */ /* 0x000fe200000000ff */
[----:B------:R-:W-:-:S05]  /*11f0*/  FFMA.FTZ R24, R5, R24, R6 ;  /* 0x0000001805187223 */ /* 0x000fca0000010006 */
[----:B------:R-:W-:Y:S01]  /*1200*/  F2FP.F16.F32.PACK_AB R24, R24, R3 ;  /* 0x000000031818723e */ /* 0x000fe200000000ff */
[----:B------:R-:W-:Y:S06]  /*1210*/  BRA `(.L_x_526) ;  /* 0x0000000c00507947 */ /* 0x000fec0003800000 */
.L_x_524:
        /* <DEDUP_REMOVED lines=13> */
[----:B0-----:R-:W-:Y:S02]  /*12f0*/  IMAD.MOV.U32 R4, RZ, RZ, RZ ;  /* 0x000000ffff047224 */ /* 0x001fe400078e00ff */
[----:B-1----:R-:W-:-:S04]  /*1300*/  IMAD.MOV R6, RZ, RZ, -R5 ;  /* 0x000000ffff067224 */ /* 0x002fc800078e0a05 */
[----:B------:R-:W-:Y:S01]  /*1310*/  IMAD R9, R6, R7, RZ ;  /* 0x0000000706097224 */ /* 0x000fe200078e02ff */
[----:B------:R-:W-:-:S03]  /*1320*/  MOV R6, R8 ;  /* 0x0000000800067202 */ /* 0x000fc60000000f00 */
        /* <DEDUP_REMOVED lines=10> */
[----:B------:R-:W-:Y:S01]  /*13d0*/  @P0 VIADD R27, R27, 0x1 ;  /* 0x000000011b1b0836 */ /* 0x000fe20000000000 */
[----:B------:R-:W-:-:S05]  /*13e0*/  ISETP.GE.AND P0, PT, R3, R20, PT ;  /* 0x000000140300720c */ /* 0x000fca0003f06270 */
[----:B------:R-:W-:Y:S02]  /*13f0*/  @!P2 IADD3 R27, PT, PT, -R27, RZ, RZ ;  /* 0x000000ff1b1ba210 */ /* 0x000fe40007ffe1ff */
[----:B------:R-:W-:Y:S02]  /*1400*/  @!P1 LOP3.LUT R27, RZ, R26, RZ, 0x33, !PT ;  /* 0x0000001aff1b9212 */ /* 0x000fe400078e33ff */
[----:B------:R-:W-:Y:S02]  /*1410*/  ISETP.GT.U32.OR P1, PT, R2, 0x1f, P0 ;  /* 0x0000001f0200780c */ /* 0x000fe40000724470 */
[----:B------:R-:W-:Y:S01]  /*1420*/  LOP3.LUT P0, RZ, R26, 0x3, RZ, 0xc0, !PT ;  /* 0x000000031aff7812 */ /* 0x000fe2000780c0ff */
[----:B------:R-:W-:Y:S01]  /*1430*/  IMAD.MOV R28, RZ, RZ, -R27 ;  /* 0x000000ffff1c7224 */ /* 0x000fe200078e0a1b */
[----:B------:R-:W-:-:S03]  /*1440*/  P2R R29, PR, RZ, 0x2 ;  /* 0x00000002ff1d7803 */ /* 0x000fc60000000000 */
[----:B------:R-:W-:-:S08]  /*1450*/  IMAD R28, R26, R28, R3 ;  /* 0x0000001c1a1c7224 */ /* 0x000fd000078e0203 */
[----:B------:R-:W-:Y:S05]  /*1460*/  @!P0 BRA `(.L_x_527) ;  /* 0x0000000000408947 */ /* 0x000fea0003800000 */
[----:B------:R-:W-:Y:S01]  /*1470*/  MOV R0, 0x0 ;  /* 0x0000000000007802 */ /* 0x000fe20000000f00 */
[----:B------:R-:W0:Y:S01]  /*1480*/  LDCU.64 UR4, c[0x4][0xc8] ;  /* 0x01001900ff0477ac */ /* 0x000e220008000a00 */
[----:B------:R-:W-:Y:S02]  /*1490*/  HFMA2 R8, -RZ, RZ, 0, 8.0049037933349609375e-05 ;  /* 0x0000053fff087431 */ /* 0x000fe400000001ff */
[----:B------:R-:W-:Y:S01]  /*14a0*/  IMAD.MOV.U32 R12, RZ, RZ, 0x1 ;  /* 0x00000001ff0c7424 */ /* 0x000fe200078e00ff */
[----:B------:R1:W2:Y:S01]  /*14b0*/  LDC.64 R14, c[0x4][R0] ;  /* 0x01000000000e7b82 */ /* 0x0002a20000000a00 */
[----:B------:R-:W3:Y:S01]  /*14c0*/  LDCU.64 UR6, c[0x4][0xd0] ;  /* 0x01001a00ff0677ac */ /* 0x000ee20008000a00 */
[----:B------:R-:W-:Y:S01]  /*14d0*/  MOV R13, RZ ;  /* 0x000000ff000d7202 */ /* 0x000fe20000000f00 */
[----:B------:R-:W4:Y:S01]  /*14e0*/  LDCU.64 UR8, c[0x4][0xa0] ;  /* 0x01001400ff0877ac */ /* 0x000f220008000a00 */
[----:B0-----:R-:W-:Y:S01]  /*14f0*/  MOV R4, UR4 ;  /* 0x0000000400047c02 */ /* 0x001fe20008000f00 */
[----:B------:R-:W-:Y:S01]  /*1500*/  IMAD.U32 R5, RZ, RZ, UR5 ;  /* 0x00000005ff057e24 */ /* 0x000fe2000f8e00ff */
[----:B---3--:R-:W-:Y:S01]  /*1510*/  MOV R6, UR6 ;  /* 0x0000000600067c02 */ /* 0x008fe20008000f00 */
[----:B------:R-:W-:Y:S01]  /*1520*/  IMAD.U32 R7, RZ, RZ, UR7 ;  /* 0x00000007ff077e24 */ /* 0x000fe2000f8e00ff */
[----:B----4-:R-:W-:Y:S01]  /*1530*/  MOV R10, UR8 ;  /* 0x00000008000a7c02 */ /* 0x010fe20008000f00 */
[----:B-1----:R-:W-:-:S07]  /*1540*/  IMAD.U32 R11, RZ, RZ, UR9 ;  /* 0x00000009ff0b7e24 */ /* 0x002fce000f8e00ff */
[----:B------:R-:W-:-:S07]  /*1550*/  LEPC R20, `(.L_x_527) ;  /* 0x000000001014794e */ /* 0x000fce0000000000 */
[----:B--2---:R-:W-:Y:S05]  /*1560*/  CALL.ABS.NOINC R14 ;  /* 0x000000000e007343 */ /* 0x004fea0003c00000 */
.L_x_527:
        /* <DEDUP_REMOVED lines=9> */
[----:B------:R-:W-:-:S04]  /*1600*/  IMAD R5, R26, R27, R28 ;  /* 0x0000001b1a057224 */ /* 0x000fc800078e021c */
[----:B------:R-:W-:-:S05]  /*1610*/  IMAD R4, R5, 0x2, R0 ;  /* 0x0000000205047824 */ /* 0x000fca00078e0200 */
[----:B------:R1:W-:Y:S01]  /*1620*/  STS.64 [R4], R24 ;  /* 0x0000001804007388 */ /* 0x0003e20000000a00 */
[----:B0-----:R-:W-:-:S13]  /*1630*/  ISETP.NE.AND P0, PT, RZ, UR4, PT ;  /* 0x00000004ff007c0c */ /* 0x001fda000bf05270 */
[----:B------:R-:W-:-:S05]  /*1640*/  @!P0 LEA R5, R5, R3, 0x1 ;  /* 0x0000000305058211 */ /* 0x000fca00078e08ff */
[----:B------:R1:W-:Y:S02]  /*1650*/  @!P0 STS.64 [R5], R22 ;  /* 0x0000001605008388 */ /* 0x0003e40000000a00 */
.L_x_528:
        /* <DEDUP_REMOVED lines=10> */
[----:B------:R-:W-:Y:S01]  /*1700*/  IMAD R15, R5, 0x2, R0 ;  /* 0x00000002050f7824 */ /* 0x000fe200078e0200 */
[----:B------:R-:W0:Y:S01]  /*1710*/  LDC R8, c[0x0][0x40c] ;  /* 0x00010300ff087b82 */ /* 0x000e220000000800 */
[----:B------:R-:W-:Y:S03]  /*1720*/  BSSY.RECONVERGENT B1, `(.L_x_531) ;  /* 0x0000072000017945 */ /* 0x000fe60003800200 */
        /* <DEDUP_REMOVED lines=12> */
[----:B------:R-:W-:-:S03]  /*17f0*/  IMAD.SHL.U32 R5, R5, 0x2, RZ ;  /* 0x0000000205057824 */ /* 0x000fc600078e00ff */
[----:B------:R-:W0:Y:S02]  /*1800*/  LDS R4, [R20] ;  /* 0x0000000014047984 */ /* 0x000e240000000800 */
[----:B------:R-:W-:-:S04]  /*1810*/  LOP3.LUT R7, R5, 0xfffffffc, RZ, 0xc0, !PT ;  /* 0xfffffffc05077812 */ /* 0x000fc800078ec0ff */
[----:B------:R-:W-:Y:S02]  /*1820*/  ISETP.GE.AND P0, PT, R7, R9, PT ;  /* 0x000000090700720c */ /* 0x000fe40003f06270 */
[C-C-:B0-----:R-:W-:Y:S02]  /*1830*/  PRMT R22, R23.reuse, 0x5410, R4.reuse ;  /* 0x0000541017167816 */ /* 0x141fe40000000004 */
[----:B------:R-:W-:-:S09]  /*1840*/  PRMT R23, R23, 0x7632, R4 ;  /* 0x0000763217177816 */ /* 0x000fd20000000004 */
[----:B------:R-:W-:Y:S05]  /*1850*/  @P0 BRA `(.L_x_534) ;  /* 0x0000000000c40947 */ /* 0x000fea0003800000 */
[----:B------:R-:W-:Y:S01]  /*1860*/  I2FP.F32.S32 R5, R9 ;  /* 0x0000000900057245 */ /* 0x000fe20000201400 */
[----:B------:R-:W-:Y:S01]  /*1870*/  VIADD R8, R8, -UR39 ;  /* 0x8000002708087c36 */ /* 0x000fe20008000000 */
[----:B------:R-:W-:Y:S01]  /*1880*/  IADD3 R4, PT, PT, R7, 0x2, RZ ;  /* 0x0000000207047810 */ /* 0x000fe20007ffe0ff */
        /* <DEDUP_REMOVED lines=46> */
.L_x_534:
[----:B------:R-:W-:Y:S05]  /*1b70*/  BSYNC.RECONVERGENT B2 ;  /* 0x0000000000027941 */ /* 0x000fea0003800200 */
.L_x_533:
[C-C-:B------:R-:W-:Y:S02]  /*1b80*/  PRMT R4, R22.reuse, 0x5410, R23.reuse ;  /* 0x0000541016047816 */ /* 0x140fe40000000017 */
[----:B------:R-:W-:-:S03]  /*1b90*/  PRMT R5, R22, 0x7632, R23 ;  /* 0x0000763216057816 */ /* 0x000fc60000000017 */
[----:B------:R0:W-:Y:S04]  /*1ba0*/  STS [R21], R4 ;  /* 0x0000000415007388 */ /* 0x0001e80000000800 */
[----:B------:R0:W-:Y:S01]  /*1bb0*/  STS [R20], R5 ;  /* 0x0000000514007388 */ /* 0x0001e20000000800 */
[----:B------:R-:W-:Y:S05]  /*1bc0*/  BRA `(.L_x_535) ;  /* 0x00000000009c7947 */ /* 0x000fea0003800000 */
.L_x_532:
        /* <DEDUP_REMOVED lines=39> */
.L_x_535:
[----:B------:R-:W-:Y:S05]  /*1e40*/  BSYNC.RECONVERGENT B1 ;  /* 0x0000000000017941 */ /* 0x000fea0003800200 */
.L_x_531:
[C-C-:B0-----:R-:W-:Y:S02]  /*1e50*/  PRMT R4, R24.reuse, 0x5410, R25.reuse ;  /* 0x0000541018047816 */ /* 0x141fe40000000019 */
[----:B------:R-:W-:-:S03]  /*1e60*/  PRMT R5, R24, 0x7632, R25 ;  /* 0x0000763218057816 */ /* 0x000fc60000000019 */
[----:B------:R0:W-:Y:S04]  /*1e70*/  STS [R15], R4 ;  /* 0x000000040f007388 */ /* 0x0001e80000000800 */
[----:B------:R0:W-:Y:S02]  /*1e80*/  STS [R14], R5 ;  /* 0x000000050e007388 */ /* 0x0001e40000000800 */
.L_x_530:
[----:B------:R-:W-:Y:S05]  /*1e90*/  BSYNC.RECONVERGENT B0 ;  /* 0x0000000000007941 */ /* 0x000fea0003800200 */
.L_x_529:
        /* <DEDUP_REMOVED lines=8> */
[----:B------:R-:W-:-:S05]  /*1f20*/  @!P0 IMAD R3, R26, 0x2, R3 ;  /* 0x000000021a038824 */ /* 0x000fca00078e0203 */
[----:B------:R3:W2:Y:S02]  /*1f30*/  @!P0 LDS.64 R22, [R3] ;  /* 0x0000000003168984 */ /* 0x0006a40000000a00 */
.L_x_537:
[----:B------:R-:W-:Y:S05]  /*1f40*/  BSYNC.RECONVERGENT B0 ;  /* 0x0000000000007941 */ /* 0x000fea0003800200 */
.L_x_536:
[----:B------:R-:W-:Y:S06]  /*1f50*/  BAR.SYNC.DEFER_BLOCKING 0x0 ;  /* 0x0000000000007b1d */ /* 0x000fec0000010000 */
.L_x_526:
[----:B------:R-:W-:Y:S05]  /*1f60*/  BSYNC.RECONVERGENT B6 ;  /* 0x0000000000067941 */ /* 0x000fea0003800200 */
.L_x_523:
[----:B------:R-:W3:Y:S01]  /*1f70*/  LDCU UR4, c[0x0][0x3f4] ;  /* 0x00007e80ff0477ac */ /* 0x000ee20008000800 */
[----:B------:R-:W-:Y:S02]  /*1f80*/  ISETP.GT.U32.AND P0, PT, R2, 0x1f, PT ;  /* 0x0000001f0200780c */ /* 0x000fe40003f04070 */
[----:B------:R-:W-:Y:S02]  /*1f90*/  MOV R115, 0xff7fffff ;  /* 0xff7fffff00737802 */ /* 0x000fe40000000f00 */
[----:B---3--:R-:W-:-:S05]  /*1fa0*/  MOV R0, UR4 ;  /* 0x0000000400007c02 */ /* 0x008fca0008000f00 */
[----:B------:R-:W-:-:S05]  /*1fb0*/  IMAD.MOV R3, RZ, RZ, -R0 ;  /* 0x000000ffff037224 */ /* 0x000fca00078e0a00 */
        /* <DEDUP_REMOVED lines=17> */
[----:B--2---:R-:W-:Y:S02]  /*20d0*/  VIADD R3, R9, 0x120 ;  /* 0x0000012009037836 */ /* 0x004fe40000000000 */
[----:B------:R-:W-:Y:S02]  /*20e0*/  IMAD R7, R0, UR42, R83 ;  /* 0x0000002a00077c24 */ /* 0x000fe4000f8e0253 */
[----:B------:R-:W-:Y:S01]  /*20f0*/  IMAD R6, R17, R0, UR40 ;  /* 0x0000002811067e24 */ /* 0x000fe2000f8e0200 */
[----:B------:R-:W-:-:S04]  /*2100*/  LEA R3, R10, R3, 0x18 ;  /* 0x000000030a037211 */ /* 0x000fc800078ec0ff */
[----:B------:R-:W-:Y:S01]  /*2110*/  LEA R7, R6, R7, 0x3 ;  /* 0x0000000706077211 */ /* 0x000fe200078e18ff */
[----:B------:R-:W-:-:S05]  /*2120*/  IMAD R3, R2, 0x8, R3 ;  /* 0x0000000802037824 */ /* 0x000fca00078e0203 */
[----:B------:R3:W-:Y:S01]  /*2130*/  STS.64 [R3], R18 ;  /* 0x0000001203007388 */ /* 0x0007e20000000a00 */
[----:B0-----:R-:W-:-:S05]  /*2140*/  IMAD.WIDE R4, R7, 0x2, R4 ;  /* 0x0000000207047825 */ /* 0x001fca00078e0204 */
[----:B------:R3:W-:Y:S02]  /*2150*/  STG.E.64 desc[UR36][R4.64], R22 ;  /* 0x0000001604007986 */ /* 0x0007e4000c101b24 */
.L_x_539:
[----:B------:R-:W-:Y:S01]  /*2160*/  UMOV UR4, 0xffffffff ;  /* 0xffffffff00047882 */ /* 0x000fe20000000000 */
[----:B------:R-:W-:Y:S02]  /*2170*/  FADD.FTZ R13, R13, R8 ;  /* 0x000000080d0d7221 */ /* 0x000fe40000010000 */
[----:B------:R-:W-:Y:S05]  /*2180*/  BRA.DIV UR4, `(.L_x_540) ;  /* 0x0000008204547947 */ /* 0x000fea000b800000 */
[----:B0-----:R-:W2:Y:S02]  /*2190*/  SHFL.BFLY PT, R14, R13, 0x10, 0x1f ;  /* 0x0e001f000d0e7f89 */ /* 0x001ea400000e0000 */
[----:B--23--:R-:W-:-:S05]  /*21a0*/  FADD.FTZ R3, R13, R14 ;  /* 0x0000000e0d037221 */ /* 0x00cfca0000010000 */
[----:B------:R-:W1:Y:S02]  /*21b0*/  SHFL.BFLY PT, R14, R3, 0x8, 0x1f ;  /* 0x0d001f00030e7f89 */ /* 0x000e6400000e0000 */
[----:B-1----:R-:W-:-:S05]  /*21c0*/  FADD.FTZ R4, R3, R14 ;  /* 0x0000000e03047221 */ /* 0x002fca0000010000 */
[----:B------:R-:W0:Y:S02]  /*21d0*/  SHFL.BFLY PT, R14, R4, 0x4, 0x1f ;  /* 0x0c801f00040e7f89 */ /* 0x000e2400000e0000 */
[----:B0-----:R-:W-:-:S05]  /*21e0*/  FADD.FTZ R5, R4, R14 ;  /* 0x0000000e04057221 */ /* 0x001fca0000010000 */
[----:B------:R-:W0:Y:S02]  /*21f0*/  SHFL.BFLY PT, R14, R5, 0x2, 0x1f ;  /* 0x0c401f00050e7f89 */ /* 0x000e2400000e0000 */
[----:B0-----:R-:W-:-:S05]  /*2200*/  FADD.FTZ R6, R5, R14 ;  /* 0x0000000e05067221 */ /* 0x001fca0000010000 */
[----:B------:R0:W1:Y:S02]  /*2210*/  SHFL.BFLY PT, R14, R6, 0x1, 0x1f ;  /* 0x0c201f00060e7f89 */ /* 0x00006400000e0000 */
.L_x_648:
        /* <DEDUP_REMOVED lines=14> */
[----:B------:R-:W-:Y:S01]  /*2300*/  IMAD.U32 R5, RZ, RZ, UR5 ;  /* 0x00000005ff057e24 */ /* 0x000fe2000f8e00ff */
[----:B------:R-:W1:Y:S01]  /*2310*/  S2UR UR6, SR_CgaCtaId ;  /* 0x00000000000679c3 */ /* 0x000e620000008800 */
[----:B------:R-:W2:Y:S03]  /*2320*/  LDCU UR7, c[0x0][0x410] ;  /* 0x00008200ff0777ac */ /* 0x000ea60008000800 */
[----:B------:R-:W0:Y:S01]  /*2330*/  @P0 LDG.E.U16 R4, desc[UR36][R4.64] ;  /* 0x0000002404040981 */ /* 0x000e22000c1e1500 */
[----:B------:R-:W-:Y:S01]  /*2340*/  R2UR UR5, R9 ;  /* 0x00000000090572ca */ /* 0x000fe200000e0000 */
[----:B------:R-:W-:-:S12]  /*2350*/  UIADD3 UR4, UPT, UPT, UR45, -UR14, URZ ;  /* 0x8000000e2d047290 */ /* 0x000fd8000fffe0ff */
[----:B------:R-:W-:Y:S01]  /*2360*/  UIADD3 UR5, UPT, UPT, UR5, 0x220, URZ ;  /* 0x0000022005057890 */ /* 0x000fe2000fffe0ff */
[----:B--2---:R-:W-:-:S03]  /*2370*/  FMUL.FTZ R115, R14, UR7 ;  /* 0x000000070e737c20 */ /* 0x004fc60008410000 */
[----:B-1----:R-:W-:-:S04]  /*2380*/  ULEA UR5, UR6, UR5, 0x18 ;  /* 0x0000000506057291 */ /* 0x002fc8000f8ec0ff */
[----:B------:R-:W-:Y:S01]  /*2390*/  ULEA UR4, UR4, UR5, 0x2 ;  /* 0x0000000504047291 */ /* 0x000fe2000f8e10ff */
[----:B0-----:R-:W-:-:S05]  /*23a0*/  @P0 HADD2.F32 R6, -RZ, R4.H0_H0 ;  /* 0x20000004ff060230 */ /* 0x001fca0000004100 */
[----:B------:R-:W-:-:S05]  /*23b0*/  @P0 FADD.FTZ R115, R115, R6 ;  /* 0x0000000673730221 */ /* 0x000fca0000010000 */
[----:B------:R3:W-:Y:S02]  /*23c0*/  STS [UR4+-0x4], R115 ;  /* 0xfffffc73ff007988 */ /* 0x0007e40008000804 */
.L_x_538:
        /* <DEDUP_REMOVED lines=60> */
.L_x_541:
[----:B------:R-:W-:Y:S04]  /*2790*/  BSSY B0, `(.L_x_542) ;  /* 0x00002a6000007945 */ /* 0x000fe80003800000 */
[----:B------:R-:W-:Y:S05]  /*27a0*/  @P0 BRA `(.L_x_543) ;  /* 0x0000002800900947 */ /* 0x000fea0003800000 */
[----:B-1----:R-:W-:Y:S01]  /*27b0*/  IABS R3, R0 ;  /* 0x0000000000037213 */ /* 0x002fe20000000000 */
[----:B------:R-:W1:Y:S01]  /*27c0*/  LDCU UR5, c[0x0][0x3f8] ;  /* 0x00007f00ff0577ac */ /* 0x000e620008000800 */
[----:B------:R-:W2:Y:S01]  /*27d0*/  S2UR UR7, SR_CTAID.Y ;  /* 0x00000000000779c3 */ /* 0x000ea20000002600 */
[----:B------:R-:W-:Y:S01]  /*27e0*/  IADD3 R9, PT, PT, R17, UR14, RZ ;  /* 0x0000000e11097c10 */ /* 0x000fe2000fffe0ff */
[----:B------:R-:W5:Y:S01]  /*27f0*/  I2F.RP R6, R3 ;  /* 0x0000000300067306 */ /* 0x000f620000209400 */
[----:B------:R-:W3:Y:S01]  /*2800*/  LDCU UR22, c[0x0][0x440] ;  /* 0x00008800ff1677ac */ /* 0x000ee20008000800 */
[----:B------:R-:W-:Y:S01]  /*2810*/  MOV R10, UR4 ;  /* 0x00000004000a7c02 */ /* 0x000fe20008000f00 */
[----:B------:R-:W4:Y:S03]  /*2820*/  LDCU.64 UR8, c[0x0][0x420] ;  /* 0x00008400ff0877ac */ /* 0x000f260008000a00 */
[----:B------:R-:W0:Y:S01]  /*2830*/  LDC.64 R116, c[0x0][0x450] ;  /* 0x00011400ff747b82 */ /* 0x000e220000000a00 */
[----:B------:R-:W-:Y:S01]  /*2840*/  IADD3 R10, PT, PT, R10, UR14, RZ ;  /* 0x0000000e0a0a7c10 */ /* 0x000fe2000fffe0ff */
[----:B-----5:R-:W5:Y:S01]  /*2850*/  MUFU.RCP R6, R6 ;  /* 0x0000000600067308 */ /* 0x020f620000001000 */
[----:B-1----:R-:W-:Y:S01]  /*2860*/  UIMAD UR5, UR38, UR5, UR46 ;  /* 0x00000005260572a4 */ /* 0x002fe2000f8e022e */
[----:B----4-:R-:W-:-:S04]  /*2870*/  ISETP.NE.U32.AND P0, PT, RZ, UR8, PT ;  /* 0x00000008ff007c0c */ /* 0x010fc8000bf05070 */
[----:B------:R-:W-:Y:S01]  /*2880*/  ISETP.NE.AND.EX P0, PT, RZ, UR9, PT, P0 ;  /* 0x00000009ff007c0c */ /* 0x000fe2000bf05300 */
[----:B-----5:R-:W-:Y:S02]  /*2890*/  VIADD R4, R6, 0xffffffe ;  /* 0x0ffffffe06047836 */ /* 0x020fe40000000000 */
[----:B------:R-:W-:Y:S01]  /*28a0*/  IMAD.U32 R6, RZ, RZ, UR5 ;  /* 0x00000005ff067e24 */ /* 0x000fe2000f8e00ff */
[----:B------:R-:W-:Y:S01]  /*28b0*/  UIADD3 UR5, UPT, UPT, UR15, 0x220, URZ ;  /* 0x000002200f057890 */ /* 0x000fe2000fffe0ff */
[----:B------:R1:W4:Y:S03]  /*28c0*/  F2I.FTZ.U32.TRUNC.NTZ R5, R4 ;  /* 0x0000000400057305 */ /* 0x000326000021f000 */
[----:B------:R-:W-:Y:S01]  /*28d0*/  LEA R83, R6, R83, 0x7 ;  /* 0x0000005306537211 */ /* 0x000fe200078e38ff */
[----:B--2---:R-:W-:Y:S01]  /*28e0*/  IMAD R6, R0, UR7, RZ ;  /* 0x0000000700067c24 */ /* 0x004fe2000f8e02ff */
[----:B---3--:R-:W-:-:S02]  /*28f0*/  UIMAD UR7, UR46, UR22, UR44 ;  /* 0x000000162e0772a4 */ /* 0x008fc4000f8e022c */
[----:B------:R-:W-:Y:S01]  /*2900*/  ULEA UR5, UR18, UR5, 0x18 ;  /* 0x0000000512057291 */ /* 0x000fe2000f8ec0ff */
[----:B0-----:R-:W-:-:S04]  /*2910*/  IMAD.WIDE R116, R83, 0x2, R116 ;  /* 0x0000000253747825 */ /* 0x001fc800078e0274 */
[----:B-1----:R-:W-:Y:S01]  /*2920*/  IMAD.MOV.U32 R4, RZ, RZ, RZ ;  /* 0x000000ffff047224 */ /* 0x002fe200078e00ff */
[----:B------:R-:W-:Y:S02]  /*2930*/  LEA R17, R17, UR5, 0x2 ;  /* 0x0000000511117c11 */ /* 0x000fe4000f8e10ff */
[----:B----4-:R-:W-:-:S05]  /*2940*/  IADD3 R8, PT, PT, RZ, -R5, RZ ;  /* 0x80000005ff087210 */ /* 0x010fca0007ffe0ff */
[----:B------:R-:W-:Y:S02]  /*2950*/  IMAD R7, R8, R3, RZ ;  /* 0x0000000308077224 */ /* 0x000fe400078e02ff */
[----:B------:R-:W-:Y:S02]  /*2960*/  IMAD.U32 R8, RZ, RZ, UR22 ;  /* 0x00000016ff087e24 */ /* 0x000fe4000f8e00ff */
[----:B------:R-:W-:Y:S01]  /*2970*/  IMAD.HI.U32 R4, R5, R7, R4 ;  /* 0x0000000705047227 */ /* 0x000fe200078e0004 */
[----:B------:R-:W-:Y:S01]  /*2980*/  SHF.R.S32.HI R7, RZ, 0x1f, R6 ;  /* 0x0000001fff077819 */ /* 0x000fe20000011406 */
[----:B------:R-:W0:Y:S01]  /*2990*/  LDC R5, c[0x0][0x3f4] ;  /* 0x0000fd00ff057b82 */ /* 0x000e220000000800 */
[--C-:B------:R-:W-:Y:S01]  /*29a0*/  IADD3 R6, P1, P2, R6, UR8, R9.reuse ;  /* 0x0000000806067c10 */ /* 0x100fe2000fa3e009 */
[----:B------:R-:W-:Y:S02]  /*29b0*/  IMAD R8, R8, UR7, R9 ;  /* 0x0000000708087c24 */ /* 0x000fe4000f8e0209 */
[----:B------:R-:W-:Y:S01]  /*29c0*/  VIADD R9, R9, 0x1 ;  /* 0x0000000109097836 */ /* 0x000fe20000000000 */
[----:B------:R-:W-:-:S09]  /*29d0*/  IADD3.X R7, PT, PT, R7, UR9, RZ, P1, P2 ;  /* 0x0000000907077c10 */ /* 0x000fd20008fe44ff */
.L_x_576:
[----:B------:R-:W2:Y:S01]  /*29e0*/  @P0 LDG.E.U8 R15, desc[UR36][R6.64] ;  /* 0x00000024060f0981 */ /* 0x000ea2000c1e1100 */
[----:B------:R-:W-:Y:S01]  /*29f0*/  VIADD R114, R9, 0xffffffff ;  /* 0xffffffff09727836 */ /* 0x000fe20000000000 */
[----:B0-----:R-:W-:Y:S01]  /*2a00*/  MOV R0, R5 ;  /* 0x0000000500007202 */ /* 0x001fe20000000f00 */
[----:B------:R-:W-:Y:S03]  /*2a10*/  BSSY.RECONVERGENT B1, `(.L_x_544) ;  /* 0x000002f000017945 */ /* 0x000fe60003800200 */
[----:B------:R-:W-:Y:S02]  /*2a20*/  IABS R13, R114 ;  /* 0x00000072000d7213 */ /* 0x000fe40000000000 */
[----:B------:R-:W-:Y:S02]  /*2a30*/  IABS R14, R0 ;  /* 0x00000000000e7213 */ /* 0x000fe40000000000 */
[----:B------:R-:W-:Y:S01]  /*2a40*/  ISETP.GE.AND P3, PT, R114, RZ, PT ;  /* 0x000000ff7200720c */ /* 0x000fe20003f66270 */
[----:B------:R-:W-:Y:S01]  /*2a50*/  IMAD.HI.U32 R11, R4, R13, RZ ;  /* 0x0000000d040b7227 */ /* 0x000fe200078e00ff */
[----:B------:R-:W-:-:S03]  /*2a60*/  ISETP.NE.AND P4, PT, R0, RZ, PT ;  /* 0x000000ff0000720c */ /* 0x000fc60003f85270 */
[----:B------:R-:W-:-:S04]  /*2a70*/  IMAD.MOV R12, RZ, RZ, -R11 ;  /* 0x000000ffff0c7224 */ /* 0x000fc800078e0a0b */
        /* <DEDUP_REMOVED lines=10> */
[----:B------:R-:W-:-:S04]  /*2b20*/  SHF.L.U32 R12, R2, 0x2, RZ ;  /* 0x00000002020c7819 */ /* 0x000fc800000006ff */
[----:B------:R-:W-:Y:S01]  /*2b30*/  LOP3.LUT R118, R12, 0x4, RZ, 0xc0, !PT ;  /* 0x000000040c767812 */ /* 0x000fe200078ec0ff */
[----:B------:R-:W-:-:S04]  /*2b40*/  IMAD.SHL.U32 R12, R11, 0x8, RZ ;  /* 0x000000080b0c7824 */ /* 0x000fc800078e00ff */
[----:B------:R-:W-:-:S05]  /*2b50*/  IMAD R13, R0, UR6, R118 ;  /* 0x00000006000d7c24 */ /* 0x000fca000f8e0276 */
[----:B------:R-:W-:-:S04]  /*2b60*/  IADD3 R14, P3, PT, R12, R13, RZ ;  /* 0x0000000d0c0e7210 */ /* 0x000fc80007f7e0ff */
[----:B------:R-:W-:Y:S02]  /*2b70*/  LEA.HI.X.SX32 R13, R13, RZ, 0x1, P3 ;  /* 0x000000ff0d0d7211 */ /* 0x000fe400018f0eff */
        /* <DEDUP_REMOVED lines=9> */
[----:B------:R-:W0:Y:S01]  /*2c10*/  S2UR UR5, SR_CTAID.Y ;  /* 0x00000000000579c3 */ /* 0x000e220000002600 */
[----:B------:R-:W-:Y:S01]  /*2c20*/  PLOP3.LUT P4, PT, PT, PT, UP0, 0x80, 0x8 ;  /* 0x000000000008781c */ /* 0x000fe20003f8f008 */
[----:B-----5:R-:W-:Y:S01]  /*2c30*/  HFMA2 R82, R82, 1, 1, R48 ;  /* 0x3c003c0052527831 */ /* 0x020fe20000000030 */
[----:B------:R-:W-:Y:S01]  /*2c40*/  PLOP3.LUT P3, PT, PT, PT, UP0, 0x80, 0x8 ;  /* 0x000000000008781c */ /* 0x000fe20003f6f008 */
[----:B------:R-:W-:Y:S01]  /*2c50*/  HADD2 R83, R83, R49 ;  /* 0x0000003153537230 */ /* 0x000fe20000000000 */
[----:B0-----:R-:W-:-:S06]  /*2c60*/  UIMAD UR5, UR5, UR20, UR46 ;  /* 0x00000014050572a4 */ /* 0x001fcc000f8e022e */
[----:B------:R-:W-:-:S05]  /*2c70*/  IMAD R13, R0, UR5, RZ ;  /* 0x00000005000d7c24 */ /* 0x000fca000f8e02ff */
[----:B------:R-:W-:-:S04]  /*2c80*/  LEA R13, R13, R118, 0x7 ;  /* 0x000000760d0d7211 */ /* 0x000fc800078e38ff */
[----:B------:R-:W-:-:S04]  /*2c90*/  IADD3 R118, P5, PT, R12, R13, RZ ;  /* 0x0000000d0c767210 */ /* 0x000fc80007fbe0ff */
[----:B------:R-:W-:Y:S02]  /*2ca0*/  LEA.HI.X.SX32 R13, R13, RZ, 0x1, P5 ;  /* 0x000000ff0d0d7211 */ /* 0x000fe400028f0eff */
[----:B------:R-:W-:-:S04]  /*2cb0*/  LEA R12, P5, R118, UR10, 0x1 ;  /* 0x0000000a760c7c11 */ /* 0x000fc8000f8a08ff */
[----:B------:R-:W-:Y:S01]  /*2cc0*/  LEA.HI.X R13, R118, UR11, R13, 0x1, P5 ;  /* 0x0000000b760d7c11 */ /* 0x000fe2000a8f0c0d */
[----:B--2---:R-:W-:Y:S02]  /*2cd0*/  @P4 HMUL2 R82, R82, R14 ;  /* 0x0000000e52524232 */ /* 0x004fe40000000000 */
[----:B------:R-:W-:-:S05]  /*2ce0*/  @P3 HFMA2 R83, R83, R15, -RZ ;  /* 0x0000000f53533231 */ /* 0x000fca00001000ff */
[----:B------:R0:W-:Y:S02]  /*2cf0*/  STG.E.64 desc[UR36][R12.64], R82 ;  /* 0x000000520c007986 */ /* 0x0001e4000c101b24 */
.L_x_545:
[----:B------:R-:W-:Y:S05]  /*2d00*/  BSYNC.RECONVERGENT B1 ;  /* 0x0000000000017941 */ /* 0x000fea0003800200 */
.L_x_544:
[----:B------:R-:W-:Y:S04]  /*2d10*/  BSSY.RECONVERGENT B1, `(.L_x_546) ;  /* 0x000003e000017945 */ /* 0x000fe80003800200 */
[----:B------:R-:W-:Y:S05]  /*2d20*/  @P1 BRA `(.L_x_547) ;  /* 0x0000000000f01947 */ /* 0x000fea0003800000 */
[----:B------:R-:W-:Y:S01]  /*2d30*/  SHF.L.U32 R119, R2, 0x2, RZ ;  /* 0x0000000202777819 */ /* 0x000fe200000006ff */
[----:B------:R-:W-:Y:S01]  /*2d40*/  IMAD.IADD R15, R11, 0x1, R0 ;  /* 0x000000010b0f7824 */ /* 0x000fe200078e0200 */
[----:B------:R-:W-:Y:S01]  /*2d50*/  LEA R120, R0, R11, 0x1 ;  /* 0x0000000b00787211 */ /* 0x000fe200078e08ff */
[----:B------:R-:W-:Y:S01]  /*2d60*/  UISETP.NE.AND UP0, UPT, UR19, URZ, UPT ;  /* 0x000000ff1300728c */ /* 0x000fe2000bf05270 */
[----:B------:R-:W-:Y:S02]  /*2d70*/  LOP3.LUT R119, R119, 0x4, RZ, 0xc0, !PT ;  /* 0x0000000477777812 */ /* 0x000fe400078ec0ff */
[----:B------:R-:W-:Y:S01]  /*2d80*/  SHF.L.U32 R15, R15, 0x3, RZ ;  /* 0x000000030f0f7819 */ /* 0x000fe200000006ff */
[----:B------:R-:W-:Y:S01]  /*2d90*/  IMAD.SHL.U32 R120, R120, 0x8, RZ ;  /* 0x0000000878787824 */ /* 0x000fe200078e00ff */
[----:B------:R-:W-:Y:S01]  /*2da0*/  ISETP.NE.AND P6, PT, R16, RZ, PT ;  /* 0x000000ff1000720c */ /* 0x000fe20003fc5270 */
[----:B------:R-:W-:Y:S01]  /*2db0*/  IMAD R86, R0, UR6, R119 ;  /* 0x0000000600567c24 */ /* 0x000fe2000f8e0277 */
[----:B------:R-:W-:-:S02]  /*2dc0*/  SHF.R.S32.HI R14, RZ, 0x1f, R15 ;  /* 0x0000001fff0e7819 */ /* 0x000fc4000001140f */
[----:B------:R-:W-:Y:S02]  /*2dd0*/  SHF.R.S32.HI R118, RZ, 0x1f, R120 ;  /* 0x0000001fff767819 */ /* 0x000fe40000011478 */
[----:B------:R-:W-:Y:S02]  /*2de0*/  SHF.R.S32.HI R87, RZ, 0x1f, R86 ;  /* 0x0000001fff577819 */ /* 0x000fe40000011456 */
[----:B0-----:R-:W-:-:S04]  /*2df0*/  IADD3 R12, P3, PT, R86, R15, RZ ;  /* 0x0000000f560c7210 */ /* 0x001fc80007f7e0ff */
[----:B------:R-:W-:Y:S02]  /*2e00*/  IADD3.X R13, PT, PT, R87, R14, RZ, P3, !PT ;  /* 0x0000000e570d7210 */ /* 0x000fe40001ffe4ff */
[----:B------:R-:W-:-:S04]  /*2e10*/  LEA R84, P3, R12, UR10, 0x1 ;  /* 0x0000000a0c547c11 */ /* 0x000fc8000f8608ff */
[----:B------:R-:W-:Y:S02]  /*2e20*/  LEA.HI.X R85, R12, UR11, R13, 0x1, P3 ;  /* 0x0000000b0c557c11 */ /* 0x000fe400098f0c0d */
[----:B------:R-:W-:-:S04]  /*2e30*/  IADD3 R12, P3, PT, R86, R120, RZ ;  /* 0x00000078560c7210 */ /* 0x000fc80007f7e0ff */
[----:B------:R-:W5:Y:S01]  /*2e40*/  LDG.E.64 R84, desc[UR36][R84.64] ;  /* 0x0000002454547981 */ /* 0x000f62000c1e1b00 */
[----:B------:R-:W-:Y:S02]  /*2e50*/  IADD3.X R13, PT, PT, R87, R118, RZ, P3, !PT ;  /* 0x00000076570d7210 */ /* 0x000fe40001ffe4ff */
[----:B------:R-:W-:-:S04]  /*2e60*/  LEA R86, P3, R12, UR10, 0x1 ;  /* 0x0000000a0c567c11 */ /* 0x000fc8000f8608ff */
[----:B------:R-:W-:Y:S01]  /*2e70*/  LEA.HI.X R87, R12, UR11, R13, 0x1, P3 ;  /* 0x0000000b0c577c11 */ /* 0x000fe200098f0c0d */
[----:B------:R-:W-:Y:S08]  /*2e80*/  BRA.U UP0, `(.L_x_548) ;  /* 0x0000000100487547 */ /* 0x000ff0000b800000 */
[----:B------:R-:W-:Y:S01]  /*2e90*/  VOTEU.ANY UP1, P6 ;  /* 0x0000000000ff7886 */ /* 0x000fe20003020100 */
[----:B------:R-:W-:-:S13]  /*2ea0*/  PLOP3.LUT P3, PT, PT, PT, UP1, 0x80, 0x8 ;  /* 0x000000000008781c */ /* 0x000fda0003f6f018 */
[----:B------:R-:W2:Y:S01]  /*2eb0*/  @P3 LDG.E.64 R12, desc[UR36][R116.64+0x10] ;  /* 0x00001024740c3981 */ /* 0x000ea2000c1e1b00 */
[----:B------:R-:W0:Y:S01]  /*2ec0*/  S2UR UR5, SR_CTAID.Y ;  /* 0x00000000000579c3 */ /* 0x000e220000002600 */
[----:B------:R-:W-:Y:S01]  /*2ed0*/  PLOP3.LUT P4, PT, PT, PT, UP1, 0x80, 0x8 ;  /* 0x000000000008781c */ /* 0x000fe20003f8f018 */
[----:B-----5:R-:W-:Y:S01]  /*2ee0*/  HADD2 R84, R84, R46 ;  /* 0x0000002e54547230 */ /* 0x020fe20000000000 */
[----:B------:R-:W-:Y:S01]  /*2ef0*/  PLOP3.LUT P3, PT, PT, PT, UP1, 0x80, 0x8 ;  /* 0x000000000008781c */ /* 0x000fe20003f6f018 */
[----:B------:R-:W-:Y:S01]  /*2f00*/  HFMA2 R85, R85, 1, 1, R47 ;  /* 0x3c003c0055557831 */ /* 0x000fe2000000002f */
        /* <DEDUP_REMOVED lines=10> */
.L_x_548:
[----:B------:R-:W5:Y:S01]  /*2fb0*/  LDG.E.64 R86, desc[UR36][R86.64] ;  /* 0x0000002456567981 */ /* 0x000f62000c1e1b00 */
[----:B------:R-:W-:Y:S05]  /*2fc0*/  BRA.U UP0, `(.L_x_547) ;  /* 0x0000000100487547 */ /* 0x000fea000b800000 */
[----:B------:R-:W-:Y:S01]  /*2fd0*/  VOTEU.ANY UP0, P6 ;  /* 0x0000000000ff7886 */ /* 0x000fe20003000100 */
[----:B------:R-:W-:-:S13]  /*2fe0*/  PLOP3.LUT P3, PT, PT, PT, UP0, 0x80, 0x8 ;  /* 0x000000000008781c */ /* 0x000fda0003f6f008 */
[----:B0-----:R-:W2:Y:S01]  /*2ff0*/  @P3 LDG.E.64 R14, desc[UR36][R116.64+0x20] ;  /* 0x00002024740e3981 */ /* 0x001ea2000c1e1b00 */
[----:B------:R-:W0:Y:S01]  /*3000*/  S2UR UR5, SR_CTAID.Y ;  /* 0x00000000000579c3 */ /* 0x000e220000002600 */
[----:B------:R-:W-:Y:S01]  /*3010*/  PLOP3.LUT P4, PT, PT, PT, UP0, 0x80, 0x8 ;  /* 0x000000000008781c */ /* 0x000fe20003f8f008 */
[----:B-----5:R-:W-:Y:S01]  /*3020*/  HADD2 R86, R86, R44 ;  /* 0x0000002c56567230 */ /* 0x020fe20000000000 */
[----:B------:R-:W-:Y:S01]  /*3030*/  PLOP3.LUT P3, PT, PT, PT, UP0, 0x80, 0x8 ;  /* 0x000000000008781c */ /* 0x000fe20003f6f008 */
[----:B------:R-:W-:Y:S01]  /*3040*/  HFMA2 R87, R87, 1, 1, R45 ;  /* 0x3c003c0057577831 */ /* 0x000fe2000000002d */
        /* <DEDUP_REMOVED lines=10> */
.L_x_547:
[----:B------:R-:W-:Y:S05]  /*30f0*/  BSYNC.RECONVERGENT B1 ;  /* 0x0000000000017941 */ /* 0x000fea0003800200 */
.L_x_546:
[----:B------:R-:W-:Y:S04]  /*3100*/  BSSY.RECONVERGENT B1, `(.L_x_549) ;  /* 0x000003f000017945 */ /* 0x000fe80003800200 */
[----:B------:R-:W-:Y:S05]  /*3110*/  @P1 BRA `(.L_x_550) ;  /* 0x0000000000f41947 */ /* 0x000fea0003800000 */
[----:B------:R-:W-:Y:S01]  /*3120*/  IMAD.SHL.U32 R119, R2, 0x4, RZ ;  /* 0x0000000402777824 */ /* 0x000fe200078e00ff */
[----:B0-----:R-:W-:Y:S01]  /*3130*/  IADD3 R15, PT, PT, R11, R0, RZ ;  /* 0x000000000b0f7210 */ /* 0x001fe20007ffe0ff */
[----:B------:R-:W-:Y:S01]  /*3140*/  IMAD R120, R0, 0x4, R11 ;  /* 0x0000000400787824 */ /* 0x000fe200078e020b */
[----:B------:R-:W-:Y:S01]  /*3150*/  UISETP.NE.AND UP0, UPT, UR19, URZ, UPT ;  /* 0x000000ff1300728c */ /* 0x000fe2000bf05270 */
[----:B------:R-:W-:Y:S02]  /*3160*/  ISETP.NE.AND P6, PT, R16, RZ, PT ;  /* 0x000000ff1000720c */ /* 0x000fe40003fc5270 */
[----:B------:R-:W-:Y:S02]  /*3170*/  LOP3.LUT R119, R119, 0x4, RZ, 0xc0, !PT ;  /* 0x0000000477777812 */ /* 0x000fe400078ec0ff */
[----:B------:R-:W-:Y:S02]  /*3180*/  LEA R15, R0, R15, 0x1 ;  /* 0x0000000f000f7211 */ /* 0x000fe400078e08ff */
[----:B------:R-:W-:Y:S01]  /*3190*/  SHF.L.U32 R120, R120, 0x3, RZ ;  /* 0x0000000378787819 */ /* 0x000fe200000006ff */
[----:B------:R-:W-:Y:S01]  /*31a0*/  IMAD R90, R0, UR6, R119 ;  /* 0x00000006005a7c24 */ /* 0x000fe2000f8e0277 */
[----:B------:R-:W-:-:S02]  /*31b0*/  SHF.L.U32 R15, R15, 0x3, RZ ;  /* 0x000000030f0f7819 */ /* 0x000fc400000006ff */
[----:B------:R-:W-:Y:S02]  /*31c0*/  SHF.R.S32.HI R118, RZ, 0x1f, R120 ;  /* 0x0000001fff767819 */ /* 0x000fe40000011478 */
[----:B------:R-:W-:Y:S02]  /*31d0*/  SHF.R.S32.HI R14, RZ, 0x1f, R15 ;  /* 0x0000001fff0e7819 */ /* 0x000fe4000001140f */
[----:B------:R-:W-:Y:S02]  /*31e0*/  SHF.R.S32.HI R91, RZ, 0x1f, R90 ;  /* 0x0000001fff5b7819 */ /* 0x000fe4000001145a */
[----:B-1----:R-:W-:-:S04]  /*31f0*/  IADD3 R12, P3, PT, R90, R15, RZ ;  /* 0x0000000f5a0c7210 */ /* 0x002fc80007f7e0ff */
[----:B------:R-:W-:Y:S02]  /*3200*/  IADD3.X R13, PT, PT, R91, R14, RZ, P3, !PT ;  /* 0x0000000e5b0d7210 */ /* 0x000fe40001ffe4ff */
[----:B------:R-:W-:-:S04]  /*3210*/  LEA R88, P3, R12, UR10, 0x1 ;  /* 0x0000000a0c587c11 */ /* 0x000fc8000f8608ff */
[----:B------:R-:W-:Y:S02]  /*3220*/  LEA.HI.X R89, R12, UR11, R13, 0x1, P3 ;  /* 0x0000000b0c597c11 */ /* 0x000fe400098f0c0d */
[----:B------:R-:W-:-:S04]  /*3230*/  IADD3 R12, P3, PT, R90, R120, RZ ;  /* 0x000000785a0c7210 */ /* 0x000fc80007f7e0ff */
[----:B------:R-:W5:Y:S01]  /*3240*/  LDG.E.64 R88, desc[UR36][R88.64] ;  /* 0x0000002458587981 */ /* 0x000f62000c1e1b00 */
[----:B------:R-:W-:Y:S01]  /*3250*/  IMAD.X R13, R91, 0x1, R118, P3 ;  /* 0x000000015b0d7824 */ /* 0x000fe200018e0676 */
        /* <DEDUP_REMOVED lines=21> */
.L_x_551:
        /* <DEDUP_REMOVED lines=20> */
.L_x_550:
[----:B------:R-:W-:Y:S05]  /*34f0*/  BSYNC.RECONVERGENT B1 ;  /* 0x0000000000017941 */ /* 0x000fea0003800200 */
.L_x_549:
[----:B------:R-:W-:Y:S01]  /*3500*/  IMAD.IADD R119, R11, 0x1, R0 ;  /* 0x000000010b777824 */ /* 0x000fe200078e0200 */
[----:B------:R-:W-:Y:S04]  /*3510*/  BSSY.RECONVERGENT B1, `(.L_x_552) ;  /* 0x0000024000017945 */ /* 0x000fe80003800200 */
[----:B------:R-:W-:Y:S01]  /*3520*/  LEA R119, R0, R119, 0x2 ;  /* 0x0000007700777211 */ /* 0x000fe200078e10ff */
[----:B------:R-:W-:Y:S06]  /*3530*/  @P1 BRA `(.L_x_553) ;  /* 0x0000000000841947 */ /* 0x000fec0003800000 */
[----:B012---:R-:W-:Y:S01]  /*3540*/  IADD3 R13, PT, PT, R11, R0, RZ ;  /* 0x000000000b0d7210 */ /* 0x007fe20007ffe0ff */
[----:B------:R-:W-:-:S03]  /*3550*/  IMAD.SHL.U32 R12, R2, 0x4, RZ ;  /* 0x00000004020c7824 */ /* 0x000fc600078e00ff */
[----:B------:R-:W-:Y:S02]  /*3560*/  LEA R118, R0, R13, 0x2 ;  /* 0x0000000d00767211 */ /* 0x000fe400078e10ff */
[----:B------:R-:W-:Y:S02]  /*3570*/  LOP3.LUT R13, R12, 0x4, RZ, 0xc0, !PT ;  /* 0x000000040c0d7812 */ /* 0x000fe400078ec0ff */
[----:B------:R-:W-:-:S03]  /*3580*/  SHF.L.U32 R118, R118, 0x3, RZ ;  /* 0x0000000376767819 */ /* 0x000fc600000006ff */
[----:B------:R-:W-:Y:S01]  /*3590*/  IMAD R15, R0, UR6, R13 ;  /* 0x00000006000f7c24 */ /* 0x000fe2000f8e020d */
[----:B------:R-:W-:-:S04]  /*35a0*/  SHF.R.S32.HI R12, RZ, 0x1f, R118 ;  /* 0x0000001fff0c7819 */ /* 0x000fc80000011476 */
        /* <DEDUP_REMOVED lines=26> */
.L_x_553:
[----:B------:R-:W-:Y:S05]  /*3750*/  BSYNC.RECONVERGENT B1 ;  /* 0x0000000000017941 */ /* 0x000fea0003800200 */
.L_x_552:
[----:B------:R-:W-:Y:S04]  /*3760*/  BSSY.RECONVERGENT B1, `(.L_x_554) ;  /* 0x0000024000017945 */ /* 0x000fe80003800200 */
[----:B------:R-:W-:Y:S05]  /*3770*/  @P1 BRA `(.L_x_555) ;  /* 0x0000000000881947 */ /* 0x000fea0003800000 */
[----:B0123--:R-:W-:Y:S02]  /*3780*/  IADD3 R13, PT, PT, R11, R0, RZ ;  /* 0x000000000b0d7210 */ /* 0x00ffe40007ffe0ff */
[----:B------:R-:W-:-:S03]  /*3790*/  SHF.L.U32 R12, R2, 0x2, RZ ;  /* 0x00000002020c7819 */ /* 0x000fc600000006ff */
[----:B------:R-:W-:Y:S01]  /*37a0*/  IMAD R15, R0, 0x4, R13 ;  /* 0x00000004000f7824 */ /* 0x000fe200078e020d */
[----:B------:R-:W-:-:S04]  /*37b0*/  LOP3.LUT R13, R12, 0x4, RZ, 0xc0, !PT ;  /* 0x000000040c0d7812 */ /* 0x000fc800078ec0ff */
[----:B------:R-:W-:Y:S01]  /*37c0*/  IADD3 R118, PT, PT, R15, R0, RZ ;  /* 0x000000000f767210 */ /* 0x000fe20007ffe0ff */
[----:B------:R-:W-:-:S03]  /*37d0*/  IMAD R15, R0, UR6, R13 ;  /* 0x00000006000f7c24 */ /* 0x000fc6000f8e020d */
        /* <DEDUP_REMOVED lines=28> */
.L_x_555:
[----:B------:R-:W-:Y:S05]  /*39a0*/  BSYNC.RECONVERGENT B1 ;  /* 0x0000000000017941 */ /* 0x000fea0003800200 */
.L_x_554:
[----:B------:R-:W-:Y:S01]  /*39b0*/  BSSY.RECONVERGENT B1, `(.L_x_556) ;  /* 0x000003e000017945 */ /* 0x000fe20003800200 */
[----:B------:R-:W-:-:S03]  /*39c0*/  LEA R119, R0, R119, 0x1 ;  /* 0x0000007700777211 */ /* 0x000fc600078e08ff */
[----:B------:R-:W-:Y:S05]  /*39d0*/  @P1 BRA `(.L_x_557) ;  /* 0x0000000000ec1947 */ /* 0x000fea0003800000 */
[----:B------:R-:W-:Y:S01]  /*39e0*/  SHF.L.U32 R121, R2, 0x2, RZ ;  /* 0x0000000202797819 */ /* 0x000fe200000006ff */
[----:B0-----:R-:W-:Y:S01]  /*39f0*/  IMAD.SHL.U32 R14, R119, 0x8, RZ ;  /* 0x00000008770e7824 */ /* 0x001fe200078e00ff */
[----:B------:R-:W-:Y:S01]  /*3a00*/  LEA R118, R0, R11, 0x3 ;  /* 0x0000000b00767211 */ /* 0x000fe200078e18ff */
[----:B------:R-:W-:Y:S01]  /*3a10*/  UISETP.NE.AND UP0, UPT, UR19, URZ, UPT ;  /* 0x000000ff1300728c */ /* 0x000fe2000bf05270 */
[----:B------:R-:W-:Y:S02]  /*3a20*/  LOP3.LUT R121, R121, 0x4, RZ, 0xc0, !PT ;  /* 0x0000000479797812 */ /* 0x000fe400078ec0ff */
[----:B------:R-:W-:Y:S02]  /*3a30*/  SHF.R.S32.HI R15, RZ, 0x1f, R14 ;  /* 0x0000001fff0f7819 */ /* 0x000fe4000001140e */
[----:B------:R-:W-:Y:S01]  /*3a40*/  SHF.L.U32 R118, R118, 0x3, RZ ;  /* 0x0000000376767819 */ /* 0x000fe200000006ff */
[----:B-1234-:R-:W-:Y:S01]  /*3a50*/  IMAD R13, R0, UR6, R121 ;  /* 0x00000006000d7c24 */ /* 0x01efe2000f8e0279 */
[----:B------:R-:W-:-:S04]  /*3a60*/  ISETP.NE.AND P6, PT, R16, RZ, PT ;  /* 0x000000ff1000720c */ /* 0x000fc80003fc5270 */
[----:B------:R-:W-:Y:S02]  /*3a70*/  SHF.R.S32.HI R98, RZ, 0x1f, R13 ;  /* 0x0000001fff627819 */ /* 0x000fe4000001140d */
[----:B------:R-:W-:-:S05]  /*3a80*/  IADD3 R11, P3, PT, R13, R14, RZ ;  /* 0x0000000e0d0b7210 */ /* 0x000fca0007f7e0ff */
[----:B------:R-:W-:Y:S01]  /*3a90*/  IMAD.X R12, R98, 0x1, R15, P3 ;  /* 0x00000001620c7824 */ /* 0x000fe200018e060f */
[----:B------:R-:W-:-:S04]  /*3aa0*/  LEA R96, P3, R11, UR10, 0x1 ;  /* 0x0000000a0b607c11 */ /* 0x000fc8000f8608ff */
[----:B------:R-:W-:Y:S02]  /*3ab0*/  LEA.HI.X R97, R11, UR11, R12, 0x1, P3 ;  /* 0x0000000b0b617c11 */ /* 0x000fe400098f0c0c */
[----:B------:R-:W-:Y:S02]  /*3ac0*/  IADD3 R12, P3, PT, R13, R118, RZ ;  /* 0x000000760d0c7210 */ /* 0x000fe40007f7e0ff */
[----:B------:R-:W-:Y:S02]  /*3ad0*/  SHF.R.S32.HI R11, RZ, 0x1f, R118 ;  /* 0x0000001fff0b7819 */ /* 0x000fe40000011476 */
[----:B------:R-:W5:Y:S02]  /*3ae0*/  LDG.E.64 R96, desc[UR36][R96.64] ;  /* 0x0000002460607981 */ /* 0x000f64000c1e1b00 */
        /* <DEDUP_REMOVED lines=22> */
.L_x_558:
        /* <DEDUP_REMOVED lines=20> */
.L_x_557:
[----:B------:R-:W-:Y:S05]  /*3d90*/  BSYNC.RECONVERGENT B1 ;  /* 0x0000000000017941 */ /* 0x000fea0003800200 */
.L_x_556:
[----:B------:R-:W-:Y:S01]  /*3da0*/  BSSY.RECONVERGENT B1, `(.L_x_559) ;  /* 0x0000023000017945 */ /* 0x000fe20003800200 */
[----:B-----5:R-:W-:Y:S01]  /*3db0*/  HMUL2 R11, R80, R82 ;  /* 0x00000052500b7232 */ /* 0x020fe20000000000 */
[----:B------:R-:W-:Y:S02]  /*3dc0*/  LEA R119, R0, R119, 0x1 ;  /* 0x0000007700777211 */ /* 0x000fe400078e08ff */
[----:B------:R-:W-:Y:S05]  /*3dd0*/  @P1 BRA `(.L_x_560) ;  /* 0x00000000007c1947 */ /* 0x000fea0003800000 */
[----:B01234-:R-:W-:Y:S01]  /*3de0*/  SHF.L.U32 R12, R2, 0x2, RZ ;  /* 0x00000002020c7819 */ /* 0x01ffe200000006ff */
[----:B------:R-:W-:-:S03]  /*3df0*/  IMAD.SHL.U32 R13, R119, 0x8, RZ ;  /* 0x00000008770d7824 */ /* 0x000fc600078e00ff */
[----:B------:R-:W-:Y:S02]  /*3e00*/  LOP3.LUT R121, R12, 0x4, RZ, 0xc0, !PT ;  /* 0x000000040c797812 */ /* 0x000fe400078ec0ff */
[----:B------:R-:W-:-:S03]  /*3e10*/  SHF.R.S32.HI R12, RZ, 0x1f, R13 ;  /* 0x0000001fff0c7819 */ /* 0x000fc6000001140d */
[----:B------:R-:W-:-:S05]  /*3e20*/  IMAD R15, R0, UR6, R121 ;  /* 0x00000006000f7c24 */ /* 0x000fca000f8e0279 */
        /* <DEDUP_REMOVED lines=26> */
.L_x_560:
[----:B------:R-:W-:Y:S05]  /*3fd0*/  BSYNC.RECONVERGENT B1 ;  /* 0x0000000000017941 */ /* 0x000fea0003800200 */
.L_x_559:
[----:B------:R-:W-:Y:S01]  /*3fe0*/  BSSY.RECONVERGENT B1, `(.L_x_561) ;  /* 0x0000022000017945 */ /* 0x000fe20003800200 */
[----:B------:R-:W-:-:S03]  /*3ff0*/  IADD3 R119, PT, PT, R119, R0, RZ ;  /* 0x0000000077777210 */ /* 0x000fc60007ffe0ff */
[----:B------:R-:W-:Y:S05]  /*4000*/  @P1 BRA `(.L_x_562) ;  /* 0x00000000007c1947 */ /* 0x000fea0003800000 */
[----:B01234-:R-:W-:Y:S01]  /*4010*/  IMAD.SHL.U32 R12, R2, 0x4, RZ ;  /* 0x00000004020c7824 */ /* 0x01ffe200078e00ff */
[----:B------:R-:W-:-:S04]  /*4020*/  SHF.L.U32 R13, R119, 0x3, RZ ;  /* 0x00000003770d7819 */ /* 0x000fc800000006ff */
        /* <DEDUP_REMOVED lines=29> */
.L_x_562:
[----:B------:R-:W-:Y:S05]  /*4200*/  BSYNC.RECONVERGENT B1 ;  /* 0x0000000000017941 */ /* 0x000fea0003800200 */
.L_x_561:
[----:B------:R-:W-:Y:S01]  /*4210*/  BSSY.RECONVERGENT B1, `(.L_x_563) ;  /* 0x0000022000017945 */ /* 0x000fe20003800200 */
[----:B------:R-:W-:-:S03]  /*4220*/  IMAD.IADD R119, R119, 0x1, R0 ;  /* 0x0000000177777824 */ /* 0x000fc600078e0200 */
[----:B------:R-:W-:Y:S05]  /*4230*/  @P1 BRA `(.L_x_564) ;  /* 0x00000000007c1947 */ /* 0x000fea0003800000 */
[----:B01234-:R-:W-:Y:S02]  /*4240*/  SHF.L.U32 R12, R2, 0x2, RZ ;  /* 0x00000002020c7819 */ /* 0x01ffe400000006ff */
[----:B------:R-:W-:Y:S02]  /*4250*/  SHF.L.U32 R13, R119, 0x3, RZ ;  /* 0x00000003770d7819 */ /* 0x000fe400000006ff */
        /* <DEDUP_REMOVED lines=29> */
.L_x_564:
[----:B------:R-:W-:Y:S05]  /*4430*/  BSYNC.RECONVERGENT B1 ;  /* 0x0000000000017941 */ /* 0x000fea0003800200 */
.L_x_563:
[----:B------:R-:W-:Y:S01]  /*4440*/  BSSY.RECONVERGENT B1, `(.L_x_565) ;  /* 0x0000022000017945 */ /* 0x000fe20003800200 */
[----:B------:R-:W-:-:S03]  /*4450*/  IADD3 R119, PT, PT, R119, R0, RZ ;  /* 0x0000000077777210 */ /* 0x000fc60007ffe0ff */
        /* <DEDUP_REMOVED lines=32> */
.L_x_566:
[----:B------:R-:W-:Y:S05]  /*4660*/  BSYNC.RECONVERGENT B1 ;  /* 0x0000000000017941 */ /* 0x000fea0003800200 */
.L_x_565:
        /* <DEDUP_REMOVED lines=34> */
.L_x_568:
[----:B------:R-:W-:Y:S05]  /*4890*/  BSYNC.RECONVERGENT B1 ;  /* 0x0000000000017941 */ /* 0x000fea0003800200 */
.L_x_567:
        /* <DEDUP_REMOVED lines=34> */
.L_x_570:
[----:B------:R-:W-:Y:S05]  /*4ac0*/  BSYNC.RECONVERGENT B1 ;  /* 0x0000000000017941 */ /* 0x000fea0003800200 */
.L_x_569:
[----:B01234-:R-:W-:Y:S02]  /*4ad0*/  HMUL2 R12, R81, R83 ;  /* 0x00000053510c7232 */ /* 0x01ffe40000000000 */
[----:B------:R-:W-:Y:S01]  /*4ae0*/  HFMA2 R11, R78, R84, R11 ;  /* 0x000000544e0b7231 */ /* 0x000fe2000000000b */
[----:B------:R-:W-:Y:S01]  /*4af0*/  BSSY.RECONVERGENT B1, `(.L_x_571) ;  /* 0x0000031000017945 */ /* 0x000fe20003800200 */
        /* <DEDUP_REMOVED lines=14> */
[----:B------:R-:W-:Y:S01]  /*4be0*/  HFMA2 R118, R65, R99, R12 ;  /* 0x0000006341767231 */ /* 0x000fe2000000000c */
[----:B------:R-:W-:Y:S06]  /*4bf0*/  @P1 BRA `(.L_x_572) ;  /* 0x0000000000801947 */ /* 0x000fec0003800000 */
[----:B------:R-:W-:Y:S02]  /*4c00*/  SHF.L.U32 R13, R2, 0x2, RZ ;  /* 0x00000002020d7819 */ /* 0x000fe400000006ff */
[----:B------:R-:W-:Y:S02]  /*4c10*/  IADD3 R119, PT, PT, R119, R0, RZ ;  /* 0x0000000077777210 */ /* 0x000fe40007ffe0ff */
[----:B------:R-:W-:-:S03]  /*4c20*/  LOP3.LUT R13, R13, 0x4, RZ, 0xc0, !PT ;  /* 0x000000040d0d7812 */ /* 0x000fc600078ec0ff */
[----:B------:R-:W-:Y:S02]  /*4c30*/  IMAD.SHL.U32 R119, R119, 0x8, RZ ;  /* 0x0000000877777824 */ /* 0x000fe400078e00ff */
[----:B------:R-:W-:-:S03]  /*4c40*/  IMAD R15, R0, UR6, R13 ;  /* 0x00000006000f7c24 */ /* 0x000fc6000f8e020d */
        /* <DEDUP_REMOVED lines=27> */
.L_x_572:
[----:B------:R-:W-:Y:S05]  /*4e00*/  BSYNC.RECONVERGENT B1 ;  /* 0x0000000000017941 */ /* 0x000fea0003800200 */
.L_x_571:
[----:B-----5:R-:W-:Y:S02]  /*4e10*/  HFMA2 R11, R62, R100, R11 ;  /* 0x000000643e0b7231 */ /* 0x020fe4000000000b */
[----:B------:R-:W-:Y:S01]  /*4e20*/  HFMA2 R118, R63, R101, R118 ;  /* 0x000000653f767231 */ /* 0x000fe20000000076 */
[----:B------:R-:W-:Y:S01]  /*4e30*/  UMOV UR5, 0xffffffff ;  /* 0xffffffff00057882 */ /* 0x000fe20000000000 */
        /* <DEDUP_REMOVED lines=12> */
[----:B------:R-:W-:Y:S01]  /*4f00*/  HADD2 R11, R11, R118 ;  /* 0x000000760b0b7230 */ /* 0x000fe20000000000 */
[----:B------:R-:W-:-:S04]  /*4f10*/  LOP3.LUT R118, R2, 0x1, RZ, 0xc0, !PT ;  /* 0x0000000102767812 */ /* 0x000fc800078ec0ff */
[--C-:B0-----:R-:W-:Y:S02]  /*4f20*/  HADD2.F32 R13, -RZ, R11.reuse.H0_H0 ;  /* 0x2000000bff0d7230 */ /* 0x101fe40000004100 */
[----:B------:R-:W-:-:S05]  /*4f30*/  HADD2.F32 R12, -RZ, R11.H1_H1 ;  /* 0x3000000bff0c7230 */ /* 0x000fca0000004100 */
[----:B------:R-:W-:Y:S01]  /*4f40*/  FADD.FTZ R13, R13, R12 ;  /* 0x0000000c0d0d7221 */ /* 0x000fe20000010000 */
[----:B------:R-:W-:Y:S06]  /*4f50*/  BRA.DIV UR5, `(.L_x_573) ;  /* 0x00000056055c7947 */ /* 0x000fec000b800000 */
[----:B------:R0:W1:Y:S02]  /*4f60*/  SHFL.BFLY PT, R14, R13, 0x1, 0x1f ;  /* 0x0c201f000d0e7f89 */ /* 0x00006400000e0000 */
.L_x_651:
[----:B------:R-:W-:Y:S01]  /*4f70*/  ISETP.EQ.U32.OR P1, PT, R118, 0x1, P1 ;  /* 0x000000017600780c */ /* 0x000fe20000f22470 */
[----:B-1----:R-:W-:Y:S01]  /*4f80*/  FADD.FTZ R14, R13, R14 ;  /* 0x0000000e0d0e7221 */ /* 0x002fe20000010000 */
[----:B------:R-:W-:Y:S03]  /*4f90*/  BSSY.RECONVERGENT B1, `(.L_x_574) ;  /* 0x000001d000017945 */ /* 0x000fe60003800200 */
[----:B------:R-:W-:-:S08]  /*4fa0*/  FMUL.FTZ R11, R14, UR21 ;  /* 0x000000150e0b7c20 */ /* 0x000fd00008410000 */
[----:B------:R-:W-:Y:S05]  /*4fb0*/  @P1 BRA `(.L_x_575) ;  /* 0x0000000000681947 */ /* 0x000fea0003800000 */
[----:B------:R-:W-:Y:S01]  /*4fc0*/  ISETP.NE.U32.AND P1, PT, RZ, UR12, PT ;  /* 0x0000000cff007c0c */ /* 0x000fe2000bf25070 */
[----:B------:R-:W-:-:S03]  /*4fd0*/  UISETP.NE.U32.AND UP0, UPT, UR16, URZ, UPT ;  /* 0x000000ff1000728c */ /* 0x000fc6000bf05070 */
[----:B------:R-:W-:Y:S01]  /*4fe0*/  ISETP.NE.AND.EX P1, PT, RZ, UR13, PT, P1 ;  /* 0x0000000dff007c0c */ /* 0x000fe2000bf25310 */
[----:B------:R-:W-:-:S06]  /*4ff0*/  UISETP.NE.AND.EX UP0, UPT, UR17, URZ, UPT, UP0 ;  /* 0x000000ff1100728c */ /* 0x000fcc000bf05300 */
[----:B------:R-:W-:-:S05]  /*5000*/  PLOP3.LUT P4, PT, PT, PT, UP0, 0x80, 0x8 ;  /* 0x000000000008781c */ /* 0x000fca0003f8f008 */
[----:B------:R-:W1:Y:S01]  /*5010*/  @UP0 LDCU.64 UR8, c[0x0][0x448] ;  /* 0x00008900ff0807ac */ /* 0x000e620008000a00 */
[----:B0-----:R-:W0:Y:S01]  /*5020*/  @P1 LDC.64 R12, c[0x0][0x438] ;  /* 0x00010e00ff0c1b82 */ /* 0x001e220000000a00 */
[----:B------:R-:W2:Y:S01]  /*5030*/  @UP0 LDCU UR5, c[0x0][0x408] ;  /* 0x00008100ff0507ac */ /* 0x000ea20008000800 */
[----:B------:R-:W2:Y:S01]  /*5040*/  @UP0 LDCU UR7, c[0x0][0x430] ;  /* 0x00008600ff0707ac */ /* 0x000ea20008000800 */
[----:B-1----:R-:W-:Y:S01]  /*5050*/  @UP0 UIMAD.WIDE.U32 UR8, UR46, 0x2, UR8 ;  /* 0x000000022e0808a5 */ /* 0x002fe2000f8e0008 */
[----:B0-----:R-:W-:-:S05]  /*5060*/  @P1 IMAD.WIDE R14, R8, 0x2, R12 ;  /* 0x00000002080e1825 */ /* 0x001fca00078e020c */
[----:B------:R-:W-:Y:S01]  /*5070*/  MOV R12, UR8 ;  /* 0x00000008000c7c02 */ /* 0x000fe20008000f00 */
[----:B------:R-:W-:Y:S01]  /*5080*/  IMAD.U32 R13, RZ, RZ, UR9 ;  /* 0x00000009ff0d7e24 */ /* 0x000fe2000f8e00ff */
[----:B------:R-:W3:Y:S04]  /*5090*/  @P1 LDG.E.U16 R14, desc[UR36][R14.64] ;  /* 0x000000240e0e1981 */ /* 0x000ee8000c1e1500 */
[----:B------:R-:W4:Y:S01]  /*50a0*/  @P4 LDG.E.U16 R12, desc[UR36][R12.64] ;  /* 0x000000240c0c4981 */ /* 0x000f22000c1e1500 */
[----:B--2---:R-:W-:-:S06]  /*50b0*/  @UP0 UIADD3 UR5, UPT, UPT, UR5, UR7, URZ ;  /* 0x0000000705050290 */ /* 0x004fcc000fffe0ff */
[----:B------:R-:W-:-:S04]  /*50c0*/  @P4 ISETP.GE.AND P3, PT, R114, UR5, PT ;  /* 0x0000000572004c0c */ /* 0x000fc8000bf66270 */
[----:B------:R-:W-:-:S04]  /*50d0*/  @P4 SEL R118, RZ, UR39, P3 ;  /* 0x00000027ff764c07 */ /* 0x000fc80009800000 */
[----:B------:R-:W-:-:S04]  /*50e0*/  @P4 IADD3 R118, PT, PT, R9, -UR45, R118 ;  /* 0x8000002d09764c10 */ /* 0x000fc8000fffe076 */
[----:B------:R-:W-:Y:S01]  /*50f0*/  @P4 I2FP.F32.S32 R118, R118 ;  /* 0x0000007600764245 */ /* 0x000fe20000201400 */
[----:B---3--:R-:W-:Y:S02]  /*5100*/  @P1 HADD2.F32 R114, -RZ, R14.H0_H0 ;  /* 0x2000000eff721230 */ /* 0x008fe40000004100 */
[----:B----4-:R-:W-:-:S03]  /*5110*/  @P4 HADD2.F32 R14, -RZ, R12.H0_H0 ;  /* 0x2000000cff0e4230 */ /* 0x010fc60000004100 */
[----:B------:R-:W-:-:S04]  /*5120*/  @P1 FADD.FTZ R11, R11, R114 ;  /* 0x000000720b0b1221 */ /* 0x000fc80000010000 */
[----:B------:R-:W-:-:S05]  /*5130*/  @P4 FFMA.FTZ R11, R118, R14, R11 ;  /* 0x0000000e760b4223 */ /* 0x000fca000001000b */
[----:B------:R1:W-:Y:S01]  /*5140*/  STS [R17], R11 ;  /* 0x0000000b11007388 */ /* 0x0003e20000000800 */
[----:B------:R-:W-:-:S07]  /*5150*/  @!P2 FMNMX.FTZ R115, R115, R11, !PT ;  /* 0x0000000b7373a209 */ /* 0x000fce0007810000 */
.L_x_575:
[----:B------:R-:W-:Y:S05]  /*5160*/  BSYNC.RECONVERGENT B1 ;  /* 0x0000000000017941 */ /* 0x000fea0003800200 */
.L_x_574:
[----:B-1----:R-:W-:Y:S01]  /*5170*/  IADD3 R11, PT, PT, R9, 0x3f, RZ ;  /* 0x0000003f090b7810 */ /* 0x002fe20007ffe0ff */
[----:B------:R-:W-:Y:S01]  /*5180*/  VIADD R17, R17, 0x100 ;  /* 0x0000010011117836 */ /* 0x000fe20000000000 */
[----:B------:R-:W-:Y:S02]  /*5190*/  IADD3 R6, P2, PT, R6, 0x40, RZ ;  /* 0x0000004006067810 */ /* 0x000fe40007f5e0ff */
[----:B------:R-:W-:Y:S02]  /*51a0*/  ISETP.GE.AND P1, PT, R11, R10, PT ;  /* 0x0000000a0b00720c */ /* 0x000fe40003f26270 */
[----:B------:R-:W-:Y:S02]  /*51b0*/  IADD3 R9, PT, PT, R9, 0x40, RZ ;  /* 0x0000004009097810 */ /* 0x000fe40007ffe0ff */
[----:B------:R-:W-:Y:S02]  /*51c0*/  IADD3 R8, PT, PT, R8, 0x40, RZ ;  /* 0x0000004008087810 */ /* 0x000fe40007ffe0ff */
[----:B------:R-:W-:-:S07]  /*51d0*/  IADD3.X R7, PT, PT, RZ, R7, RZ, P2, !PT ;  /* 0x00000007ff077210 */ /* 0x000fce00017fe4ff */
[----:B------:R-:W-:Y:S05]  /*51e0*/  @!P1 BRA `(.L_x_576) ;  /* 0xffffffd400fc9947 */ /* 0x000fea000383ffff */
.L_x_543:
[----:B0-----:R-:W-:Y:S05]  /*51f0*/  BSYNC B0 ;  /* 0x0000000000007941 */ /* 0x001fea0003800000 */
.L_x_542:
        /* <DEDUP_REMOVED lines=9> */
.L_x_657:
[----:B------:R-:W2:Y:S01]  /*5290*/  S2R R18, SR_CgaCtaId ;  /* 0x0000000000127919 */ /* 0x000ea20000008800 */
[----:B------:R-:W-:Y:S01]  /*52a0*/  LOP3.LUT P0, R5, R2, 0x1f, RZ, 0xc0, !PT ;  /* 0x0000001f02057812 */ /* 0x000fe2000780c0ff */
[----:B------:R-:W-:Y:S05]  /*52b0*/  WARPSYNC.ALL ;  /* 0x0000000000007948 */ /* 0x000fea0003800000 */
[----:B------:R-:W-:Y:S02]  /*52c0*/  MOV R13, 0x400 ;  /* 0x00000400000d7802 */ /* 0x000fe40000000f00 */
[----:B-1----:R-:W-:Y:S02]  /*52d0*/  FMNMX.FTZ R3, R4, R14, !PT ;  /* 0x0000000e04037209 */ /* 0x002fe40007810000 */
[----:B--2---:R-:W-:-:S04]  /*52e0*/  LEA R6, R18, R13, 0x18 ;  /* 0x0000000d12067211 */ /* 0x004fc800078ec0ff */
[----:B0-----:R-:W-:-:S05]  /*52f0*/  LEA.HI R4, R2, R6, RZ, 0x1d ;  /* 0x0000000602047211 */ /* 0x001fca00078fe8ff */
[----:B------:R-:W-:Y:S01]  /*5300*/  @!P0 STS [R4], R3 ;  /* 0x0000000304008388 */ /* 0x000fe20000000800 */
[----:B------:R-:W-:Y:S01]  /*5310*/  BAR.SYNC.DEFER_BLOCKING 0x0 ;  /* 0x0000000000007b1d */ /* 0x000fe20000010000 */
[C---:B------:R-:W-:Y:S01]  /*5320*/  ISETP.GT.U32.AND P0, PT, R5.reuse, 0x3, PT ;  /* 0x000000030500780c */ /* 0x040fe20003f04070 */
[----:B------:R-:W-:Y:S01]  /*5330*/  IMAD R6, R5, 0x4, R6 ;  /* 0x0000000405067824 */ /* 0x000fe200078e0206 */
[----:B------:R-:W-:-:S03]  /*5340*/  MOV R9, 0xff7fffff ;  /* 0xff7fffff00097802 */ /* 0x000fc60000000f00 */
[----:B------:R-:W-:Y:S08]  /*5350*/  BSSY.RECONVERGENT B0, `(.L_x_578) ;  /* 0x0000154000007945 */ /* 0x000ff00003800200 */
[----:B------:R-:W0:Y:S04]  /*5360*/  @!P0 LDS R9, [R6] ;  /* 0x0000000006098984 */ /* 0x000e280000000800 */
[----:B0-----:R-:W0:Y:S02]  /*5370*/  SHFL.BFLY PT, R8, R9, 0x2, 0x1f ;  /* 0x0c401f0009087f89 */ /* 0x001e2400000e0000 */
[----:B0-----:R-:W-:Y:S01]  /*5380*/  FMNMX.FTZ R10, R8, R9, !PT ;  /* 0x00000009080a7209 */ /* 0x001fe20007810000 */
[----:B------:R-:W-:-:S04]  /*5390*/  IMAD.MOV.U32 R8, RZ, RZ, RZ ;  /* 0x000000ffff087224 */ /* 0x000fc800078e00ff */
[----:B------:R-:W0:Y:S02]  /*53a0*/  SHFL.BFLY PT, R3, R10, 0x1, 0x1f ;  /* 0x0c201f000a037f89 */ /* 0x000e2400000e0000 */
[----:B0-----:R-:W-:Y:S02]  /*53b0*/  FMNMX.FTZ R7, R10, R3, !PT ;  /* 0x000000030a077209 */ /* 0x001fe40007810000 */
[----:B------:R-:W-:-:S04]  /*53c0*/  IADD3 R3, PT, PT, R2, UR14, RZ ;  /* 0x0000000e02037c10 */ /* 0x000fc8000fffe0ff */
[----:B------:R-:W-:Y:S01]  /*53d0*/  ISETP.GE.AND P0, PT, R3, UR45, PT ;  /* 0x0000002d03007c0c */ /* 0x000fe2000bf06270 */
[----:B------:R-:W0:-:S12]  /*53e0*/  SHFL.IDX PT, R7, R7, RZ, 0x1f ;  /* 0x00001fff07077589 */ /* 0x000e1800000e0000 */
[----:B------:R-:W-:Y:S05]  /*53f0*/  @P0 BRA `(.L_x_579) ;  /* 0x0000001400240947 */ /* 0x000fea0003800000 */
[----:B------:R-:W1:Y:S02]  /*5400*/  LDC.64 R10, c[0x0][0x420] ;  /* 0x00010800ff0a7b82 */ /* 0x000e640000000a00 */
[----:B-1----:R-:W-:-:S04]  /*5410*/  ISETP.NE.U32.AND P0, PT, R10, RZ, PT ;  /* 0x000000ff0a00720c */ /* 0x002fc80003f05070 */
[----:B------:R-:W-:-:S13]  /*5420*/  ISETP.NE.AND.EX P0, PT, R11, RZ, PT, P0 ;  /* 0x000000ff0b00720c */ /* 0x000fda0003f05300 */
[----:B------:R-:W-:Y:S05]  /*5430*/  @P0 BRA `(.L_x_580) ;  /* 0x0000000c00940947 */ /* 0x000fea0003800000 */
[----:B------:R-:W-:Y:S01]  /*5440*/  HFMA2 R0, -RZ, RZ, 0, 7.62939453125e-06 ;  /* 0x00000080ff007431 */ /* 0x000fe200000001ff */
[----:B------:R-:W-:Y:S01]  /*5450*/  LOP3.LUT R9, RZ, R2, RZ, 0x33, !PT ;  /* 0x00000002ff097212 */ /* 0x000fe200078e33ff */
[----:B------:R-:W-:Y:S03]  /*5460*/  BSSY.RECONVERGENT B1, `(.L_x_581) ;  /* 0x000001c000017945 */ /* 0x000fe60003800200 */
[----:B------:R-:W-:-:S04]  /*5470*/  VIADDMNMX R0, R3, R0, UR45, !PT ;  /* 0x0000002d03007e46 */ /* 0x000fc8000f800100 */
[----:B------:R-:W-:Y:S01]  /*5480*/  IADD3 R0, PT, PT, R0, -UR14, R9 ;  /* 0x8000000e00007c10 */ /* 0x000fe2000fffe009 */
[----:B------:R-:W-:-:S03]  /*5490*/  IMAD.MOV.U32 R9, RZ, RZ, R3 ;  /* 0x000000ffff097224 */ /* 0x000fc600078e0003 */
[C---:B------:R-:W-:Y:S02]  /*54a0*/  LOP3.LUT R8, R0.reuse, 0x180, RZ, 0xc0, !PT ;  /* 0x0000018000087812 */ /* 0x040fe400078ec0ff */
[----:B------:R-:W-:Y:S02]  /*54b0*/  ISETP.GE.U32.AND P1, PT, R0, 0x180, PT ;  /* 0x000001800000780c */ /* 0x000fe40003f26070 */
[----:B------:R-:W-:Y:S02]  /*54c0*/  ISETP.NE.AND P0, PT, R8, 0x180, PT ;  /* 0x000001800800780c */ /* 0x000fe40003f05270 */
[----:B------:R-:W-:-:S11]  /*54d0*/  MOV R8, RZ ;  /* 0x000000ff00087202 */ /* 0x000fd60000000f00 */
[----:B------:R-:W-:Y:S05]  /*54e0*/  @!P0 BRA `(.L_x_582) ;  /* 0x00000000004c8947 */ /* 0x000fea0003800000 */
[----:B------:R-:W-:Y:S02]  /*54f0*/  IADD3 R9, PT, PT, R13, 0x220, RZ ;  /* 0x000002200d097810 */ /* 0x000fe40007ffe0ff */
[----:B------:R-:W-:Y:S02]  /*5500*/  LEA.HI R0, R0, 0x1, RZ, 0x19 ;  /* 0x0000000100007811 */ /* 0x000fe400078fc8ff */
[----:B------:R-:W-:Y:S01]  /*5510*/  LEA R11, R18, R9, 0x18 ;  /* 0x00000009120b7211 */ /* 0x000fe200078ec0ff */
[----:B------:R-:W-:Y:S01]  /*5520*/  IMAD.MOV.U32 R9, RZ, RZ, R3 ;  /* 0x000000ffff097224 */ /* 0x000fe200078e0003 */
[----:B------:R-:W-:Y:S02]  /*5530*/  LOP3.LUT R0, R0, 0x3, RZ, 0xc0, !PT ;  /* 0x0000000300007812 */ /* 0x000fe400078ec0ff */
[----:B------:R-:W-:Y:S02]  /*5540*/  MOV R8, RZ ;  /* 0x000000ff00087202 */ /* 0x000fe40000000f00 */
[----:B------:R-:W-:-:S02]  /*5550*/  LEA R10, R2, R11, 0x2 ;  /* 0x0000000b020a7211 */ /* 0x000fc400078e10ff */
[----:B------:R-:W-:-:S07]  /*5560*/  IADD3 R0, PT, PT, -R0, RZ, RZ ;  /* 0x000000ff00007210 */ /* 0x000fce0007ffe1ff */
.L_x_583:
        /* <DEDUP_REMOVED lines=9> */
[----:B0-----:R-:W-:Y:S01]  /*5600*/  IADD3 R10, PT, PT, R10, 0x200, RZ ;  /* 0x000002000a0a7810 */ /* 0x001fe20007ffe0ff */
[----:B------:R-:W-:Y:S06]  /*5610*/  @P0 BRA `(.L_x_583) ;  /* 0xfffffffc00d40947 */ /* 0x000fec000383ffff */
.L_x_582:
[----:B------:R-:W-:Y:S05]  /*5620*/  BSYNC.RECONVERGENT B1 ;  /* 0x0000000000017941 */ /* 0x000fea0003800200 */
.L_x_581:
[----:B------:R-:W-:Y:S05]  /*5630*/  @!P1 BRA `(.L_x_579) ;  /* 0x0000001000949947 */ /* 0x000fea0003800000 */
[----:B------:R-:W-:Y:S01]  /*5640*/  IADD3 R0, PT, PT, -R9, UR45, RZ ;  /* 0x0000002d09007c10 */ /* 0x000fe2000fffe1ff */
[----:B------:R-:W-:Y:S01]  /*5650*/  USHF.L.U32 UR4, UR14, 0x2, URZ ;  /* 0x000000020e047899 */ /* 0x000fe200080006ff */
[----:B------:R-:W-:Y:S01]  /*5660*/  VIADD R13, R13, 0x220 ;  /* 0x000002200d0d7836 */ /* 0x000fe20000000000 */
[----:B------:R-:W-:Y:S01]  /*5670*/  BSSY.RECONVERGENT B1, `(.L_x_584) ;  /* 0x000006e000017945 */ /* 0x000fe20003800200 */
[----:B------:R-:W-:Y:S02]  /*5680*/  ISETP.GT.AND P1, PT, R0, 0x600, PT ;  /* 0x000006000000780c */ /* 0x000fe40003f24270 */
[----:B------:R-:W-:Y:S02]  /*5690*/  PLOP3.LUT P0, PT, PT, PT, PT, 0x80, 0x8 ;  /* 0x000000000008781c */ /* 0x000fe40003f0f070 */
[----:B------:R-:W-:Y:S02]  /*56a0*/  LEA R13, R18, R13, 0x18 ;  /* 0x0000000d120d7211 */ /* 0x000fe400078ec0ff */
[----:B------:R-:W-:-:S04]  /*56b0*/  LEA R0, R9, -UR4, 0x2 ;  /* 0x8000000409007c11 */ /* 0x000fc8000f8e10ff */
[----:B------:R-:W-:-:S03]  /*56c0*/  IADD3 R0, PT, PT, R0, 0x400, R13 ;  /* 0x0000040000007810 */ /* 0x000fc60007ffe00d */
[----:B------:R-:W-:Y:S05]  /*56d0*/  @!P1 BRA `(.L_x_585) ;  /* 0x00000004009c9947 */ /* 0x000fea0003800000 */
[----:B------:R-:W-:Y:S02]  /*56e0*/  MOV R44, UR45 ;  /* 0x0000002d002c7c02 */ /* 0x000fe40008000f00 */
[----:B------:R-:W-:Y:S02]  /*56f0*/  PLOP3.LUT P0, PT, PT, PT, PT, 0x8, 0x80 ;  /* 0x000000000080781c */ /* 0x000fe40003f0e170 */
[----:B------:R-:W-:-:S11]  /*5700*/  IADD3 R44, PT, PT, R44, -0x600, RZ ;  /* 0xfffffa002c2c7810 */ /* 0x000fd60007ffe0ff */
.L_x_586:
        /* <DEDUP_REMOVED lines=19> */
[----:B------:R-:W-:Y:S01]  /*5840*/  FMUL.FTZ R12, R12, 1.4426950216293334961 ;  /* 0x3fb8aa3b0c0c7820 */ /* 0x000fe20000410000 */
        /* <DEDUP_REMOVED lines=8> */
[----:B------:R-:W3:Y:S01]  /*58d0*/  MUFU.EX2 R15, R14 ;  /* 0x0000000e000f7308 */ /* 0x000ee20000000800 */
[----:B------:R-:W1:Y:S01]  /*58e0*/  LDS R42, [R0+0x1a00] ;  /* 0x001a0000002a7984 */ /* 0x000e620000000800 */
[C---:B------:R-:W-:Y:S01]  /*58f0*/  FADD.FTZ R22, -R7.reuse, R22 ;  /* 0x0000001607167221 */ /* 0x040fe20000010100 */
[----:B------:R-:W-:Y:S01]  /*5900*/  FMUL.FTZ R20, R20, 1.4426950216293334961 ;  /* 0x3fb8aa3b14147820 */ /* 0x000fe20000410000 */
[----:B------:R-:W3:Y:S01]  /*5910*/  MUFU.EX2 R17, R18 ;  /* 0x0000001200117308 */ /* 0x000ee20000000800 */
[----:B----4-:R-:W-:Y:S01]  /*5920*/  FADD.FTZ R24, -R7, R24 ;  /* 0x0000001807187221 */ /* 0x010fe20000010100 */
[----:B--2---:R-:W-:Y:S01]  /*5930*/  FADD.FTZ R8, R11, R8 ;  /* 0x000000080b087221 */ /* 0x004fe20000010000 */
[----:B------:R-:W-:Y:S01]  /*5940*/  FMUL.FTZ R22, R22, 1.4426950216293334961 ;  /* 0x3fb8aa3b16167820 */ /* 0x000fe20000410000 */
[----:B------:R-:W2:Y:S01]  /*5950*/  MUFU.EX2 R19, R20 ;  /* 0x0000001400137308 */ /* 0x000ea20000000800 */
[C---:B------:R-:W-:Y:S01]  /*5960*/  FADD.FTZ R26, -R7.reuse, R26 ;  /* 0x0000001a071a7221 */ /* 0x040fe20000010100 */
[----:B-----5:R-:W-:Y:S01]  /*5970*/  FADD.FTZ R8, R8, R13 ;  /* 0x0000000d08087221 */ /* 0x020fe20000010000 */
[----:B------:R-:W-:Y:S01]  /*5980*/  FMUL.FTZ R24, R24, 1.4426950216293334961 ;  /* 0x3fb8aa3b18187820 */ /* 0x000fe20000410000 */
[----:B------:R-:W4:Y:S01]  /*5990*/  MUFU.EX2 R21, R22 ;  /* 0x0000001600157308 */ /* 0x000f220000000800 */
[C---:B------:R-:W-:Y:S01]  /*59a0*/  FADD.FTZ R28, -R7.reuse, R28 ;  /* 0x0000001c071c7221 */ /* 0x040fe20000010100 */
[----:B---3--:R-:W-:Y:S01]  /*59b0*/  FADD.FTZ R8, R8, R15 ;  /* 0x0000000f08087221 */ /* 0x008fe20000010000 */
[----:B------:R-:W-:Y:S01]  /*59c0*/  FMUL.FTZ R26, R26, 1.4426950216293334961 ;  /* 0x3fb8aa3b1a1a7820 */ /* 0x000fe20000410000 */
[----:B------:R-:W3:Y:S01]  /*59d0*/  MUFU.EX2 R23, R24 ;  /* 0x0000001800177308 */ /* 0x000ee20000000800 */
[C---:B------:R-:W-:Y:S01]  /*59e0*/  FADD.FTZ R30, -R7.reuse, R30 ;  /* 0x0000001e071e7221 */ /* 0x040fe20000010100 */
[----:B------:R-:W-:Y:S01]  /*59f0*/  FADD.FTZ R8, R8, R17 ;  /* 0x0000001108087221 */ /* 0x000fe20000010000 */
[----:B------:R-:W-:Y:S01]  /*5a00*/  FMUL.FTZ R28, R28, 1.4426950216293334961 ;  /* 0x3fb8aa3b1c1c7820 */ /* 0x000fe20000410000 */
[----:B------:R-:W5:Y:S01]  /*5a10*/  MUFU.EX2 R25, R26 ;  /* 0x0000001a00197308 */ /* 0x000f620000000800 */
[C---:B------:R-:W-:Y:S01]  /*5a20*/  FADD.FTZ R32, -R7.reuse, R32 ;  /* 0x0000002007207221 */ /* 0x040fe20000010100 */
[----:B--2---:R-:W-:Y:S01]  /*5a30*/  FADD.FTZ R8, R8, R19 ;  /* 0x0000001308087221 */ /* 0x004fe20000010000 */
[----:B------:R-:W-:Y:S01]  /*5a40*/  FMUL.FTZ R30, R30, 1.4426950216293334961 ;  /* 0x3fb8aa3b1e1e7820 */ /* 0x000fe20000410000 */
[----:B------:R-:W2:Y:S01]  /*5a50*/  MUFU.EX2 R27, R28 ;  /* 0x0000001c001b7308 */ /* 0x000ea20000000800 */
[C---:B0-----:R-:W-:Y:S01]  /*5a60*/  FADD.FTZ R34, -R7.reuse, R34 ;  /* 0x0000002207227221 */ /* 0x041fe20000010100 */
[----:B----4-:R-:W-:Y:S01]  /*5a70*/  FADD.FTZ R8, R8, R21 ;  /* 0x0000001508087221 */ /* 0x010fe20000010000 */
[----:B------:R-:W-:Y:S01]  /*5a80*/  FMUL.FTZ R32, R32, 1.4426950216293334961 ;  /* 0x3fb8aa3b20207820 */ /* 0x000fe20000410000 */
[----:B------:R-:W0:Y:S01]  /*5a90*/  MUFU.EX2 R29, R30 ;  /* 0x0000001e001d7308 */ /* 0x000e220000000800 */
[----:B------:R4:W-:Y:S01]  /*5aa0*/  STS [R0+-0x400], R11 ;  /* 0xfffc000b00007388 */ /* 0x0009e20000000800 */
[----:B---3--:R-:W-:Y:S01]  /*5ab0*/  FADD.FTZ R8, R8, R23 ;  /* 0x0000001708087221 */ /* 0x008fe20000010000 */
[C---:B-1----:R-:W-:Y:S01]  /*5ac0*/  FADD.FTZ R36, -R7.reuse, R36 ;  /* 0x0000002407247221 */ /* 0x042fe20000010100 */
[----:B------:R-:W-:Y:S01]  /*5ad0*/  FMUL.FTZ R34, R34, 1.4426950216293334961 ;  /* 0x3fb8aa3b22227820 */ /* 0x000fe20000410000 */
[----:B------:R1:W-:Y:S01]  /*5ae0*/  STS [R0+-0x200], R13 ;  /* 0xfffe000d00007388 */ /* 0x0003e20000000800 */
[----:B-----5:R-:W-:Y:S01]  /*5af0*/  FADD.FTZ R8, R8, R25 ;  /* 0x0000001908087221 */ /* 0x020fe20000010000 */
[C---:B------:R-:W-:Y:S01]  /*5b00*/  FADD.FTZ R38, -R7.reuse, R38 ;  /* 0x0000002607267221 */ /* 0x040fe20000010100 */
[----:B------:R-:W-:Y:S01]  /*5b10*/  FMUL.FTZ R36, R36, 1.4426950216293334961 ;  /* 0x3fb8aa3b24247820 */ /* 0x000fe20000410000 */
[C---:B------:R-:W-:Y:S01]  /*5b20*/  FADD.FTZ R40, -R7.reuse, R40 ;  /* 0x0000002807287221 */ /* 0x040fe20000010100 */
[----:B--2---:R-:W-:Y:S01]  /*5b30*/  FADD.FTZ R8, R8, R27 ;  /* 0x0000001b08087221 */ /* 0x004fe20000010000 */
[----:B----4-:R-:W2:Y:S01]  /*5b40*/  MUFU.EX2 R11, R32 ;  /* 0x00000020000b7308 */ /* 0x010ea20000000800 */
[----:B------:R-:W-:Y:S01]  /*5b50*/  FMUL.FTZ R38, R38, 1.4426950216293334961 ;  /* 0x3fb8aa3b26267820 */ /* 0x000fe20000410000 */
[----:B------:R-:W-:Y:S01]  /*5b60*/  FADD.FTZ R42, -R7, R42 ;  /* 0x0000002a072a7221 */ /* 0x000fe20000010100 */
[----:B0-----:R-:W-:Y:S01]  /*5b70*/  FADD.FTZ R8, R8, R29 ;  /* 0x0000001d08087221 */ /* 0x001fe20000010000 */
[----:B-1----:R-:W0:Y:S01]  /*5b80*/  MUFU.EX2 R13, R34 ;  /* 0x00000022000d7308 */ /* 0x002e220000000800 */
[----:B------:R-:W-:Y:S01]  /*5b90*/  FMUL.FTZ R40, R40, 1.4426950216293334961 ;  /* 0x3fb8aa3b28287820 */ /* 0x000fe20000410000 */
[----:B------:R-:W-:Y:S01]  /*5ba0*/  FMUL.FTZ R42, R42, 1.4426950216293334961 ;  /* 0x3fb8aa3b2a2a7820 */ /* 0x000fe20000410000 */
[----:B------:R-:W-:Y:S01]  /*5bb0*/  STS [R0], R15 ;  /* 0x0000000f00007388 */ /* 0x000fe20000000800 */
[----:B------:R-:W1:Y:S03]  /*5bc0*/  MUFU.EX2 R31, R36 ;  /* 0x00000024001f7308 */ /* 0x000e660000000800 */
[----:B------:R-:W-:Y:S01]  /*5bd0*/  STS [R0+0x200], R17 ;  /* 0x0002001100007388 */ /* 0x000fe20000000800 */
[----:B------:R-:W3:Y:S01]  /*5be0*/  MUFU.EX2 R33, R38 ;  /* 0x0000002600217308 */ /* 0x000ee20000000800 */
[----:B--2---:R-:W-:-:S02]  /*5bf0*/  FADD.FTZ R8, R8, R11 ;  /* 0x0000000b08087221 */ /* 0x004fc40000010000 */
[----:B------:R-:W-:Y:S01]  /*5c00*/  STS [R0+0x400], R19 ;  /* 0x0004001300007388 */ /* 0x000fe20000000800 */
[----:B------:R-:W2:Y:S01]  /*5c10*/  MUFU.EX2 R35, R40 ;  /* 0x0000002800237308 */ /* 0x000ea20000000800 */
[----:B0-----:R-:W-:Y:S02]  /*5c20*/  FADD.FTZ R8, R8, R13 ;  /* 0x0000000d08087221 */ /* 0x001fe40000010000 */
[----:B------:R-:W-:Y:S01]  /*5c30*/  STS [R0+0x600], R21 ;  /* 0x0006001500007388 */ /* 0x000fe20000000800 */
[----:B------:R-:W0:Y:S01]  /*5c40*/  MUFU.EX2 R37, R42 ;  /* 0x0000002a00257308 */ /* 0x000e220000000800 */
[----:B-1----:R-:W-:Y:S02]  /*5c50*/  FADD.FTZ R8, R8, R31 ;  /* 0x0000001f08087221 */ /* 0x002fe40000010000 */
[----:B------:R-:W-:Y:S02]  /*5c60*/  STS [R0+0x800], R23 ;  /* 0x0008001700007388 */ /* 0x000fe40000000800 */
[----:B---3--:R-:W-:-:S02]  /*5c70*/  FADD.FTZ R8, R8, R33 ;  /* 0x0000002108087221 */ /* 0x008fc40000010000 */
[----:B------:R-:W-:Y:S02]  /*5c80*/  STS [R0+0xa00], R25 ;  /* 0x000a001900007388 */ /* 0x000fe40000000800 */
[----:B--2---:R-:W-:Y:S02]  /*5c90*/  FADD.FTZ R8, R8, R35 ;  /* 0x0000002308087221 */ /* 0x004fe40000010000 */
[----:B------:R-:W-:Y:S02]  /*5ca0*/  STS [R0+0xc00], R27 ;  /* 0x000c001b00007388 */ /* 0x000fe40000000800 */
[----:B0-----:R-:W-:Y:S02]  /*5cb0*/  FADD.FTZ R8, R8, R37 ;  /* 0x0000002508087221 */ /* 0x001fe40000010000 */
        /* <DEDUP_REMOVED lines=9> */
.L_x_585:
[----:B------:R-:W-:Y:S05]  /*5d50*/  BSYNC.RECONVERGENT B1 ;  /* 0x0000000000017941 */ /* 0x000fea0003800200 */
.L_x_584:
[----:B------:R-:W-:Y:S01]  /*5d60*/  IADD3 R10, PT, PT, -R9, UR45, RZ ;  /* 0x0000002d090a7c10 */ /* 0x000fe2000fffe1ff */
[----:B------:R-:W-:Y:S03]  /*5d70*/  BSSY.RECONVERGENT B1, `(.L_x_587) ;  /* 0x0000036000017945 */ /* 0x000fe60003800200 */
[----:B------:R-:W-:-:S13]  /*5d80*/  ISETP.GT.AND P1, PT, R10, 0x200, PT ;  /* 0x000002000a00780c */ /* 0x000fda0003f24270 */
[----:B------:R-:W-:Y:S05]  /*5d90*/  @!P1 BRA `(.L_x_588) ;  /* 0x0000000000cc9947 */ /* 0x000fea0003800000 */
[----:B------:R-:W0:Y:S01]  /*5da0*/  LDS R10, [R0+-0x400] ;  /* 0xfffc0000000a7984 */ /* 0x000e220000000800 */
[----:B------:R-:W-:Y:S02]  /*5db0*/  PLOP3.LUT P0, PT, PT, PT, PT, 0x8, 0x80 ;  /* 0x000000000080781c */ /* 0x000fe40003f0e170 */
[----:B------:R-:W-:Y:S01]  /*5dc0*/  IADD3 R9, PT, PT, R9, 0x400, RZ ;  /* 0x0000040009097810 */ /* 0x000fe20007ffe0ff */
        /* <DEDUP_REMOVED lines=10> */
[C---:B--2---:R-:W-:Y:S01]  /*5e70*/  FADD.FTZ R14, -R7.reuse, R14 ;  /* 0x0000000e070e7221 */ /* 0x044fe20000010100 */
[----:B------:R-:W-:Y:S02]  /*5e80*/  FMUL.FTZ R12, R12, 1.4426950216293334961 ;  /* 0x3fb8aa3b0c0c7820 */ /* 0x000fe40000410000 */
[----:B------:R-:W0:Y:S01]  /*5e90*/  MUFU.EX2 R11, R10 ;  /* 0x0000000a000b7308 */ /* 0x000e220000000800 */
[C---:B-----5:R-:W-:Y:S01]  /*5ea0*/  FADD.FTZ R18, -R7.reuse, R18 ;  /* 0x0000001207127221 */ /* 0x060fe20000010100 */
[----:B------:R-:W-:Y:S02]  /*5eb0*/  FMUL.FTZ R14, R14, 1.4426950216293334961 ;  /* 0x3fb8aa3b0e0e7820 */ /* 0x000fe40000410000 */
[----:B------:R-:W1:Y:S01]  /*5ec0*/  MUFU.EX2 R13, R12 ;  /* 0x0000000c000d7308 */ /* 0x000e620000000800 */
[----:B---3--:R-:W-:Y:S01]  /*5ed0*/  FADD.FTZ R20, -R7, R20 ;  /* 0x0000001407147221 */ /* 0x008fe20000010100 */
[----:B------:R-:W-:-:S02]  /*5ee0*/  FMUL.FTZ R18, R18, 1.4426950216293334961 ;  /* 0x3fb8aa3b12127820 */ /* 0x000fc40000410000 */
[----:B------:R-:W2:Y:S01]  /*5ef0*/  MUFU.EX2 R15, R14 ;  /* 0x0000000e000f7308 */ /* 0x000ea20000000800 */
[C---:B------:R-:W-:Y:S01]  /*5f00*/  FADD.FTZ R22, -R7.reuse, R22 ;  /* 0x0000001607167221 */ /* 0x040fe20000010100 */
[----:B------:R-:W-:Y:S02]  /*5f10*/  FMUL.FTZ R20, R20, 1.4426950216293334961 ;  /* 0x3fb8aa3b14147820 */ /* 0x000fe40000410000 */
[----:B------:R-:W3:Y:S01]  /*5f20*/  MUFU.EX2 R17, R18 ;  /* 0x0000001200117308 */ /* 0x000ee20000000800 */
[----:B0-----:R-:W-:Y:S01]  /*5f30*/  FADD.FTZ R8, R8, R11 ;  /* 0x0000000b08087221 */ /* 0x001fe20000010000 */
[C---:B----4-:R-:W-:Y:S01]  /*5f40*/  FADD.FTZ R24, -R7.reuse, R24 ;  /* 0x0000001807187221 */ /* 0x050fe20000010100 */
[----:B------:R-:W-:Y:S01]  /*5f50*/  FMUL.FTZ R22, R22, 1.4426950216293334961 ;  /* 0x3fb8aa3b16167820 */ /* 0x000fe20000410000 */
[----:B------:R-:W0:Y:S01]  /*5f60*/  MUFU.EX2 R19, R20 ;  /* 0x0000001400137308 */ /* 0x000e220000000800 */
[----:B-1----:R-:W-:Y:S01]  /*5f70*/  FADD.FTZ R8, R8, R13 ;  /* 0x0000000d08087221 */ /* 0x002fe20000010000 */
[----:B------:R-:W-:Y:S01]  /*5f80*/  FADD.FTZ R26, -R7, R26 ;  /* 0x0000001a071a7221 */ /* 0x000fe20000010100 */
[----:B------:R-:W-:Y:S01]  /*5f90*/  FMUL.FTZ R24, R24, 1.4426950216293334961 ;  /* 0x3fb8aa3b18187820 */ /* 0x000fe20000410000 */
[----:B------:R-:W1:Y:S01]  /*5fa0*/  MUFU.EX2 R21, R22 ;  /* 0x0000001600157308 */ /* 0x000e620000000800 */
[----:B--2---:R-:W-:Y:S01]  /*5fb0*/  FADD.FTZ R8, R8, R15 ;  /* 0x0000000f08087221 */ /* 0x004fe20000010000 */
[----:B------:R-:W-:Y:S01]  /*5fc0*/  FMUL.FTZ R26, R26, 1.4426950216293334961 ;  /* 0x3fb8aa3b1a1a7820 */ /* 0x000fe20000410000 */
[----:B------:R-:W-:Y:S01]  /*5fd0*/  STS [R0+-0x400], R11 ;  /* 0xfffc000b00007388 */ /* 0x000fe20000000800 */
[----:B------:R-:W2:Y:S01]  /*5fe0*/  MUFU.EX2 R23, R24 ;  /* 0x0000001800177308 */ /* 0x000ea20000000800 */
[----:B---3--:R-:W-:-:S02]  /*5ff0*/  FADD.FTZ R8, R8, R17 ;  /* 0x0000001108087221 */ /* 0x008fc40000010000 */
[----:B------:R-:W-:Y:S01]  /*6000*/  STS [R0+-0x200], R13 ;  /* 0xfffe000d00007388 */ /* 0x000fe20000000800 */
[----:B------:R-:W3:Y:S01]  /*6010*/  MUFU.EX2 R25, R26 ;  /* 0x0000001a00197308 */ /* 0x000ee20000000800 */
[----:B0-----:R-:W-:Y:S02]  /*6020*/  FADD.FTZ R8, R8, R19 ;  /* 0x0000001308087221 */ /* 0x001fe40000010000 */
[----:B------:R-:W-:Y:S02]  /*6030*/  STS [R0], R15 ;  /* 0x0000000f00007388 */ /* 0x000fe40000000800 */
[----:B-1----:R-:W-:Y:S02]  /*6040*/  FADD.FTZ R8, R8, R21 ;  /* 0x0000001508087221 */ /* 0x002fe40000010000 */
[----:B------:R-:W-:Y:S02]  /*6050*/  STS [R0+0x200], R17 ;  /* 0x0002001100007388 */ /* 0x000fe40000000800 */
[----:B--2---:R-:W-:-:S02]  /*6060*/  FADD.FTZ R8, R8, R23 ;  /* 0x0000001708087221 */ /* 0x004fc40000010000 */
[----:B------:R-:W-:Y:S02]  /*6070*/  STS [R0+0x400], R19 ;  /* 0x0004001300007388 */ /* 0x000fe40000000800 */
[----:B---3--:R-:W-:Y:S02]  /*6080*/  FADD.FTZ R8, R8, R25 ;  /* 0x0000001908087221 */ /* 0x008fe40000010000 */
[----:B------:R-:W-:Y:S04]  /*6090*/  STS [R0+0x600], R21 ;  /* 0x0006001500007388 */ /* 0x000fe80000000800 */
[----:B------:R-:W-:Y:S04]  /*60a0*/  STS [R0+0x800], R23 ;  /* 0x0008001700007388 */ /* 0x000fe80000000800 */
[----:B------:R0:W-:Y:S02]  /*60b0*/  STS [R0+0xa00], R25 ;  /* 0x000a001900007388 */ /* 0x0001e40000000800 */
[----:B0-----:R-:W-:-:S07]  /*60c0*/  VIADD R0, R0, 0x1000 ;  /* 0x0000100000007836 */ /* 0x001fce0000000000 */
.L_x_588:
[----:B------:R-:W-:Y:S05]  /*60d0*/  BSYNC.RECONVERGENT B1 ;  /* 0x0000000000017941 */ /* 0x000fea0003800200 */
.L_x_587:
        /* <DEDUP_REMOVED lines=9> */
[C---:B--2---:R-:W-:Y:S01]  /*6170*/  FADD.FTZ R14, -R7.reuse, R14 ;  /* 0x0000000e070e7221 */ /* 0x044fe20000010100 */
[----:B------:R-:W-:Y:S02]  /*6180*/  FMUL.FTZ R12, R12, 1.4426950216293334961 ;  /* 0x3fb8aa3b0c0c7820 */ /* 0x000fe40000410000 */
        /* <DEDUP_REMOVED lines=16> */
.L_x_580:
[----:B------:R-:W-:Y:S01]  /*6290*/  HFMA2 R8, -RZ, RZ, 0, 7.62939453125e-06 ;  /* 0x00000080ff087431 */ /* 0x000fe200000001ff */
[----:B------:R-:W1:Y:S01]  /*62a0*/  S2UR UR4, SR_CTAID.Y ;  /* 0x00000000000479c3 */ /* 0x000e620000002600 */
[----:B------:R-:W-:Y:S01]  /*62b0*/  LOP3.LUT R9, RZ, R2, RZ, 0x33, !PT ;  /* 0x00000002ff097212 */ /* 0x000fe200078e33ff */
[----:B------:R-:W-:Y:S02]  /*62c0*/  BSSY.RECONVERGENT B1, `(.L_x_589) ;  /* 0x0000025000017945 */ /* 0x000fe40003800200 */
[----:B------:R-:W-:-:S04]  /*62d0*/  VIADDMNMX R8, R3, R8, UR45, !PT ;  /* 0x0000002d03087e46 */ /* 0x000fc8000f800108 */
[----:B------:R-:W-:-:S04]  /*62e0*/  IADD3 R9, PT, PT, R8, -UR14, R9 ;  /* 0x8000000e08097c10 */ /* 0x000fc8000fffe009 */
[C---:B------:R-:W-:Y:S02]  /*62f0*/  LOP3.LUT R8, R9.reuse, 0x180, RZ, 0xc0, !PT ;  /* 0x0000018009087812 */ /* 0x040fe400078ec0ff */
[----:B------:R-:W-:Y:S02]  /*6300*/  ISETP.GE.U32.AND P0, PT, R9, 0x180, PT ;  /* 0x000001800900780c */ /* 0x000fe40003f06070 */
[----:B------:R-:W-:Y:S02]  /*6310*/  ISETP.NE.AND P1, PT, R8, 0x180, PT ;  /* 0x000001800800780c */ /* 0x000fe40003f25270 */
[----:B------:R-:W-:Y:S01]  /*6320*/  MOV R8, RZ ;  /* 0x000000ff00087202 */ /* 0x000fe20000000f00 */
[----:B-1----:R-:W-:Y:S02]  /*6330*/  IMAD R15, R0, UR4, RZ ;  /* 0x00000004000f7c24 */ /* 0x002fe4000f8e02ff */
[----:B------:R-:W-:-:S03]  /*6340*/  IMAD.MOV.U32 R0, RZ, RZ, R3 ;  /* 0x000000ffff007224 */ /* 0x000fc600078e0003 */
[----:B------:R-:W-:-:S05]  /*6350*/  SHF.R.S32.HI R20, RZ, 0x1f, R15 ;  /* 0x0000001fff147819 */ /* 0x000fca000001140f */
[----:B------:R-:W-:Y:S05]  /*6360*/  @!P1 BRA `(.L_x_590) ;  /* 0x0000000000689947 */ /* 0x000fea0003800000 */
[----:B------:R-:W-:Y:S02]  /*6370*/  IADD3 R13, PT, PT, R13, 0x220, RZ ;  /* 0x000002200d0d7810 */ /* 0x000fe40007ffe0ff */
[----:B------:R-:W-:Y:S02]  /*6380*/  LEA.HI R0, R9, 0x1, RZ, 0x19 ;  /* 0x0000000109007811 */ /* 0x000fe400078fc8ff */
[--C-:B------:R-:W-:Y:S02]  /*6390*/  IADD3 R10, P1, P2, R15, R10, R3.reuse ;  /* 0x0000000a0f0a7210 */ /* 0x100fe40007a3e003 */
[----:B------:R-:W-:Y:S02]  /*63a0*/  LEA R13, R18, R13, 0x18 ;  /* 0x0000000d120d7211 */ /* 0x000fe400078ec0ff */
[----:B------:R-:W-:Y:S01]  /*63b0*/  LOP3.LUT R9, R0, 0x3, RZ, 0xc0, !PT ;  /* 0x0000000300097812 */ /* 0x000fe200078ec0ff */
[----:B------:R-:W-:Y:S01]  /*63c0*/  IMAD.MOV.U32 R0, RZ, RZ, R3 ;  /* 0x000000ffff007224 */ /* 0x000fe200078e0003 */
[----:B------:R-:W-:-:S02]  /*63d0*/  IADD3.X R11, PT, PT, R20, R11, RZ, P1, P2 ;  /* 0x0000000b140b7210 */ /* 0x000fc40000fe44ff */
[----:B------:R-:W-:Y:S02]  /*63e0*/  MOV R8, RZ ;  /* 0x000000ff00087202 */ /* 0x000fe40000000f00 */
[----:B------:R-:W-:Y:S02]  /*63f0*/  LEA R12, R2, R13, 0x2 ;  /* 0x0000000d020c7211 */ /* 0x000fe400078e10ff */
[----:B------:R-:W-:-:S07]  /*6400*/  IADD3 R9, PT, PT, -R9, RZ, RZ ;  /* 0x000000ff09097210 */ /* 0x000fce0007ffe1ff */
.L_x_591:
[----:B------:R1:W2:Y:S01]  /*6410*/  LDG.E.U8 R13, desc[UR36][R10.64] ;  /* 0x000000240a0d7981 */ /* 0x0002a2000c1e1100 */
[----:B------:R-:W-:Y:S02]  /*6420*/  IADD3 R9, PT, PT, R9, 0x1, RZ ;  /* 0x0000000109097810 */ /* 0x000fe40007ffe0ff */
[----:B------:R-:W-:Y:S02]  /*6430*/  IADD3 R0, PT, PT, R0, 0x80, RZ ;  /* 0x0000008000007810 */ /* 0x000fe40007ffe0ff */
[----:B-1----:R-:W-:-:S05]  /*6440*/  IADD3 R10, P2, PT, R10, 0x80, RZ ;  /* 0x000000800a0a7810 */ /* 0x002fca0007f5e0ff */
[----:B------:R-:W-:Y:S01]  /*6450*/  IMAD.X R11, RZ, RZ, R11, P2 ;  /* 0x000000ffff0b7224 */ /* 0x000fe200010e060b */
[----:B--2---:R-:W-:Y:S01]  /*6460*/  ISETP.NE.AND P1, PT, R13, RZ, PT ;  /* 0x000000ff0d00720c */ /* 0x004fe20003f25270 */
[----:B------:R-:W-:-:S12]  /*6470*/  IMAD.MOV.U32 R13, RZ, RZ, RZ ;  /* 0x000000ffff0d7224 */ /* 0x000fd800078e00ff */
        /* <DEDUP_REMOVED lines=9> */
.L_x_590:
[----:B------:R-:W-:Y:S05]  /*6510*/  BSYNC.RECONVERGENT B1 ;  /* 0x0000000000017941 */ /* 0x000fea0003800200 */
.L_x_589:
[----:B------:R-:W-:Y:S05]  /*6520*/  @!P0 BRA `(.L_x_579) ;  /* 0x0000000000d88947 */ /* 0x000fea0003800000 */
[----:B------:R-:W1:Y:S01]  /*6530*/  S2R R12, SR_CgaCtaId ;  /* 0x00000000000c7919 */ /* 0x000e620000008800 */
[----:B------:R-:W2:Y:S01]  /*6540*/  LDCU.64 UR8, c[0x0][0x420] ;  /* 0x00008400ff0877ac */ /* 0x000ea20008000a00 */
[----:B------:R-:W-:Y:S01]  /*6550*/  MOV R9, 0x400 ;  /* 0x0000040000097802 */ /* 0x000fe20000000f00 */
[----:B------:R-:W-:-:S03]  /*6560*/  USHF.L.U32 UR4, UR14, 0x2, URZ ;  /* 0x000000020e047899 */ /* 0x000fc600080006ff */
[----:B------:R-:W-:-:S03]  /*6570*/  IADD3 R11, PT, PT, R9, 0x220, RZ ;  /* 0x00000220090b7810 */ /* 0x000fc60007ffe0ff */
[----:B------:R-:W-:Y:S02]  /*6580*/  LEA R9, R0, -UR4, 0x2 ;  /* 0x8000000400097c11 */ /* 0x000fe4000f8e10ff */
[----:B--2---:R-:W-:-:S04]  /*6590*/  IADD3 R10, P0, P1, R15, UR8, R0 ;  /* 0x000000080f0a7c10 */ /* 0x004fc8000f91e000 */
[----:B------:R-:W-:Y:S02]  /*65a0*/  IADD3 R10, P2, PT, R10, 0x100, RZ ;  /* 0x000001000a0a7810 */ /* 0x000fe40007f5e0ff */
[----:B-1----:R-:W-:Y:S02]  /*65b0*/  LEA R12, R12, R11, 0x18 ;  /* 0x0000000b0c0c7211 */ /* 0x002fe400078ec0ff */
[----:B------:R-:W-:Y:S02]  /*65c0*/  IADD3.X R11, PT, PT, R20, UR9, RZ, P0, P1 ;  /* 0x00000009140b7c10 */ /* 0x000fe400087e24ff */
[----:B------:R-:W-:-:S03]  /*65d0*/  IADD3 R9, PT, PT, R9, 0x400, R12 ;  /* 0x0000040009097810 */ /* 0x000fc60007ffe00c */
[----:B------:R-:W-:-:S07]  /*65e0*/  IMAD.X R11, RZ, RZ, R11, P2 ;  /* 0x000000ffff0b7224 */ /* 0x000fce00010e060b */
.L_x_592:
[----:B------:R-:W2:Y:S04]  /*65f0*/  LDG.E.U8 R15, desc[UR36][R10.64+-0x100] ;  /* 0xffff00240a0f7981 */ /* 0x000ea8000c1e1100 */
[----:B------:R-:W5:Y:S04]  /*6600*/  LDG.E.U8 R12, desc[UR36][R10.64+-0x80] ;  /* 0xffff80240a0c7981 */ /* 0x000f68000c1e1100 */
[----:B------:R-:W3:Y:S04]  /*6610*/  LDG.E.U8 R13, desc[UR36][R10.64] ;  /* 0x000000240a0d7981 */ /* 0x000ee8000c1e1100 */
[----:B------:R-:W4:Y:S01]  /*6620*/  LDG.E.U8 R14, desc[UR36][R10.64+0x80] ;  /* 0x000080240a0e7981 */ /* 0x000f22000c1e1100 */
[----:B------:R-:W-:-:S02]  /*6630*/  IADD3 R0, PT, PT, R0, 0x200, RZ ;  /* 0x0000020000007810 */ /* 0x000fc40007ffe0ff */
[----:B--2---:R-:W-:Y:S02]  /*6640*/  ISETP.NE.AND P0, PT, R15, RZ, PT ;  /* 0x000000ff0f00720c */ /* 0x004fe40003f05270 */
[----:B-----5:R-:W-:Y:S02]  /*6650*/  ISETP.NE.AND P1, PT, R12, RZ, PT ;  /* 0x000000ff0c00720c */ /* 0x020fe40003f25270 */
[----:B---3--:R-:W-:Y:S02]  /*6660*/  ISETP.NE.AND P2, PT, R13, RZ, PT ;  /* 0x000000ff0d00720c */ /* 0x008fe40003f45270 */
[----:B----4-:R-:W-:-:S07]  /*6670*/  ISETP.NE.AND P3, PT, R14, RZ, PT ;  /* 0x000000ff0e00720c */ /* 0x010fce0003f65270 */
[----:B------:R-:W0:Y:S04]  /*6680*/  @!P0 LDS R12, [R9+-0x400] ;  /* 0xfffc0000090c8984 */ /* 0x000e280000000800 */
[----:B------:R-:W1:Y:S04]  /*6690*/  @!P1 LDS R14, [R9+-0x200] ;  /* 0xfffe0000090e9984 */ /* 0x000e680000000800 */
[----:B------:R-:W2:Y:S04]  /*66a0*/  @!P2 LDS R18, [R9] ;  /* 0x000000000912a984 */ /* 0x000ea80000000800 */
[----:B------:R-:W3:Y:S01]  /*66b0*/  @!P3 LDS R20, [R9+0x200] ;  /* 0x000200000914b984 */ /* 0x000ee20000000800 */
[----:B0-----:R-:W-:Y:S01]  /*66c0*/  @!P0 FADD.FTZ R13, -R7, R12 ;  /* 0x0000000c070d8221 */ /* 0x001fe20000010100 */
[----:B------:R-:W-:-:S03]  /*66d0*/  HFMA2 R12, -RZ, RZ, 0, 0 ;  /* 0x00000000ff0c7431 */ /* 0x000fc600000001ff */
[----:B------:R-:W-:Y:S01]  /*66e0*/  @!P0 FMUL.FTZ R13, R13, 1.4426950216293334961 ;  /* 0x3fb8aa3b0d0d8820 */ /* 0x000fe20000410000 */
[----:B-1----:R-:W-:Y:S01]  /*66f0*/  @!P1 FADD.FTZ R15, -R7, R14 ;  /* 0x0000000e070f9221 */ /* 0x002fe20000010100 */
[----:B------:R-:W-:Y:S02]  /*6700*/  MOV R14, RZ ;  /* 0x000000ff000e7202 */ /* 0x000fe40000000f00 */
[----:B------:R-:W0:Y:S01]  /*6710*/  @!P0 MUFU.EX2 R12, R13 ;  /* 0x0000000d000c8308 */ /* 0x000e220000000800 */
[----:B------:R-:W-:Y:S01]  /*6720*/  @!P1 FMUL.FTZ R15, R15, 1.4426950216293334961 ;  /* 0x3fb8aa3b0f0f9820 */ /* 0x000fe20000410000 */
[C---:B--2---:R-:W-:Y:S01]  /*6730*/  @!P2 FADD.FTZ R17, -R7.reuse, R18 ;  /* 0x000000120711a221 */ /* 0x044fe20000010100 */
[----:B------:R-:W-:Y:S02]  /*6740*/  IMAD.MOV.U32 R18, RZ, RZ, RZ ;  /* 0x000000ffff127224 */ /* 0x000fe400078e00ff */
[----:B---3--:R-:W-:Y:S01]  /*6750*/  @!P3 FADD.FTZ R19, -R7, R20 ;  /* 0x000000140713b221 */ /* 0x008fe20000010100 */
[----:B------:R-:W1:Y:S01]  /*6760*/  @!P1 MUFU.EX2 R14, R15 ;  /* 0x0000000f000e9308 */ /* 0x000e620000000800 */
[----:B------:R-:W-:Y:S01]  /*6770*/  @!P2 FMUL.FTZ R17, R17, 1.4426950216293334961 ;  /* 0x3fb8aa3b1111a820 */ /* 0x000fe20000410000 */
[----:B------:R-:W-:-:S02]  /*6780*/  HFMA2 R20, -RZ, RZ, 0, 0 ;  /* 0x00000000ff147431 */ /* 0x000fc400000001ff */
[----:B------:R-:W-:Y:S01]  /*6790*/  @!P3 FMUL.FTZ R19, R19, 1.4426950216293334961 ;  /* 0x3fb8aa3b1313b820 */ /* 0x000fe20000410000 */
[----:B------:R-:W-:Y:S01]  /*67a0*/  ISETP.GE.AND P0, PT, R0, UR45, PT ;  /* 0x0000002d00007c0c */ /* 0x000fe2000bf06270 */
[----:B------:R-:W2:Y:S01]  /*67b0*/  @!P2 MUFU.EX2 R18, R17 ;  /* 0x000000110012a308 */ /* 0x000ea20000000800 */
[----:B------:R-:W-:-:S03]  /*67c0*/  IADD3 R10, P1, PT, R10, 0x200, RZ ;  /* 0x000002000a0a7810 */ /* 0x000fc60007f3e0ff */
[----:B------:R-:W3:Y:S01]  /*67d0*/  @!P3 MUFU.EX2 R20, R19 ;  /* 0x000000130014b308 */ /* 0x000ee20000000800 */
[----:B0-----:R-:W-:Y:S01]  /*67e0*/  FADD.FTZ R13, R12, R8 ;  /* 0x000000080c0d7221 */ /* 0x001fe20000010000 */
[----:B------:R-:W-:Y:S01]  /*67f0*/  STS [R9+-0x400], R12 ;  /* 0xfffc000c09007388 */ /* 0x000fe20000000800 */
[----:B------:R-:W-:Y:S02]  /*6800*/  IMAD.X R11, RZ, RZ, R11, P1 ;  /* 0x000000ffff0b7224 */ /* 0x000fe400008e060b */
[----:B-1----:R-:W-:Y:S01]  /*6810*/  FADD.FTZ R13, R13, R14 ;  /* 0x0000000e0d0d7221 */ /* 0x002fe20000010000 */
[----:B------:R-:W-:Y:S03]  /*6820*/  STS [R9+-0x200], R14 ;  /* 0xfffe000e09007388 */ /* 0x000fe60000000800 */
[----:B--2---:R-:W-:Y:S01]  /*6830*/  FADD.FTZ R13, R13, R18 ;  /* 0x000000120d0d7221 */ /* 0x004fe20000010000 */
[----:B------:R-:W-:Y:S03]  /*6840*/  STS [R9], R18 ;  /* 0x0000001209007388 */ /* 0x000fe60000000800 */
[----:B---3--:R-:W-:Y:S01]  /*6850*/  FADD.FTZ R8, R13, R20 ;  /* 0x000000140d087221 */ /* 0x008fe20000010000 */
[----:B------:R0:W-:Y:S02]  /*6860*/  STS [R9+0x200], R20 ;  /* 0x0002001409007388 */ /* 0x0001e40000000800 */
[----:B0-----:R-:W-:Y:S01]  /*6870*/  IADD3 R9, PT, PT, R9, 0x800, RZ ;  /* 0x0000080009097810 */ /* 0x001fe20007ffe0ff */
[----:B------:R-:W-:Y:S06]  /*6880*/  @!P0 BRA `(.L_x_592) ;  /* 0xfffffffc00588947 */ /* 0x000fec000383ffff */
.L_x_579:
[----:B------:R-:W-:Y:S05]  /*6890*/  BSYNC.RECONVERGENT B0 ;  /* 0x0000000000007941 */ /* 0x000fea0003800200 */
.L_x_578:
[----:B0-----:R-:W0:Y:S01]  /*68a0*/  SHFL.BFLY PT, R7, R8, 0x10, 0x1f ;  /* 0x0e001f0008077f89 */ /* 0x001e2200000e0000 */
[C---:B------:R-:W-:Y:S01]  /*68b0*/  ISETP.NE.AND P0, PT, R5.reuse, RZ, PT ;  /* 0x000000ff0500720c */ /* 0x040fe20003f05270 */
[----:B------:R-:W1:Y:S01]  /*68c0*/  LDCU.U8 UR11, c[0x0][0x48c] ;  /* 0x00009180ff0b77ac */ /* 0x000e620008000000 */
[----:B------:R-:W-:Y:S01]  /*68d0*/  ISETP.GT.U32.AND P1, PT, R5, 0x3, PT ;  /* 0x000000030500780c */ /* 0x000fe20003f24070 */
[----:B------:R-:W-:Y:S01]  /*68e0*/  UMOV UR5, URZ ;  /* 0x000000ff00057c82 */ /* 0x000fe20008000000 */
[----:B0-----:R-:W-:-:S05]  /*68f0*/  FADD.FTZ R7, R7, R8 ;  /* 0x0000000807077221 */ /* 0x001fca0000010000 */
[----:B------:R-:W0:Y:S02]  /*6900*/  SHFL.BFLY PT, R0, R7, 0x8, 0x1f ;  /* 0x0d001f0007007f89 */ /* 0x000e2400000e0000 */
[----:B0-----:R-:W-:Y:S02]  /*6910*/  FADD.FTZ R0, R7, R0 ;  /* 0x0000000007007221 */ /* 0x001fe40000010000 */
[----:B------:R-:W0:Y:S03]  /*6920*/  LDC R7, c[0x0][0x3f4] ;  /* 0x0000fd00ff077b82 */ /* 0x000e260000000800 */
[----:B------:R-:W2:Y:S01]  /*6930*/  SHFL.BFLY PT, R9, R0, 0x4, 0x1f ;  /* 0x0c801f0000097f89 */ /* 0x000ea200000e0000 */
[----:B0-----:R-:W-:Y:S01]  /*6940*/  IADD3 R7, PT, PT, R7, 0x4, RZ ;  /* 0x0000000407077810 */ /* 0x001fe20007ffe0ff */
[----:B--2---:R-:W-:-:S03]  /*6950*/  FADD.FTZ R9, R0, R9 ;  /* 0x0000000900097221 */ /* 0x004fc60000010000 */
[----:B------:R-:W-:Y:S02]  /*6960*/  SHF.R.S32.HI R8, RZ, 0x1f, R7 ;  /* 0x0000001fff087819 */ /* 0x000fe40000011407 */
[----:B------:R-:W0:Y:S02]  /*6970*/  SHFL.BFLY PT, R10, R9, 0x2, 0x1f ;  /* 0x0c401f00090a7f89 */ /* 0x000e2400000e0000 */
[----:B------:R-:W-:-:S05]  /*6980*/  LEA.HI R8, R8, R7, RZ, 0x2 ;  /* 0x0000000708087211 */ /* 0x000fca00078f10ff */
[----:B------:R-:W-:-:S05]  /*6990*/  IMAD.SHL.U32 R8, R8, 0x4, RZ ;  /* 0x0000000408087824 */ /* 0x000fca00078e00ff */
[----:B------:R-:W-:Y:S01]  /*69a0*/  R2UR UR4, R8 ;  /* 0x00000000080472ca */ /* 0x000fe200000e0000 */
[----:B0-----:R-:W-:-:S12]  /*69b0*/  FADD.FTZ R10, R9, R10 ;  /* 0x0000000a090a7221 */ /* 0x001fd80000010000 */
[----:B------:R-:W-:-:S03]  /*69c0*/  ULOP3.LUT UR7, UR4, 0xfffffff0, URZ, 0xc0, !UPT ;  /* 0xfffffff004077892 */ /* 0x000fc6000f8ec0ff */
[----:B------:R-:W-:Y:S01]  /*69d0*/  UMOV UR4, URZ ;  /* 0x000000ff00047c82 */ /* 0x000fe20008000000 */
[----:B------:R-:W0:Y:S02]  /*69e0*/  SHFL.BFLY PT, R11, R10, 0x1, 0x1f ;  /* 0x0c201f000a0b7f89 */ /* 0x000e2400000e0000 */
[----:B0-----:R-:W-:-:S05]  /*69f0*/  FADD.FTZ R11, R10, R11 ;  /* 0x0000000b0a0b7221 */ /* 0x001fca0000010000 */
[----:B------:R-:W-:Y:S01]  /*6a00*/  @!P0 STS [R4+0x10], R11 ;  /* 0x0000100b04008388 */ /* 0x000fe20000000800 */
[----:B------:R-:W-:Y:S01]  /*6a10*/  BAR.SYNC.DEFER_BLOCKING 0x0 ;  /* 0x0000000000007b1d */ /* 0x000fe20000010000 */
[----:B-1----:R-:W-:-:S05]  /*6a20*/  ISETP.NE.AND P0, PT, RZ, UR11, PT ;  /* 0x0000000bff007c0c */ /* 0x002fca000bf05270 */
        /* <DEDUP_REMOVED lines=9> */
[----:B------:R-:W-:Y:S05]  /*6ac0*/  @!P0 BRA `(.L_x_593) ;  /* 0x0000000000248947 */ /* 0x000fea0003800000 */
        /* <DEDUP_REMOVED lines=9> */
.L_x_593:
        /* <DEDUP_REMOVED lines=15> */
[----:B------:R-:W-:Y:S01]  /*6c50*/  UMOV UR8, 0x400 ;  /* 0x0000040000087882 */ /* 0x000fe20000000000 */
[C---:B------:R-:W-:Y:S01]  /*6c60*/  SHF.L.U32 R4, R0.reuse, 0x7, RZ ;  /* 0x0000000700047819 */ /* 0x040fe200000006ff */
[----:B------:R-:W-:Y:S01]  /*6c70*/  UIADD3 UR8, UPT, UPT, UR8, 0x220, URZ ;  /* 0x0000022008087890 */ /* 0x000fe2000fffe0ff */
[----:B------:R-:W-:Y:S01]  /*6c80*/  LOP3.LUT R0, R0, 0x3, RZ, 0xc0, !PT ;  /* 0x0000000300007812 */ /* 0x000fe200078ec0ff */
[----:B------:R-:W-:Y:S01]  /*6c90*/  IMAD.X R10, RZ, RZ, UR5, P2 ;  /* 0x00000005ff0a7e24 */ /* 0x000fe200090e06ff */
[----:B------:R-:W-:-:S02]  /*6ca0*/  LOP3.LUT R6, R4, 0x180, RZ, 0xc0, !PT ;  /* 0x0000018004067812 */ /* 0x000fc400078ec0ff */
[----:B------:R-:W-:Y:S02]  /*6cb0*/  LEA R4, R2, UR7, 0x1 ;  /* 0x0000000702047c11 */ /* 0x000fe4000f8e08ff */
[----:B------:R-:W-:Y:S02]  /*6cc0*/  IADD3 R3, PT, PT, R3, R6, RZ ;  /* 0x0000000603037210 */ /* 0x000fe40007ffe0ff */
[----:B------:R-:W-:Y:S02]  /*6cd0*/  IADD3 R7, PT, PT, -R0, RZ, RZ ;  /* 0x000000ff00077210 */ /* 0x000fe40007ffe1ff */
[----:B--2---:R-:W-:-:S04]  /*6ce0*/  LEA R8, P2, R9, UR12, 0x2 ;  /* 0x0000000c09087c11 */ /* 0x004fc8000f8410ff */
[----:B------:R-:W-:Y:S01]  /*6cf0*/  LEA.HI.X R9, R9, UR13, R10, 0x2, P2 ;  /* 0x0000000d09097c11 */ /* 0x000fe200090f140a */
[----:B0-----:R-:W-:-:S06]  /*6d00*/  ULEA UR8, UR9, UR8, 0x18 ;  /* 0x0000000809087291 */ /* 0x001fcc000f8ec0ff */
[----:B------:R-:W-:Y:S01]  /*6d10*/  VIADD R0, R4, UR8 ;  /* 0x0000000804007c36 */ /* 0x000fe20008000000 */
[----:B------:R-:W-:-:S07]  /*6d20*/  LEA R6, R2, UR8, 0x2 ;  /* 0x0000000802067c11 */ /* 0x000fce000f8e10ff */
.L_x_598:
[----:B--2---:R0:W1:Y:S01]  /*6d30*/  LDS R4, [R6] ;  /* 0x0000000006047984 */ /* 0x0040620000000800 */
[----:B------:R-:W-:Y:S01]  /*6d40*/  @P0 MOV R5, R9 ;  /* 0x0000000900050202 */ /* 0x000fe20000000f00 */
[----:B------:R-:W-:-:S05]  /*6d50*/  VIADD R7, R7, 0x1 ;  /* 0x0000000107077836 */ /* 0x000fca0000000000 */
[----:B------:R-:W-:Y:S02]  /*6d60*/  ISETP.NE.AND P3, PT, R7, RZ, PT ;  /* 0x000000ff0700720c */ /* 0x000fe40003f65270 */
[----:B0-----:R-:W-:Y:S01]  /*6d70*/  IADD3 R6, PT, PT, R6, 0x200, RZ ;  /* 0x0000020006067810 */ /* 0x001fe20007ffe0ff */
        /* <DEDUP_REMOVED lines=10> */
.L_x_597:
[----:B------:R-:W-:Y:S05]  /*6e20*/  BSYNC.RECONVERGENT B1 ;  /* 0x0000000000017941 */ /* 0x000fea0003800200 */
.L_x_596:
[----:B------:R-:W-:Y:S05]  /*6e30*/  @!P1 BRA `(.L_x_595) ;  /* 0x0000000000d49947 */ /* 0x000fea0003800000 */
[----:B------:R-:W0:Y:S01]  /*6e40*/  S2R R6, SR_CgaCtaId ;  /* 0x0000000000067919 */ /* 0x000e220000008800 */
[----:B------:R-:W5:Y:S01]  /*6e50*/  LDCU.64 UR12, c[0x0][0x480] ;  /* 0x00009000ff0c77ac */ /* 0x000f620008000a00 */
[----:B------:R-:W-:Y:S02]  /*6e60*/  LEA R0, R3, UR7, 0x1 ;  /* 0x0000000703007c11 */ /* 0x000fe4000f8e08ff */
[----:B------:R-:W-:Y:S01]  /*6e70*/  MOV R7, UR14 ;  /* 0x0000000e00077c02 */ /* 0x000fe20008000f00 */
[----:B------:R-:W-:Y:S01]  /*6e80*/  USHF.L.U32 UR8, UR14, 0x2, URZ ;  /* 0x000000020e087899 */ /* 0x000fe200080006ff */
[----:B--2---:R-:W-:Y:S01]  /*6e90*/  MOV R5, 0x400 ;  /* 0x0000040000057802 */ /* 0x004fe20000000f00 */
[----:B------:R-:W-:Y:S02]  /*6ea0*/  UISETP.NE.AND UP0, UPT, UR11, URZ, UPT ;  /* 0x000000ff0b00728c */ /* 0x000fe4000bf05270 */
[----:B------:R-:W-:Y:S01]  /*6eb0*/  ISETP.NE.AND P1, PT, RZ, UR11, PT ;  /* 0x0000000bff007c0c */ /* 0x000fe2000bf25270 */
[----:B------:R-:W-:Y:S01]  /*6ec0*/  IMAD R4, R7, -0x2, R0 ;  /* 0xfffffffe07047824 */ /* 0x000fe200078e0200 */
[----:B------:R-:W-:-:S02]  /*6ed0*/  IADD3 R5, PT, PT, R5, 0x220, RZ ;  /* 0x0000022005057810 */ /* 0x000fc40007ffe0ff */
[C---:B------:R-:W-:Y:S02]  /*6ee0*/  IADD3 R7, P2, PT, R3.reuse, UR4, RZ ;  /* 0x0000000403077c10 */ /* 0x040fe4000ff5e0ff */
[----:B------:R-:W-:Y:S02]  /*6ef0*/  LEA R0, R3, -UR8, 0x2 ;  /* 0x8000000803007c11 */ /* 0x000fe4000f8e10ff */
[----:B------:R-:W-:Y:S02]  /*6f00*/  PLOP3.LUT P0, PT, PT, PT, UP0, 0x80, 0x8 ;  /* 0x000000000008781c */ /* 0x000fe40003f0f008 */
[----:B-----5:R-:W-:Y:S02]  /*6f10*/  LEA R8, P3, R7, UR12, 0x2 ;  /* 0x0000000c07087c11 */ /* 0x020fe4000f8610ff */
[----:B0-----:R-:W-:Y:S01]  /*6f20*/  LEA R5, R6, R5, 0x18 ;  /* 0x0000000506057211 */ /* 0x001fe200078ec0ff */
[----:B------:R-:W-:Y:S01]  /*6f30*/  IMAD.X R6, RZ, RZ, UR5, P2 ;  /* 0x00000005ff067e24 */ /* 0x000fe200090e06ff */
[----:B------:R-:W-:-:S02]  /*6f40*/  IADD3 R8, P2, PT, R8, 0x400, RZ ;  /* 0x0000040008087810 */ /* 0x000fc40007f5e0ff */
[--C-:B------:R-:W-:Y:S02]  /*6f50*/  IADD3 R0, PT, PT, R0, 0x400, R5.reuse ;  /* 0x0000040000007810 */ /* 0x100fe40007ffe005 */
[----:B------:R-:W-:Y:S02]  /*6f60*/  LEA.HI.X R7, R7, UR13, R6, 0x2, P3 ;  /* 0x0000000d07077c11 */ /* 0x000fe400098f1406 */
[----:B------:R-:W-:Y:S02]  /*6f70*/  IADD3 R6, PT, PT, R4, 0x200, R5 ;  /* 0x0000020004067810 */ /* 0x000fe40007ffe005 */
[----:B------:R-:W-:-:S07]  /*6f80*/  IADD3.X R9, PT, PT, RZ, R7, RZ, P2, !PT ;  /* 0x00000007ff097210 */ /* 0x000fce00017fe4ff */
.L_x_599:
        /* <DEDUP_REMOVED lines=18> */
[----:B0-----:R-:W-:Y:S01]  /*70b0*/  MOV R4, R8 ;  /* 0x0000000800047202 */ /* 0x001fe20000000f00 */
[----:B-1----:R-:W-:-:S03]  /*70c0*/  VIADD R0, R0, 0x800 ;  /* 0x0000080000007836 */ /* 0x002fc60000000000 */
[----:B------:R-:W-:Y:S01]  /*70d0*/  IADD3 R8, P3, PT, R4, 0x800, RZ ;  /* 0x0000080004087810 */ /* 0x000fe20007f7e0ff */
[----:B------:R-:W-:Y:S01]  /*70e0*/  @P0 STG.E desc[UR36][R4.64+-0x400], R13 ;  /* 0xfffc000d04000986 */ /* 0x000fe2000c101924 */
[----:B------:R-:W-:Y:S02]  /*70f0*/  PLOP3.LUT P0, PT, P1, PT, PT, 0x80, 0x8 ;  /* 0x000000000008781c */ /* 0x000fe40000f0f070 */
[----:B------:R-:W-:-:S11]  /*7100*/  IADD3.X R9, PT, PT, RZ, R5, RZ, P3, !PT ;  /* 0x00000005ff097210 */ /* 0x000fd60001ffe4ff */
        /* <DEDUP_REMOVED lines=8> */
.L_x_595:
[----:B------:R-:W-:Y:S05]  /*7190*/  BSYNC.RECONVERGENT B0 ;  /* 0x0000000000007941 */ /* 0x000fea0003800200 */
.L_x_594:
[----:B------:R-:W-:Y:S01]  /*71a0*/  USHF.R.S32.HI UR4, URZ, 0x1f, UR44 ;  /* 0x0000001fff047899 */ /* 0x000fe2000801142c */
[----:B------:R-:W5:Y:S01]  /*71b0*/  S2UR UR9, SR_CgaCtaId ;  /* 0x00000000000979c3 */ /* 0x000f620000008800 */
[----:B------:R-:W1:Y:S01]  /*71c0*/  LDCU UR13, c[0x0][0x40c] ;  /* 0x00008180ff0d77ac */ /* 0x000e620008000800 */
[----:B------:R-:W-:Y:S01]  /*71d0*/  SHF.R.U32.HI R3, RZ, 0x4, R2 ;  /* 0x00000004ff037819 */ /* 0x000fe20000011602 */
[C---:B------:R-:W-:Y:S01]  /*71e0*/  IMAD.SHL.U32 R12, R2.reuse, 0x10, RZ ;  /* 0x00000010020c7824 */ /* 0x040fe200078e00ff */
[----:B------:R-:W-:Y:S01]  /*71f0*/  SHF.L.U32 R0, R2, 0x3, RZ ;  /* 0x0000000302007819 */ /* 0x000fe200000006ff */
[----:B------:R-:W-:Y:S01]  /*7200*/  ULEA.HI UR4, UR4, UR44, URZ, 0x3 ;  /* 0x0000002c04047291 */ /* 0x000fe2000f8f18ff */
[----:B------:R-:W-:Y:S01]  /*7210*/  BSSY.RECONVERGENT B0, `(.L_x_600) ;  /* 0x0000018000007945 */ /* 0x000fe20003800200 */
[----:B------:R-:W-:Y:S01]  /*7220*/  UMOV UR5, 0x400 ;  /* 0x0000040000057882 */ /* 0x000fe20000000000 */
[----:B------:R-:W-:Y:S01]  /*7230*/  CS2R R6, SRZ ;  /* 0x0000000000067805 */ /* 0x000fe2000001ff00 */
[----:B------:R-:W-:Y:S01]  /*7240*/  ULOP3.LUT UR4, UR4, 0xfffffff8, URZ, 0xc0, !UPT ;  /* 0xfffffff804047892 */ /* 0x000fe2000f8ec0ff */
[----:B0-2---:R-:W-:Y:S01]  /*7250*/  CS2R R4, SRZ ;  /* 0x0000000000047805 */ /* 0x005fe2000001ff00 */
[----:B------:R-:W-:Y:S01]  /*7260*/  UIADD3 UR8, UPT, UPT, UR5, 0x120, URZ ;  /* 0x0000012005087890 */ /* 0x000fe2000fffe0ff */
[----:B------:R-:W-:Y:S01]  /*7270*/  LOP3.LUT R0, R0, 0x78, RZ, 0xc0, !PT ;  /* 0x0000007800007812 */ /* 0x000fe200078ec0ff */
[----:B------:R-:W-:Y:S01]  /*7280*/  UIADD3 UR4, UPT, UPT, UR44, -UR4, URZ ;  /* 0x800000042c047290 */ /* 0x000fe2000fffe0ff */
[----:B------:R-:W-:-:S05]  /*7290*/  LOP3.LUT R12, R12, 0xf0, RZ, 0xc0, !PT ;  /* 0x000000f00c0c7812 */ /* 0x000fca00078ec0ff */
[----:B------:R-:W-:-:S04]  /*72a0*/  ISETP.NE.AND P0, PT, R3, UR4, PT ;  /* 0x0000000403007c0c */ /* 0x000fc8000bf05270 */
[----:B-1----:R-:W-:Y:S01]  /*72b0*/  ISETP.NE.OR P0, PT, RZ, UR13, P0 ;  /* 0x0000000dff007c0c */ /* 0x002fe20008705670 */
[----:B-----5:R-:W-:-:S12]  /*72c0*/  ULEA UR8, UR9, UR8, 0x18 ;  /* 0x0000000809087291 */ /* 0x020fd8000f8ec0ff */
        /* <DEDUP_REMOVED lines=11> */
.L_x_602:
[----:B-----5:R0:W-:Y:S02]  /*7380*/  STS.128 [R12+UR8], R4 ;  /* 0x000000040c007988 */ /* 0x0201e40008000c08 */
.L_x_601:
[----:B------:R-:W-:Y:S05]  /*7390*/  BSYNC.RECONVERGENT B0 ;  /* 0x0000000000007941 */ /* 0x000fea0003800200 */
.L_x_600:
[----:B------:R-:W1:Y:S01]  /*73a0*/  LDCU UR11, c[0x0][0x3f4] ;  /* 0x00007e80ff0b77ac */ /* 0x000e620008000800 */
[----:B------:R-:W2:Y:S01]  /*73b0*/  S2UR UR10, SR_CTAID.Y ;  /* 0x00000000000a79c3 */ /* 0x000ea20000002600 */
[----:B------:R-:W-:Y:S01]  /*73c0*/  IADD3 R21, PT, PT, R3, UR14, RZ ;  /* 0x0000000e03157c10 */ /* 0x000fe2000fffe0ff */
[----:B------:R-:W-:Y:S01]  /*73d0*/  BSSY.RECONVERGENT B0, `(.L_x_603) ;  /* 0x0000114000007945 */ /* 0x000fe20003800200 */
[----:B------:R-:W2:Y:S01]  /*73e0*/  LDCU UR15, c[0x0][0x3f8] ;  /* 0x00007f00ff0f77ac */ /* 0x000ea20008000800 */
[----:B------:R-:W-:Y:S01]  /*73f0*/  HFMA2 R20, -RZ, RZ, 0, 0 ;  /* 0x00000000ff147431 */ /* 0x000fe200000001ff */
[----:B------:R-:W-:Y:S02]  /*7400*/  CS2R R14, SRZ ;  /* 0x00000000000e7805 */ /* 0x000fe4000001ff00 */
[----:B------:R-:W-:Y:S01]  /*7410*/  CS2R R18, SRZ ;  /* 0x0000000000127805 */ /* 0x000fe2000001ff00 */
[----:B------:R-:W-:Y:S01]  /*7420*/  UIADD3 UR12, UPT, UPT, UR5, 0x220, URZ ;  /* 0x00000220050c7890 */ /* 0x000fe2000fffe0ff */
[----:B------:R-:W5:Y:S01]  /*7430*/  LDC.64 R8, c[0x0][0x3c0] ;  /* 0x0000f000ff087b82 */ /* 0x000f620000000a00 */
[----:B------:R-:W0:Y:S01]  /*7440*/  LDCU UR16, c[0x0][0x40c] ;  /* 0x00008180ff1077ac */ /* 0x000e220008000800 */
[----:B------:R-:W-:Y:S01]  /*7450*/  MOV R17, RZ ;  /* 0x000000ff00117202 */ /* 0x000fe20000000f00 */
[----:B------:R-:W-:Y:S01]  /*7460*/  IMAD.MOV.U32 R22, RZ, RZ, RZ ;  /* 0x000000ffff167224 */ /* 0x000fe200078e00ff */
[----:B------:R-:W-:-:S02]  /*7470*/  ULEA UR12, UR9, UR12, 0x18 ;  /* 0x0000000c090c7291 */ /* 0x000fc4000f8ec0ff */
[----:B-1----:R-:W-:Y:S02]  /*7480*/  UISETP.LT.AND UP0, UPT, UR44, UR11, UPT ;  /* 0x0000000b2c00728c */ /* 0x002fe4000bf01270 */
[----:B------:R-:W-:Y:S02]  /*7490*/  MOV R13, UR11 ;  /* 0x0000000b000d7c02 */ /* 0x000fe40008000f00 */
[----:B------:R-:W-:-:S03]  /*74a0*/  USEL UR5, UR44, UR11, UP0 ;  /* 0x0000000b2c057287 */ /* 0x000fc60008000000 */
[----:B------:R-:W-:Y:S01]  /*74b0*/  IMAD R11, R13, UR6, R0 ;  /* 0x000000060d0b7c24 */ /* 0x000fe2000f8e0200 */
[----:B--2---:R-:W-:Y:S02]  /*74c0*/  UIMAD UR10, UR10, UR15, UR46 ;  /* 0x0000000f0a0a72a4 */ /* 0x004fe4000f8e022e */
[----:B------:R-:W-:Y:S01]  /*74d0*/  UIADD3 UR6, UPT, UPT, UR12, UR7, URZ ;  /* 0x000000070c067290 */ /* 0x000fe2000fffe0ff */
[----:B------:R-:W-:Y:S01]  /*74e0*/  BAR.SYNC.DEFER_BLOCKING 0x0 ;  /* 0x0000000000007b1d */ /* 0x000fe20000010000 */
[----:B------:R-:W-:Y:S01]  /*74f0*/  ISETP.GE.AND P0, PT, R21, UR5, PT ;  /* 0x0000000515007c0c */ /* 0x000fe2000bf06270 */
[----:B------:R-:W-:Y:S01]  /*7500*/  USHF.L.U32 UR10, UR10, 0x7, URZ ;  /* 0x000000070a0a7899 */ /* 0x000fe200080006ff */
[----:B-----5:R-:W-:-:S05]  /*7510*/  IMAD.WIDE R10, R11, 0x2, R8 ;  /* 0x000000020b0a7825 */ /* 0x020fca00078e0208 */
[----:B------:R-:W-:-:S04]  /*7520*/  IMAD R13, R13, UR10, R0 ;  /* 0x0000000a0d0d7c24 */ /* 0x000fc8000f8e0200 */
[----:B------:R-:W-:-:S04]  /*7530*/  IMAD.WIDE R8, R13, 0x2, R8 ;  /* 0x000000020d087825 */ /* 0x000fc800078e0208 */
[----:B------:R-:W-:Y:S01]  /*7540*/  IMAD.MOV.U32 R13, RZ, RZ, RZ ;  /* 0x000000ffff0d7224 */ /* 0x000fe200078e00ff */
[----:B0-----:R-:W-:Y:S06]  /*7550*/  @P0 BRA `(.L_x_604) ;  /* 0x0000000c00ec0947 */ /* 0x001fec0003800000 */
[----:B------:R-:W-:Y:S01]  /*7560*/  MOV R14, UR5 ;  /* 0x00000005000e7c02 */ /* 0x000fe20008000f00 */
[----:B------:R-:W-:Y:S01]  /*7570*/  ULOP3.LUT UR9, URZ, UR14, URZ, 0x33, !UPT ;  /* 0x0000000eff097292 */ /* 0x000fe2000f8e33ff */
[----:B------:R-:W0:Y:S01]  /*7580*/  LDC.64 R28, c[0x0][0x458] ;  /* 0x00011600ff1c7b82 */ /* 0x000e220000000a00 */
[----:B------:R-:W-:Y:S01]  /*7590*/  UIMAD UR11, UR38, UR15, UR46 ;  /* 0x0000000f260b72a4 */ /* 0x000fe2000f8e022e */
[----:B------:R-:W-:Y:S01]  /*75a0*/  VIADDMNMX R14, R21, 0x8, R14, !PT ;  /* 0x00000008150e7846 */ /* 0x000fe2000780010e */
[----:B------:R-:W-:Y:S01]  /*75b0*/  BSSY.RECONVERGENT B1, `(.L_x_605) ;  /* 0x0000046000017945 */ /* 0x000fe20003800200 */
[----:B------:R-:W-:Y:S02]  /*75c0*/  CS2R R18, SRZ ;  /* 0x0000000000127805 */ /* 0x000fe4000001ff00 */
[----:B------:R-:W-:Y:S01]  /*75d0*/  MOV R23, R21 ;  /* 0x0000001500177202 */ /* 0x000fe20000000f00 */
[----:B------:R-:W-:Y:S01]  /*75e0*/  IMAD.MOV.U32 R20, RZ, RZ, RZ ;  /* 0x000000ffff147224 */ /* 0x000fe200078e00ff */
[----:B------:R-:W-:-:S02]  /*75f0*/  IADD3 R32, PT, PT, -R3, UR9, R14 ;  /* 0x0000000903207c10 */ /* 0x000fc4000fffe10e */
[----:B------:R-:W-:Y:S02]  /*7600*/  MOV R13, UR11 ;  /* 0x0000000b000d7c02 */ /* 0x000fe40008000f00 */
[----:B------:R-:W-:Y:S02]  /*7610*/  LOP3.LUT R14, R32, 0x18, RZ, 0xc0, !PT ;  /* 0x00000018200e7812 */ /* 0x000fe400078ec0ff */
[----:B------:R-:W-:Y:S01]  /*7620*/  MOV R22, RZ ;  /* 0x000000ff00167202 */ /* 0x000fe20000000f00 */
[----:B------:R-:W-:Y:S01]  /*7630*/  IMAD R13, R13, 0x80, R0 ;  /* 0x000000800d0d7824 */ /* 0x000fe200078e0200 */
[----:B------:R-:W-:Y:S02]  /*7640*/  ISETP.NE.AND P0, PT, R14, 0x18, PT ;  /* 0x000000180e00780c */ /* 0x000fe40003f05270 */
[----:B------:R-:W-:Y:S02]  /*7650*/  CS2R R14, SRZ ;  /* 0x00000000000e7805 */ /* 0x000fe4000001ff00 */
[----:B------:R-:W-:Y:S01]  /*7660*/  MOV R17, RZ ;  /* 0x000000ff00117202 */ /* 0x000fe20000000f00 */
[----:B0-----:R-:W-:Y:S01]  /*7670*/  IMAD.WIDE R28, R13, 0x2, R28 ;  /* 0x000000020d1c7825 */ /* 0x001fe200078e021c */
[----:B------:R-:W-:-:S07]  /*7680*/  MOV R13, RZ ;  /* 0x000000ff000d7202 */ /* 0x000fce0000000f00 */
[----:B------:R-:W-:Y:S05]  /*7690*/  @!P0 BRA `(.L_x_606) ;  /* 0x0000000000dc8947 */ /* 0x000fea0003800000 */
[----:B------:R-:W-:Y:S01]  /*76a0*/  LEA.HI R19, R32, 0x1, RZ, 0x1d ;  /* 0x0000000120137811 */ /* 0x000fe200078fe8ff */
[----:B------:R-:W-:Y:S01]  /*76b0*/  IMAD.SHL.U32 R35, R21, 0x80, RZ ;  /* 0x0000008015237824 */ /* 0x000fe200078e00ff */
[----:B----4-:R-:W-:Y:S02]  /*76c0*/  LEA R24, R3, UR7, 0x1 ;  /* 0x0000000703187c11 */ /* 0x010fe4000f8e08ff */
[----:B------:R-:W-:Y:S02]  /*76d0*/  LOP3.LUT R25, R19, 0x3, RZ, 0xc0, !PT ;  /* 0x0000000313197812 */ /* 0x000fe400078ec0ff */
[----:B------:R-:W-:Y:S01]  /*76e0*/  MOV R19, RZ ;  /* 0x000000ff00137202 */ /* 0x000fe20000000f00 */
[----:B------:R-:W-:Y:S01]  /*76f0*/  VIADD R33, R24, UR12 ;  /* 0x0000000c18217c36 */ /* 0x000fe20008000000 */
[----:B------:R-:W-:Y:S02]  /*7700*/  MOV R23, R21 ;  /* 0x0000001500177202 */ /* 0x000fe40000000f00 */
[----:B------:R-:W-:-:S07]  /*7710*/  IADD3 R34, PT, PT, -R25, RZ, RZ ;  /* 0x000000ff19227210 */ /* 0x000fce0007ffe1ff */
.L_x_608:
[----:B------:R-:W-:Y:S01]  /*7720*/  IMAD.WIDE.U32 R24, R35, 0x2, R10 ;  /* 0x0000000223187825 */ /* 0x000fe200078e000a */
[----:B------:R-:W0:Y:S05]  /*7730*/  LDS.U16 R30, [R33] ;  /* 0x00000000211e7984 */ /* 0x000e2a0000000400 */
        /* <DEDUP_REMOVED lines=23> */
.L_x_607:
[----:B------:R-:W-:Y:S01]  /*78b0*/  IADD3 R34, PT, PT, R34, 0x1, RZ ;  /* 0x0000000122227810 */ /* 0x000fe20007ffe0ff */
[--C-:B0----5:R-:W-:Y:S01]  /*78c0*/  HADD2.F32 R30, -RZ, R24.reuse.H0_H0 ;  /* 0x20000018ff1e7230 */ /* 0x121fe20000004100 */
        /* <DEDUP_REMOVED lines=14> */
[----:B------:R-:W-:Y:S01]  /*79b0*/  FFMA.FTZ R15, R44, R26, R15 ;  /* 0x0000001a2c0f7223 */ /* 0x000fe2000001000f */
[----:B------:R-:W-:-:S02]  /*79c0*/  VIADD R23, R23, 0x8 ;  /* 0x0000000817177836 */ /* 0x000fc40000000000 */
[C---:B------:R-:W-:Y:S01]  /*79d0*/  FFMA.FTZ R14, R44.reuse, R39, R14 ;  /* 0x000000272c0e7223 */ /* 0x040fe2000001000e */
[----:B------:R-:W-:Y:S01]  /*79e0*/  IADD3 R35, PT, PT, R35, 0x400, RZ ;  /* 0x0000040023237810 */ /* 0x000fe20007ffe0ff */
[----:B------:R-:W-:Y:S01]  /*79f0*/  FFMA.FTZ R13, R44, R36, R13 ;  /* 0x000000242c0d7223 */ /* 0x000fe2000001000d */
[----:B------:R-:W-:Y:S06]  /*7a00*/  @P0 BRA `(.L_x_608) ;  /* 0xfffffffc00440947 */ /* 0x000fec000383ffff */
.L_x_606:
[----:B------:R-:W-:Y:S05]  /*7a10*/  BSYNC.RECONVERGENT B1 ;  /* 0x0000000000017941 */ /* 0x000fea0003800200 */
.L_x_605:
[----:B------:R-:W-:-:S13]  /*7a20*/  ISETP.GE.U32.AND P0, PT, R32, 0x18, PT ;  /* 0x000000182000780c */ /* 0x000fda0003f06070 */
[----:B------:R-:W-:Y:S05]  /*7a30*/  @!P0 BRA `(.L_x_604) ;  /* 0x0000000800b48947 */ /* 0x000fea0003800000 */
[----:B------:R-:W0:Y:S02]  /*7a40*/  LDCU UR9, c[0x0][0x40c] ;  /* 0x00008180ff0977ac */ /* 0x000e240008000800 */
[----:B0-----:R-:W-:-:S06]  /*7a50*/  UISETP.NE.AND UP0, UPT, UR9, URZ, UPT ;  /* 0x000000ff0900728c */ /* 0x001fcc000bf05270 */
[----:B------:R-:W-:-:S13]  /*7a60*/  PLOP3.LUT P0, PT, PT, PT, UP0, 0x80, 0x8 ;  /* 0x000000000008781c */ /* 0x000fda0003f0f008 */
.L_x_614:
[----:B------:R-:W-:Y:S01]  /*7a70*/  IMAD.SHL.U32 R41, R23, 0x80, RZ ;  /* 0x0000008017297824 */ /* 0x000fe200078e00ff */
[----:B------:R-:W-:-:S03]  /*7a80*/  ISETP.NE.AND P5, PT, R16, RZ, PT ;  /* 0x000000ff1000720c */ /* 0x000fc60003fa5270 */
[----:B----4-:R-:W-:-:S06]  /*7a90*/  IMAD.WIDE.U32 R24, R41, 0x2, R10 ;  /* 0x0000000229187825 */ /* 0x010fcc00078e000a */
[----:B------:R-:W5:Y:S01]  /*7aa0*/  LDG.E.128 R24, desc[UR36][R24.64] ;  /* 0x0000002418187981 */ /* 0x000f62000c1e1d00 */
[----:B------:R-:W-:Y:S04]  /*7ab0*/  BSSY.RECONVERGENT B1, `(.L_x_609) ;  /* 0x0000014000017945 */ /* 0x000fe80003800200 */
[----:B------:R-:W-:Y:S05]  /*7ac0*/  @P0 BRA `(.L_x_610) ;  /* 0x0000000000480947 */ /* 0x000fea0003800000 */
[----:B------:R-:W-:Y:S01]  /*7ad0*/  VOTEU.ANY UP0, P5 ;  /* 0x0000000000ff7886 */ /* 0x000fe20002800100 */
[----:B------:R-:W-:Y:S01]  /*7ae0*/  PLOP3.LUT P0, PT, PT, PT, UP0, 0x80, 0x8 ;  /* 0x000000000008781c */ /* 0x000fe20003f0f008 */
[----:B------:R-:W0:-:S12]  /*7af0*/  LDS.128 R32, [R12+UR8] ;  /* 0x000000080c207984 */ /* 0x000e180008000c00 */
        /* <DEDUP_REMOVED lines=15> */
.L_x_610:
[----:B------:R-:W-:Y:S05]  /*7bf0*/  BSYNC.RECONVERGENT B1 ;  /* 0x0000000000017941 */ /* 0x000fea0003800200 */
.L_x_609:
[C---:B------:R-:W-:Y:S01]  /*7c00*/  IADD3 R37, PT, PT, R41.reuse, 0x400, RZ ;  /* 0x0000040029257810 */ /* 0x040fe20007ffe0ff */
[----:B------:R-:W-:Y:S01]  /*7c10*/  UISETP.NE.AND UP0, UPT, UR16, URZ, UPT ;  /* 0x000000ff1000728c */ /* 0x000fe2000bf05270 */
[C---:B------:R-:W-:Y:S01]  /*7c20*/  IADD3 R49, PT, PT, R41.reuse, 0x800, RZ ;  /* 0x0000080029317810 */ /* 0x040fe20007ffe0ff */
[----:B0-----:R-:W-:Y:S02]  /*7c30*/  VIADD R31, R41, 0xc00 ;  /* 0x00000c00291f7836 */ /* 0x001fe40000000000 */
[--C-:B------:R-:W-:Y:S02]  /*7c40*/  IMAD.WIDE.U32 R32, R37, 0x2, R10.reuse ;  /* 0x0000000225207825 */ /* 0x100fe400078e000a */
[----:B------:R-:W-:Y:S02]  /*7c50*/  PLOP3.LUT P0, PT, PT, PT, UP0, 0x80, 0x8 ;  /* 0x000000000008781c */ /* 0x000fe40003f0f008 */
[--C-:B------:R-:W-:Y:S02]  /*7c60*/  IMAD.WIDE.U32 R38, R49, 0x2, R10.reuse ;  /* 0x0000000231267825 */ /* 0x100fe400078e000a */
[----:B------:R-:W5:Y:S02]  /*7c70*/  LDG.E.128 R32, desc[UR36][R32.64] ;  /* 0x0000002420207981 */ /* 0x000f64000c1e1d00 */
[----:B------:R-:W-:-:S07]  /*7c80*/  IMAD.WIDE.U32 R42, R31, 0x2, R10 ;  /* 0x000000021f2a7825 */ /* 0x000fce00078e000a */
        /* <DEDUP_REMOVED lines=19> */
.L_x_611:
[----:B0-----:R-:W5:Y:S01]  /*7dc0*/  LDG.E.128 R36, desc[UR36][R38.64] ;  /* 0x0000002426247981 */ /* 0x001f62000c1e1d00 */
        /* <DEDUP_REMOVED lines=10> */
[----:B0----5:R-:W-:Y:S02]  /*7e70*/  HADD2 R36, R36, R52 ;  /* 0x0000003424247230 */ /* 0x021fe40000000000 */
[----:B------:R-:W-:-:S02]  /*7e80*/  HFMA2 R37, R37, 1, 1, R53 ;  /* 0x3c003c0025257831 */ /* 0x000fc40000000035 */
[----:B------:R-:W-:Y:S02]  /*7e90*/  HADD2 R38, R38, R54 ;  /* 0x0000003626267230 */ /* 0x000fe40000000000 */
[----:B------:R-:W-:Y:S02]  /*7ea0*/  HFMA2 R39, R39, 1, 1, R55 ;  /* 0x3c003c0027277831 */ /* 0x000fe40000000037 */
[----:B--2---:R-:W-:Y:S02]  /*7eb0*/  @P1 HMUL2 R36, R36, R44 ;  /* 0x0000002c24241232 */ /* 0x004fe40000000000 */
[----:B------:R-:W-:Y:S02]  /*7ec0*/  @P2 HFMA2 R37, R37, R45, -RZ ;  /* 0x0000002d25252231 */ /* 0x000fe400001000ff */
[----:B------:R-:W-:Y:S02]  /*7ed0*/  @P3 HMUL2 R38, R38, R46 ;  /* 0x0000002e26263232 */ /* 0x000fe40000000000 */
[----:B------:R-:W-:-:S05]  /*7ee0*/  @P4 HFMA2 R39, R39, R47, -RZ ;  /* 0x0000002f27274231 */ /* 0x000fca00001000ff */
[----:B------:R0:W-:Y:S02]  /*7ef0*/  STG.E.128 desc[UR36][R40.64], R36 ;  /* 0x0000002428007986 */ /* 0x0001e4000c101d24 */
.L_x_612:
[----:B0-----:R-:W5:Y:S01]  /*7f00*/  LDG.E.128 R40, desc[UR36][R42.64] ;  /* 0x000000242a287981 */ /* 0x001f62000c1e1d00 */
[----:B------:R-:W-:Y:S01]  /*7f10*/  IADD3 R30, PT, PT, R23, -UR14, RZ ;  /* 0x8000000e171e7c10 */ /* 0x000fe2000fffe0ff */
[--C-:B-----5:R-:W-:Y:S02]  /*7f20*/  HADD2.F32 R44, -RZ, R24.reuse.H0_H0 ;  /* 0x20000018ff2c7230 */ /* 0x120fe40000004100 */
[----:B------:R-:W-:Y:S01]  /*7f30*/  HADD2.F32 R45, -RZ, R24.H1_H1 ;  /* 0x30000018ff2d7230 */ /* 0x000fe20000004100 */
[----:B------:R-:W-:Y:S01]  /*7f40*/  LEA R51, R30, UR6, 0x1 ;  /* 0x000000061e337c11 */ /* 0x000fe2000f8e08ff */
[--C-:B------:R-:W-:Y:S02]  /*7f50*/  HADD2.F32 R47, -RZ, R25.reuse.H0_H0 ;  /* 0x20000019ff2f7230 */ /* 0x100fe40000004100 */
[----:B------:R-:W-:Y:S02]  /*7f60*/  HADD2.F32 R24, -RZ, R25.H1_H1 ;  /* 0x30000019ff187230 */ /* 0x000fe40000004100 */
[----:B------:R-:W0:Y:S01]  /*7f70*/  LDS.U16 R30, [R51] ;  /* 0x00000000331e7984 */ /* 0x000e220000000400 */
[----:B------:R-:W-:-:S02]  /*7f80*/  HADD2.F32 R25, -RZ, R26.H0_H0 ;  /* 0x2000001aff197230 */ /* 0x000fc40000004100 */
[----:B------:R-:W-:Y:S01]  /*7f90*/  HADD2.F32 R26, -RZ, R26.H1_H1 ;  /* 0x3000001aff1a7230 */ /* 0x000fe20000004100 */
[----:B------:R-:W1:Y:S01]  /*7fa0*/  LDS.U16 R48, [R51+0x10] ;  /* 0x0000100033307984 */ /* 0x000e620000000400 */
[--C-:B------:R-:W-:Y:S02]  /*7fb0*/  HADD2.F32 R46, -RZ, R27.reuse.H1_H1 ;  /* 0x3000001bff2e7230 */ /* 0x100fe40000004100 */
[----:B------:R-:W-:Y:S01]  /*7fc0*/  HADD2.F32 R49, -RZ, R27.H0_H0 ;  /* 0x2000001bff317230 */ /* 0x000fe20000004100 */
[----:B------:R-:W2:Y:S01]  /*7fd0*/  LDS.U16 R50, [R51+0x20] ;  /* 0x0000200033327984 */ /* 0x000ea20000000400 */
[--C-:B------:R-:W-:Y:S02]  /*7fe0*/  HADD2.F32 R27, -RZ, R35.reuse.H0_H0 ;  /* 0x20000023ff1b7230 */ /* 0x100fe40000004100 */
[----:B------:R-:W-:Y:S02]  /*7ff0*/  HADD2.F32 R35, -RZ, R35.H1_H1 ;  /* 0x30000023ff237230 */ /* 0x000fe40000004100 */
[----:B0-----:R-:W-:-:S02]  /*8000*/  HADD2.F32 R30, -RZ, R30.H0_H0 ;  /* 0x2000001eff1e7230 */ /* 0x001fc40000004100 */
[----:B-1----:R-:W-:-:S03]  /*8010*/  HADD2.F32 R48, -RZ, R48.H0_H0 ;  /* 0x20000030ff307230 */ /* 0x002fc60000004100 */
[C---:B------:R-:W-:Y:S01]  /*8020*/  FFMA.FTZ R24, R30.reuse, R24, R17 ;  /* 0x000000181e187223 */ /* 0x040fe20000010011 */
[C---:B------:R-:W-:Y:S01]  /*8030*/  FFMA.FTZ R53, R30.reuse, R44, R19 ;  /* 0x0000002c1e357223 */ /* 0x040fe20000010013 */
[C---:B------:R-:W-:Y:S01]  /*8040*/  FFMA.FTZ R18, R30.reuse, R25, R18 ;  /* 0x000000191e127223 */ /* 0x040fe20000010012 */
[C---:B------:R-:W-:Y:S01]  /*8050*/  FFMA.FTZ R26, R30.reuse, R26, R15 ;  /* 0x0000001a1e1a7223 */ /* 0x040fe2000001000f */
[C---:B------:R-:W-:Y:S01]  /*8060*/  FFMA.FTZ R46, R30.reuse, R46, R13 ;  /* 0x0000002e1e2e7223 */ /* 0x040fe2000001000d */
[----:B------:R-:W-:Y:S02]  /*8070*/  HADD2.F32 R17, -RZ, R33.H0_H0 ;  /* 0x20000021ff117230 */ /* 0x000fe40000004100 */
[C---:B------:R-:W-:Y:S01]  /*8080*/  FFMA.FTZ R20, R30.reuse, R47, R20 ;  /* 0x0000002f1e147223 */ /* 0x040fe20000010014 */
[C---:B------:R-:W-:Y:S01]  /*8090*/  FFMA.FTZ R14, R30.reuse, R49, R14 ;  /* 0x000000311e0e7223 */ /* 0x040fe2000001000e */
[--C-:B------:R-:W-:Y:S02]  /*80a0*/  HADD2.F32 R13, -RZ, R32.reuse.H0_H0 ;  /* 0x20000020ff0d7230 */ /* 0x100fe40000004100 */
        /* <DEDUP_REMOVED lines=10> */
[----:B------:R-:W-:Y:S01]  /*8150*/  FFMA.FTZ R26, R48, R25, R26 ;  /* 0x00000019301a7223 */ /* 0x000fe2000001001a */
[----:B------:R-:W-:-:S02]  /*8160*/  HADD2.F32 R17, -RZ, R37.H0_H0 ;  /* 0x20000025ff117230 */ /* 0x000fc40000004100 */
[C---:B------:R-:W-:Y:S01]  /*8170*/  FFMA.FTZ R24, R48.reuse, R33, R24 ;  /* 0x0000002130187223 */ /* 0x040fe20000010018 */
[----:B------:R-:W-:Y:S02]  /*8180*/  HADD2.F32 R27, -RZ, R39.H0_H0 ;  /* 0x20000027ff1b7230 */ /* 0x000fe40000004100 */
[----:B------:R-:W-:Y:S01]  /*8190*/  FFMA.FTZ R46, R48, R35, R46 ;  /* 0x00000023302e7223 */ /* 0x000fe2000001002e */
[----:B--2---:R-:W-:Y:S02]  /*81a0*/  HADD2.F32 R50, -RZ, R50.H0_H0 ;  /* 0x20000032ff327230 */ /* 0x004fe40000004100 */
        /* <DEDUP_REMOVED lines=24> */
[----:B0-----:R-:W-:Y:S02]  /*8330*/  HFMA2 R40, R40, 1, 1, R52 ;  /* 0x3c003c0028287831 */ /* 0x001fe40000000034 */
        /* <DEDUP_REMOVED lines=8> */
.L_x_613:
[----:B------:R-:W1:Y:S01]  /*83c0*/  LDS.U16 R13, [R51+0x30] ;  /* 0x00003000330d7984 */ /* 0x000e620000000400 */
[----:B------:R-:W-:Y:S01]  /*83d0*/  IADD3 R23, PT, PT, R23, 0x20, RZ ;  /* 0x0000002017177810 */ /* 0x000fe20007ffe0ff */
[--C-:B------:R-:W-:Y:S02]  /*83e0*/  HADD2.F32 R20, -RZ, R41.reuse.H0_H0 ;  /* 0x20000029ff147230 */ /* 0x100fe40000004100 */
[----:B0-----:R-:W-:Y:S01]  /*83f0*/  HADD2.F32 R14, -RZ, R40.H0_H0 ;  /* 0x20000028ff0e7230 */ /* 0x001fe20000004100 */
[----:B------:R-:W-:Y:S01]  /*8400*/  ISETP.GE.AND P1, PT, R23, UR5, PT ;  /* 0x0000000517007c0c */ /* 0x000fe2000bf26270 */
[----:B------:R-:W-:Y:S02]  /*8410*/  HADD2.F32 R18, -RZ, R41.H1_H1 ;  /* 0x30000029ff127230 */ /* 0x000fe40000004100 */
        /* <DEDUP_REMOVED lines=15> */
.L_x_604:
[----:B------:R-:W-:Y:S05]  /*8510*/  BSYNC.RECONVERGENT B0 ;  /* 0x0000000000007941 */ /* 0x000fea0003800200 */
.L_x_603:
[----:B------:R-:W-:Y:S01]  /*8520*/  ISETP.GE.AND P0, PT, R21, UR44, PT ;  /* 0x0000002c15007c0c */ /* 0x000fe2000bf06270 */
[----:B------:R-:W0:Y:S01]  /*8530*/  LDCU UR11, c[0x0][0x40c] ;  /* 0x00008180ff0b77ac */ /* 0x000e220008000800 */
[----:B------:R-:W-:Y:S11]  /*8540*/  BSSY.RECONVERGENT B0, `(.L_x_615) ;  /* 0x00000f3000007945 */ /* 0x000ff60003800200 */
[----:B------:R-:W-:Y:S05]  /*8550*/  @P0 BRA `(.L_x_616) ;  /* 0x0000000c00c40947 */ /* 0x000fea0003800000 */
[----:B------:R-:W1:Y:S01]  /*8560*/  LDCU UR5, c[0x0][0x3f8] ;  /* 0x00007f00ff0577ac */ /* 0x000e620008000800 */
[----:B------:R-:W-:Y:S01]  /*8570*/  VIADD R23, R21, 0x8 ;  /* 0x0000000815177836 */ /* 0x000fe20000000000 */
[----:B------:R-:W2:Y:S01]  /*8580*/  LDC.64 R28, c[0x0][0x458] ;  /* 0x00011600ff1c7b82 */ /* 0x000ea20000000a00 */
[----:B------:R-:W-:Y:S01]  /*8590*/  BSSY.RECONVERGENT B1, `(.L_x_617) ;  /* 0x0000053000017945 */ /* 0x000fe20003800200 */
[----:B------:R-:W-:Y:S02]  /*85a0*/  ULOP3.LUT UR9, URZ, UR14, URZ, 0x33, !UPT ;  /* 0x0000000eff097292 */ /* 0x000fe4000f8e33ff */
[----:B----4-:R-:W-:-:S04]  /*85b0*/  VIMNMX R24, PT, PT, R23, UR44, !PT ;  /* 0x0000002c17187c48 */ /* 0x010fc8000ffe0100 */
[----:B------:R-:W-:Y:S01]  /*85c0*/  IADD3 R32, PT, PT, -R3, UR9, R24 ;  /* 0x0000000903207c10 */ /* 0x000fe2000fffe118 */
[----:B------:R-:W-:-:S03]  /*85d0*/  IMAD.MOV.U32 R24, RZ, RZ, R21 ;  /* 0x000000ffff187224 */ /* 0x000fc600078e0015 */
[----:B------:R-:W-:Y:S01]  /*85e0*/  LOP3.LUT P0, RZ, R32, 0x8, RZ, 0xc0, !PT ;  /* 0x0000000820ff7812 */ /* 0x000fe2000780c0ff */
[----:B-1----:R-:W-:-:S06]  /*85f0*/  UIMAD UR5, UR38, UR5, UR46 ;  /* 0x00000005260572a4 */ /* 0x002fcc000f8e022e */
[----:B------:R-:W-:-:S04]  /*8600*/  MOV R25, UR5 ;  /* 0x0000000500197c02 */ /* 0x000fc80008000f00 */
[----:B------:R-:W-:-:S05]  /*8610*/  LEA R25, R25, R0, 0x7 ;  /* 0x0000000019197211 */ /* 0x000fca00078e38ff */
[----:B--2---:R-:W-:Y:S01]  /*8620*/  IMAD.WIDE R28, R25, 0x2, R28 ;  /* 0x00000002191c7825 */ /* 0x004fe200078e021c */
[----:B------:R-:W-:Y:S06]  /*8630*/  @P0 BRA `(.L_x_618) ;  /* 0x0000000400200947 */ /* 0x000fec0003800000 */
[----:B------:R-:W1:Y:S01]  /*8640*/  LDC R26, c[0x0][0x3f4] ;  /* 0x0000fd00ff1a7b82 */ /* 0x000e620000000800 */
[----:B------:R-:W-:Y:S02]  /*8650*/  MOV R24, R23 ;  /* 0x0000001700187202 */ /* 0x000fe40000000f00 */
[----:B-1----:R-:W-:-:S13]  /*8660*/  ISETP.GE.AND P0, PT, R21, R26, PT ;  /* 0x0000001a1500720c */ /* 0x002fda0003f06270 */
[----:B------:R-:W-:Y:S05]  /*8670*/  @!P0 BRA `(.L_x_618) ;  /* 0x0000000400108947 */ /* 0x000fea0003800000 */
[----:B------:R-:W-:Y:S01]  /*8680*/  IABS R27, R26 ;  /* 0x0000001a001b7213 */ /* 0x000fe20000000000 */
[----:B------:R-:W1:Y:S01]  /*8690*/  LDCU UR5, c[0x0][0x40c] ;  /* 0x00008180ff0577ac */ /* 0x000e620008000800 */
[----:B------:R-:W-:Y:S02]  /*86a0*/  IABS R34, R21 ;  /* 0x0000001500227213 */ /* 0x000fe40000000000 */
[----:B------:R-:W2:Y:S01]  /*86b0*/  I2F.RP R30, R27 ;  /* 0x0000001b001e7306 */ /* 0x000ea20000209400 */
[----:B------:R-:W-:Y:S02]  /*86c0*/  ISETP.GE.AND P1, PT, R21, RZ, PT ;  /* 0x000000ff1500720c */ /* 0x000fe40003f26270 */
[----:B------:R-:W-:-:S05]  /*86d0*/  ISETP.NE.AND P2, PT, R26, RZ, PT ;  /* 0x000000ff1a00720c */ /* 0x000fca0003f45270 */
[----:B--2---:R-:W2:Y:S02]  /*86e0*/  MUFU.RCP R30, R30 ;  /* 0x0000001e001e7308 */ /* 0x004ea40000001000 */
[----:B--2---:R-:W-:-:S06]  /*86f0*/  IADD3 R31, PT, PT, R30, 0xffffffe, RZ ;  /* 0x0ffffffe1e1f7810 */ /* 0x004fcc0007ffe0ff */
[----:B------:R-:W2:Y:S02]  /*8700*/  F2I.FTZ.U32.TRUNC.NTZ R25, R31 ;  /* 0x0000001f00197305 */ /* 0x000ea4000021f000 */
[----:B--2---:R-:W-:-:S04]  /*8710*/  IMAD.MOV R24, RZ, RZ, -R25 ;  /* 0x000000ffff187224 */ /* 0x004fc800078e0a19 */
        /* <DEDUP_REMOVED lines=13> */
[----:B------:R-:W-:-:S05]  /*87f0*/  SHF.L.U32 R25, R24, 0x7, RZ ;  /* 0x0000000718197819 */ /* 0x000fca00000006ff */
[----:B------:R-:W-:-:S06]  /*8800*/  IMAD.WIDE.U32 R24, R25, 0x2, R10 ;  /* 0x0000000219187825 */ /* 0x000fcc00078e000a */
[----:B------:R-:W5:Y:S01]  /*8810*/  LDG.E.128 R24, desc[UR36][R24.64] ;  /* 0x0000002418187981 */ /* 0x000f62000c1e1d00 */
[----:B------:R-:W-:Y:S01]  /*8820*/  LEA R30, R3, UR6, 0x1 ;  /* 0x00000006031e7c11 */ /* 0x000fe2000f8e08ff */
[----:B-1----:R-:W-:-:S05]  /*8830*/  UISETP.NE.AND UP0, UPT, UR5, URZ, UPT ;  /* 0x000000ff0500728c */ /* 0x002fca000bf05270 */
[----:B------:R-:W1:Y:S02]  /*8840*/  LDS.U16 R30, [R30] ;  /* 0x000000001e1e7984 */ /* 0x000e640000000400 */
[----:B-1----:R-:W-:Y:S02]  /*8850*/  HADD2.F32 R34, -RZ, R30.H0_H0 ;  /* 0x2000001eff227230 */ /* 0x002fe40000004100 */
[----:B------:R-:W-:Y:S05]  /*8860*/  BRA.U UP0, `(.L_x_619) ;  /* 0x0000000100507547 */ /* 0x000fea000b800000 */
[----:B------:R-:W-:Y:S01]  /*8870*/  ISETP.NE.AND P3, PT, R16, RZ, PT ;  /* 0x000000ff1000720c */ /* 0x000fe20003f65270 */
[----:B------:R-:W1:-:S12]  /*8880*/  LDS.128 R40, [R12+UR8] ;  /* 0x000000080c287984 */ /* 0x000e580008000c00 */
        /* <DEDUP_REMOVED lines=8> */
[----:B-1---5:R-:W-:-:S02]  /*8910*/  HFMA2 R24, R24, 1, 1, R40 ;  /* 0x3c003c0018187831 */ /* 0x022fc40000000028 */
        /* <DEDUP_REMOVED lines=9> */
.L_x_619:
[--C-:B-----5:R-:W-:Y:S02]  /*89b0*/  HADD2.F32 R21, -RZ, R24.reuse.H0_H0 ;  /* 0x20000018ff157230 */ /* 0x120fe40000004100 */
[----:B-1----:R-:W-:Y:S02]  /*89c0*/  HADD2.F32 R31, -RZ, R24.H1_H1 ;  /* 0x30000018ff1f7230 */ /* 0x002fe40000004100 */
        /* <DEDUP_REMOVED lines=12> */
[----:B------:R-:W-:-:S02]  /*8a90*/  IMAD.MOV.U32 R24, RZ, RZ, R23 ;  /* 0x000000ffff187224 */ /* 0x000fc400078e0017 */
[C---:B------:R-:W-:Y:S01]  /*8aa0*/  FFMA.FTZ R14, R34.reuse, R35, R14 ;  /* 0x00000023220e7223 */ /* 0x040fe2000001000e */
[----:B------:R-:W-:-:S07]  /*8ab0*/  FFMA.FTZ R13, R34, R30, R13 ;  /* 0x0000001e220d7223 */ /* 0x000fce000001000d */
.L_x_618:
[----:B0-----:R-:W-:Y:S05]  /*8ac0*/  BSYNC.RECONVERGENT B1 ;  /* 0x0000000000017941 */ /* 0x001fea0003800200 */
.L_x_617:
[----:B------:R-:W-:-:S13]  /*8ad0*/  ISETP.GE.U32.AND P0, PT, R32, 0x8, PT ;  /* 0x000000082000780c */ /* 0x000fda0003f06070 */
[----:B------:R-:W-:Y:S05]  /*8ae0*/  @!P0 BRA `(.L_x_616) ;  /* 0x0000000800608947 */ /* 0x000fea0003800000 */
[C---:B------:R-:W-:Y:S01]  /*8af0*/  LEA R21, R24.reuse, UR7, 0x1 ;  /* 0x0000000718157c11 */ /* 0x040fe2000f8e08ff */
[C---:B------:R-:W-:Y:S01]  /*8b00*/  VIADD R23, R24.reuse, 0x8 ;  /* 0x0000000818177836 */ /* 0x040fe20000000000 */
[----:B------:R-:W-:Y:S02]  /*8b10*/  MOV R26, UR14 ;  /* 0x0000000e001a7c02 */ /* 0x000fe40008000f00 */
[----:B------:R-:W-:-:S03]  /*8b20*/  SHF.L.U32 R33, R24, 0x7, RZ ;  /* 0x0000000718217819 */ /* 0x000fc600000006ff */
[----:B------:R-:W-:Y:S01]  /*8b30*/  IMAD R21, R26, -0x2, R21 ;  /* 0xfffffffe1a157824 */ /* 0x000fe200078e0215 */
[----:B------:R-:W-:-:S04]  /*8b40*/  MOV R26, UR12 ;  /* 0x0000000c001a7c02 */ /* 0x000fc80008000f00 */
[----:B------:R-:W-:-:S07]  /*8b50*/  IADD3 R21, PT, PT, R21, 0x10, R26 ;  /* 0x0000001015157810 */ /* 0x000fce0007ffe01a */
.L_x_626:
        /* <DEDUP_REMOVED lines=11> */
[----:B0-----:R-:W-:Y:S02]  /*8c10*/  VIADD R31, R30, 0xffffffe ;  /* 0x0ffffffe1e1f7836 */ /* 0x001fe40000000000 */
[----:B------:R-:W0:Y:S04]  /*8c20*/  LDS.U16 R30, [R21+-0x10] ;  /* 0xfffff000151e7984 */ /* 0x000e280000000400 */
[----:B------:R-:W1:Y:S02]  /*8c30*/  F2I.FTZ.U32.TRUNC.NTZ R25, R31 ;  /* 0x0000001f00197305 */ /* 0x000e64000021f000 */
[----:B-1----:R-:W-:-:S05]  /*8c40*/  IADD3 R24, PT, PT, RZ, -R25, RZ ;  /* 0x80000019ff187210 */ /* 0x002fca0007ffe0ff */
[----:B------:R-:W-:Y:S01]  /*8c50*/  IMAD R35, R24, R27, RZ ;  /* 0x0000001b18237224 */ /* 0x000fe200078e02ff */
[----:B------:R-:W-:-:S05]  /*8c60*/  MOV R24, RZ ;  /* 0x000000ff00187202 */ /* 0x000fca0000000f00 */
[----:B------:R-:W-:-:S04]  /*8c70*/  IMAD.HI.U32 R24, R25, R35, R24 ;  /* 0x0000002319187227 */ /* 0x000fc800078e0018 */
[----:B------:R-:W-:-:S04]  /*8c80*/  IMAD.MOV.U32 R25, RZ, RZ, R32 ;  /* 0x000000ffff197224 */ /* 0x000fc800078e0020 */
        /* <DEDUP_REMOVED lines=9> */
[----:B------:R-:W-:-:S05]  /*8d20*/  SHF.L.U32 R25, R24, 0x7, RZ ;  /* 0x0000000718197819 */ /* 0x000fca00000006ff */
[----:B------:R-:W-:-:S06]  /*8d30*/  IMAD.WIDE.U32 R24, R25, 0x2, R10 ;  /* 0x0000000219187825 */ /* 0x000fcc00078e000a */
        /* <DEDUP_REMOVED lines=23> */
.L_x_622:
[--C-:B0----5:R-:W-:Y:S02]  /*8eb0*/  HADD2.F32 R30, -RZ, R24.reuse.H0_H0 ;  /* 0x20000018ff1e7230 */ /* 0x121fe40000004100 */
        /* <DEDUP_REMOVED lines=15> */
.L_x_621:
[----:B------:R-:W-:Y:S05]  /*8fb0*/  BSYNC.RECONVERGENT B1 ;  /* 0x0000000000017941 */ /* 0x000fea0003800200 */
.L_x_620:
        /* <DEDUP_REMOVED lines=11> */
[----:B0-----:R-:W0:Y:S01]  /*9070*/  LDS.U16 R30, [R21] ;  /* 0x00000000151e7984 */ /* 0x001e220000000400 */
        /* <DEDUP_REMOVED lines=40> */
.L_x_625:
        /* <DEDUP_REMOVED lines=16> */
.L_x_624:
[----:B------:R-:W-:Y:S05]  /*9400*/  BSYNC.RECONVERGENT B1 ;  /* 0x0000000000017941 */ /* 0x000fea0003800200 */
.L_x_623:
[----:B------:R-:W-:Y:S01]  /*9410*/  IADD3 R24, PT, PT, R23, 0x8, RZ ;  /* 0x0000000817187810 */ /* 0x000fe20007ffe0ff */
[----:B------:R-:W-:Y:S01]  /*9420*/  VIADD R33, R33, 0x800 ;  /* 0x0000080021217836 */ /* 0x000fe20000000000 */
[----:B------:R-:W-:Y:S02]  /*9430*/  IADD3 R23, PT, PT, R23, 0x10, RZ ;  /* 0x0000001017177810 */ /* 0x000fe40007ffe0ff */
[----:B------:R-:W-:Y:S02]  /*9440*/  ISETP.GE.AND P0, PT, R24, UR44, PT ;  /* 0x0000002c18007c0c */ /* 0x000fe4000bf06270 */
[----:B------:R-:W-:-:S11]  /*9450*/  IADD3 R21, PT, PT, R21, 0x20, RZ ;  /* 0x0000002015157810 */ /* 0x000fd60007ffe0ff */
[----:B------:R-:W-:Y:S05]  /*9460*/  @!P0 BRA `(.L_x_626) ;  /* 0xfffffff400bc8947 */ /* 0x000fea000383ffff */
.L_x_616:
[----:B0-----:R-:W-:Y:S05]  /*9470*/  BSYNC.RECONVERGENT B0 ;  /* 0x0000000000007941 */ /* 0x001fea0003800200 */
.L_x_615:
[----:B------:R-:W-:Y:S01]  /*9480*/  ISETP.NE.AND P0, PT, R3, UR4, PT ;  /* 0x0000000403007c0c */ /* 0x000fe2000bf05270 */
[----:B------:R-:W-:-:S12]  /*9490*/  BSSY.RECONVERGENT B0, `(.L_x_627) ;  /* 0x0000036000007945 */ /* 0x000fd80003800200 */
[----:B------:R-:W-:Y:S05]  /*94a0*/  @P0 BRA `(.L_x_628) ;  /* 0x0000000000d00947 */ /* 0x000fea0003800000 */
[----:B------:R-:W-:-:S06]  /*94b0*/  USHF.L.U32 UR4, UR44, 0x7, URZ ;  /* 0x000000072c047899 */ /* 0x000fcc00080006ff */
[----:B------:R-:W-:-:S05]  /*94c0*/  MOV R11, UR4 ;  /* 0x00000004000b7c02 */ /* 0x000fca0008000f00 */
[----:B------:R-:W-:-:S05]  /*94d0*/  IMAD.WIDE R10, R11, 0x2, R8 ;  /* 0x000000020b0a7825 */ /* 0x000fca00078e0208 */
[----:B----4-:R0:W5:Y:S01]  /*94e0*/  LDG.E.128 R24, desc[UR36][R10.64] ;  /* 0x000000240a187981 */ /* 0x010162000c1e1d00 */
[----:B------:R-:W-:-:S04]  /*94f0*/  UIADD3 UR4, UPT, UPT, UR45, -UR14, URZ ;  /* 0x8000000e2d047290 */ /* 0x000fc8000fffe0ff */
[----:B------:R-:W-:-:S09]  /*9500*/  ULEA UR4, UR4, UR6, 0x1 ;  /* 0x0000000604047291 */ /* 0x000fd2000f8e08ff */
[----:B------:R-:W1:Y:S02]  /*9510*/  LDS.U16 R12, [UR4+-0x2] ;  /* 0xfffffe04ff0c7984 */ /* 0x000e640008000400 */
[----:B------:R-:W2:Y:S02]  /*9520*/  LDCU UR4, c[0x0][0x40c] ;  /* 0x00008180ff0477ac */ /* 0x000ea40008000800 */
[----:B--2---:R-:W-:Y:S01]  /*9530*/  UISETP.NE.AND UP0, UPT, UR4, URZ, UPT ;  /* 0x000000ff0400728c */ /* 0x004fe2000bf05270 */
[----:B-1----:R-:W-:-:S08]  /*9540*/  HADD2.F32 R12, -RZ, R12.H0_H0 ;  /* 0x2000000cff0c7230 */ /* 0x002fd00000004100 */
        /* <DEDUP_REMOVED lines=8> */
[----:B-1----:R-:W-:-:S05]  /*95d0*/  MOV R10, UR8 ;  /* 0x00000008000a7c02 */ /* 0x002fca0008000f00 */
[----:B------:R-:W-:Y:S01]  /*95e0*/  IMAD.U32 R21, RZ, RZ, UR4 ;  /* 0x00000004ff157e24 */ /* 0x000fe2000f8e00ff */
[----:B------:R-:W-:-:S03]  /*95f0*/  MOV R11, UR9 ;  /* 0x00000009000b7c02 */ /* 0x000fc60008000f00 */
[----:B------:R-:W-:-:S04]  /*9600*/  @P0 IMAD R21, R21, 0x80, R0 ;  /* 0x0000008015150824 */ /* 0x000fc800078e0200 */
        /* <DEDUP_REMOVED lines=14> */
.L_x_629:
        /* <DEDUP_REMOVED lines=16> */
.L_x_628:
[----:B------:R-:W-:Y:S05]  /*97f0*/  BSYNC.RECONVERGENT B0 ;  /* 0x0000000000007941 */ /* 0x000fea0003800200 */
.L_x_627:
[C---:B------:R-:W-:Y:S01]  /*9800*/  LOP3.LUT R4, R2.reuse, 0x3c0, RZ, 0xc0, !PT ;  /* 0x000003c002047812 */ /* 0x040fe200078ec0ff */
[----:B------:R-:W-:Y:S01]  /*9810*/  BAR.SYNC.DEFER_BLOCKING 0x0 ;  /* 0x0000000000007b1d */ /* 0x000fe20000010000 */
[----:B------:R-:W-:Y:S02]  /*9820*/  ISETP.GT.U32.AND P1, PT, R2, 0x3f, PT ;  /* 0x0000003f0200780c */ /* 0x000fe40003f24070 */
[----:B------:R-:W-:Y:S02]  /*9830*/  ISETP.NE.AND P0, PT, R4, 0x40, PT ;  /* 0x000000400400780c */ /* 0x000fe40003f05270 */
[C---:B------:R-:W-:Y:S01]  /*9840*/  ISETP.GT.U32.AND P5, PT, R2.reuse, 0x1f, PT ;  /* 0x0000001f0200780c */ /* 0x040fe20003fa4070 */
[----:B------:R-:W-:Y:S01]  /*9850*/  BSSY.RECONVERGENT B0, `(.L_x_630) ;  /* 0x000000e000007945 */ /* 0x000fe20003800200 */
[C---:B------:R-:W-:Y:S02]  /*9860*/  LOP3.LUT R5, R2.reuse, 0x3e0, RZ, 0xc0, !PT ;  /* 0x000003e002057812 */ /* 0x040fe400078ec0ff */
[----:B------:R-:W-:-:S02]  /*9870*/  LOP3.LUT R6, R2, 0x3f0, RZ, 0xc0, !PT ;  /* 0x000003f002067812 */ /* 0x000fc400078ec0ff */
[----:B------:R-:W-:Y:S02]  /*9880*/  ISETP.GT.U32.AND P4, PT, R2, 0xf, PT ;  /* 0x0000000f0200780c */ /* 0x000fe40003f84070 */
[----:B------:R-:W-:Y:S02]  /*9890*/  SHF.L.U32 R2, R0, 0x1, RZ ;  /* 0x0000000100027819 */ /* 0x000fe400000006ff */
[----:B------:R-:W-:Y:S02]  /*98a0*/  ISETP.NE.AND P2, PT, R5, 0x20, PT ;  /* 0x000000200500780c */ /* 0x000fe40003f45270 */
[----:B------:R-:W-:Y:S01]  /*98b0*/  ISETP.NE.AND P3, PT, R6, 0x10, PT ;  /* 0x000000100600780c */ /* 0x000fe20003f65270 */
[----:B------:R-:W-:Y:S01]  /*98c0*/  IMAD R3, R3, 0x100, R2 ;  /* 0x0000010003037824 */ /* 0x000fe200078e0202 */
[----:B------:R-:W-:Y:S11]  /*98d0*/  @P0 BRA `(.L_x_631) ;  /* 0x0000000000140947 */ /* 0x000ff60003800000 */
[----:B------:R-:W-:Y:S02]  /*98e0*/  F2FP.F16.F32.PACK_AB R4, R22, R19 ;  /* 0x000000131604723e */ /* 0x000fe400000000ff */
[----:B------:R-:W-:Y:S02]  /*98f0*/  F2FP.F16.F32.PACK_AB R5, R17, R20 ;  /* 0x000000141105723e */ /* 0x000fe400000000ff */
[----:B------:R-:W-:Y:S02]  /*9900*/  F2FP.F16.F32.PACK_AB R6, R15, R18 ;  /* 0x000000120f06723e */ /* 0x000fe400000000ff */
[----:B------:R-:W-:-:S05]  /*9910*/  F2FP.F16.F32.PACK_AB R7, R13, R14 ;  /* 0x0000000e0d07723e */ /* 0x000fca00000000ff */
[----:B------:R0:W-:Y:S02]  /*9920*/  STS.128 [R3+UR12+-0x400], R4 ;  /* 0xfffc000403007988 */ /* 0x0001e40008000c0c */
.L_x_631:
[----:B------:R-:W-:Y:S05]  /*9930*/  BSYNC.RECONVERGENT B0 ;  /* 0x0000000000007941 */ /* 0x000fea0003800200 */
.L_x_630:
[----:B------:R-:W-:Y:S06]  /*9940*/  BAR.SYNC.DEFER_BLOCKING 0x0 ;  /* 0x0000000000007b1d */ /* 0x000fec0000010000 */
[----:B------:R-:W-:Y:S04]  /*9950*/  BSSY.RECONVERGENT B0, `(.L_x_632) ;  /* 0x0000013000007945 */ /* 0x000fe80003800200 */
[----:B------:R-:W-:Y:S05]  /*9960*/  @P1 BRA `(.L_x_633) ;  /* 0x0000000000441947 */ /* 0x000fea0003800000 */
[----:B0-----:R-:W0:Y:S02]  /*9970*/  LDS.128 R4, [R3+UR12] ;  /* 0x0000000c03047984 */ /* 0x001e240008000c00 */
        /* <DEDUP_REMOVED lines=16> */
.L_x_633:
[----:B------:R-:W-:Y:S05]  /*9a80*/  BSYNC.RECONVERGENT B0 ;  /* 0x0000000000007941 */ /* 0x000fea0003800200 */
.L_x_632:
        /* <DEDUP_REMOVED lines=8> */
.L_x_635:
[----:B------:R-:W-:Y:S05]  /*9b10*/  BSYNC.RECONVERGENT B0 ;  /* 0x0000000000007941 */ /* 0x000fea0003800200 */
.L_x_634:
[----:B------:R-:W-:Y:S06]  /*9b20*/  BAR.SYNC.DEFER_BLOCKING 0x0 ;  /* 0x0000000000007b1d */ /* 0x000fec0000010000 */
[----:B------:R-:W-:Y:S04]  /*9b30*/  BSSY.RECONVERGENT B0, `(.L_x_636) ;  /* 0x0000013000007945 */ /* 0x000fe80003800200 */
        /* <DEDUP_REMOVED lines=18> */
.L_x_637:
[----:B------:R-:W-:Y:S05]  /*9c60*/  BSYNC.RECONVERGENT B0 ;  /* 0x0000000000007941 */ /* 0x000fea0003800200 */
.L_x_636:
        /* <DEDUP_REMOVED lines=8> */
.L_x_639:
[----:B------:R-:W-:Y:S05]  /*9cf0*/  BSYNC.RECONVERGENT B0 ;  /* 0x0000000000007941 */ /* 0x000fea0003800200 */
.L_x_638:
        /* <DEDUP_REMOVED lines=20> */
.L_x_641:
[----:B------:R-:W-:Y:S05]  /*9e40*/  BSYNC.RECONVERGENT B0 ;  /* 0x0000000000007941 */ /* 0x000fea0003800200 */
.L_x_640:
[----:B------:R-:W-:Y:S06]  /*9e50*/  BAR.SYNC.DEFER_BLOCKING 0x0 ;  /* 0x0000000000007b1d */ /* 0x000fec0000010000 */
[----:B------:R-:W-:Y:S05]  /*9e60*/  @P4 EXIT ;  /* 0x000000000000494d */ /* 0x000fea0003800000 */
[----:B------:R-:W5:Y:S02]  /*9e70*/  LDCU UR4, c[0x0][0x478] ;  /* 0x00008f00ff0477ac */ /* 0x000f640008000800 */
[----:B-----5:R-:W-:-:S09]  /*9e80*/  UISETP.NE.AND UP0, UPT, UR4, 0x2, UPT ;  /* 0x000000020400788c */ /* 0x020fd2000bf05270 */
[----:B------:R-:W-:Y:S05]  /*9e90*/  BRA.U UP0, `(.L_x_642) ;  /* 0x0000000100e07547 */ /* 0x000fea000b800000 */
[----:B012---:R-:W0:Y:S01]  /*9ea0*/  LDC.64 R2, c[0x0][0x470] ;  /* 0x00011c00ff027b82 */ /* 0x007e220000000a00 */
[----:B------:R-:W1:Y:S01]  /*9eb0*/  LDCU.64 UR4, c[0x0][0x380] ;  /* 0x00007000ff0477ac */ /* 0x000e620008000a00 */
[----:B0-----:R-:W2:Y:S01]  /*9ec0*/  LDG.E R2, desc[UR36][R2.64] ;  /* 0x0000002402027981 */ /* 0x001ea2000c1e1900 */
[----:B------:R-:W-:-:S05]  /*9ed0*/  VIADD R9, R0, UR10 ;  /* 0x0000000a00097c36 */ /* 0x000fca0008000000 */
        /* <DEDUP_REMOVED lines=14> */
[----:B------:R-:W-:-:S04]  /*9fc0*/  PRMT R3, R3, 0x7710, RZ ;  /* 0x0000771003037816 */ /* 0x000fc800000000ff */
[----:B------:R-:W-:-:S03]  /*9fd0*/  SHF.L.U32 R3, R3, 0x10, RZ ;  /* 0x0000001003037819 */ /* 0x000fc600000006ff */
[----:B------:R-:W2:Y:S01]  /*9fe0*/  F2I.S8.NTZ R17, R17 ;  /* 0x0000001100117305 */ /* 0x000ea20000202100 */
[----:B-1----:R-:W-:Y:S02]  /*9ff0*/  PRMT R15, R15, 0x8880, RZ ;  /* 0x000088800f0f7816 */ /* 0x002fe400000000ff */
[----:B------:R-:W-:Y:S02]  /*a000*/  LOP3.LUT R5, R3, 0xff0000, RZ, 0xc0, !PT ;  /* 0x00ff000003057812 */ /* 0x000fe400078ec0ff */
[----:B------:R-:W-:Y:S02]  /*a010*/  PRMT R3, R15, 0x7710, RZ ;  /* 0x000077100f037816 */ /* 0x000fe400000000ff */
[----:B0-----:R-:W-:Y:S01]  /*a020*/  PRMT R4, R13, 0x8880, RZ ;  /* 0x000088800d047816 */ /* 0x001fe200000000ff */
[----:B------:R-:W0:Y:S01]  /*a030*/  F2I.S8.NTZ R22, R22 ;  /* 0x0000001600167305 */ /* 0x000e220000202100 */
[----:B------:R-:W-:Y:S02]  /*a040*/  SHF.L.U32 R3, R3, 0x8, RZ ;  /* 0x0000000803037819 */ /* 0x000fe400000006ff */
[----:B------:R-:W-:-:S04]  /*a050*/  PRMT R4, R4, 0x7710, RZ ;  /* 0x0000771004047816 */ /* 0x000fc800000000ff */
[----:B------:R-:W-:Y:S01]  /*a060*/  PRMT R4, R5, 0x4210, R4 ;  /* 0x0000421005047816 */ /* 0x000fe20000000004 */
[----:B------:R-:W1:Y:S03]  /*a070*/  F2I.S8.NTZ R20, R20 ;  /* 0x0000001400147305 */ /* 0x000e660000202100 */
[----:B------:R-:W-:Y:S02]  /*a080*/  LOP3.LUT R13, R4, 0xff00, R3, 0xf8, !PT ;  /* 0x0000ff00040d7812 */ /* 0x000fe400078ef803 */
[----:B--2---:R-:W-:Y:S02]  /*a090*/  PRMT R4, R17, 0x8880, RZ ;  /* 0x0000888011047816 */ /* 0x004fe400000000ff */
[----:B0-----:R-:W-:Y:S01]  /*a0a0*/  PRMT R22, R22, 0x8880, RZ ;  /* 0x0000888016167816 */ /* 0x001fe200000000ff */
[----:B------:R-:W0:Y:S01]  /*a0b0*/  F2I.S8.NTZ R18, R18 ;  /* 0x0000001200127305 */ /* 0x000e220000202100 */
[----:B------:R-:W-:-:S02]  /*a0c0*/  PRMT R4, R4, 0x7710, RZ ;  /* 0x0000771004047816 */ /* 0x000fc400000000ff */
[----:B------:R-:W-:Y:S02]  /*a0d0*/  PRMT R0, R22, 0x7710, RZ ;  /* 0x0000771016007816 */ /* 0x000fe400000000ff */
[----:B------:R-:W-:Y:S02]  /*a0e0*/  LOP3.LUT R4, R4, 0xff, RZ, 0xc0, !PT ;  /* 0x000000ff04047812 */ /* 0x000fe400078ec0ff */
[----:B-1----:R-:W-:Y:S01]  /*a0f0*/  PRMT R3, R20, 0x8880, RZ ;  /* 0x0000888014037816 */ /* 0x002fe200000000ff */
[----:B------:R-:W1:Y:S01]  /*a100*/  F2I.S8.NTZ R2, R2 ;  /* 0x0000000200027305 */ /* 0x000e620000202100 */
[----:B------:R-:W-:Y:S02]  /*a110*/  LOP3.LUT R6, R0, 0xff, RZ, 0xc0, !PT ;  /* 0x000000ff00067812 */ /* 0x000fe400078ec0ff */
[----:B------:R-:W-:-:S03]  /*a120*/  PRMT R3, R3, 0x7710, RZ ;  /* 0x0000771003037816 */ /* 0x000fc600000000ff */
[----:B------:R-:W-:Y:S01]  /*a130*/  IMAD.WIDE.U32 R6, R6, 0x100, RZ ;  /* 0x0000010006067825 */ /* 0x000fe200078e00ff */
[----:B0-----:R-:W-:Y:S02]  /*a140*/  PRMT R18, R18, 0x8880, RZ ;  /* 0x0000888012127816 */ /* 0x001fe400000000ff */
[----:B------:R-:W-:Y:S02]  /*a150*/  LOP3.LUT R5, R3, 0xff, RZ, 0xc0, !PT ;  /* 0x000000ff03057812 */ /* 0x000fe400078ec0ff */
[----:B------:R-:W-:Y:S02]  /*a160*/  PRMT R0, R18, 0x7710, RZ ;  /* 0x0000771012007816 */ /* 0x000fe400000000ff */
[----:B-1----:R-:W-:Y:S01]  /*a170*/  PRMT R10, R2, 0x8880, RZ ;  /* 0x00008880020a7816 */ /* 0x002fe200000000ff */
[----:B------:R-:W-:Y:S01]  /*a180*/  IMAD.WIDE.U32 R2, R4, 0x1000000, RZ ;  /* 0x0100000004027825 */ /* 0x000fe200078e00ff */
[----:B------:R-:W-:Y:S02]  /*a190*/  LOP3.LUT R13, R13, 0xff, R0, 0xf8, !PT ;  /* 0x000000ff0d0d7812 */ /* 0x000fe400078ef800 */
[----:B------:R-:W-:Y:S01]  /*a1a0*/  PRMT R0, R10, 0x7710, RZ ;  /* 0x000077100a007816 */ /* 0x000fe200000000ff */
[----:B------:R-:W-:-:S03]  /*a1b0*/  IMAD.WIDE.U32 R4, R5, 0x10000, RZ ;  /* 0x0001000005047825 */ /* 0x000fc600078e00ff */
[----:B------:R-:W-:Y:S02]  /*a1c0*/  LOP3.LUT R11, R6, R2, R4, 0xfe, !PT ;  /* 0x00000002060b7212 */ /* 0x000fe400078efe04 */
[----:B------:R-:W-:Y:S02]  /*a1d0*/  LOP3.LUT R3, R5, R13, R3, 0xfe, !PT ;  /* 0x0000000d05037212 */ /* 0x000fe400078efe03 */
[----:B------:R-:W-:Y:S02]  /*a1e0*/  LOP3.LUT R2, R11, 0xff, R0, 0xf8, !PT ;  /* 0x000000ff0b027812 */ /* 0x000fe400078ef800 */
[----:B------:R-:W-:-:S05]  /*a1f0*/  LOP3.LUT R3, R3, R7, RZ, 0xfc, !PT ;  /* 0x0000000703037212 */ /* 0x000fca00078efcff */
[----:B------:R-:W-:Y:S01]  /*a200*/  STG.E.64 desc[UR36][R8.64], R2 ;  /* 0x0000000208007986 */ /* 0x000fe2000c101b24 */
[----:B------:R-:W-:Y:S05]  /*a210*/  EXIT ;  /* 0x000000000000794d */ /* 0x000fea0003800000 */
.L_x_642:
[----:B012---:R-:W0:Y:S01]  /*a220*/  LDC.64 R2, c[0x0][0x380] ;  /* 0x0000e000ff027b82 */ /* 0x007e220000000a00 */
[----:B------:R-:W-:Y:S02]  /*a230*/  IADD3 R5, PT, PT, R0, UR10, RZ ;  /* 0x0000000a00057c10 */ /* 0x000fe4000fffe0ff */
        /* <DEDUP_REMOVED lines=10> */
.L_x_540:
[----:B------:R-:W-:Y:S02]  /*a2e0*/  HFMA2 R12, -RZ, RZ, 0, 9.5367431640625e-07 ;  /* 0x00000010ff0c7431 */ /* 0x000fe400000001ff */
[----:B------:R-:W-:Y:S01]  /*a2f0*/  IMAD.MOV.U32 R11, RZ, RZ, 0x1f ;  /* 0x0000001fff0b7424 */ /* 0x000fe200078e00ff */
[----:B0-----:R-:W-:-:S07]  /*a300*/  MOV R15, 0xffffffff ;  /* 0xffffffff000f7802 */ /* 0x001fce0000000f00 */
[----:B-123--:R-:W-:Y:S05]  /*a310*/  WARPSYNC.COLLECTIVE R15, `(.L_x_643) ;  /* 0x000000000f087348 */ /* 0x00efea0003c00000 */
[----:B------:R0:W4:Y:S02]  /*a320*/  SHFL.BFLY P6, R14, R13, R12, R11 ;  /* 0x0c00000c0d0e7389 */ /* 0x00012400000c000b */
[----:B01234-:R-:W-:Y:S05]  /*a330*/  ENDCOLLECTIVE ;  /* 0x000000000000791b */ /* 0x01ffea0003800000 */
.L_x_643:
[----:B------:R-:W-:Y:S02]  /*a340*/  IMAD.MOV.U32 R12, RZ, RZ, 0x8 ;  /* 0x00000008ff0c7424 */ /* 0x000fe400078e00ff */
[----:B------:R-:W-:-:S05]  /*a350*/  FADD.FTZ R3, R13, R14 ;  /* 0x0000000e0d037221 */ /* 0x000fca0000010000 */
[----:B------:R-:W-:-:S07]  /*a360*/  MOV R13, R3 ;  /* 0x00000003000d7202 */ /* 0x000fce0000000f00 */
[----:B------:R-:W-:Y:S05]  /*a370*/  WARPSYNC.COLLECTIVE R15, `(.L_x_644) ;  /* 0x000000000f087348 */ /* 0x000fea0003c00000 */
[----:B------:R0:W1:Y:S02]  /*a380*/  SHFL.BFLY P6, R14, R13, R12, R11 ;  /* 0x0c00000c0d0e7389 */ /* 0x00006400000c000b */
[----:B01----:R-:W-:Y:S05]  /*a390*/  ENDCOLLECTIVE ;  /* 0x000000000000791b */ /* 0x003fea0003800000 */
.L_x_644:
[----:B------:R-:W-:Y:S02]  /*a3a0*/  HFMA2 R12, -RZ, RZ, 0, 2.384185791015625e-07 ;  /* 0x00000004ff0c7431 */ /* 0x000fe400000001ff */
[----:B------:R-:W-:-:S05]  /*a3b0*/  FADD.FTZ R4, R3, R14 ;  /* 0x0000000e03047221 */ /* 0x000fca0000010000 */
[----:B------:R-:W-:-:S07]  /*a3c0*/  MOV R13, R4 ;  /* 0x00000004000d7202 */ /* 0x000fce0000000f00 */
[----:B------:R-:W-:Y:S05]  /*a3d0*/  WARPSYNC.COLLECTIVE R15, `(.L_x_645) ;  /* 0x000000000f087348 */ /* 0x000fea0003c00000 */
[----:B------:R0:W1:Y:S02]  /*a3e0*/  SHFL.BFLY P6, R14, R13, R12, R11 ;  /* 0x0c00000c0d0e7389 */ /* 0x00006400000c000b */
[----:B01----:R-:W-:Y:S05]  /*a3f0*/  ENDCOLLECTIVE ;  /* 0x000000000000791b */ /* 0x003fea0003800000 */
.L_x_645:
[----:B------:R-:W-:Y:S01]  /*a400*/  MOV R12, 0x2 ;  /* 0x00000002000c7802 */ /* 0x000fe20000000f00 */
[----:B------:R-:W-:-:S04]  /*a410*/  FADD.FTZ R5, R4, R14 ;  /* 0x0000000e04057221 */ /* 0x000fc80000010000 */
[----:B------:R-:W-:-:S07]  /*a420*/  IMAD.MOV.U32 R13, RZ, RZ, R5 ;  /* 0x000000ffff0d7224 */ /* 0x000fce00078e0005 */
[----:B------:R-:W-:Y:S05]  /*a430*/  WARPSYNC.COLLECTIVE R15, `(.L_x_646) ;  /* 0x000000000f087348 */ /* 0x000fea0003c00000 */
[----:B------:R0:W1:Y:S02]  /*a440*/  SHFL.BFLY P6, R14, R13, R12, R11 ;  /* 0x0c00000c0d0e7389 */ /* 0x00006400000c000b */
[----:B01----:R-:W-:Y:S05]  /*a450*/  ENDCOLLECTIVE ;  /* 0x000000000000791b */ /* 0x003fea0003800000 */
.L_x_646:
[----:B------:R-:W-:Y:S02]  /*a460*/  IMAD.MOV.U32 R12, RZ, RZ, 0x1 ;  /* 0x00000001ff0c7424 */ /* 0x000fe400078e00ff */
[----:B------:R-:W-:-:S05]  /*a470*/  FADD.FTZ R6, R5, R14 ;  /* 0x0000000e05067221 */ /* 0x000fca0000010000 */
[----:B------:R-:W-:-:S07]  /*a480*/  MOV R13, R6 ;  /* 0x00000006000d7202 */ /* 0x000fce0000000f00 */
[----:B------:R-:W-:Y:S05]  /*a490*/  WARPSYNC.COLLECTIVE R15, `(.L_x_647) ;  /* 0x000000000f087348 */ /* 0x000fea0003c00000 */
[----:B------:R0:W1:Y:S02]  /*a4a0*/  SHFL.BFLY P6, R14, R13, R12, R11 ;  /* 0x0c00000c0d0e7389 */ /* 0x00006400000c000b */
[----:B01----:R-:W-:Y:S05]  /*a4b0*/  ENDCOLLECTIVE ;  /* 0x000000000000791b */ /* 0x003fea0003800000 */
.L_x_647:
[----:B------:R-:W-:Y:S05]  /*a4c0*/  BRA `(.L_x_648) ;  /* 0xffffff7c00547947 */ /* 0x000fea000383ffff */
.L_x_573:
[----:B------:R-:W-:Y:S01]  /*a4d0*/  BSSY B1, `(.L_x_649) ;  /* 0x0000007000017945 */ /* 0x000fe20003800000 */
[----:B------:R-:W-:Y:S01]  /*a4e0*/  MOV R12, 0x1 ;  /* 0x00000001000c7802 */ /* 0x000fe20000000f00 */
[----:B------:R-:W-:Y:S01]  /*a4f0*/  IMAD.MOV.U32 R15, RZ, RZ, -0x1 ;  /* 0xffffffffff0f7424 */ /* 0x000fe200078e00ff */
[----:B------:R-:W-:-:S07]  /*a500*/  MOV R11, 0x1f ;  /* 0x0000001f000b7802 */ /* 0x000fce0000000f00 */
[----:B------:R-:W-:Y:S05]  /*a510*/  WARPSYNC.COLLECTIVE R15, `(.L_x_650) ;  /* 0x000000000f087348 */ /* 0x000fea0003c00000 */
[----:B------:R0:W1:Y:S02]  /*a520*/  SHFL.BFLY P6, R14, R13, R12, R11 ;  /* 0x0c00000c0d0e7389 */ /* 0x00006400000c000b */
[----:B01----:R-:W-:Y:S05]  /*a530*/  ENDCOLLECTIVE ;  /* 0x000000000000791b */ /* 0x003fea0003800000 */
.L_x_650:
[----:B------:R-:W-:Y:S05]  /*a540*/  BSYNC B1 ;  /* 0x0000000000017941 */ /* 0x000fea0003800000 */
.L_x_649:
[----:B------:R-:W-:Y:S05]  /*a550*/  BRA `(.L_x_651) ;  /* 0xffffffa800847947 */ /* 0x000fea000383ffff */
.L_x_577:
        /* <DEDUP_REMOVED lines=8> */
.L_x_653:
[----:B------:R-:W-:Y:S05]  /*a5e0*/  BSYNC B0 ;  /* 0x0000000000007941 */ /* 0x000fea0003800000 */
.L_x_652:
[----:B------:R-:W-:Y:S01]  /*a5f0*/  FMNMX.FTZ R13, R14, R115, !PT ;  /* 0x000000730e0d7209 */ /* 0x000fe20007810000 */
[----:B------:R-:W-:Y:S02]  /*a600*/  HFMA2 R12, -RZ, RZ, 0, 4.76837158203125e-07 ;  /* 0x00000008ff0c7431 */ /* 0x000fe400000001ff */
[----:B------:R-:W-:Y:S01]  /*a610*/  IMAD.MOV.U32 R11, RZ, RZ, 0x1f ;  /* 0x0000001fff0b7424 */ /* 0x000fe200078e00ff */
[----:B------:R-:W-:-:S07]  /*a620*/  MOV R15, 0xffffffff ;  /* 0xffffffff000f7802 */ /* 0x000fce0000000f00 */
[----:B------:R-:W-:Y:S05]  /*a630*/  WARPSYNC.COLLECTIVE R15, `(.L_x_654) ;  /* 0x000000000f087348 */ /* 0x000fea0003c00000 */
[----:B------:R0:W1:Y:S02]  /*a640*/  SHFL.BFLY P6, R14, R13, R12, R11 ;  /* 0x0c00000c0d0e7389 */ /* 0x00006400000c000b */
[----:B01----:R-:W-:Y:S05]  /*a650*/  ENDCOLLECTIVE ;  /* 0x000000000000791b */ /* 0x003fea0003800000 */
.L_x_654:
[----:B------:R-:W-:Y:S01]  /*a660*/  IMAD.MOV.U32 R12, RZ, RZ, 0x4 ;  /* 0x00000004ff0c7424 */ /* 0x000fe200078e00ff */
[----:B------:R-:W-:-:S04]  /*a670*/  FMNMX.FTZ R3, R13, R14, !PT ;  /* 0x0000000e0d037209 */ /* 0x000fc80007810000 */
[----:B------:R-:W-:-:S07]  /*a680*/  MOV R13, R3 ;  /* 0x00000003000d7202 */ /* 0x000fce0000000f00 */
[----:B------:R-:W-:Y:S05]  /*a690*/  WARPSYNC.COLLECTIVE R15, `(.L_x_655) ;  /* 0x000000000f087348 */ /* 0x000fea0003c00000 */
[----:B------:R0:W1:Y:S02]  /*a6a0*/  SHFL.BFLY P6, R14, R13, R12, R11 ;  /* 0x0c00000c0d0e7389 */ /* 0x00006400000c000b */
[----:B01----:R-:W-:Y:S05]  /*a6b0*/  ENDCOLLECTIVE ;  /* 0x000000000000791b */ /* 0x003fea0003800000 */
.L_x_655:
[----:B------:R-:W-:Y:S01]  /*a6c0*/  HFMA2 R12, -RZ, RZ, 0, 1.1920928955078125e-07 ;  /* 0x00000002ff0c7431 */ /* 0x000fe200000001ff */
[----:B------:R-:W-:-:S04]  /*a6d0*/  FMNMX.FTZ R4, R3, R14, !PT ;  /* 0x0000000e03047209 */ /* 0x000fc80007810000 */
[----:B------:R-:W-:-:S07]  /*a6e0*/  MOV R13, R4 ;  /* 0x00000004000d7202 */ /* 0x000fce0000000f00 */
[----:B------:R-:W-:Y:S05]  /*a6f0*/  WARPSYNC.COLLECTIVE R15, `(.L_x_656) ;  /* 0x000000000f087348 */ /* 0x000fea0003c00000 */
[----:B------:R0:W1:Y:S02]  /*a700*/  SHFL.BFLY P6, R14, R13, R12, R11 ;  /* 0x0c00000c0d0e7389 */ /* 0x00006400000c000b */
[----:B01----:R-:W-:Y:S05]  /*a710*/  ENDCOLLECTIVE ;  /* 0x000000000000791b */ /* 0x003fea0003800000 */
.L_x_656:
[----:B------:R-:W-:Y:S05]  /*a720*/  BRA `(.L_x_657) ;  /* 0xffffffa800d87947 */ /* 0x000fea000383ffff */
.L_x_658:
        /* <DEDUP_REMOVED lines=13> */
.L_x_3497:


//--------------------- .text._ZN4mmha33masked_multihead_attention_kernelItLi128ELi128ELi4ELi16ELi64ELb1ELb0EEEv26Multihead_attention_paramsIT_XT5_EE --------------------------
	.section	.text._ZN4mmha33masked_multihead_attention_kernelItLi128ELi128ELi4ELi16ELi64ELb1ELb0EEEv26Multihead_attention_paramsIT_XT5_EE,"ax",@progbits
	.align	128
        .global         _ZN4mmha33masked_multihead_attention_kernelItLi128ELi128ELi4ELi16ELi64ELb1ELb0EEEv26Multihead_attention_paramsIT_XT5_EE
        .type           _ZN4mmha33masked_multihead_attention_kernelItLi128ELi128ELi4ELi16ELi64ELb1ELb0EEEv26Multihead_attention_paramsIT_XT5_EE,@function
        .size           _ZN4mmha33masked_multihead_attention_kernelItLi128ELi128ELi4ELi16ELi64ELb1ELb0EEEv26Multihead_attention_paramsIT_XT5_EE,(.L_x_3498 - _ZN4mmha33masked_multihead_attention_kernelItLi128ELi128ELi4ELi16ELi64ELb1ELb0EEEv26Multihead_attention_paramsIT_XT5_EE)
        .other          _ZN4mmha33masked_multihead_attention_kernelItLi128ELi128ELi4ELi16ELi64ELb1ELb0EEEv26Multihead_attention_paramsIT_XT5_EE,@"STO_CUDA_ENTRY STV_DEFAULT"
_ZN4mmha33masked_multihead_attention_kernelItLi128ELi128ELi4ELi16ELi64ELb1ELb0EEEv26Multihead_attention_paramsIT_XT5_EE:
.text._ZN4mmha33masked_multihead_attention_kernelItLi128ELi128ELi4ELi16ELi64ELb1ELb0EEEv26Multihead_attention_paramsIT_XT5_EE:
        /* <DEDUP_REMOVED lines=14> */
.L_x_659:
[----:B------:R-:W1:Y:S01]  /*00e0*/  LDCU.64 UR4, c[0x0][0x498] ;  /* 0x00009300ff0477ac */ /* 0x000e620008000a00 */
[----:B------:R-:W2:Y:S01]  /*00f0*/  S2R R6, SR_CTAID.Y ;  /* 0x0000000000067919 */ /* 0x000ea20000002600 */
[----:B------:R-:W3:Y:S01]  /*0100*/  LDCU UR8, c[0x0][0x3f0] ;  /* 0x00007e00ff0877ac */ /* 0x000ee20008000800 */
[----:B------:R-:W4:Y:S01]  /*0110*/  LDCU UR9, c[0x0][0x3f4] ;  /* 0x00007e80ff0977ac */ /* 0x000f220008000800 */
[----:B------:R-:W0:Y:S01]  /*0120*/  LDCU UR10, c[0x0][0x40c] ;  /* 0x00008180ff0a77ac */ /* 0x000e220008000800 */
[----:B------:R-:W0:Y:S01]  /*0130*/  S2R R16, SR_TID.X ;  /* 0x0000000000107919 */ /* 0x000e220000002100 */
[----:B------:R-:W0:Y:S01]  /*0140*/  S2UR UR46, SR_CTAID.X ;  /* 0x00000000002e79c3 */ /* 0x000e220000002500 */
[----:B-1----:R-:W-:Y:S01]  /*0150*/  UIMAD.WIDE.U32 UR4, UR7, 0x4, UR4 ;  /* 0x00000004070478a5 */ /* 0x002fe2000f8e0004 */
[----:B---3--:R-:W-:-:S06]  /*0160*/  MOV R0, UR8 ;  /* 0x0000000800007c02 */ /* 0x008fcc0008000f00 */
[----:B------:R-:W1:Y:S01]  /*0170*/  LDC.64 R22, c[0x0][0x418] ;  /* 0x00010600ff167b82 */ /* 0x000e620000000a00 */
        /* <DEDUP_REMOVED lines=67> */
[----:B------:R-:W-:Y:S01]  /*05b0*/  ISETP.GT.U32.AND P3, PT, R16, 0x1f, PT ;  /* 0x0000001f1000780c */ /* 0x000fe20003f64070 */
        /* <DEDUP_REMOVED lines=40> */
.L_x_661:
[----:B------:R-:W-:Y:S05]  /*0840*/  BSYNC.RECONVERGENT B0 ;  /* 0x0000000000007941 */ /* 0x000fea0003800200 */
.L_x_660:
[----:B------:R-:W1:Y:S01]  /*0850*/  LDCU.64 UR8, c[0x0][0x3a0] ;  /* 0x00007400ff0877ac */ /* 0x000e620008000a00 */
[----:B------:R-:W-:Y:S01]  /*0860*/  ISETP.NE.U32.AND P1, PT, R22, RZ, PT ;  /* 0x000000ff1600720c */ /* 0x000fe20003f25070 */
[----:B------:R-:W2:Y:S01]  /*0870*/  @!P3 LDC.64 R4, c[0x0][0x3b8] ;  /* 0x0000ee00ff04bb82 */ /* 0x000ea20000000a00 */
[----:B------:R-:W-:Y:S01]  /*0880*/  R2UR UR11, R23 ;  /* 0x00000000170b72ca */ /* 0x000fe200000e0000 */
[----:B------:R-:W3:Y:S01]  /*0890*/  LDCU.64 UR4, c[0x0][0x390] ;  /* 0x00007200ff0477ac */ /* 0x000ee20008000a00 */
[----:B------:R-:W-:Y:S02]  /*08a0*/  LOP3.LUT R25, R17, 0x4, RZ, 0xc0, !PT ;  /* 0x0000000411197812 */ /* 0x000fe400078ec0ff */
[----:B------:R-:W-:Y:S01]  /*08b0*/  SHF.R.U32.HI R27, RZ, 0x1, R16 ;  /* 0x00000001ff1b7819 */ /* 0x000fe20000011610 */
[----:B------:R-:W-:Y:S01]  /*08c0*/  VOTEU.ANY UP1, P4 ;  /* 0x0000000000ff7886 */ /* 0x000fe20002020100 */
[----:B------:R-:W-:Y:S01]  /*08d0*/  PLOP3.LUT P4, PT, PT, PT, UP1, 0x80, 0x8 ;  /* 0x000000000008781c */ /* 0x000fe20003f8f018 */
[----:B------:R-:W-:Y:S01]  /*08e0*/  USHF.L.U32 UR42, UR42, 0x7, URZ ;  /* 0x000000072a2a7899 */ /* 0x000fe200080006ff */
[----:B------:R-:W-:Y:S01]  /*08f0*/  CS2R R18, SRZ ;  /* 0x0000000000127805 */ /* 0x000fe2000001ff00 */
[----:B------:R-:W4:Y:S02]  /*0900*/  LDC R20, c[0x0][0x400] ;  /* 0x00010000ff147b82 */ /* 0x000f240000000800 */
[----:B------:R-:W-:Y:S01]  /*0910*/  VOTEU.ANY UP0, P1 ;  /* 0x0000000000ff7886 */ /* 0x000fe20000800100 */
[----:B------:R-:W-:Y:S01]  /*0920*/  PLOP3.LUT P1, PT, PT, PT, UP1, 0x40, 0x4 ;  /* 0x000000000004781c */ /* 0x000fe20003f2e818 */
[----:B------:R-:W-:Y:S01]  /*0930*/  UISETP.NE.AND.EX UP0, UPT, UR11, URZ, UPT, UP0 ;  /* 0x000000ff0b00728c */ /* 0x000fe2000bf05300 */
[----:B------:R-:W-:Y:S01]  /*0940*/  @!P3 IMAD R0, R12, UR42, R25 ;  /* 0x0000002a0c00bc24 */ /* 0x000fe2000f8e0219 */
[----:B-1----:R-:W-:-:S02]  /*0950*/  ISETP.NE.U32.AND P2, PT, RZ, UR8, PT ;  /* 0x00000008ff007c0c */ /* 0x002fc4000bf45070 */
[C---:B------:R-:W-:Y:S02]  /*0960*/  ISETP.GT.U32.OR P1, PT, R16.reuse, 0x1f, P1 ;  /* 0x0000001f1000780c */ /* 0x040fe40000f24470 */
[----:B------:R-:W-:Y:S02]  /*0970*/  ISETP.NE.AND.EX P2, PT, RZ, UR9, PT, P2 ;  /* 0x00000009ff007c0c */ /* 0x000fe4000bf45320 */
[----:B---3--:R-:W-:Y:S02]  /*0980*/  ISETP.NE.U32.AND P0, PT, RZ, UR4, PT ;  /* 0x00000004ff007c0c */ /* 0x008fe4000bf05070 */
[----:B------:R-:W-:Y:S02]  /*0990*/  ISETP.GT.U32.OR P2, PT, R16, 0x1f, !P2 ;  /* 0x0000001f1000780c */ /* 0x000fe40005744470 */
[----:B------:R-:W-:Y:S01]  /*09a0*/  ISETP.NE.AND.EX P0, PT, RZ, UR5, PT, P0 ;  /* 0x00000005ff007c0c */ /* 0x000fe2000bf05300 */
[----:B------:R-:W1:Y:S01]  /*09b0*/  @UP0 LDCU.64 UR4, c[0x0][0x418] ;  /* 0x00008300ff0407ac */ /* 0x000e620008000a00 */
[----:B------:R-:W-:-:S02]  /*09c0*/  ISETP.NE.OR P2, PT, RZ, UR10, P2 ;  /* 0x0000000aff007c0c */ /* 0x000fc40009745670 */
[----:B------:R-:W-:Y:S01]  /*09d0*/  ISETP.GT.U32.OR P0, PT, R16, 0x1f, !P0 ;  /* 0x0000001f1000780c */ /* 0x000fe20004704470 */
[----:B------:R-:W3:Y:S01]  /*09e0*/  @!P1 LDC.64 R10, c[0x0][0x450] ;  /* 0x00011400ff0a9b82 */ /* 0x000ee20000000a00 */
[----:B-----5:R-:W-:Y:S01]  /*09f0*/  @P4 R2UR UR38, R3 ;  /* 0x00000000032642ca */ /* 0x020fe200000e0000 */
[----:B------:R-:W-:Y:S01]  /*0a00*/  VOTEU.ALL UP1, P1 ;  /* 0x0000000000ff7886 */ /* 0x000fe20000820000 */
[----:B------:R-:W-:Y:S01]  /*0a10*/  @!P3 IMAD R3, R27, R12, UR44 ;  /* 0x0000002c1b03be24 */ /* 0x000fe2000f8e020c */
[----:B------:R-:W-:Y:S01]  /*0a20*/  PLOP3.LUT P4, PT, PT, PT, UP0, 0x80, 0x8 ;  /* 0x000000000008781c */ /* 0x000fe20003f8f008 */
[----:B------:R-:W-:-:S03]  /*0a30*/  IMAD.U32 R12, RZ, RZ, UR46 ;  /* 0x0000002eff0c7e24 */ /* 0x000fc6000f8e00ff */
[----:B------:R-:W-:Y:S01]  /*0a40*/  @!P3 LEA R15, R3, R0, 0x3 ;  /* 0x00000000030fb211 */ /* 0x000fe200078e18ff */
[----:B------:R-:W-:Y:S01]  /*0a50*/  IMAD R3, R12, 0x80, R17 ;  /* 0x000000800c037824 */ /* 0x000fe200078e0211 */
[----:B------:R-:W4:Y:S01]  /*0a60*/  @!P2 LDC.64 R8, c[0x0][0x3a0] ;  /* 0x0000e800ff08ab82 */ /* 0x000f220000000a00 */
[----:B------:R-:W-:Y:S02]  /*0a70*/  CS2R R22, SRZ ;  /* 0x0000000000167805 */ /* 0x000fe4000001ff00 */
[----:B--2---:R-:W-:Y:S01]  /*0a80*/  @!P3 IMAD.WIDE R4, R15, 0x2, R4 ;  /* 0x000000020f04b825 */ /* 0x004fe200078e0204 */
[----:B------:R-:W-:Y:S02]  /*0a90*/  @!UP1 UIMAD UR6, UR38, UR6, URZ ;  /* 0x00000006260692a4 */ /* 0x000fe4000f8e02ff */
[----:B-1----:R-:W-:Y:S02]  /*0aa0*/  @UP0 UIMAD.WIDE.U32 UR4, UR7, 0x4, UR4 ;  /* 0x00000004070408a5 */ /* 0x002fe4000f8e0004 */
[----:B0-----:R-:W0:Y:S01]  /*0ab0*/  @!P0 LDC.64 R6, c[0x0][0x390] ;  /* 0x0000e400ff068b82 */ /* 0x001e220000000a00 */
[----:B------:R-:W-:-:S02]  /*0ac0*/  CS2R R14, SRZ ;  /* 0x00000000000e7805 */ /* 0x000fc4000001ff00 */
[----:B------:R-:W-:Y:S01]  /*0ad0*/  MOV R0, UR6 ;  /* 0x0000000600007c02 */ /* 0x000fe20008000f00 */
[----:B------:R-:W2:Y:S01]  /*0ae0*/  @!P3 LDG.E.64 R22, desc[UR36][R4.64] ;  /* 0x000000240416b981 */ /* 0x000ea2000c1e1b00 */
[----:B------:R-:W-:Y:S01]  /*0af0*/  IMAD.U32 R12, RZ, RZ, UR4 ;  /* 0x00000004ff0c7e24 */ /* 0x000fe2000f8e00ff */
[----:B------:R-:W-:Y:S02]  /*0b00*/  MOV R13, UR5 ;  /* 0x00000005000d7c02 */ /* 0x000fe40008000f00 */
[----:B------:R-:W-:Y:S01]  /*0b10*/  @!P1 IMAD R21, R0, 0x80, R3 ;  /* 0x0000008000159824 */ /* 0x000fe200078e0203 */
[----:B------:R-:W1:Y:S02]  /*0b20*/  LDCU.U8 UR4, c[0x0][0x404] ;  /* 0x00008080ff0477ac */ /* 0x000e640008000000 */
[----:B------:R-:W2:Y:S01]  /*0b30*/  @P4 LDG.E R12, desc[UR36][R12.64] ;  /* 0x000000240c0c4981 */ /* 0x000ea2000c1e1900 */
[----:B---3--:R-:W-:-:S04]  /*0b40*/  @!P1 IMAD.WIDE R10, R21, 0x2, R10 ;  /* 0x00000002150a9825 */ /* 0x008fc800078e020a */
[C---:B----4-:R-:W-:Y:S02]  /*0b50*/  @!P2 IMAD.WIDE.U32 R8, R3.reuse, 0x2, R8 ;  /* 0x000000020308a825 */ /* 0x050fe400078e0008 */
[----:B------:R-:W3:Y:S04]  /*0b60*/  @!P1 LDG.E.64 R10, desc[UR36][R10.64] ;  /* 0x000000240a0a9981 */ /* 0x000ee8000c1e1b00 */
[----:B------:R-:W4:Y:S01]  /*0b70*/  @!P2 LDG.E.64 R18, desc[UR36][R8.64] ;  /* 0x000000240812a981 */ /* 0x000f22000c1e1b00 */
[----:B0-----:R-:W-:-:S05]  /*0b80*/  @!P0 IMAD.WIDE.U32 R6, R3, 0x2, R6 ;  /* 0x0000000203068825 */ /* 0x001fca00078e0006 */
[----:B------:R-:W3:Y:S01]  /*0b90*/  @!P0 LDG.E.64 R14, desc[UR36][R6.64] ;  /* 0x00000024060e8981 */ /* 0x000ee2000c1e1b00 */
[----:B------:R-:W-:Y:S02]  /*0ba0*/  ISETP.NE.AND P2, PT, RZ, UR10, PT ;  /* 0x0000000aff007c0c */ /* 0x000fe4000bf45270 */
[----:B-1----:R-:W-:-:S04]  /*0bb0*/  ISETP.NE.AND P0, PT, RZ, UR4, PT ;  /* 0x00000004ff007c0c */ /* 0x002fc8000bf05270 */
[----:B------:R-:W-:Y:S01]  /*0bc0*/  ISETP.LT.OR P0, PT, R20, 0x1, P0 ;  /* 0x000000011400780c */ /* 0x000fe20000701670 */
[----:B------:R-:W-:Y:S01]  /*0bd0*/  UMOV UR39, URZ ;  /* 0x000000ff00277c82 */ /* 0x000fe20008000000 */
[----:B------:R-:W-:Y:S01]  /*0be0*/  BSSY.RECONVERGENT B6, `(.L_x_662) ;  /* 0x0000138000067945 */ /* 0x000fe20003800200 */
[----:B--2---:R-:W-:-:S04]  /*0bf0*/  @P4 R2UR UR39, R12 ;  /* 0x000000000c2742ca */ /* 0x004fc800000e0000 */
[----:B----4-:R-:W-:Y:S02]  /*0c00*/  @!P2 HADD2 R23, R23, R19 ;  /* 0x000000131717a230 */ /* 0x010fe40000000000 */
[----:B------:R-:W-:Y:S02]  /*0c10*/  @!P2 HFMA2 R22, R22, 1, 1, R18 ;  /* 0x3c003c001616a831 */ /* 0x000fe40000000012 */
[----:B---3--:R-:W-:Y:S02]  /*0c20*/  @!P1 HFMA2 R23, R23, R11, -RZ ;  /* 0x0000000b17179231 */ /* 0x008fe400001000ff */
        /* <DEDUP_REMOVED lines=57> */
.L_x_664:
[----:B------:R-:W-:-:S13]  /*0fc0*/  ISETP.GE.AND P0, PT, R17, R20, PT ;  /* 0x000000141100720c */ /* 0x000fda0003f06270 */
[----:B------:R-:W-:Y:S05]  /*0fd0*/  @P0 BRA `(.L_x_665) ;  /* 0x0000000c00e00947 */ /* 0x000fea0003800000 */
[----:B------:R-:W-:Y:S01]  /*0fe0*/  I2FP.F32.U32 R20, R20 ;  /* 0x0000001400147245 */ /* 0x000fe20000201000 */
[----:B------:R-:W-:Y:S01]  /*0ff0*/  VIADD R0, R17, 0x2 ;  /* 0x0000000211007836 */ /* 0x000fe20000000000 */
[----:B------:R-:W-:Y:S01]  /*1000*/  UIADD3 UR4, UPT, UPT, -UR39, UR10, URZ ;  /* 0x0000000a27047290 */ /* 0x000fe2000fffe1ff */
[--C-:B------:R-:W-:Y:S01]  /*1010*/  HADD2.F32 R10, -RZ, R29.reuse.H1_H1 ;  /* 0x3000001dff0a7230 */ /* 0x100fe20000004100 */
[----:B------:R-:W0:Y:S01]  /*1020*/  MUFU.RCP R3, R20 ;  /* 0x0000001400037308 */ /* 0x000e220000001000 */
[--C-:B------:R-:W-:Y:S01]  /*1030*/  HADD2.F32 R6, -RZ, R28.reuse.H1_H1 ;  /* 0x3000001cff067230 */ /* 0x100fe20000004100 */
[----:B------:R-:W-:Y:S01]  /*1040*/  I2FP.F32.U32 R0, R0 ;  /* 0x0000000000007245 */ /* 0x000fe20000201000 */
[----:B------:R-:W-:Y:S02]  /*1050*/  HADD2.F32 R28, -RZ, R28.H0_H0 ;  /* 0x2000001cff1c7230 */ /* 0x000fe40000004100 */
[----:B------:R-:W-:Y:S02]  /*1060*/  HADD2.F32 R29, -RZ, R29.H0_H0 ;  /* 0x2000001dff1d7230 */ /* 0x000fe40000004100 */
[----:B0-----:R-:W-:Y:S01]  /*1070*/  FMUL.FTZ R4, R0, R3 ;  /* 0x0000000300047220 */ /* 0x001fe20000410000 */
[----:B------:R-:W-:-:S03]  /*1080*/  I2FP.F32.U32 R0, R17 ;  /* 0x0000001100007245 */ /* 0x000fc60000201000 */
[----:B------:R-:W-:Y:S02]  /*1090*/  FMUL.FTZ R4, R4, 13.28771209716796875 ;  /* 0x41549a7804047820 */ /* 0x000fe40000410000 */
[----:B------:R-:W-:Y:S02]  /*10a0*/  FMUL.FTZ R0, R0, R3 ;  /* 0x0000000300007220 */ /* 0x000fe40000410000 */
[----:B------:R-:W0:Y:S02]  /*10b0*/  MUFU.EX2 R5, -R4 ;  /* 0x8000000400057308 */ /* 0x000e240000000800 */
[----:B------:R-:W-:Y:S01]  /*10c0*/  FMUL.FTZ R3, R0, 13.28771209716796875 ;  /* 0x41549a7800037820 */ /* 0x000fe20000410000 */
[----:B------:R-:W-:-:S05]  /*10d0*/  I2FP.F32.S32 R0, UR4 ;  /* 0x0000000400007c45 */ /* 0x000fca0008201400 */
        /* <DEDUP_REMOVED lines=20> */
.L_x_663:
        /* <DEDUP_REMOVED lines=53> */
.L_x_666:
        /* <DEDUP_REMOVED lines=15> */
.L_x_667:
        /* <DEDUP_REMOVED lines=81> */
.L_x_673:
[----:B------:R-:W-:Y:S05]  /*1b70*/  BSYNC.RECONVERGENT B2 ;  /* 0x0000000000027941 */ /* 0x000fea0003800200 */
.L_x_672:
[C-C-:B------:R-:W-:Y:S02]  /*1b80*/  PRMT R6, R22.reuse, 0x5410, R23.reuse ;  /* 0x0000541016067816 */ /* 0x140fe40000000017 */
[----:B------:R-:W-:-:S03]  /*1b90*/  PRMT R7, R22, 0x7632, R23 ;  /* 0x0000763216077816 */ /* 0x000fc60000000017 */
[----:B------:R0:W-:Y:S04]  /*1ba0*/  STS [R21], R6 ;  /* 0x0000000615007388 */ /* 0x0001e80000000800 */
[----:B------:R0:W-:Y:S01]  /*1bb0*/  STS [R20], R7 ;  /* 0x0000000714007388 */ /* 0x0001e20000000800 */
[----:B------:R-:W-:Y:S05]  /*1bc0*/  BRA `(.L_x_674) ;  /* 0x00000000009c7947 */ /* 0x000fea0003800000 */
.L_x_671:
        /* <DEDUP_REMOVED lines=39> */
.L_x_674:
[----:B------:R-:W-:Y:S05]  /*1e40*/  BSYNC.RECONVERGENT B1 ;  /* 0x0000000000017941 */ /* 0x000fea0003800200 */
.L_x_670:
[C-C-:B0-----:R-:W-:Y:S02]  /*1e50*/  PRMT R6, R28.reuse, 0x5410, R29.reuse ;  /* 0x000054101c067816 */ /* 0x141fe4000000001d */
[----:B------:R-:W-:-:S03]  /*1e60*/  PRMT R7, R28, 0x7632, R29 ;  /* 0x000076321c077816 */ /* 0x000fc6000000001d */
[----:B------:R0:W-:Y:S04]  /*1e70*/  STS [R5], R6 ;  /* 0x0000000605007388 */ /* 0x0001e80000000800 */
[----:B------:R0:W-:Y:S02]  /*1e80*/  STS [R4], R7 ;  /* 0x0000000704007388 */ /* 0x0001e40000000800 */
.L_x_669:
[----:B------:R-:W-:Y:S05]  /*1e90*/  BSYNC.RECONVERGENT B0 ;  /* 0x0000000000007941 */ /* 0x000fea0003800200 */
.L_x_668:
        /* <DEDUP_REMOVED lines=10> */
.L_x_676:
[----:B------:R-:W-:Y:S05]  /*1f40*/  BSYNC.RECONVERGENT B0 ;  /* 0x0000000000007941 */ /* 0x000fea0003800200 */
.L_x_675:
[----:B------:R-:W-:Y:S06]  /*1f50*/  BAR.SYNC.DEFER_BLOCKING 0x0 ;  /* 0x0000000000007b1d */ /* 0x000fec0000010000 */
.L_x_665:
[----:B------:R-:W-:Y:S05]  /*1f60*/  BSYNC.RECONVERGENT B6 ;  /* 0x0000000000067941 */ /* 0x000fea0003800200 */
.L_x_662:
[----:B------:R-:W0:Y:S01]  /*1f70*/  LDCU UR4, c[0x0][0x3f4] ;  /* 0x00007e80ff0477ac */ /* 0x000e220008000800 */
[----:B------:R-:W-:Y:S02]  /*1f80*/  ISETP.GT.U32.AND P0, PT, R16, 0x1f, PT ;  /* 0x0000001f1000780c */ /* 0x000fe40003f04070 */
[----:B01----:R-:W-:-:S05]  /*1f90*/  MOV R4, UR4 ;  /* 0x0000000400047c02 */ /* 0x003fca0008000f00 */
[----:B---3--:R-:W-:-:S05]  /*1fa0*/  IMAD.MOV R0, RZ, RZ, -R4 ;  /* 0x000000ffff007224 */ /* 0x008fca00078e0a04 */
[----:B------:R-:W-:-:S04]  /*1fb0*/  VIADDMNMX R0, R0, UR45, RZ, !PT ;  /* 0x0000002d00007c46 */ /* 0x000fc8000f8001ff */
[----:B------:R-:W-:Y:S02]  /*1fc0*/  R2UR UR14, R0 ;  /* 0x00000000000e72ca */ /* 0x000fe400000e0000 */
[----:B------:R-:W-:Y:S01]  /*1fd0*/  MOV R0, 0xff7fffff ;  /* 0xff7fffff00007802 */ /* 0x000fe20000000f00 */
[----:B------:R-:W-:-:S12]  /*1fe0*/  @P0 BRA `(.L_x_677) ;  /* 0x0000000000f40947 */ /* 0x000fd80003800000 */
[----:B------:R-:W0:Y:S01]  /*1ff0*/  LDCU UR4, c[0x0][0x40c] ;  /* 0x00008180ff0477ac */ /* 0x000e220008000800 */
[----:B------:R-:W1:Y:S01]  /*2000*/  S2R R8, SR_CgaCtaId ;  /* 0x0000000000087919 */ /* 0x000e620000008800 */
[----:B------:R-:W-:Y:S01]  /*2010*/  MOV R9, 0x400 ;  /* 0x0000040000097802 */ /* 0x000fe20000000f00 */
[----:B------:R-:W-:Y:S02]  /*2020*/  IMAD R27, R27, R4, UR40 ;  /* 0x000000281b1b7e24 */ /* 0x000fe4000f8e0204 */
[----:B--2-4-:R-:W-:Y:S02]  /*2030*/  HMUL2 R11, R29, R23 ;  /* 0x000000171d0b7232 */ /* 0x014fe40000000000 */
[----:B------:R-:W-:Y:S02]  /*2040*/  IMAD R10, R4, UR42, R25 ;  /* 0x0000002a040a7c24 */ /* 0x000fe4000f8e0219 */
[----:B------:R-:W-:Y:S02]  /*2050*/  VIADD R3, R9, 0x10 ;  /* 0x0000001009037836 */ /* 0x000fe40000000000 */
[----:B------:R-:W-:-:S02]  /*2060*/  HFMA2 R11, R28, R22, R11 ;  /* 0x000000161c0b7231 */ /* 0x000fc4000000000b */
[----:B------:R-:W-:-:S03]  /*2070*/  IMAD R27, R27, 0x8, R10 ;  /* 0x000000081b1b7824 */ /* 0x000fc600078e020a */
[----:B------:R-:W-:Y:S01]  /*2080*/  HADD2.F32 R13, -RZ, R11.H0_H0 ;  /* 0x2000000bff0d7230 */ /* 0x000fe20000004100 */
[----:B0-----:R-:W-:Y:S01]  /*2090*/  ISETP.NE.AND P0, PT, RZ, UR4, PT ;  /* 0x00000004ff007c0c */ /* 0x001fe2000bf05270 */
[----:B------:R-:W-:-:S12]  /*20a0*/  UMOV UR4, 0xffffffff ;  /* 0xffffffff00047882 */ /* 0x000fd80000000000 */
[----:B------:R-:W0:Y:S01]  /*20b0*/  @!P0 LDC.64 R6, c[0x0][0x3b8] ;  /* 0x0000ee00ff068b82 */ /* 0x000e220000000a00 */
[----:B------:R-:W-:Y:S02]  /*20c0*/  @!P0 IADD3 R5, PT, PT, R9, 0x110, RZ ;  /* 0x0000011009058810 */ /* 0x000fe40007ffe0ff */
[C---:B-1----:R-:W-:Y:S02]  /*20d0*/  LEA R3, R8.reuse, R3, 0x18 ;  /* 0x0000000308037211 */ /* 0x042fe400078ec0ff */
[----:B------:R-:W-:Y:S01]  /*20e0*/  @!P0 LEA R5, R8, R5, 0x18 ;  /* 0x0000000508058211 */ /* 0x000fe200078ec0ff */
[----:B------:R-:W-:Y:S01]  /*20f0*/  HADD2.F32 R8, -RZ, R11.H1_H1 ;  /* 0x3000000bff087230 */ /* 0x000fe20000004100 */
[----:B------:R-:W-:-:S03]  /*2100*/  LEA R3, R16, R3, 0x3 ;  /* 0x0000000310037211 */ /* 0x000fc600078e18ff */
[----:B------:R-:W-:Y:S02]  /*2110*/  @!P0 IMAD R5, R16, 0x8, R5 ;  /* 0x0000000810058824 */ /* 0x000fe400078e0205 */
[----:B------:R-:W-:Y:S01]  /*2120*/  FADD.FTZ R13, R13, R8 ;  /* 0x000000080d0d7221 */ /* 0x000fe20000010000 */
        /* <DEDUP_REMOVED lines=14> */
.L_x_782:
        /* <DEDUP_REMOVED lines=27> */
.L_x_677:
[----:B------:R-:W-:Y:S05]  /*23c0*/  WARPSYNC.ALL ;  /* 0x0000000000007948 */ /* 0x000fea0003800000 */
[----:B------:R-:W3:Y:S08]  /*23d0*/  S2UR UR18, SR_CgaCtaId ;  /* 0x00000000001279c3 */ /* 0x000ef00000008800 */
[----:B------:R-:W-:Y:S01]  /*23e0*/  BAR.SYNC.DEFER_BLOCKING 0x0 ;  /* 0x0000000000007b1d */ /* 0x000fe20000010000 */
[----:B------:R-:W-:-:S02]  /*23f0*/  LOP3.LUT R3, R17, 0xc, RZ, 0xc0, !PT ;  /* 0x0000000c11037812 */ /* 0x000fc400078ec0ff */
[----:B------:R-:W-:-:S03]  /*2400*/  SHF.L.U32 R11, R16, 0x1, RZ ;  /* 0x00000001100b7819 */ /* 0x000fc600000006ff */
[----:B------:R-:W-:Y:S01]  /*2410*/  UMOV UR15, 0x400 ;  /* 0x00000400000f7882 */ /* 0x000fe20000000000 */
[----:B------:R-:W5:Y:S01]  /*2420*/  LDCU UR7, c[0x0][0x40c] ;  /* 0x00008180ff0777ac */ /* 0x000f620008000800 */
[----:B------:R-:W-:Y:S01]  /*2430*/  LOP3.LUT R11, R11, 0x6, RZ, 0xc0, !PT ;  /* 0x000000060b0b7812 */ /* 0x000fe200078ec0ff */
[----:B------:R-:W-:Y:S01]  /*2440*/  UIADD3 UR4, UPT, UPT, UR15, 0x10, URZ ;  /* 0x000000100f047890 */ /* 0x000fe2000fffe0ff */
[----:B------:R-:W0:Y:S01]  /*2450*/  LDCU UR6, c[0x0][0x3f0] ;  /* 0x00007e00ff0677ac */ /* 0x000e220008000800 */
[----:B------:R-:W1:Y:S01]  /*2460*/  LDCU UR19, c[0x0][0x40c] ;  /* 0x00008180ff1377ac */ /* 0x000e620008000800 */
[----:B------:R-:W1:Y:S01]  /*2470*/  LDCU UR20, c[0x0][0x3f8] ;  /* 0x00007f00ff1477ac */ /* 0x000e620008000800 */
[----:B---3--:R-:W-:Y:S02]  /*2480*/  ULEA UR4, UR18, UR4, 0x18 ;  /* 0x0000000412047291 */ /* 0x008fe4000f8ec0ff */
[----:B-----5:R-:W-:Y:S01]  /*2490*/  UISETP.NE.AND UP0, UPT, UR7, URZ, UPT ;  /* 0x000000ff0700728c */ /* 0x020fe2000bf05270 */
[----:B------:R-:W3:Y:S01]  /*24a0*/  LDCU UR21, c[0x0][0x410] ;  /* 0x00008200ff1577ac */ /* 0x000ee20008000800 */
[----:B0-----:R-:W-:-:S05]  /*24b0*/  UIMAD UR6, UR41, UR6, UR46 ;  /* 0x00000006290672a4 */ /* 0x001fca000f8e022e */
[----:B------:R-:W0:Y:S01]  /*24c0*/  LDS R5, [R3+UR4] ;  /* 0x0000000403057984 */ /* 0x000e220008000800 */
[----:B------:R-:W0:Y:S03]  /*24d0*/  LDCU.64 UR10, c[0x0][0x3b8] ;  /* 0x00007700ff0a77ac */ /* 0x000e260008000a00 */
[----:B------:R-:W0:Y:S01]  /*24e0*/  LDS R6, [R3+UR4+0x10] ;  /* 0x0000100403067984 */ /* 0x000e220008000800 */
[----:B------:R-:W0:Y:S03]  /*24f0*/  LDCU.64 UR12, c[0x0][0x438] ;  /* 0x00008700ff0c77ac */ /* 0x000e260008000a00 */
[----:B------:R-:W0:Y:S01]  /*2500*/  LDS R7, [R3+UR4+0x20] ;  /* 0x0000200403077984 */ /* 0x000e220008000800 */
[----:B------:R-:W0:Y:S03]  /*2510*/  LDCU.64 UR16, c[0x0][0x448] ;  /* 0x00008900ff1077ac */ /* 0x000e260008000a00 */
[----:B------:R-:W0:Y:S01]  /*2520*/  LDS R8, [R3+UR4+0x30] ;  /* 0x0000300403087984 */ /* 0x000e220008000800 */
[----:B------:R-:W-:-:S03]  /*2530*/  USHF.L.U32 UR6, UR6, 0x7, URZ ;  /* 0x0000000706067899 */ /* 0x000fc600080006ff */
[----:B------:R-:W0:Y:S04]  /*2540*/  LDS R9, [R3+UR4+0x40] ;  /* 0x0000400403097984 */ /* 0x000e280008000800 */
[----:B------:R-:W0:Y:S04]  /*2550*/  LDS R10, [R3+UR4+0x50] ;  /* 0x00005004030a7984 */ /* 0x000e280008000800 */
[----:B------:R-:W0:Y:S04]  /*2560*/  LDS R17, [R3+UR4+0x60] ;  /* 0x0000600403117984 */ /* 0x000e280008000800 */
[----:B------:R-:W0:Y:S04]  /*2570*/  LDS R18, [R3+UR4+0x70] ;  /* 0x0000700403127984 */ /* 0x000e280008000800 */
[----:B------:R-:W0:Y:S04]  /*2580*/  LDS R19, [R3+UR4+0x80] ;  /* 0x0000800403137984 */ /* 0x000e280008000800 */
[----:B------:R-:W0:Y:S04]  /*2590*/  LDS R20, [R3+UR4+0x90] ;  /* 0x0000900403147984 */ /* 0x000e280008000800 */
[----:B------:R-:W0:Y:S04]  /*25a0*/  LDS R21, [R3+UR4+0xa0] ;  /* 0x0000a00403157984 */ /* 0x000e280008000800 */
[----:B--2---:R-:W2:Y:S04]  /*25b0*/  LDS R22, [R3+UR4+0xb0] ;  /* 0x0000b00403167984 */ /* 0x004ea80008000800 */
[----:B------:R-:W0:Y:S04]  /*25c0*/  LDS R24, [R3+UR4+0xc0] ;  /* 0x0000c00403187984 */ /* 0x000e280008000800 */
[----:B------:R-:W0:Y:S04]  /*25d0*/  LDS R23, [R3+UR4+0xd0] ;  /* 0x0000d00403177984 */ /* 0x000e280008000800 */
[----:B------:R-:W0:Y:S04]  /*25e0*/  LDS R25, [R3+UR4+0xe0] ;  /* 0x0000e00403197984 */ /* 0x000e280008000800 */
[----:B------:R5:W0:Y:S01]  /*25f0*/  LDS R26, [R3+UR4+0xf0] ;  /* 0x0000f004031a7984 */ /* 0x000a220008000800 */
[----:B------:R-:W-:-:S04]  /*2600*/  UIADD3 UR4, UPT, UPT, UR44, 0x7, -UR14 ;  /* 0x000000072c047890 */ /* 0x000fc8000fffe80e */
[----:B------:R-:W-:Y:S01]  /*2610*/  USHF.R.S32.HI UR5, URZ, 0x1f, UR4 ;  /* 0x0000001fff057899 */ /* 0x000fe20008011404 */
[----:B-----5:R-:W-:-:S03]  /*2620*/  SHF.R.U32.HI R3, RZ, 0x2, R16 ;  /* 0x00000002ff037819 */ /* 0x020fc60000011610 */
[----:B------:R-:W-:-:S04]  /*2630*/  ULEA.HI UR4, UR5, UR4, URZ, 0x3 ;  /* 0x0000000405047291 */ /* 0x000fc8000f8f18ff */
[----:B------:R-:W-:-:S06]  /*2640*/  ULOP3.LUT UR4, UR4, 0xfffffff8, URZ, 0xc0, !UPT ;  /* 0xfffffff804047892 */ /* 0x000fcc000f8ec0ff */
[----:B------:R-:W-:Y:S01]  /*2650*/  ISETP.GE.AND P0, PT, R3, UR4, PT ;  /* 0x0000000403007c0c */ /* 0x000fe2000bf06270 */
[----:B-1-3--:R-:W-:-:S12]  /*2660*/  BRA.U UP0, `(.L_x_679) ;  /* 0x00000001004c7547 */ /* 0x00afd8000b800000 */
[----:B------:R-:W-:-:S04]  /*2670*/  UIADD3 UR5, UPT, UPT, UR15, 0x110, URZ ;  /* 0x000001100f057890 */ /* 0x000fc8000fffe0ff */
[----:B------:R-:W-:-:S06]  /*2680*/  ULEA UR5, UR18, UR5, 0x18 ;  /* 0x0000000512057291 */ /* 0x000fcc000f8ec0ff */
[----:B------:R-:W-:-:S05]  /*2690*/  LEA R12, R11, UR5, 0x1 ;  /* 0x000000050b0c7c11 */ /* 0x000fca000f8e08ff */
[----:B------:R1:W3:Y:S04]  /*26a0*/  LDS R27, [R12] ;  /* 0x000000000c1b7984 */ /* 0x0002e80000000800 */
[----:B----4-:R1:W4:Y:S04]  /*26b0*/  LDS R28, [R12+0x10] ;  /* 0x000010000c1c7984 */ /* 0x0103280000000800 */
        /* <DEDUP_REMOVED lines=13> */
[----:B---34-:R1:W0:Y:S02]  /*2790*/  LDS R44, [R12+0xf0] ;  /* 0x0000f0000c2c7984 */ /* 0x0182240000000800 */
.L_x_679:
[----:B------:R-:W-:Y:S04]  /*27a0*/  BSSY B0, `(.L_x_680) ;  /* 0x0000268000007945 */ /* 0x000fe80003800000 */
[----:B------:R-:W-:Y:S05]  /*27b0*/  @P0 BRA `(.L_x_681) ;  /* 0x0000002400980947 */ /* 0x000fea0003800000 */
[----:B------:R-:W-:Y:S01]  /*27c0*/  IABS R45, R4 ;  /* 0x00000004002d7213 */ /* 0x000fe20000000000 */
[----:B------:R-:W3:Y:S01]  /*27d0*/  LDCU UR5, c[0x0][0x3f8] ;  /* 0x00007f00ff0577ac */ /* 0x000ee20008000800 */
[----:B------:R-:W5:Y:S01]  /*27e0*/  S2UR UR7, SR_CTAID.Y ;  /* 0x00000000000779c3 */ /* 0x000f620000002600 */
[----:B------:R-:W-:Y:S01]  /*27f0*/  IADD3 R3, PT, PT, R3, UR14, RZ ;  /* 0x0000000e03037c10 */ /* 0x000fe2000fffe0ff */
[----:B-1----:R-:W1:Y:S01]  /*2800*/  I2F.RP R12, R45 ;  /* 0x0000002d000c7306 */ /* 0x002e620000209400 */
[----:B------:R-:W2:Y:S01]  /*2810*/  LDCU UR22, c[0x0][0x440] ;  /* 0x00008800ff1677ac */ /* 0x000ea20008000800 */
[----:B------:R-:W-:Y:S02]  /*2820*/  LOP3.LUT R53, R16, 0x3fc, RZ, 0xc0, !PT ;  /* 0x000003fc10357812 */ /* 0x000fe400078ec0ff */
[----:B------:R-:W-:Y:S01]  /*2830*/  MOV R52, UR4 ;  /* 0x0000000400347c02 */ /* 0x000fe20008000f00 */
[----:B------:R-:W4:Y:S01]  /*2840*/  LDCU.64 UR8, c[0x0][0x420] ;  /* 0x00008400ff0877ac */ /* 0x000f220008000a00 */
[----:B------:R-:W0:Y:S01]  /*2850*/  LDC.64 R38, c[0x0][0x450] ;  /* 0x00011400ff267b82 */ /* 0x000e220000000a00 */
[----:B------:R-:W-:Y:S01]  /*2860*/  VIADD R51, R3, 0x1 ;  /* 0x0000000103337836 */ /* 0x000fe20000000000 */
[----:B------:R-:W-:Y:S01]  /*2870*/  IADD3 R52, PT, PT, R52, UR14, RZ ;  /* 0x0000000e34347c10 */ /* 0x000fe2000fffe0ff */
[----:B-1----:R-:W1:Y:S01]  /*2880*/  MUFU.RCP R12, R12 ;  /* 0x0000000c000c7308 */ /* 0x002e620000001000 */
[----:B---3--:R-:W-:Y:S01]  /*2890*/  UIMAD UR5, UR38, UR5, UR46 ;  /* 0x00000005260572a4 */ /* 0x008fe2000f8e022e */
[----:B--2---:R-:W-:-:S02]  /*28a0*/  IMAD.U32 R50, RZ, RZ, UR22 ;  /* 0x00000016ff327e24 */ /* 0x004fc4000f8e00ff */
[----:B-----5:R-:W-:Y:S01]  /*28b0*/  IMAD R48, R4, UR7, RZ ;  /* 0x0000000704307c24 */ /* 0x020fe2000f8e02ff */
[----:B------:R-:W-:Y:S01]  /*28c0*/  UIMAD UR7, UR46, UR22, UR44 ;  /* 0x000000162e0772a4 */ /* 0x000fe2000f8e022c */
[----:B----4-:R-:W-:-:S03]  /*28d0*/  ISETP.NE.U32.AND P0, PT, RZ, UR8, PT ;  /* 0x00000008ff007c0c */ /* 0x010fc6000bf05070 */
[----:B------:R-:W-:Y:S02]  /*28e0*/  SHF.R.S32.HI R49, RZ, 0x1f, R48 ;  /* 0x0000001fff317819 */ /* 0x000fe40000011430 */
[--C-:B------:R-:W-:Y:S01]  /*28f0*/  IADD3 R48, P1, P2, R48, UR8, R3.reuse ;  /* 0x0000000830307c10 */ /* 0x100fe2000fa3e003 */
[----:B------:R-:W-:Y:S01]  /*2900*/  IMAD R50, R50, UR7, R3 ;  /* 0x0000000732327c24 */ /* 0x000fe2000f8e0203 */
[----:B------:R-:W-:Y:S01]  /*2910*/  ISETP.NE.AND.EX P0, PT, RZ, UR9, PT, P0 ;  /* 0x00000009ff007c0c */ /* 0x000fe2000bf05300 */
[----:B-1----:R-:W-:Y:S01]  /*2920*/  VIADD R46, R12, 0xffffffe ;  /* 0x0ffffffe0c2e7836 */ /* 0x002fe20000000000 */
[----:B------:R-:W-:Y:S01]  /*2930*/  IADD3.X R49, PT, PT, R49, UR9, RZ, P1, P2 ;  /* 0x0000000931317c10 */ /* 0x000fe20008fe44ff */
[----:B------:R-:W-:Y:S01]  /*2940*/  IMAD.U32 R12, RZ, RZ, UR5 ;  /* 0x00000005ff0c7e24 */ /* 0x000fe2000f8e00ff */
[----:B------:R-:W-:Y:S01]  /*2950*/  UIADD3 UR5, UPT, UPT, UR15, 0x210, URZ ;  /* 0x000002100f057890 */ /* 0x000fe2000fffe0ff */
[----:B------:R1:W2:Y:S03]  /*2960*/  F2I.FTZ.U32.TRUNC.NTZ R47, R46 ;  /* 0x0000002e002f7305 */ /* 0x0002a6000021f000 */
[----:B------:R-:W-:Y:S01]  /*2970*/  ULEA UR5, UR18, UR5, 0x18 ;  /* 0x0000000512057291 */ /* 0x000fe2000f8ec0ff */
[----:B------:R-:W-:Y:S01]  /*2980*/  LEA R11, R12, R11, 0x7 ;  /* 0x0000000b0c0b7211 */ /* 0x000fe200078e38ff */
[----:B-1----:R-:W-:-:S04]  /*2990*/  IMAD.MOV.U32 R46, RZ, RZ, RZ ;  /* 0x000000ffff2e7224 */ /* 0x002fc800078e00ff */
[----:B0-----:R-:W-:Y:S01]  /*29a0*/  IMAD.WIDE R38, R11, 0x2, R38 ;  /* 0x000000020b267825 */ /* 0x001fe200078e0226 */
[----:B--2---:R-:W-:-:S03]  /*29b0*/  IADD3 R14, PT, PT, RZ, -R47, RZ ;  /* 0x8000002fff0e7210 */ /* 0x004fc60007ffe0ff */
[----:B------:R-:W-:Y:S02]  /*29c0*/  VIADD R53, R53, UR5 ;  /* 0x0000000535357c36 */ /* 0x000fe40008000000 */
[----:B------:R-:W-:-:S04]  /*29d0*/  IMAD R13, R14, R45, RZ ;  /* 0x0000002d0e0d7224 */ /* 0x000fc800078e02ff */
[----:B------:R-:W-:Y:S02]  /*29e0*/  IMAD.HI.U32 R46, R47, R13, R46 ;  /* 0x0000000d2f2e7227 */ /* 0x000fe400078e002e */
[----:B------:R-:W0:Y:S05]  /*29f0*/  LDC R47, c[0x0][0x3f4] ;  /* 0x0000fd00ff2f7b82 */ /* 0x000e2a0000000800 */
.L_x_714:
[----:B------:R-:W2:Y:S01]  /*2a00*/  @P0 LDG.E.U8 R15, desc[UR36][R48.64] ;  /* 0x00000024300f0981 */ /* 0x000ea2000c1e1100 */
[----:B------:R-:W-:Y:S01]  /*2a10*/  IADD3 R54, PT, PT, R51, -0x1, RZ ;  /* 0xffffffff33367810 */ /* 0x000fe20007ffe0ff */
[----:B0-----:R-:W-:Y:S01]  /*2a20*/  IMAD.MOV.U32 R4, RZ, RZ, R47 ;  /* 0x000000ffff047224 */ /* 0x001fe200078e002f */
[----:B------:R-:W-:Y:S02]  /*2a30*/  BSSY.RECONVERGENT B1, `(.L_x_682) ;  /* 0x000002c000017945 */ /* 0x000fe40003800200 */
[----:B------:R-:W-:Y:S02]  /*2a40*/  IABS R13, R54 ;  /* 0x00000036000d7213 */ /* 0x000fe40000000000 */
[----:B------:R-:W-:Y:S02]  /*2a50*/  IABS R14, R4 ;  /* 0x00000004000e7213 */ /* 0x000fe40000000000 */
[----:B------:R-:W-:Y:S01]  /*2a60*/  ISETP.GE.AND P3, PT, R54, RZ, PT ;  /* 0x000000ff3600720c */ /* 0x000fe20003f66270 */
[----:B------:R-:W-:Y:S01]  /*2a70*/  IMAD.HI.U32 R11, R46, R13, RZ ;  /* 0x0000000d2e0b7227 */ /* 0x000fe200078e00ff */
[----:B------:R-:W-:-:S04]  /*2a80*/  ISETP.NE.AND P4, PT, R4, RZ, PT ;  /* 0x000000ff0400720c */ /* 0x000fc80003f85270 */
[----:B------:R-:W-:-:S05]  /*2a90*/  IADD3 R12, PT, PT, -R11, RZ, RZ ;  /* 0x000000ff0b0c7210 */ /* 0x000fca0007ffe1ff */
[----:B------:R-:W-:-:S05]  /*2aa0*/  IMAD R11, R14, R12, R13 ;  /* 0x0000000c0e0b7224 */ /* 0x000fca00078e020d */
[----:B------:R-:W-:-:S13]  /*2ab0*/  ISETP.GT.U32.AND P1, PT, R45, R11, PT ;  /* 0x0000000b2d00720c */ /* 0x000fda0003f24070 */
[----:B------:R-:W-:-:S05]  /*2ac0*/  @!P1 IMAD.IADD R11, R11, 0x1, -R14 ;  /* 0x000000010b0b9824 */ /* 0x000fca00078e0a0e */
[----:B------:R-:W-:-:S13]  /*2ad0*/  ISETP.GT.U32.AND P1, PT, R45, R11, PT ;  /* 0x0000000b2d00720c */ /* 0x000fda0003f24070 */
[----:B------:R-:W-:Y:S02]  /*2ae0*/  @!P1 IADD3 R11, PT, PT, R11, -R14, RZ ;  /* 0x8000000e0b0b9210 */ /* 0x000fe40007ffe0ff */
[----:B------:R-:W-:-:S03]  /*2af0*/  ISETP.GE.AND P1, PT, R54, UR44, PT ;  /* 0x0000002c36007c0c */ /* 0x000fc6000bf26270 */
[----:B------:R-:W-:Y:S01]  /*2b00*/  @!P3 IMAD.MOV R11, RZ, RZ, -R11 ;  /* 0x000000ffff0bb224 */ /* 0x000fe200078e0a0b */
[----:B------:R-:W-:Y:S02]  /*2b10*/  @!P4 LOP3.LUT R11, RZ, R4, RZ, 0x33, !PT ;  /* 0x00000004ff0bc212 */ /* 0x000fe400078e33ff */
[----:B--2---:R-:W-:-:S07]  /*2b20*/  ISETP.NE.AND P2, PT, R15, RZ, P0 ;  /* 0x000000ff0f00720c */ /* 0x004fce0000745270 */
[----:B------:R-:W-:Y:S06]  /*2b30*/  @P1 BRA `(.L_x_683) ;  /* 0x00000000006c1947 */ /* 0x000fec0003800000 */
[----:B------:R-:W-:Y:S01]  /*2b40*/  SHF.L.U32 R12, R16, 0x1, RZ ;  /* 0x00000001100c7819 */ /* 0x000fe200000006ff */
[----:B------:R-:W-:-:S03]  /*2b50*/  IMAD.SHL.U32 R14, R11, 0x8, RZ ;  /* 0x000000080b0e7824 */ /* 0x000fc600078e00ff */
[----:B------:R-:W-:-:S05]  /*2b60*/  LOP3.LUT R69, R12, 0x6, RZ, 0xc0, !PT ;  /* 0x000000060c457812 */ /* 0x000fca00078ec0ff */
[----:B------:R-:W-:-:S05]  /*2b70*/  IMAD R13, R4, UR6, R69 ;  /* 0x00000006040d7c24 */ /* 0x000fca000f8e0245 */
[----:B------:R-:W-:-:S04]  /*2b80*/  IADD3 R15, P3, PT, R14, R13, RZ ;  /* 0x0000000d0e0f7210 */ /* 0x000fc80007f7e0ff */
[----:B------:R-:W-:Y:S02]  /*2b90*/  LEA.HI.X.SX32 R56, R13, RZ, 0x1, P3 ;  /* 0x000000ff0d387211 */ /* 0x000fe400018f0eff */
[----:B------:R-:W-:-:S04]  /*2ba0*/  LEA R12, P3, R15, UR10, 0x1 ;  /* 0x0000000a0f0c7c11 */ /* 0x000fc8000f8608ff */
[----:B------:R-:W-:-:S05]  /*2bb0*/  LEA.HI.X R13, R15, UR11, R56, 0x1, P3 ;  /* 0x0000000b0f0d7c11 */ /* 0x000fca00098f0c38 */
[----:B------:R0:W5:Y:S01]  /*2bc0*/  LDG.E R56, desc[UR36][R12.64] ;  /* 0x000000240c387981 */ /* 0x000162000c1e1900 */
[----:B------:R-:W-:-:S09]  /*2bd0*/  UISETP.NE.AND UP0, UPT, UR19, URZ, UPT ;  /* 0x000000ff1300728c */ /* 0x000fd2000bf05270 */
[----:B0-----:R-:W-:Y:S05]  /*2be0*/  BRA.U UP0, `(.L_x_683) ;  /* 0x0000000100407547 */ /* 0x001fea000b800000 */
[----:B------:R-:W-:-:S13]  /*2bf0*/  ISETP.NE.AND P5, PT, R2, RZ, PT ;  /* 0x000000ff0200720c */ /* 0x000fda0003fa5270 */
[----:B------:R-:W-:Y:S01]  /*2c00*/  VOTEU.ANY UP0, P5 ;  /* 0x0000000000ff7886 */ /* 0x000fe20002800100 */
[----:B------:R-:W-:-:S13]  /*2c10*/  PLOP3.LUT P3, PT, PT, PT, UP0, 0x80, 0x8 ;  /* 0x000000000008781c */ /* 0x000fda0003f6f008 */
[----:B------:R-:W2:Y:S01]  /*2c20*/  @P3 LDG.E R15, desc[UR36][R38.64] ;  /* 0x00000024260f3981 */ /* 0x000ea2000c1e1900 */
[----:B------:R-:W0:Y:S01]  /*2c30*/  S2UR UR5, SR_CTAID.Y ;  /* 0x00000000000579c3 */ /* 0x000e220000002600 */
[----:B------:R-:W-:Y:S01]  /*2c40*/  PLOP3.LUT P3, PT, PT, PT, UP0, 0x80, 0x8 ;  /* 0x000000000008781c */ /* 0x000fe20003f6f008 */
[----:B-----5:R-:W-:Y:S01]  /*2c50*/  HFMA2 R56, R56, 1, 1, R27 ;  /* 0x3c003c0038387831 */ /* 0x020fe2000000001b */
[----:B0-----:R-:W-:-:S06]  /*2c60*/  UIMAD UR5, UR5, UR20, UR46 ;  /* 0x00000014050572a4 */ /* 0x001fcc000f8e022e */
[----:B------:R-:W-:-:S05]  /*2c70*/  IMAD R12, R4, UR5, RZ ;  /* 0x00000005040c7c24 */ /* 0x000fca000f8e02ff */
[----:B------:R-:W-:-:S04]  /*2c80*/  LEA R13, R12, R69, 0x7 ;  /* 0x000000450c0d7211 */ /* 0x000fc800078e38ff */
[----:B------:R-:W-:-:S04]  /*2c90*/  IADD3 R14, P4, PT, R14, R13, RZ ;  /* 0x0000000d0e0e7210 */ /* 0x000fc80007f9e0ff */
[----:B------:R-:W-:Y:S02]  /*2ca0*/  LEA.HI.X.SX32 R13, R13, RZ, 0x1, P4 ;  /* 0x000000ff0d0d7211 */ /* 0x000fe400020f0eff */
[----:B------:R-:W-:-:S04]  /*2cb0*/  LEA R12, P4, R14, UR10, 0x1 ;  /* 0x0000000a0e0c7c11 */ /* 0x000fc8000f8808ff */
[----:B------:R-:W-:Y:S01]  /*2cc0*/  LEA.HI.X R13, R14, UR11, R13, 0x1, P4 ;  /* 0x0000000b0e0d7c11 */ /* 0x000fe2000a0f0c0d */
[----:B--2---:R-:W-:-:S05]  /*2cd0*/  @P3 HMUL2 R56, R56, R15 ;  /* 0x0000000f38383232 */ /* 0x004fca0000000000 */
[----:B------:R0:W-:Y:S03]  /*2ce0*/  STG.E desc[UR36][R12.64], R56 ;  /* 0x000000380c007986 */ /* 0x0001e6000c101924 */
.L_x_683:
[----:B------:R-:W-:Y:S05]  /*2cf0*/  BSYNC.RECONVERGENT B1 ;  /* 0x0000000000017941 */ /* 0x000fea0003800200 */
.L_x_682:
[----:B------:R-:W-:Y:S04]  /*2d00*/  BSSY.RECONVERGENT B1, `(.L_x_684) ;  /* 0x0000038000017945 */ /* 0x000fe80003800200 */
[----:B------:R-:W-:Y:S05]  /*2d10*/  @P1 BRA `(.L_x_685) ;  /* 0x0000000000d81947 */ /* 0x000fea0003800000 */
[----:B------:R-:W-:Y:S01]  /*2d20*/  IMAD.SHL.U32 R69, R16, 0x2, RZ ;  /* 0x0000000210457824 */ /* 0x000fe200078e00ff */
[----:B------:R-:W-:Y:S01]  /*2d30*/  IADD3 R73, PT, PT, R11, R4, RZ ;  /* 0x000000040b497210 */ /* 0x000fe20007ffe0ff */
[----:B------:R-:W-:Y:S01]  /*2d40*/  UISETP.NE.AND UP0, UPT, UR19, URZ, UPT ;  /* 0x000000ff1300728c */ /* 0x000fe2000bf05270 */
[----:B------:R-:W-:Y:S02]  /*2d50*/  LEA R72, R4, R11, 0x1 ;  /* 0x0000000b04487211 */ /* 0x000fe400078e08ff */
[----:B------:R-:W-:Y:S01]  /*2d60*/  LOP3.LUT R69, R69, 0x6, RZ, 0xc0, !PT ;  /* 0x0000000645457812 */ /* 0x000fe200078ec0ff */
[----:B------:R-:W-:Y:S01]  /*2d70*/  IMAD.SHL.U32 R73, R73, 0x8, RZ ;  /* 0x0000000849497824 */ /* 0x000fe200078e00ff */
[----:B------:R-:W-:Y:S01]  /*2d80*/  ISETP.NE.AND P5, PT, R2, RZ, PT ;  /* 0x000000ff0200720c */ /* 0x000fe20003fa5270 */
[----:B------:R-:W-:Y:S02]  /*2d90*/  IMAD.SHL.U32 R72, R72, 0x8, RZ ;  /* 0x0000000848487824 */ /* 0x000fe400078e00ff */
        /* <DEDUP_REMOVED lines=8> */
[----:B------:R-:W-:-:S03]  /*2e20*/  IADD3 R13, P3, PT, R55, R72, RZ ;  /* 0x00000048370d7210 */ /* 0x000fc60007f7e0ff */
[----:B------:R0:W5:Y:S02]  /*2e30*/  LDG.E R55, desc[UR36][R14.64] ;  /* 0x000000240e377981 */ /* 0x000164000c1e1900 */
[----:B------:R-:W-:Y:S01]  /*2e40*/  IMAD.X R74, R74, 0x1, R71, P3 ;  /* 0x000000014a4a7824 */ /* 0x000fe200018e0647 */
[----:B------:R-:W-:-:S04]  /*2e50*/  LEA R12, P3, R13, UR10, 0x1 ;  /* 0x0000000a0d0c7c11 */ /* 0x000fc8000f8608ff */
[----:B------:R-:W-:Y:S01]  /*2e60*/  LEA.HI.X R13, R13, UR11, R74, 0x1, P3 ;  /* 0x0000000b0d0d7c11 */ /* 0x000fe200098f0c4a */
[----:B------:R-:W-:Y:S08]  /*2e70*/  BRA.U UP0, `(.L_x_686) ;  /* 0x00000001003c7547 */ /* 0x000ff0000b800000 */
[----:B------:R-:W-:Y:S01]  /*2e80*/  VOTEU.ANY UP1, P5 ;  /* 0x0000000000ff7886 */ /* 0x000fe20002820100 */
[----:B------:R-:W-:-:S13]  /*2e90*/  PLOP3.LUT P3, PT, PT, PT, UP1, 0x80, 0x8 ;  /* 0x000000000008781c */ /* 0x000fda0003f6f018 */
[----:B------:R-:W2:Y:S01]  /*2ea0*/  @P3 LDG.E R74, desc[UR36][R38.64+0x10] ;  /* 0x00001024264a3981 */ /* 0x000ea2000c1e1900 */
[----:B------:R-:W1:Y:S01]  /*2eb0*/  S2UR UR5, SR_CTAID.Y ;  /* 0x00000000000579c3 */ /* 0x000e620000002600 */
[----:B------:R-:W-:Y:S01]  /*2ec0*/  PLOP3.LUT P3, PT, PT, PT, UP1, 0x80, 0x8 ;  /* 0x000000000008781c */ /* 0x000fe20003f6f018 */
[----:B-----5:R-:W-:Y:S01]  /*2ed0*/  HADD2 R55, R55, R28 ;  /* 0x0000001c37377230 */ /* 0x020fe20000000000 */
[----:B-1----:R-:W-:-:S06]  /*2ee0*/  UIMAD UR5, UR5, UR20, UR46 ;  /* 0x00000014050572a4 */ /* 0x002fcc000f8e022e */
[----:B0-----:R-:W-:-:S05]  /*2ef0*/  IMAD R14, R4, UR5, RZ ;  /* 0x00000005040e7c24 */ /* 0x001fca000f8e02ff */
[----:B------:R-:W-:-:S04]  /*2f00*/  LEA R14, R14, R69, 0x7 ;  /* 0x000000450e0e7211 */ /* 0x000fc800078e38ff */
[----:B------:R-:W-:-:S04]  /*2f10*/  IADD3 R73, P4, PT, R14, R73, RZ ;  /* 0x000000490e497210 */ /* 0x000fc80007f9e0ff */
[----:B------:R-:W-:Y:S02]  /*2f20*/  LEA.HI.X.SX32 R58, R14, R58, 0x1, P4 ;  /* 0x0000003a0e3a7211 */ /* 0x000fe400020f0eff */
[----:B------:R-:W-:-:S04]  /*2f30*/  LEA R14, P4, R73, UR10, 0x1 ;  /* 0x0000000a490e7c11 */ /* 0x000fc8000f8808ff */
[----:B------:R-:W-:Y:S01]  /*2f40*/  LEA.HI.X R15, R73, UR11, R58, 0x1, P4 ;  /* 0x0000000b490f7c11 */ /* 0x000fe2000a0f0c3a */
[----:B--2---:R-:W-:-:S05]  /*2f50*/  @P3 HFMA2 R55, R55, R74, -RZ ;  /* 0x0000004a37373231 */ /* 0x004fca00001000ff */
[----:B------:R1:W-:Y:S03]  /*2f60*/  STG.E desc[UR36][R14.64], R55 ;  /* 0x000000370e007986 */ /* 0x0003e6000c101924 */
.L_x_686:
[----:B------:R2:W5:Y:S01]  /*2f70*/  LDG.E R58, desc[UR36][R12.64] ;  /* 0x000000240c3a7981 */ /* 0x000562000c1e1900 */
[----:B------:R-:W-:Y:S05]  /*2f80*/  BRA.U UP0, `(.L_x_685) ;  /* 0x00000001003c7547 */ /* 0x000fea000b800000 */
[----:B------:R-:W-:Y:S01]  /*2f90*/  VOTEU.ANY UP0, P5 ;  /* 0x0000000000ff7886 */ /* 0x000fe20002800100 */
[----:B------:R-:W-:-:S13]  /*2fa0*/  PLOP3.LUT P3, PT, PT, PT, UP0, 0x80, 0x8 ;  /* 0x000000000008781c */ /* 0x000fda0003f6f008 */
[----:B01----:R-:W3:Y:S01]  /*2fb0*/  @P3 LDG.E R15, desc[UR36][R38.64+0x20] ;  /* 0x00002024260f3981 */ /* 0x003ee2000c1e1900 */
[----:B------:R-:W0:Y:S01]  /*2fc0*/  S2UR UR5, SR_CTAID.Y ;  /* 0x00000000000579c3 */ /* 0x000e220000002600 */
[----:B------:R-:W-:Y:S01]  /*2fd0*/  PLOP3.LUT P3, PT, PT, PT, UP0, 0x80, 0x8 ;  /* 0x000000000008781c */ /* 0x000fe20003f6f008 */
[----:B-----5:R-:W-:Y:S01]  /*2fe0*/  HADD2 R58, R58, R29 ;  /* 0x0000001d3a3a7230 */ /* 0x020fe20000000000 */
[----:B0-----:R-:W-:-:S06]  /*2ff0*/  UIMAD UR5, UR5, UR20, UR46 ;  /* 0x00000014050572a4 */ /* 0x001fcc000f8e022e */
[----:B--2---:R-:W-:-:S04]  /*3000*/  IMAD R12, R4, UR5, RZ ;  /* 0x00000005040c7c24 */ /* 0x004fc8000f8e02ff */
[----:B------:R-:W-:-:S05]  /*3010*/  IMAD R12, R12, 0x80, R69 ;  /* 0x000000800c0c7824 */ /* 0x000fca00078e0245 */
[----:B------:R-:W-:-:S04]  /*3020*/  IADD3 R72, P4, PT, R12, R72, RZ ;  /* 0x000000480c487210 */ /* 0x000fc80007f9e0ff */
[----:B------:R-:W-:Y:S02]  /*3030*/  LEA.HI.X.SX32 R71, R12, R71, 0x1, P4 ;  /* 0x000000470c477211 */ /* 0x000fe400020f0eff */
[----:B------:R-:W-:-:S04]  /*3040*/  LEA R12, P4, R72, UR10, 0x1 ;  /* 0x0000000a480c7c11 */ /* 0x000fc8000f8808ff */
[----:B------:R-:W-:Y:S01]  /*3050*/  LEA.HI.X R13, R72, UR11, R71, 0x1, P4 ;  /* 0x0000000b480d7c11 */ /* 0x000fe2000a0f0c47 */
[----:B---3--:R-:W-:-:S05]  /*3060*/  @P3 HMUL2 R58, R58, R15 ;  /* 0x0000000f3a3a3232 */ /* 0x008fca0000000000 */
[----:B------:R3:W-:Y:S03]  /*3070*/  STG.E desc[UR36][R12.64], R58 ;  /* 0x0000003a0c007986 */ /* 0x0007e6000c101924 */
.L_x_685:
[----:B------:R-:W-:Y:S05]  /*3080*/  BSYNC.RECONVERGENT B1 ;  /* 0x0000000000017941 */ /* 0x000fea0003800200 */
.L_x_684:
[----:B------:R-:W-:Y:S04]  /*3090*/  BSSY.RECONVERGENT B1, `(.L_x_687) ;  /* 0x0000039000017945 */ /* 0x000fe80003800200 */
[----:B------:R-:W-:Y:S05]  /*30a0*/  @P1 BRA `(.L_x_688) ;  /* 0x0000000000dc1947 */ /* 0x000fea0003800000 */
[----:B------:R-:W-:Y:S01]  /*30b0*/  IMAD.SHL.U32 R73, R16, 0x2, RZ ;  /* 0x0000000210497824 */ /* 0x000fe200078e00ff */
[----:B0-23--:R-:W-:Y:S01]  /*30c0*/  IADD3 R13, PT, PT, R11, R4, RZ ;  /* 0x000000040b0d7210 */ /* 0x00dfe20007ffe0ff */
[----:B------:R-:W-:Y:S01]  /*30d0*/  UISETP.NE.AND UP0, UPT, UR19, URZ, UPT ;  /* 0x000000ff1300728c */ /* 0x000fe2000bf05270 */
[C---:B------:R-:W-:Y:S02]  /*30e0*/  LEA R71, R4.reuse, R11, 0x2 ;  /* 0x0000000b04477211 */ /* 0x040fe400078e10ff */
[----:B------:R-:W-:Y:S02]  /*30f0*/  LEA R72, R4, R13, 0x1 ;  /* 0x0000000d04487211 */ /* 0x000fe400078e08ff */
[----:B------:R-:W-:Y:S01]  /*3100*/  LOP3.LUT R73, R73, 0x6, RZ, 0xc0, !PT ;  /* 0x0000000649497812 */ /* 0x000fe200078ec0ff */
[----:B------:R-:W-:Y:S01]  /*3110*/  IMAD.SHL.U32 R71, R71, 0x8, RZ ;  /* 0x0000000847477824 */ /* 0x000fe200078e00ff */
[----:B------:R-:W-:Y:S01]  /*3120*/  ISETP.NE.AND P5, PT, R2, RZ, PT ;  /* 0x000000ff0200720c */ /* 0x000fe20003fa5270 */
[----:B------:R-:W-:-:S02]  /*3130*/  IMAD.SHL.U32 R72, R72, 0x8, RZ ;  /* 0x0000000848487824 */ /* 0x000fc400078e00ff */
[----:B------:R-:W-:Y:S01]  /*3140*/  IMAD R57, R4, UR6, R73 ;  /* 0x0000000604397c24 */ /* 0x000fe2000f8e0249 */
[----:B------:R-:W-:Y:S02]  /*3150*/  SHF.R.S32.HI R69, RZ, 0x1f, R71 ;  /* 0x0000001fff457819 */ /* 0x000fe40000011447 */
[----:B------:R-:W-:Y:S02]  /*3160*/  SHF.R.S32.HI R60, RZ, 0x1f, R72 ;  /* 0x0000001fff3c7819 */ /* 0x000fe40000011448 */
[----:B------:R-:W-:Y:S02]  /*3170*/  SHF.R.S32.HI R74, RZ, 0x1f, R57 ;  /* 0x0000001fff4a7819 */ /* 0x000fe40000011439 */
[----:B------:R-:W-:-:S04]  /*3180*/  IADD3 R12, P3, PT, R57, R72, RZ ;  /* 0x00000048390c7210 */ /* 0x000fc80007f7e0ff */
[----:B------:R-:W-:Y:S02]  /*3190*/  IADD3.X R13, PT, PT, R74, R60, RZ, P3, !PT ;  /* 0x0000003c4a0d7210 */ /* 0x000fe40001ffe4ff */
[----:B-1----:R-:W-:-:S04]  /*31a0*/  LEA R14, P3, R12, UR10, 0x1 ;  /* 0x0000000a0c0e7c11 */ /* 0x002fc8000f8608ff */
        /* <DEDUP_REMOVED lines=12> */
[----:B-----5:R-:W-:Y:S01]  /*3270*/  HFMA2 R57, R57, 1, 1, R30 ;  /* 0x3c003c0039397831 */ /* 0x020fe2000000001e */
[----:B-1----:R-:W-:-:S06]  /*3280*/  UIMAD UR5, UR5, UR20, UR46 ;  /* 0x00000014050572a4 */ /* 0x002fcc000f8e022e */
[----:B0-----:R-:W-:-:S05]  /*3290*/  IMAD R14, R4, UR5, RZ ;  /* 0x00000005040e7c24 */ /* 0x001fca000f8e02ff */
[----:B------:R-:W-:-:S04]  /*32a0*/  LEA R15, R14, R73, 0x7 ;  /* 0x000000490e0f7211 */ /* 0x000fc800078e38ff */
[----:B------:R-:W-:-:S04]  /*32b0*/  IADD3 R72, P4, PT, R15, R72, RZ ;  /* 0x000000480f487210 */ /* 0x000fc80007f9e0ff */
[----:B------:R-:W-:Y:S02]  /*32c0*/  LEA.HI.X.SX32 R15, R15, R60, 0x1, P4 ;  /* 0x0000003c0f0f7211 */ /* 0x000fe400020f0eff */
[----:B------:R-:W-:-:S04]  /*32d0*/  LEA R14, P4, R72, UR10, 0x1 ;  /* 0x0000000a480e7c11 */ /* 0x000fc8000f8808ff */
[----:B------:R-:W-:Y:S01]  /*32e0*/  LEA.HI.X R15, R72, UR11, R15, 0x1, P4 ;  /* 0x0000000b480f7c11 */ /* 0x000fe2000a0f0c0f */
[----:B--2---:R-:W-:-:S05]  /*32f0*/  @P3 HMUL2 R57, R57, R74 ;  /* 0x0000004a39393232 */ /* 0x004fca0000000000 */
[----:B------:R1:W-:Y:S03]  /*3300*/  STG.E desc[UR36][R14.64], R57 ;  /* 0x000000390e007986 */ /* 0x0003e6000c101924 */
.L_x_689:
[----:B------:R4:W5:Y:S01]  /*3310*/  LDG.E R60, desc[UR36][R12.64] ;  /* 0x000000240c3c7981 */ /* 0x000962000c1e1900 */
[----:B------:R-:W-:Y:S05]  /*3320*/  BRA.U UP0, `(.L_x_688) ;  /* 0x00000001003c7547 */ /* 0x000fea000b800000 */
[----:B------:R-:W-:Y:S01]  /*3330*/  VOTEU.ANY UP0, P5 ;  /* 0x0000000000ff7886 */ /* 0x000fe20002800100 */
[----:B------:R-:W-:-:S13]  /*3340*/  PLOP3.LUT P3, PT, PT, PT, UP0, 0x80, 0x8 ;  /* 0x000000000008781c */ /* 0x000fda0003f6f008 */
[----:B01----:R-:W2:Y:S01]  /*3350*/  @P3 LDG.E R15, desc[UR36][R38.64+0x40] ;  /* 0x00004024260f3981 */ /* 0x003ea2000c1e1900 */
[----:B------:R-:W0:Y:S01]  /*3360*/  S2UR UR5, SR_CTAID.Y ;  /* 0x00000000000579c3 */ /* 0x000e220000002600 */
[----:B------:R-:W-:Y:S01]  /*3370*/  PLOP3.LUT P3, PT, PT, PT, UP0, 0x80, 0x8 ;  /* 0x000000000008781c */ /* 0x000fe20003f6f008 */
[----:B-----5:R-:W-:Y:S01]  /*3380*/  HADD2 R60, R60, R31 ;  /* 0x0000001f3c3c7230 */ /* 0x020fe20000000000 */
[----:B0-----:R-:W-:-:S06]  /*3390*/  UIMAD UR5, UR5, UR20, UR46 ;  /* 0x00000014050572a4 */ /* 0x001fcc000f8e022e */
[----:B----4-:R-:W-:-:S04]  /*33a0*/  IMAD R12, R4, UR5, RZ ;  /* 0x00000005040c7c24 */ /* 0x010fc8000f8e02ff */
[----:B------:R-:W-:-:S05]  /*33b0*/  IMAD R12, R12, 0x80, R73 ;  /* 0x000000800c0c7824 */ /* 0x000fca00078e0249 */
[----:B------:R-:W-:-:S04]  /*33c0*/  IADD3 R71, P4, PT, R12, R71, RZ ;  /* 0x000000470c477210 */ /* 0x000fc80007f9e0ff */
[----:B------:R-:W-:Y:S02]  /*33d0*/  LEA.HI.X.SX32 R14, R12, R69, 0x1, P4 ;  /* 0x000000450c0e7211 */ /* 0x000fe400020f0eff */
[----:B------:R-:W-:-:S04]  /*33e0*/  LEA R12, P4, R71, UR10, 0x1 ;  /* 0x0000000a470c7c11 */ /* 0x000fc8000f8808ff */
[----:B------:R-:W-:Y:S01]  /*33f0*/  LEA.HI.X R13, R71, UR11, R14, 0x1, P4 ;  /* 0x0000000b470d7c11 */ /* 0x000fe2000a0f0c0e */
[----:B--2---:R-:W-:-:S05]  /*3400*/  @P3 HFMA2 R60, R60, R15, -RZ ;  /* 0x0000000f3c3c3231 */ /* 0x004fca00001000ff */
[----:B------:R0:W-:Y:S03]  /*3410*/  STG.E desc[UR36][R12.64], R60 ;  /* 0x0000003c0c007986 */ /* 0x0001e6000c101924 */
.L_x_688:
[----:B------:R-:W-:Y:S05]  /*3420*/  BSYNC.RECONVERGENT B1 ;  /* 0x0000000000017941 */ /* 0x000fea0003800200 */
.L_x_687:
[----:B------:R-:W-:Y:S01]  /*3430*/  IADD3 R69, PT, PT, R11, R4, RZ ;  /* 0x000000040b457210 */ /* 0x000fe20007ffe0ff */
[----:B------:R-:W-:Y:S04]  /*3440*/  BSSY.RECONVERGENT B1, `(.L_x_690) ;  /* 0x0000021000017945 */ /* 0x000fe80003800200 */
[----:B------:R-:W-:Y:S01]  /*3450*/  IMAD R69, R4, 0x4, R69 ;  /* 0x0000000404457824 */ /* 0x000fe200078e0245 */
[----:B------:R-:W-:Y:S06]  /*3460*/  @P1 BRA `(.L_x_691) ;  /* 0x0000000000781947 */ /* 0x000fec0003800000 */
[----:B01----:R-:W-:Y:S01]  /*3470*/  IMAD.SHL.U32 R14, R16, 0x2, RZ ;  /* 0x00000002100e7824 */ /* 0x003fe200078e00ff */
[----:B--234-:R-:W-:-:S04]  /*3480*/  IADD3 R13, PT, PT, R11, R4, RZ ;  /* 0x000000040b0d7210 */ /* 0x01cfc80007ffe0ff */
[----:B------:R-:W-:Y:S02]  /*3490*/  LEA R12, R4, R13, 0x2 ;  /* 0x0000000d040c7211 */ /* 0x000fe400078e10ff */
[----:B------:R-:W-:-:S03]  /*34a0*/  LOP3.LUT R71, R14, 0x6, RZ, 0xc0, !PT ;  /* 0x000000060e477812 */ /* 0x000fc600078ec0ff */
[----:B------:R-:W-:Y:S02]  /*34b0*/  IMAD.SHL.U32 R15, R12, 0x8, RZ ;  /* 0x000000080c0f7824 */ /* 0x000fe400078e00ff */
[----:B------:R-:W-:-:S03]  /*34c0*/  IMAD R72, R4, UR6, R71 ;  /* 0x0000000604487c24 */ /* 0x000fc6000f8e0247 */
        /* <DEDUP_REMOVED lines=14> */
[----:B-----5:R-:W-:Y:S01]  /*35b0*/  HADD2 R59, R59, R32 ;  /* 0x000000203b3b7230 */ /* 0x020fe20000000000 */
[----:B0-----:R-:W-:-:S06]  /*35c0*/  UIMAD UR5, UR5, UR20, UR46 ;  /* 0x00000014050572a4 */ /* 0x001fcc000f8e022e */
[----:B------:R-:W-:-:S05]  /*35d0*/  IMAD R12, R4, UR5, RZ ;  /* 0x00000005040c7c24 */ /* 0x000fca000f8e02ff */
[----:B------:R-:W-:-:S04]  /*35e0*/  LEA R12, R12, R71, 0x7 ;  /* 0x000000470c0c7211 */ /* 0x000fc800078e38ff */
[----:B------:R-:W-:-:S04]  /*35f0*/  IADD3 R15, P4, PT, R12, R15, RZ ;  /* 0x0000000f0c0f7210 */ /* 0x000fc80007f9e0ff */
[----:B------:R-:W-:Y:S02]  /*3600*/  LEA.HI.X.SX32 R14, R12, R14, 0x1, P4 ;  /* 0x0000000e0c0e7211 */ /* 0x000fe400020f0eff */
[----:B------:R-:W-:-:S04]  /*3610*/  LEA R12, P4, R15, UR10, 0x1 ;  /* 0x0000000a0f0c7c11 */ /* 0x000fc8000f8808ff */
[----:B------:R-:W-:Y:S01]  /*3620*/  LEA.HI.X R13, R15, UR11, R14, 0x1, P4 ;  /* 0x0000000b0f0d7c11 */ /* 0x000fe2000a0f0c0e */
[----:B--2---:R-:W-:-:S05]  /*3630*/  @P3 HMUL2 R59, R59, R72 ;  /* 0x000000483b3b3232 */ /* 0x004fca0000000000 */
[----:B------:R0:W-:Y:S03]  /*3640*/  STG.E desc[UR36][R12.64], R59 ;  /* 0x0000003b0c007986 */ /* 0x0001e6000c101924 */
.L_x_691:
[----:B------:R-:W-:Y:S05]  /*3650*/  BSYNC.RECONVERGENT B1 ;  /* 0x0000000000017941 */ /* 0x000fea0003800200 */
.L_x_690:
[----:B------:R-:W-:Y:S04]  /*3660*/  BSSY.RECONVERGENT B1, `(.L_x_692) ;  /* 0x0000021000017945 */ /* 0x000fe80003800200 */
[----:B------:R-:W-:Y:S05]  /*3670*/  @P1 BRA `(.L_x_693) ;  /* 0x00000000007c1947 */ /* 0x000fea0003800000 */
[----:B0-234-:R-:W-:Y:S01]  /*3680*/  IMAD.IADD R13, R11, 0x1, R4 ;  /* 0x000000010b0d7824 */ /* 0x01dfe200078e0204 */
[----:B-1----:R-:W-:-:S03]  /*3690*/  SHF.L.U32 R15, R16, 0x1, RZ ;  /* 0x00000001100f7819 */ /* 0x002fc600000006ff */
[----:B------:R-:W-:Y:S01]  /*36a0*/  IMAD R13, R4, 0x4, R13 ;  /* 0x00000004040d7824 */ /* 0x000fe200078e020d */
[----:B------:R-:W-:-:S04]  /*36b0*/  LOP3.LUT R15, R15, 0x6, RZ, 0xc0, !PT ;  /* 0x000000060f0f7812 */ /* 0x000fc800078ec0ff */
[----:B------:R-:W-:Y:S01]  /*36c0*/  IADD3 R12, PT, PT, R13, R4, RZ ;  /* 0x000000040d0c7210 */ /* 0x000fe20007ffe0ff */
[----:B------:R-:W-:-:S04]  /*36d0*/  IMAD R62, R4, UR6, R15 ;  /* 0x00000006043e7c24 */ /* 0x000fc8000f8e020f */
[----:B------:R-:W-:-:S05]  /*36e0*/  IMAD.SHL.U32 R71, R12, 0x8, RZ ;  /* 0x000000080c477824 */ /* 0x000fca00078e00ff */
        /* <DEDUP_REMOVED lines=24> */
.L_x_693:
[----:B------:R-:W-:Y:S05]  /*3870*/  BSYNC.RECONVERGENT B1 ;  /* 0x0000000000017941 */ /* 0x000fea0003800200 */
.L_x_692:
[----:B------:R-:W-:Y:S01]  /*3880*/  BSSY.RECONVERGENT B1, `(.L_x_694) ;  /* 0x0000038000017945 */ /* 0x000fe20003800200 */
[----:B------:R-:W-:-:S03]  /*3890*/  IMAD R69, R4, 0x2, R69 ;  /* 0x0000000204457824 */ /* 0x000fc600078e0245 */
[----:B------:R-:W-:Y:S05]  /*38a0*/  @P1 BRA `(.L_x_695) ;  /* 0x0000000000d41947 */ /* 0x000fea0003800000 */
[----:B------:R-:W-:Y:S01]  /*38b0*/  SHF.L.U32 R71, R16, 0x1, RZ ;  /* 0x0000000110477819 */ /* 0x000fe200000006ff */
[----:B------:R-:W-:Y:S01]  /*38c0*/  IMAD.SHL.U32 R64, R69, 0x8, RZ ;  /* 0x0000000845407824 */ /* 0x000fe200078e00ff */
[----:B------:R-:W-:Y:S01]  /*38d0*/  LEA R72, R4, R11, 0x3 ;  /* 0x0000000b04487211 */ /* 0x000fe200078e18ff */
[----:B------:R-:W-:Y:S01]  /*38e0*/  UISETP.NE.AND UP0, UPT, UR19, URZ, UPT ;  /* 0x000000ff1300728c */ /* 0x000fe2000bf05270 */
[----:B------:R-:W-:Y:S02]  /*38f0*/  LOP3.LUT R71, R71, 0x6, RZ, 0xc0, !PT ;  /* 0x0000000647477812 */ /* 0x000fe400078ec0ff */
[----:B------:R-:W-:Y:S01]  /*3900*/  SHF.R.S32.HI R73, RZ, 0x1f, R64 ;  /* 0x0000001fff497819 */ /* 0x000fe20000011440 */
[----:B------:R-:W-:Y:S01]  /*3910*/  IMAD.SHL.U32 R72, R72, 0x8, RZ ;  /* 0x0000000848487824 */ /* 0x000fe200078e00ff */
[----:B------:R-:W-:Y:S01]  /*3920*/  ISETP.NE.AND P5, PT, R2, RZ, PT ;  /* 0x000000ff0200720c */ /* 0x000fe20003fa5270 */
[----:B0-234-:R-:W-:-:S05]  /*3930*/  IMAD R13, R4, UR6, R71 ;  /* 0x00000006040d7c24 */ /* 0x01dfca000f8e0247 */
[----:B------:R-:W-:Y:S02]  /*3940*/  SHF.R.S32.HI R74, RZ, 0x1f, R13 ;  /* 0x0000001fff4a7819 */ /* 0x000fe4000001140d */
[----:B------:R-:W-:-:S04]  /*3950*/  IADD3 R11, P3, PT, R13, R64, RZ ;  /* 0x000000400d0b7210 */ /* 0x000fc80007f7e0ff */
[----:B------:R-:W-:Y:S02]  /*3960*/  IADD3.X R12, PT, PT, R74, R73, RZ, P3, !PT ;  /* 0x000000494a0c7210 */ /* 0x000fe40001ffe4ff */
[----:B-1----:R-:W-:-:S04]  /*3970*/  LEA R14, P3, R11, UR10, 0x1 ;  /* 0x0000000a0b0e7c11 */ /* 0x002fc8000f8608ff */
[----:B------:R-:W-:Y:S02]  /*3980*/  LEA.HI.X R15, R11, UR11, R12, 0x1, P3 ;  /* 0x0000000b0b0f7c11 */ /* 0x000fe400098f0c0c */
[----:B------:R-:W-:Y:S02]  /*3990*/  IADD3 R13, P3, PT, R13, R72, RZ ;  /* 0x000000480d0d7210 */ /* 0x000fe40007f7e0ff */
[----:B------:R-:W-:Y:S01]  /*39a0*/  SHF.R.S32.HI R11, RZ, 0x1f, R72 ;  /* 0x0000001fff0b7819 */ /* 0x000fe20000011448 */
[----:B------:R0:W5:Y:S04]  /*39b0*/  LDG.E R61, desc[UR36][R14.64] ;  /* 0x000000240e3d7981 */ /* 0x000168000c1e1900 */
[----:B------:R-:W-:Y:S01]  /*39c0*/  IMAD.X R74, R74, 0x1, R11, P3 ;  /* 0x000000014a4a7824 */ /* 0x000fe200018e060b */
[----:B------:R-:W-:-:S04]  /*39d0*/  LEA R12, P3, R13, UR10, 0x1 ;  /* 0x0000000a0d0c7c11 */ /* 0x000fc8000f8608ff */
[----:B------:R-:W-:Y:S01]  /*39e0*/  LEA.HI.X R13, R13, UR11, R74, 0x1, P3 ;  /* 0x0000000b0d0d7c11 */ /* 0x000fe200098f0c4a */
[----:B0-----:R-:W-:Y:S08]  /*39f0*/  BRA.U UP0, `(.L_x_696) ;  /* 0x00000001003c7547 */ /* 0x001ff0000b800000 */
        /* <DEDUP_REMOVED lines=13> */
[----:B--2---:R-:W-:-:S05]  /*3ad0*/  @P3 HFMA2 R61, R61, R74, -RZ ;  /* 0x0000004a3d3d3231 */ /* 0x004fca00001000ff */
[----:B------:R0:W-:Y:S03]  /*3ae0*/  STG.E desc[UR36][R14.64], R61 ;  /* 0x0000003d0e007986 */ /* 0x0001e6000c101924 */
.L_x_696:
[----:B------:R1:W5:Y:S01]  /*3af0*/  LDG.E R64, desc[UR36][R12.64] ;  /* 0x000000240c407981 */ /* 0x000362000c1e1900 */
[----:B------:R-:W-:Y:S05]  /*3b00*/  BRA.U UP0, `(.L_x_695) ;  /* 0x00000001003c7547 */ /* 0x000fea000b800000 */
[----:B------:R-:W-:Y:S01]  /*3b10*/  VOTEU.ANY UP0, P5 ;  /* 0x0000000000ff7886 */ /* 0x000fe20002800100 */
[----:B------:R-:W-:-:S13]  /*3b20*/  PLOP3.LUT P3, PT, PT, PT, UP0, 0x80, 0x8 ;  /* 0x000000000008781c */ /* 0x000fda0003f6f008 */
[----:B0-----:R-:W2:Y:S01]  /*3b30*/  @P3 LDG.E R15, desc[UR36][R38.64+0x80] ;  /* 0x00008024260f3981 */ /* 0x001ea2000c1e1900 */
[----:B------:R-:W0:Y:S01]  /*3b40*/  S2UR UR5, SR_CTAID.Y ;  /* 0x00000000000579c3 */ /* 0x000e220000002600 */
[----:B------:R-:W-:Y:S01]  /*3b50*/  PLOP3.LUT P3, PT, PT, PT, UP0, 0x80, 0x8 ;  /* 0x000000000008781c */ /* 0x000fe20003f6f008 */
[----:B-----5:R-:W-:Y:S01]  /*3b60*/  HADD2 R64, R64, R35 ;  /* 0x0000002340407230 */ /* 0x020fe20000000000 */
[----:B0-----:R-:W-:-:S06]  /*3b70*/  UIMAD UR5, UR5, UR20, UR46 ;  /* 0x00000014050572a4 */ /* 0x001fcc000f8e022e */
[----:B-1----:R-:W-:-:S04]  /*3b80*/  IMAD R12, R4, UR5, RZ ;  /* 0x00000005040c7c24 */ /* 0x002fc8000f8e02ff */
[----:B------:R-:W-:-:S05]  /*3b90*/  IMAD R12, R12, 0x80, R71 ;  /* 0x000000800c0c7824 */ /* 0x000fca00078e0247 */
[----:B------:R-:W-:-:S04]  /*3ba0*/  IADD3 R72, P4, PT, R12, R72, RZ ;  /* 0x000000480c487210 */ /* 0x000fc80007f9e0ff */
[----:B------:R-:W-:Y:S02]  /*3bb0*/  LEA.HI.X.SX32 R11, R12, R11, 0x1, P4 ;  /* 0x0000000b0c0b7211 */ /* 0x000fe400020f0eff */
[----:B------:R-:W-:-:S04]  /*3bc0*/  LEA R12, P4, R72, UR10, 0x1 ;  /* 0x0000000a480c7c11 */ /* 0x000fc8000f8808ff */
[----:B------:R-:W-:Y:S01]  /*3bd0*/  LEA.HI.X R13, R72, UR11, R11, 0x1, P4 ;  /* 0x0000000b480d7c11 */ /* 0x000fe2000a0f0c0b */
[----:B--2---:R-:W-:-:S05]  /*3be0*/  @P3 HMUL2 R64, R64, R15 ;  /* 0x0000000f40403232 */ /* 0x004fca0000000000 */
[----:B------:R0:W-:Y:S03]  /*3bf0*/  STG.E desc[UR36][R12.64], R64 ;  /* 0x000000400c007986 */ /* 0x0001e6000c101924 */
.L_x_695:
[----:B------:R-:W-:Y:S05]  /*3c00*/  BSYNC.RECONVERGENT B1 ;  /* 0x0000000000017941 */ /* 0x000fea0003800200 */
.L_x_694:
[----:B-----5:R-:W-:Y:S01]  /*3c10*/  HFMA2 R11, R5, R56, -RZ ;  /* 0x00000038050b7231 */ /* 0x020fe200001000ff */
[----:B------:R-:W-:Y:S01]  /*3c20*/  LEA R69, R4, R69, 0x1 ;  /* 0x0000004504457211 */ /* 0x000fe200078e08ff */
[----:B------:R-:W-:Y:S02]  /*3c30*/  BSSY.RECONVERGENT B1, `(.L_x_697) ;  /* 0x0000025000017945 */ /* 0x000fe40003800200 */
[----:B------:R-:W-:Y:S02]  /*3c40*/  HFMA2 R11, R6, R55, R11 ;  /* 0x00000037060b7231 */ /* 0x000fe4000000000b */
[----:B01----:R-:W-:Y:S02]  /*3c50*/  IMAD.IADD R15, R69, 0x1, R4 ;  /* 0x00000001450f7824 */ /* 0x003fe400078e0204 */
[----:B------:R-:W-:-:S04]  /*3c60*/  HFMA2 R11, R7, R58, R11 ;  /* 0x0000003a070b7231 */ /* 0x000fc8000000000b */
[----:B------:R-:W-:-:S04]  /*3c70*/  HFMA2 R11, R8, R57, R11 ;  /* 0x00000039080b7231 */ /* 0x000fc8000000000b */
[----:B------:R-:W-:Y:S01]  /*3c80*/  HFMA2 R14, R9, R60, R11 ;  /* 0x0000003c090e7231 */ /* 0x000fe2000000000b */
[----:B------:R-:W-:-:S03]  /*3c90*/  IADD3 R11, PT, PT, R15, R4, RZ ;  /* 0x000000040f0b7210 */ /* 0x000fc60007ffe0ff */
[----:B------:R-:W-:Y:S01]  /*3ca0*/  HFMA2 R14, R10, R59, R14 ;  /* 0x0000003b0a0e7231 */ /* 0x000fe2000000000e */
[----:B------:R-:W-:Y:S06]  /*3cb0*/  @P1 BRA `(.L_x_698) ;  /* 0x0000000000701947 */ /* 0x000fec0003800000 */
[----:B------:R-:W-:Y:S01]  /*3cc0*/  IMAD.SHL.U32 R71, R16, 0x2, RZ ;  /* 0x0000000210477824 */ /* 0x000fe200078e00ff */
[----:B------:R-:W-:-:S04]  /*3cd0*/  SHF.L.U32 R72, R69, 0x3, RZ ;  /* 0x0000000345487819 */ /* 0x000fc800000006ff */
[----:B------:R-:W-:Y:S02]  /*3ce0*/  LOP3.LUT R71, R71, 0x6, RZ, 0xc0, !PT ;  /* 0x0000000647477812 */ /* 0x000fe400078ec0ff */
[----:B------:R-:W-:-:S03]  /*3cf0*/  SHF.R.S32.HI R69, RZ, 0x1f, R72 ;  /* 0x0000001fff457819 */ /* 0x000fc60000011448 */
[----:B------:R-:W-:-:S05]  /*3d00*/  IMAD R74, R4, UR6, R71 ;  /* 0x00000006044a7c24 */ /* 0x000fca000f8e0247 */
[----:B--234-:R-:W-:-:S04]  /*3d10*/  IADD3 R13, P3, PT, R74, R72, RZ ;  /* 0x000000484a0d7210 */ /* 0x01cfc80007f7e0ff */
        /* <DEDUP_REMOVED lines=22> */
.L_x_698:
[----:B------:R-:W-:Y:S05]  /*3e80*/  BSYNC.RECONVERGENT B1 ;  /* 0x0000000000017941 */ /* 0x000fea0003800200 */
.L_x_697:
[----:B------:R-:W-:Y:S01]  /*3e90*/  BSSY.RECONVERGENT B1, `(.L_x_699) ;  /* 0x0000020000017945 */ /* 0x000fe20003800200 */
[----:B------:R-:W-:Y:S01]  /*3ea0*/  IADD3 R69, PT, PT, R11, R4, RZ ;  /* 0x000000040b457210 */ /* 0x000fe20007ffe0ff */
[----:B------:R-:W-:Y:S02]  /*3eb0*/  HFMA2 R14, R17, R62, R14 ;  /* 0x0000003e110e7231 */ /* 0x000fe4000000000e */
[----:B------:R-:W-:Y:S05]  /*3ec0*/  @P1 BRA `(.L_x_700) ;  /* 0x0000000000701947 */ /* 0x000fea0003800000 */
[----:B------:R-:W-:Y:S01]  /*3ed0*/  IMAD.SHL.U32 R71, R16, 0x2, RZ ;  /* 0x0000000210477824 */ /* 0x000fe200078e00ff */
[----:B------:R-:W-:-:S04]  /*3ee0*/  SHF.L.U32 R72, R15, 0x3, RZ ;  /* 0x000000030f487819 */ /* 0x000fc800000006ff */
[----:B------:R-:W-:Y:S02]  /*3ef0*/  LOP3.LUT R71, R71, 0x6, RZ, 0xc0, !PT ;  /* 0x0000000647477812 */ /* 0x000fe400078ec0ff */
[----:B------:R-:W-:-:S03]  /*3f00*/  SHF.R.S32.HI R15, RZ, 0x1f, R72 ;  /* 0x0000001fff0f7819 */ /* 0x000fc60000011448 */
[----:B------:R-:W-:-:S05]  /*3f10*/  IMAD R66, R4, UR6, R71 ;  /* 0x0000000604427c24 */ /* 0x000fca000f8e0247 */
[----:B0-234-:R-:W-:-:S04]  /*3f20*/  IADD3 R13, P3, PT, R66, R72, RZ ;  /* 0x00000048420d7210 */ /* 0x01dfc80007f7e0ff */
[----:B------:R-:W-:Y:S02]  /*3f30*/  LEA.HI.X.SX32 R66, R66, R15, 0x1, P3 ;  /* 0x0000000f42427211 */ /* 0x000fe400018f0eff */
[----:B------:R-:W-:-:S04]  /*3f40*/  LEA R12, P3, R13, UR10, 0x1 ;  /* 0x0000000a0d0c7c11 */ /* 0x000fc8000f8608ff */
[----:B------:R-:W-:-:S05]  /*3f50*/  LEA.HI.X R13, R13, UR11, R66, 0x1, P3 ;  /* 0x0000000b0d0d7c11 */ /* 0x000fca00098f0c42 */
[----:B------:R1:W5:Y:S01]  /*3f60*/  LDG.E R66, desc[UR36][R12.64] ;  /* 0x000000240c427981 */ /* 0x000362000c1e1900 */
[----:B------:R-:W-:-:S09]  /*3f70*/  UISETP.NE.AND UP0, UPT, UR19, URZ, UPT ;  /* 0x000000ff1300728c */ /* 0x000fd2000bf05270 */
[----:B-1----:R-:W-:Y:S05]  /*3f80*/  BRA.U UP0, `(.L_x_700) ;  /* 0x0000000100407547 */ /* 0x002fea000b800000 */
        /* <DEDUP_REMOVED lines=16> */
.L_x_700:
[----:B------:R-:W-:Y:S05]  /*4090*/  BSYNC.RECONVERGENT B1 ;  /* 0x0000000000017941 */ /* 0x000fea0003800200 */
.L_x_699:
[----:B------:R-:W-:Y:S01]  /*40a0*/  BSSY.RECONVERGENT B1, `(.L_x_701) ;  /* 0x0000020000017945 */ /* 0x000fe20003800200 */
[----:B------:R-:W-:Y:S01]  /*40b0*/  HFMA2 R14, R18, R61, R14 ;  /* 0x0000003d120e7231 */ /* 0x000fe2000000000e */
[----:B------:R-:W-:Y:S02]  /*40c0*/  IADD3 R71, PT, PT, R69, R4, RZ ;  /* 0x0000000445477210 */ /* 0x000fe40007ffe0ff */
[----:B------:R-:W-:Y:S05]  /*40d0*/  @P1 BRA `(.L_x_702) ;  /* 0x0000000000701947 */ /* 0x000fea0003800000 */
[----:B------:R-:W-:Y:S01]  /*40e0*/  IMAD.SHL.U32 R15, R16, 0x2, RZ ;  /* 0x00000002100f7824 */ /* 0x000fe200078e00ff */
[----:B------:R-:W-:-:S04]  /*40f0*/  SHF.L.U32 R72, R11, 0x3, RZ ;  /* 0x000000030b487819 */ /* 0x000fc800000006ff */
[----:B------:R-:W-:Y:S02]  /*4100*/  LOP3.LUT R15, R15, 0x6, RZ, 0xc0, !PT ;  /* 0x000000060f0f7812 */ /* 0x000fe400078ec0ff */
[----:B------:R-:W-:-:S03]  /*4110*/  SHF.R.S32.HI R11, RZ, 0x1f, R72 ;  /* 0x0000001fff0b7819 */ /* 0x000fc60000011448 */
[----:B------:R-:W-:-:S05]  /*4120*/  IMAD R74, R4, UR6, R15 ;  /* 0x00000006044a7c24 */ /* 0x000fca000f8e020f */
[----:B01234-:R-:W-:-:S04]  /*4130*/  IADD3 R13, P3, PT, R74, R72, RZ ;  /* 0x000000484a0d7210 */ /* 0x01ffc80007f7e0ff */
        /* <DEDUP_REMOVED lines=22> */
.L_x_702:
[----:B------:R-:W-:Y:S05]  /*42a0*/  BSYNC.RECONVERGENT B1 ;  /* 0x0000000000017941 */ /* 0x000fea0003800200 */
.L_x_701:
        /* <DEDUP_REMOVED lines=9> */
[----:B------:R-:W-:-:S04]  /*4340*/  IADD3 R3, P3, PT, R72, R69, RZ ;  /* 0x0000004548037210 */ /* 0x000fc80007f7e0ff */
[----:B------:R-:W-:Y:S02]  /*4350*/  LEA.HI.X.SX32 R72, R72, R14, 0x1, P3 ;  /* 0x0000000e48487211 */ /* 0x000fe400018f0eff */
[----:B01234-:R-:W-:-:S04]  /*4360*/  LEA R12, P3, R3, UR10, 0x1 ;  /* 0x0000000a030c7c11 */ /* 0x01ffc8000f8608ff */
        /* <DEDUP_REMOVED lines=20> */
.L_x_704:
[----:B------:R-:W-:Y:S05]  /*44b0*/  BSYNC.RECONVERGENT B1 ;  /* 0x0000000000017941 */ /* 0x000fea0003800200 */
.L_x_703:
[----:B------:R-:W-:Y:S04]  /*44c0*/  BSSY.RECONVERGENT B1, `(.L_x_705) ;  /* 0x000001e000017945 */ /* 0x000fe80003800200 */
        /* <DEDUP_REMOVED lines=29> */
.L_x_706:
[----:B------:R-:W-:Y:S05]  /*46a0*/  BSYNC.RECONVERGENT B1 ;  /* 0x0000000000017941 */ /* 0x000fea0003800200 */
.L_x_705:
[----:B------:R-:W-:Y:S04]  /*46b0*/  BSSY.RECONVERGENT B1, `(.L_x_707) ;  /* 0x000001e000017945 */ /* 0x000fe80003800200 */
        /* <DEDUP_REMOVED lines=29> */
.L_x_708:
[----:B------:R-:W-:Y:S05]  /*4890*/  BSYNC.RECONVERGENT B1 ;  /* 0x0000000000017941 */ /* 0x000fea0003800200 */
.L_x_707:
[----:B------:R-:W-:Y:S04]  /*48a0*/  BSSY.RECONVERGENT B1, `(.L_x_709) ;  /* 0x000001f000017945 */ /* 0x000fe80003800200 */
[----:B------:R-:W-:Y:S05]  /*48b0*/  @P1 BRA `(.L_x_710) ;  /* 0x0000000000741947 */ /* 0x000fea0003800000 */
[----:B01234-:R-:W-:Y:S01]  /*48c0*/  SHF.L.U32 R12, R16, 0x1, RZ ;  /* 0x00000001100c7819 */ /* 0x01ffe200000006ff */
[----:B------:R-:W-:-:S03]  /*48d0*/  IMAD.IADD R15, R15, 0x1, R4 ;  /* 0x000000010f0f7824 */ /* 0x000fc600078e0204 */
[----:B------:R-:W-:Y:S02]  /*48e0*/  LOP3.LUT R69, R12, 0x6, RZ, 0xc0, !PT ;  /* 0x000000060c457812 */ /* 0x000fe400078ec0ff */
[----:B------:R-:W-:-:S03]  /*48f0*/  SHF.L.U32 R15, R15, 0x3, RZ ;  /* 0x000000030f0f7819 */ /* 0x000fc600000006ff */
[----:B------:R-:W-:Y:S01]  /*4900*/  IMAD R14, R4, UR6, R69 ;  /* 0x00000006040e7c24 */ /* 0x000fe2000f8e0245 */
[----:B------:R-:W-:-:S04]  /*4910*/  SHF.R.S32.HI R72, RZ, 0x1f, R15 ;  /* 0x0000001fff487819 */ /* 0x000fc8000001140f */
        /* <DEDUP_REMOVED lines=23> */
.L_x_710:
[----:B------:R-:W-:Y:S05]  /*4a90*/  BSYNC.RECONVERGENT B1 ;  /* 0x0000000000017941 */ /* 0x000fea0003800200 */
.L_x_709:
[----:B-----5:R-:W-:Y:S01]  /*4aa0*/  HFMA2 R11, R20, R63, R11 ;  /* 0x0000003f140b7231 */ /* 0x020fe2000000000b */
[----:B------:R-:W-:Y:S01]  /*4ab0*/  UMOV UR5, 0xffffffff ;  /* 0xffffffff00057882 */ /* 0x000fe20000000000 */
[----:B------:R-:W-:Y:S02]  /*4ac0*/  LOP3.LUT P1, RZ, R16, 0x3, RZ, 0xc0, !PT ;  /* 0x0000000310ff7812 */ /* 0x000fe4000782c0ff */
[----:B------:R-:W-:-:S04]  /*4ad0*/  HFMA2 R11, R21, R66, R11 ;  /* 0x00000042150b7231 */ /* 0x000fc8000000000b */
[----:B01234-:R-:W-:-:S04]  /*4ae0*/  HFMA2 R12, R22, R65, R11 ;  /* 0x00000041160c7231 */ /* 0x01ffc8000000000b */
        /* <DEDUP_REMOVED lines=11> */
.L_x_786:
[----:B------:R-:W-:Y:S01]  /*4ba0*/  ISETP.GE.OR P1, PT, R54, UR44, P1 ;  /* 0x0000002c36007c0c */ /* 0x000fe20008f26670 */
        /* <DEDUP_REMOVED lines=10> */
[----:B------:R-:W2:Y:S01]  /*4c50*/  @P1 LDC.64 R14, c[0x0][0x438] ;  /* 0x00010e00ff0e1b82 */ /* 0x000ea20000000a00 */
[----:B------:R-:W3:Y:S01]  /*4c60*/  @UP0 LDCU UR5, c[0x0][0x408] ;  /* 0x00008100ff0507ac */ /* 0x000ee20008000800 */
[----:B------:R-:W3:Y:S01]  /*4c70*/  @UP0 LDCU UR7, c[0x0][0x430] ;  /* 0x00008600ff0707ac */ /* 0x000ee20008000800 */
[----:B-1----:R-:W-:-:S06]  /*4c80*/  @UP0 UIMAD.WIDE.U32 UR8, UR46, 0x2, UR8 ;  /* 0x000000022e0808a5 */ /* 0x002fcc000f8e0008 */
[----:B------:R-:W-:Y:S01]  /*4c90*/  MOV R12, UR8 ;  /* 0x00000008000c7c02 */ /* 0x000fe20008000f00 */
[----:B--2---:R-:W-:-:S04]  /*4ca0*/  @P1 IMAD.WIDE R14, R50, 0x2, R14 ;  /* 0x00000002320e1825 */ /* 0x004fc800078e020e */
[----:B0-----:R-:W-:Y:S02]  /*4cb0*/  IMAD.U32 R13, RZ, RZ, UR9 ;  /* 0x00000009ff0d7e24 */ /* 0x001fe4000f8e00ff */
[----:B------:R-:W2:Y:S04]  /*4cc0*/  @P1 LDG.E.U16 R14, desc[UR36][R14.64] ;  /* 0x000000240e0e1981 */ /* 0x000ea8000c1e1500 */
[----:B------:R-:W4:Y:S01]  /*4cd0*/  @P4 LDG.E.U16 R12, desc[UR36][R12.64] ;  /* 0x000000240c0c4981 */ /* 0x000f22000c1e1500 */
[----:B---3--:R-:W-:-:S06]  /*4ce0*/  @UP0 UIADD3 UR5, UPT, UPT, UR5, UR7, URZ ;  /* 0x0000000705050290 */ /* 0x008fcc000fffe0ff */
[----:B------:R-:W-:-:S04]  /*4cf0*/  @P4 ISETP.GE.AND P3, PT, R54, UR5, PT ;  /* 0x0000000536004c0c */ /* 0x000fc8000bf66270 */
[----:B------:R-:W-:-:S04]  /*4d00*/  @P4 SEL R72, RZ, UR39, P3 ;  /* 0x00000027ff484c07 */ /* 0x000fc80009800000 */
[----:B------:R-:W-:-:S04]  /*4d10*/  @P4 IADD3 R72, PT, PT, R51, -UR45, R72 ;  /* 0x8000002d33484c10 */ /* 0x000fc8000fffe048 */
[----:B------:R-:W-:Y:S01]  /*4d20*/  @P4 I2FP.F32.S32 R72, R72 ;  /* 0x0000004800484245 */ /* 0x000fe20000201400 */
[----:B--2---:R-:W-:Y:S02]  /*4d30*/  @P1 HADD2.F32 R54, -RZ, R14.H0_H0 ;  /* 0x2000000eff361230 */ /* 0x004fe40000004100 */
[----:B----4-:R-:W-:-:S03]  /*4d40*/  @P4 HADD2.F32 R69, -RZ, R12.H0_H0 ;  /* 0x2000000cff454230 */ /* 0x010fc60000004100 */
[----:B------:R-:W-:-:S04]  /*4d50*/  @P1 FADD.FTZ R11, R11, R54 ;  /* 0x000000360b0b1221 */ /* 0x000fc80000010000 */
[----:B------:R-:W-:-:S05]  /*4d60*/  @P4 FFMA.FTZ R11, R72, R69, R11 ;  /* 0x00000045480b4223 */ /* 0x000fca000001000b */
[----:B------:R1:W-:Y:S01]  /*4d70*/  STS [R53], R11 ;  /* 0x0000000b35007388 */ /* 0x0003e20000000800 */
[----:B------:R-:W-:-:S07]  /*4d80*/  @!P2 FMNMX.FTZ R0, R0, R11, !PT ;  /* 0x0000000b0000a209 */ /* 0x000fce0007810000 */
.L_x_713:
[----:B------:R-:W-:Y:S05]  /*4d90*/  BSYNC.RECONVERGENT B1 ;  /* 0x0000000000017941 */ /* 0x000fea0003800200 */
.L_x_712:
[C---:B-1----:R-:W-:Y:S01]  /*4da0*/  IADD3 R11, PT, PT, R51.reuse, 0xf, RZ ;  /* 0x0000000f330b7810 */ /* 0x042fe20007ffe0ff */
[----:B------:R-:W-:Y:S01]  /*4db0*/  VIADD R51, R51, 0x10 ;  /* 0x0000001033337836 */ /* 0x000fe20000000000 */
[----:B------:R-:W-:Y:S01]  /*4dc0*/  IADD3 R48, P2, PT, R48, 0x10, RZ ;  /* 0x0000001030307810 */ /* 0x000fe20007f5e0ff */
[----:B------:R-:W-:Y:S01]  /*4dd0*/  VIADD R50, R50, 0x10 ;  /* 0x0000001032327836 */ /* 0x000fe20000000000 */
[----:B------:R-:W-:Y:S02]  /*4de0*/  ISETP.GE.AND P1, PT, R11, R52, PT ;  /* 0x000000340b00720c */ /* 0x000fe40003f26270 */
[----:B------:R-:W-:Y:S02]  /*4df0*/  IADD3 R53, PT, PT, R53, 0x40, RZ ;  /* 0x0000004035357810 */ /* 0x000fe40007ffe0ff */
[----:B------:R-:W-:-:S09]  /*4e00*/  IADD3.X R49, PT, PT, RZ, R49, RZ, P2, !PT ;  /* 0x00000031ff317210 */ /* 0x000fd200017fe4ff */
[----:B------:R-:W-:Y:S05]  /*4e10*/  @!P1 BRA `(.L_x_714) ;  /* 0xffffffd800f89947 */ /* 0x000fea000383ffff */
.L_x_681:
[----:B0-----:R-:W-:Y:S05]  /*4e20*/  BSYNC B0 ;  /* 0x0000000000007941 */ /* 0x001fea0003800000 */
.L_x_680:
[----:B------:R-:W-:-:S03]  /*4e30*/  UMOV UR5, 0xffffffff ;  /* 0xffffffff00057882 */ /* 0x000fc60000000000 */
[----:B------:R-:W-:Y:S05]  /*4e40*/  BRA.DIV UR5, `(.L_x_715) ;  /* 0x00000052054c7947 */ /* 0x000fea000b800000 */
[----:B------:R-:W0:Y:S02]  /*4e50*/  SHFL.BFLY PT, R14, R0, 0x10, 0x1f ;  /* 0x0e001f00000e7f89 */ /* 0x000e2400000e0000 */
[----:B0-----:R-:W-:-:S05]  /*4e60*/  FMNMX.FTZ R13, R14, R0, !PT ;  /* 0x000000000e0d7209 */ /* 0x001fca0007810000 */
[----:B------:R-:W0:Y:S02]  /*4e70*/  SHFL.BFLY PT, R14, R13, 0x8, 0x1f ;  /* 0x0d001f000d0e7f89 */ /* 0x000e2400000e0000 */
[----:B0-----:R-:W-:-:S05]  /*4e80*/  FMNMX.FTZ R3, R13, R14, !PT ;  /* 0x0000000e0d037209 */ /* 0x001fca0007810000 */
[----:B------:R0:W3:Y:S02]  /*4e90*/  SHFL.BFLY PT, R14, R3, 0x4, 0x1f ;  /* 0x0c801f00030e7f89 */ /* 0x0000e400000e0000 */
.L_x_791:
[----:B------:R-:W5:Y:S01]  /*4ea0*/  S2R R13, SR_CgaCtaId ;  /* 0x00000000000d7919 */ /* 0x000f620000008800 */
[----:B------:R-:W-:Y:S01]  /*4eb0*/  LOP3.LUT P0, R0, R16, 0x1f, RZ, 0xc0, !PT ;  /* 0x0000001f10007812 */ /* 0x000fe2000780c0ff */
[----:B------:R-:W-:Y:S05]  /*4ec0*/  WARPSYNC.ALL ;  /* 0x0000000000007948 */ /* 0x000fea0003800000 */
[----:B-1----:R-:W-:Y:S02]  /*4ed0*/  MOV R12, 0x400 ;  /* 0x00000400000c7802 */ /* 0x002fe40000000f00 */
[----:B---3--:R-:W-:Y:S02]  /*4ee0*/  FMNMX.FTZ R14, R3, R14, !PT ;  /* 0x0000000e030e7209 */ /* 0x008fe40007810000 */
[----:B-----5:R-:W-:-:S04]  /*4ef0*/  LEA R5, R13, R12, 0x18 ;  /* 0x0000000c0d057211 */ /* 0x020fc800078ec0ff */
[----:B0-----:R-:W-:-:S05]  /*4f00*/  LEA.HI R3, R16, R5, RZ, 0x1d ;  /* 0x0000000510037211 */ /* 0x001fca00078fe8ff */
[----:B------:R-:W-:Y:S01]  /*4f10*/  @!P0 STS [R3], R14 ;  /* 0x0000000e03008388 */ /* 0x000fe20000000800 */
[----:B------:R-:W-:Y:S01]  /*4f20*/  BAR.SYNC.DEFER_BLOCKING 0x0 ;  /* 0x0000000000007b1d */ /* 0x000fe20000010000 */
[C---:B------:R-:W-:Y:S01]  /*4f30*/  ISETP.GT.U32.AND P0, PT, R0.reuse, 0x1, PT ;  /* 0x000000010000780c */ /* 0x040fe20003f04070 */
[----:B------:R-:W-:Y:S01]  /*4f40*/  IMAD R6, R0, 0x4, R5 ;  /* 0x0000000400067824 */ /* 0x000fe200078e0205 */
[----:B------:R-:W-:Y:S01]  /*4f50*/  MOV R9, 0xff7fffff ;  /* 0xff7fffff00097802 */ /* 0x000fe20000000f00 */
[----:B------:R-:W-:Y:S02]  /*4f60*/  VIADD R5, R16, UR14 ;  /* 0x0000000e10057c36 */ /* 0x000fe40008000000 */
[----:B------:R-:W-:Y:S01]  /*4f70*/  HFMA2 R7, -RZ, RZ, 0, 0 ;  /* 0x00000000ff077431 */ /* 0x000fe200000001ff */
[----:B------:R-:W-:Y:S07]  /*4f80*/  BSSY.RECONVERGENT B0, `(.L_x_716) ;  /* 0x0000150000007945 */ /* 0x000fee0003800200 */
[----:B------:R-:W0:Y:S01]  /*4f90*/  @!P0 LDS R9, [R6] ;  /* 0x0000000006098984 */ /* 0x000e220000000800 */
[----:B------:R-:W-:-:S03]  /*4fa0*/  ISETP.GE.AND P0, PT, R5, UR45, PT ;  /* 0x0000002d05007c0c */ /* 0x000fc6000bf06270 */
[----:B0-----:R-:W0:Y:S02]  /*4fb0*/  SHFL.BFLY PT, R8, R9, 0x1, 0x1f ;  /* 0x0c201f0009087f89 */ /* 0x001e2400000e0000 */
[----:B0-----:R-:W-:-:S06]  /*4fc0*/  FMNMX.FTZ R8, R8, R9, !PT ;  /* 0x0000000908087209 */ /* 0x001fcc0007810000 */
[----:B------:R-:W0:Y:S02]  /*4fd0*/  SHFL.IDX PT, R8, R8, RZ, 0x1f ;  /* 0x00001fff08087589 */ /* 0x000e2400000e0000 */
        /* <DEDUP_REMOVED lines=16> */
[----:B------:R-:W-:Y:S01]  /*50e0*/  IADD3 R10, PT, PT, R12, 0x210, RZ ;  /* 0x000002100c0a7810 */ /* 0x000fe20007ffe0ff */
[----:B------:R-:W-:Y:S01]  /*50f0*/  IMAD.MOV.U32 R7, RZ, RZ, RZ ;  /* 0x000000ffff077224 */ /* 0x000fe200078e00ff */
[----:B------:R-:W-:Y:S02]  /*5100*/  LEA.HI R4, R4, 0x1, RZ, 0x1a ;  /* 0x0000000104047811 */ /* 0x000fe400078fd0ff */
[----:B------:R-:W-:Y:S02]  /*5110*/  LEA R11, R13, R10, 0x18 ;  /* 0x0000000a0d0b7211 */ /* 0x000fe400078ec0ff */
[----:B------:R-:W-:Y:S02]  /*5120*/  LOP3.LUT R4, R4, 0x3, RZ, 0xc0, !PT ;  /* 0x0000000304047812 */ /* 0x000fe400078ec0ff */
[----:B------:R-:W-:Y:S01]  /*5130*/  MOV R9, R5 ;  /* 0x0000000500097202 */ /* 0x000fe20000000f00 */
[----:B------:R-:W-:Y:S01]  /*5140*/  IMAD R10, R16, 0x4, R11 ;  /* 0x00000004100a7824 */ /* 0x000fe200078e020b */
[----:B------:R-:W-:-:S07]  /*5150*/  IADD3 R4, PT, PT, -R4, RZ, RZ ;  /* 0x000000ff04047210 */ /* 0x000fce0007ffe1ff */
.L_x_721:
        /* <DEDUP_REMOVED lines=11> */
.L_x_720:
[----:B------:R-:W-:Y:S05]  /*5210*/  BSYNC.RECONVERGENT B1 ;  /* 0x0000000000017941 */ /* 0x000fea0003800200 */
.L_x_719:
        /* <DEDUP_REMOVED lines=14> */
.L_x_724:
[----:B------:R-:W0:Y:S01]  /*5300*/  LDS R11, [R4+-0x200] ;  /* 0xfffe0000040b7984 */ /* 0x000e220000000800 */
[----:B------:R-:W-:-:S03]  /*5310*/  VIADD R9, R9, 0x400 ;  /* 0x0000040009097836 */ /* 0x000fc60000000000 */
[----:B------:R-:W1:Y:S02]  /*5320*/  LDS R13, [R4+-0x100] ;  /* 0xffff0000040d7984 */ /* 0x000e640000000800 */
[----:B------:R-:W-:Y:S02]  /*5330*/  ISETP.GE.AND P1, PT, R9, R10, PT ;  /* 0x0000000a0900720c */ /* 0x000fe40003f26270 */
[----:B------:R-:W3:Y:S04]  /*5340*/  LDS R15, [R4] ;  /* 0x00000000040f7984 */ /* 0x000ee80000000800 */
[----:B------:R-:W5:Y:S04]  /*5350*/  LDS R17, [R4+0x100] ;  /* 0x0001000004117984 */ /* 0x000f680000000800 */
[----:B------:R-:W2:Y:S04]  /*5360*/  LDS R19, [R4+0x200] ;  /* 0x0002000004137984 */ /* 0x000ea80000000800 */
[----:B------:R-:W2:Y:S04]  /*5370*/  LDS R21, [R4+0x300] ;  /* 0x0003000004157984 */ /* 0x000ea80000000800 */
[----:B------:R-:W2:Y:S04]  /*5380*/  LDS R23, [R4+0x400] ;  /* 0x0004000004177984 */ /* 0x000ea80000000800 */
[----:B------:R-:W2:Y:S04]  /*5390*/  LDS R25, [R4+0x500] ;  /* 0x0005000004197984 */ /* 0x000ea80000000800 */
[----:B------:R-:W2:Y:S04]  /*53a0*/  LDS R27, [R4+0x600] ;  /* 0x00060000041b7984 */ /* 0x000ea80000000800 */
[----:B----4-:R-:W4:Y:S04]  /*53b0*/  LDS R29, [R4+0x700] ;  /* 0x00070000041d7984 */ /* 0x010f280000000800 */
[----:B------:R-:W4:Y:S01]  /*53c0*/  LDS R31, [R4+0x800] ;  /* 0x00080000041f7984 */ /* 0x000f220000000800 */
[----:B0-----:R-:W-:-:S03]  /*53d0*/  FADD.FTZ R11, -R8, R11 ;  /* 0x0000000b080b7221 */ /* 0x001fc60000010100 */
[----:B------:R-:W0:Y:S01]  /*53e0*/  LDS R33, [R4+0x900] ;  /* 0x0009000004217984 */ /* 0x000e220000000800 */
[C---:B-1----:R-:W-:Y:S01]  /*53f0*/  FADD.FTZ R13, -R8.reuse, R13 ;  /* 0x0000000d080d7221 */ /* 0x042fe20000010100 */
[----:B------:R-:W-:Y:S02]  /*5400*/  FMUL.FTZ R11, R11, 1.4426950216293334961 ;  /* 0x3fb8aa3b0b0b7820 */ /* 0x000fe40000410000 */
[----:B------:R-:W1:Y:S01]  /*5410*/  LDS R35, [R4+0xa00] ;  /* 0x000a000004237984 */ /* 0x000e620000000800 */
[C---:B---3--:R-:W-:Y:S01]  /*5420*/  FADD.FTZ R15, -R8.reuse, R15 ;  /* 0x0000000f080f7221 */ /* 0x048fe20000010100 */
[----:B------:R-:W-:Y:S02]  /*5430*/  FMUL.FTZ R13, R13, 1.4426950216293334961 ;  /* 0x3fb8aa3b0d0d7820 */ /* 0x000fe40000410000 */
[----:B------:R-:W3:Y:S01]  /*5440*/  MUFU.EX2 R11, R11 ;  /* 0x0000000b000b7308 */ /* 0x000ee20000000800 */
[----:B------:R-:W1:Y:S01]  /*5450*/  LDS R37, [R4+0xb00] ;  /* 0x000b000004257984 */ /* 0x000e620000000800 */
[C---:B-----5:R-:W-:Y:S01]  /*5460*/  FADD.FTZ R17, -R8.reuse, R17 ;  /* 0x0000001108117221 */ /* 0x060fe20000010100 */
[----:B------:R-:W-:Y:S01]  /*5470*/  FMUL.FTZ R15, R15, 1.4426950216293334961 ;  /* 0x3fb8aa3b0f0f7820 */ /* 0x000fe20000410000 */
[----:B------:R-:W5:Y:S01]  /*5480*/  MUFU.EX2 R13, R13 ;  /* 0x0000000d000d7308 */ /* 0x000f620000000800 */
[----:B------:R-:W1:Y:S01]  /*5490*/  LDS R39, [R4+0xc00] ;  /* 0x000c000004277984 */ /* 0x000e620000000800 */
[C---:B--2---:R-:W-:Y:S01]  /*54a0*/  FADD.FTZ R19, -R8.reuse, R19 ;  /* 0x0000001308137221 */ /* 0x044fe20000010100 */
[----:B------:R-:W-:Y:S01]  /*54b0*/  FMUL.FTZ R17, R17, 1.4426950216293334961 ;  /* 0x3fb8aa3b11117820 */ /* 0x000fe20000410000 */
[C---:B------:R-:W-:Y:S01]  /*54c0*/  FADD.FTZ R21, -R8.reuse, R21 ;  /* 0x0000001508157221 */ /* 0x040fe20000010100 */
[----:B------:R-:W2:Y:S01]  /*54d0*/  MUFU.EX2 R15, R15 ;  /* 0x0000000f000f7308 */ /* 0x000ea20000000800 */
[----:B------:R-:W1:Y:S01]  /*54e0*/  LDS R41, [R4+0xd00] ;  /* 0x000d000004297984 */ /* 0x000e620000000800 */
[----:B------:R-:W-:Y:S01]  /*54f0*/  FMUL.FTZ R19, R19, 1.4426950216293334961 ;  /* 0x3fb8aa3b13137820 */ /* 0x000fe20000410000 */
[C---:B------:R-:W-:Y:S01]  /*5500*/  FADD.FTZ R23, -R8.reuse, R23 ;  /* 0x0000001708177221 */ /* 0x040fe20000010100 */
[----:B------:R-:W4:Y:S01]  /*5510*/  MUFU.EX2 R17, R17 ;  /* 0x0000001100117308 */ /* 0x000f220000000800 */
[----:B------:R-:W-:Y:S01]  /*5520*/  FMUL.FTZ R21, R21, 1.4426950216293334961 ;  /* 0x3fb8aa3b15157820 */ /* 0x000fe20000410000 */
[----:B---3--:R-:W-:Y:S01]  /*5530*/  FADD.FTZ R7, R11, R7 ;  /* 0x000000070b077221 */ /* 0x008fe20000010000 */
[C---:B------:R-:W-:Y:S01]  /*5540*/  FADD.FTZ R25, -R8.reuse, R25 ;  /* 0x0000001908197221 */ /* 0x040fe20000010100 */
[----:B------:R-:W3:Y:S01]  /*5550*/  MUFU.EX2 R19, R19 ;  /* 0x0000001300137308 */ /* 0x000ee20000000800 */
[----:B------:R-:W-:Y:S01]  /*5560*/  FMUL.FTZ R23, R23, 1.4426950216293334961 ;  /* 0x3fb8aa3b17177820 */ /* 0x000fe20000410000 */
[----:B-----5:R-:W-:Y:S01]  /*5570*/  FADD.FTZ R7, R7, R13 ;  /* 0x0000000d07077221 */ /* 0x020fe20000010000 */
[C---:B------:R-:W-:Y:S01]  /*5580*/  FADD.FTZ R27, -R8.reuse, R27 ;  /* 0x0000001b081b7221 */ /* 0x040fe20000010100 */
[----:B------:R-:W5:Y:S01]  /*5590*/  MUFU.EX2 R21, R21 ;  /* 0x0000001500157308 */ /* 0x000f620000000800 */
[----:B------:R-:W-:Y:S01]  /*55a0*/  FMUL.FTZ R25, R25, 1.4426950216293334961 ;  /* 0x3fb8aa3b19197820 */ /* 0x000fe20000410000 */
[----:B--2---:R-:W-:Y:S01]  /*55b0*/  FADD.FTZ R7, R7, R15 ;  /* 0x0000000f07077221 */ /* 0x004fe20000010000 */
[C---:B----4-:R-:W-:Y:S01]  /*55c0*/  FADD.FTZ R29, -R8.reuse, R29 ;  /* 0x0000001d081d7221 */ /* 0x050fe20000010100 */
[----:B------:R-:W2:Y:S01]  /*55d0*/  MUFU.EX2 R23, R23 ;  /* 0x0000001700177308 */ /* 0x000ea20000000800 */
[----:B------:R-:W-:Y:S01]  /*55e0*/  FMUL.FTZ R27, R27, 1.4426950216293334961 ;  /* 0x3fb8aa3b1b1b7820 */ /* 0x000fe20000410000 */
[----:B------:R-:W-:Y:S01]  /*55f0*/  FADD.FTZ R7, R7, R17 ;  /* 0x0000001107077221 */ /* 0x000fe20000010000 */
[C---:B------:R-:W-:Y:S01]  /*5600*/  FADD.FTZ R31, -R8.reuse, R31 ;  /* 0x0000001f081f7221 */ /* 0x040fe20000010100 */
[----:B------:R-:W4:Y:S01]  /*5610*/  MUFU.EX2 R25, R25 ;  /* 0x0000001900197308 */ /* 0x000f220000000800 */
[----:B------:R-:W-:Y:S01]  /*5620*/  FMUL.FTZ R29, R29, 1.4426950216293334961 ;  /* 0x3fb8aa3b1d1d7820 */ /* 0x000fe20000410000 */
[----:B---3--:R-:W-:Y:S01]  /*5630*/  FADD.FTZ R7, R7, R19 ;  /* 0x0000001307077221 */ /* 0x008fe20000010000 */
[C---:B0-----:R-:W-:Y:S01]  /*5640*/  FADD.FTZ R33, -R8.reuse, R33 ;  /* 0x0000002108217221 */ /* 0x041fe20000010100 */
[----:B------:R-:W0:Y:S01]  /*5650*/  MUFU.EX2 R27, R27 ;  /* 0x0000001b001b7308 */ /* 0x000e220000000800 */
[----:B------:R-:W-:Y:S01]  /*5660*/  FMUL.FTZ R31, R31, 1.4426950216293334961 ;  /* 0x3fb8aa3b1f1f7820 */ /* 0x000fe20000410000 */
[----:B-----5:R-:W-:Y:S01]  /*5670*/  FADD.FTZ R7, R7, R21 ;  /* 0x0000001507077221 */ /* 0x020fe20000010000 */
[C---:B-1----:R-:W-:Y:S01]  /*5680*/  FADD.FTZ R35, -R8.reuse, R35 ;  /* 0x0000002308237221 */ /* 0x042fe20000010100 */
[----:B------:R-:W1:Y:S01]  /*5690*/  MUFU.EX2 R29, R29 ;  /* 0x0000001d001d7308 */ /* 0x000e620000000800 */
[----:B------:R-:W-:Y:S01]  /*56a0*/  FMUL.FTZ R33, R33, 1.4426950216293334961 ;  /* 0x3fb8aa3b21217820 */ /* 0x000fe20000410000 */
[----:B--2---:R-:W-:Y:S01]  /*56b0*/  FADD.FTZ R7, R7, R23 ;  /* 0x0000001707077221 */ /* 0x004fe20000010000 */
        /* <DEDUP_REMOVED lines=40> */
.L_x_723:
[----:B------:R-:W-:Y:S05]  /*5940*/  BSYNC.RECONVERGENT B1 ;  /* 0x0000000000017941 */ /* 0x000fea0003800200 */
.L_x_722:
        /* <DEDUP_REMOVED lines=8> */
[----:B------:R-:W3:Y:S04]  /*59d0*/  LDS R15, [R4] ;  /* 0x00000000040f7984 */ /* 0x000ee80000000800 */
[----:B------:R-:W5:Y:S04]  /*59e0*/  LDS R17, [R4+0x100] ;  /* 0x0001000004117984 */ /* 0x000f680000000800 */
[----:B------:R-:W2:Y:S04]  /*59f0*/  LDS R19, [R4+0x200] ;  /* 0x0002000004137984 */ /* 0x000ea80000000800 */
[----:B------:R-:W4:Y:S04]  /*5a00*/  LDS R21, [R4+0x300] ;  /* 0x0003000004157984 */ /* 0x000f280000000800 */
[----:B------:R-:W4:Y:S04]  /*5a10*/  LDS R23, [R4+0x400] ;  /* 0x0004000004177984 */ /* 0x000f280000000800 */
[----:B------:R-:W4:Y:S01]  /*5a20*/  LDS R25, [R4+0x500] ;  /* 0x0005000004197984 */ /* 0x000f220000000800 */
[C---:B0-----:R-:W-:Y:S01]  /*5a30*/  FADD.FTZ R11, -R8.reuse, R11 ;  /* 0x0000000b080b7221 */ /* 0x041fe20000010100 */
[----:B-1----:R-:W-:-:S03]  /*5a40*/  FADD.FTZ R13, -R8, R13 ;  /* 0x0000000d080d7221 */ /* 0x002fc60000010100 */
[----:B------:R-:W-:Y:S01]  /*5a50*/  FMUL.FTZ R11, R11, 1.4426950216293334961 ;  /* 0x3fb8aa3b0b0b7820 */ /* 0x000fe20000410000 */
[----:B---3--:R-:W-:Y:S01]  /*5a60*/  FADD.FTZ R15, -R8, R15 ;  /* 0x0000000f080f7221 */ /* 0x008fe20000010100 */
[----:B------:R-:W-:-:S04]  /*5a70*/  FMUL.FTZ R13, R13, 1.4426950216293334961 ;  /* 0x3fb8aa3b0d0d7820 */ /* 0x000fc80000410000 */
[----:B------:R-:W0:Y:S01]  /*5a80*/  MUFU.EX2 R11, R11 ;  /* 0x0000000b000b7308 */ /* 0x000e220000000800 */
[C---:B-----5:R-:W-:Y:S01]  /*5a90*/  FADD.FTZ R17, -R8.reuse, R17 ;  /* 0x0000001108117221 */ /* 0x060fe20000010100 */
[----:B------:R-:W-:Y:S02]  /*5aa0*/  FMUL.FTZ R15, R15, 1.4426950216293334961 ;  /* 0x3fb8aa3b0f0f7820 */ /* 0x000fe40000410000 */
[----:B------:R-:W1:Y:S01]  /*5ab0*/  MUFU.EX2 R13, R13 ;  /* 0x0000000d000d7308 */ /* 0x000e620000000800 */
[C---:B--2---:R-:W-:Y:S01]  /*5ac0*/  FADD.FTZ R19, -R8.reuse, R19 ;  /* 0x0000001308137221 */ /* 0x044fe20000010100 */
[----:B------:R-:W-:Y:S02]  /*5ad0*/  FMUL.FTZ R17, R17, 1.4426950216293334961 ;  /* 0x3fb8aa3b11117820 */ /* 0x000fe40000410000 */
[----:B------:R-:W2:Y:S01]  /*5ae0*/  MUFU.EX2 R15, R15 ;  /* 0x0000000f000f7308 */ /* 0x000ea20000000800 */
[----:B----4-:R-:W-:Y:S01]  /*5af0*/  FADD.FTZ R21, -R8, R21 ;  /* 0x0000001508157221 */ /* 0x010fe20000010100 */
        /* <DEDUP_REMOVED lines=28> */
.L_x_726:
[----:B------:R-:W-:Y:S05]  /*5cc0*/  BSYNC.RECONVERGENT B1 ;  /* 0x0000000000017941 */ /* 0x000fea0003800200 */
.L_x_725:
[----:B------:R-:W-:-:S13]  /*5cd0*/  ISETP.LT.OR P0, PT, R9, UR45, P0 ;  /* 0x0000002d09007c0c */ /* 0x000fda0008701670 */
[----:B------:R-:W-:Y:S05]  /*5ce0*/  @!P0 BRA `(.L_x_717) ;  /* 0x0000000400e48947 */ /* 0x000fea0003800000 */
[----:B------:R-:W0:Y:S04]  /*5cf0*/  LDS R9, [R4+-0x200] ;  /* 0xfffe000004097984 */ /* 0x000e280000000800 */
[----:B------:R-:W1:Y:S04]  /*5d00*/  LDS R11, [R4+-0x100] ;  /* 0xffff0000040b7984 */ /* 0x000e680000000800 */
[----:B------:R-:W3:Y:S04]  /*5d10*/  LDS R13, [R4] ;  /* 0x00000000040d7984 */ /* 0x000ee80000000800 */
[----:B------:R-:W5:Y:S01]  /*5d20*/  LDS R15, [R4+0x100] ;  /* 0x00010000040f7984 */ /* 0x000f620000000800 */
[C---:B0-----:R-:W-:Y:S01]  /*5d30*/  FADD.FTZ R9, -R8.reuse, R9 ;  /* 0x0000000908097221 */ /* 0x041fe20000010100 */
[----:B-1----:R-:W-:-:S03]  /*5d40*/  FADD.FTZ R11, -R8, R11 ;  /* 0x0000000b080b7221 */ /* 0x002fc60000010100 */
[----:B------:R-:W-:Y:S01]  /*5d50*/  FMUL.FTZ R9, R9, 1.4426950216293334961 ;  /* 0x3fb8aa3b09097820 */ /* 0x000fe20000410000 */
[----:B---3--:R-:W-:Y:S01]  /*5d60*/  FADD.FTZ R13, -R8, R13 ;  /* 0x0000000d080d7221 */ /* 0x008fe20000010100 */
[----:B------:R-:W-:-:S04]  /*5d70*/  FMUL.FTZ R11, R11, 1.4426950216293334961 ;  /* 0x3fb8aa3b0b0b7820 */ /* 0x000fc80000410000 */
[----:B------:R-:W0:Y:S01]  /*5d80*/  MUFU.EX2 R9, R9 ;  /* 0x0000000900097308 */ /* 0x000e220000000800 */
[----:B-----5:R-:W-:Y:S01]  /*5d90*/  FADD.FTZ R15, -R8, R15 ;  /* 0x0000000f080f7221 */ /* 0x020fe20000010100 */
[----:B------:R-:W-:Y:S02]  /*5da0*/  FMUL.FTZ R13, R13, 1.4426950216293334961 ;  /* 0x3fb8aa3b0d0d7820 */ /* 0x000fe40000410000 */
[----:B------:R-:W1:Y:S01]  /*5db0*/  MUFU.EX2 R11, R11 ;  /* 0x0000000b000b7308 */ /* 0x000e620000000800 */
[----:B------:R-:W-:-:S03]  /*5dc0*/  FMUL.FTZ R15, R15, 1.4426950216293334961 ;  /* 0x3fb8aa3b0f0f7820 */ /* 0x000fc60000410000 */
[----:B------:R-:W3:Y:S04]  /*5dd0*/  MUFU.EX2 R13, R13 ;  /* 0x0000000d000d7308 */ /* 0x000ee80000000800 */
[----:B------:R-:W5:Y:S01]  /*5de0*/  MUFU.EX2 R15, R15 ;  /* 0x0000000f000f7308 */ /* 0x000f620000000800 */
[----:B0-----:R0:W-:Y:S01]  /*5df0*/  STS [R4+-0x200], R9 ;  /* 0xfffe000904007388 */ /* 0x0011e20000000800 */
[----:B------:R-:W-:-:S03]  /*5e00*/  FADD.FTZ R7, R7, R9 ;  /* 0x0000000907077221 */ /* 0x000fc60000010000 */
[----:B-1----:R0:W-:Y:S01]  /*5e10*/  STS [R4+-0x100], R11 ;  /* 0xffff000b04007388 */ /* 0x0021e20000000800 */
[----:B------:R-:W-:-:S03]  /*5e20*/  FADD.FTZ R7, R7, R11 ;  /* 0x0000000b07077221 */ /* 0x000fc60000010000 */
[----:B---3--:R0:W-:Y:S01]  /*5e30*/  STS [R4], R13 ;  /* 0x0000000d04007388 */ /* 0x0081e20000000800 */
[----:B------:R-:W-:-:S03]  /*5e40*/  FADD.FTZ R7, R7, R13 ;  /* 0x0000000d07077221 */ /* 0x000fc60000010000 */
[----:B-----5:R0:W-:Y:S01]  /*5e50*/  STS [R4+0x100], R15 ;  /* 0x0001000f04007388 */ /* 0x0201e20000000800 */
[----:B------:R-:W-:Y:S01]  /*5e60*/  FADD.FTZ R7, R7, R15 ;  /* 0x0000000f07077221 */ /* 0x000fe20000010000 */
[----:B------:R-:W-:Y:S06]  /*5e70*/  BRA `(.L_x_717) ;  /* 0x0000000400807947 */ /* 0x000fec0003800000 */
.L_x_718:
[----:B------:R-:W-:Y:S01]  /*5e80*/  IMAD.MOV.U32 R18, RZ, RZ, 0x40 ;  /* 0x00000040ff127424 */ /* 0x000fe200078e00ff */
[----:B------:R-:W1:Y:S01]  /*5e90*/  S2UR UR4, SR_CTAID.Y ;  /* 0x00000000000479c3 */ /* 0x000e620000002600 */
[----:B------:R-:W-:Y:S01]  /*5ea0*/  LOP3.LUT R14, RZ, R16, RZ, 0x33, !PT ;  /* 0x00000010ff0e7212 */ /* 0x000fe200078e33ff */
[----:B------:R-:W-:Y:S02]  /*5eb0*/  BSSY.RECONVERGENT B1, `(.L_x_727) ;  /* 0x0000025000017945 */ /* 0x000fe40003800200 */
[----:B------:R-:W-:-:S04]  /*5ec0*/  VIADDMNMX R7, R5, R18, UR45, !PT ;  /* 0x0000002d05077e46 */ /* 0x000fc8000f800112 */
[----:B------:R-:W-:-:S04]  /*5ed0*/  IADD3 R14, PT, PT, R7, -UR14, R14 ;  /* 0x8000000e070e7c10 */ /* 0x000fc8000fffe00e */
[C---:B------:R-:W-:Y:S02]  /*5ee0*/  LOP3.LUT R7, R14.reuse, 0xc0, RZ, 0xc0, !PT ;  /* 0x000000c00e077812 */ /* 0x040fe400078ec0ff */
[----:B------:R-:W-:Y:S02]  /*5ef0*/  ISETP.GE.U32.AND P0, PT, R14, 0xc0, PT ;  /* 0x000000c00e00780c */ /* 0x000fe40003f06070 */
[----:B------:R-:W-:Y:S01]  /*5f00*/  ISETP.NE.AND P1, PT, R7, 0xc0, PT ;  /* 0x000000c00700780c */ /* 0x000fe20003f25270 */
[----:B------:R-:W-:Y:S02]  /*5f10*/  HFMA2 R7, -RZ, RZ, 0, 0 ;  /* 0x00000000ff077431 */ /* 0x000fe400000001ff */
[----:B-1----:R-:W-:Y:S02]  /*5f20*/  IMAD R15, R4, UR4, RZ ;  /* 0x00000004040f7c24 */ /* 0x002fe4000f8e02ff */
[----:B------:R-:W-:-:S03]  /*5f30*/  IMAD.MOV.U32 R4, RZ, RZ, R5 ;  /* 0x000000ffff047224 */ /* 0x000fc600078e0005 */
[----:B------:R-:W-:-:S05]  /*5f40*/  SHF.R.S32.HI R18, RZ, 0x1f, R15 ;  /* 0x0000001fff127819 */ /* 0x000fca000001140f */
[----:B------:R-:W-:Y:S05]  /*5f50*/  @!P1 BRA `(.L_x_728) ;  /* 0x0000000000689947 */ /* 0x000fea0003800000 */
[----:B------:R-:W-:Y:S01]  /*5f60*/  IADD3 R12, PT, PT, R12, 0x210, RZ ;  /* 0x000002100c0c7810 */ /* 0x000fe20007ffe0ff */
[----:B------:R-:W-:Y:S01]  /*5f70*/  IMAD.MOV.U32 R7, RZ, RZ, RZ ;  /* 0x000000ffff077224 */ /* 0x000fe200078e00ff */
[----:B------:R-:W-:Y:S02]  /*5f80*/  LEA.HI R4, R14, 0x1, RZ, 0x1a ;  /* 0x000000010e047811 */ /* 0x000fe400078fd0ff */
[----:B------:R-:W-:Y:S02]  /*5f90*/  LEA R13, R13, R12, 0x18 ;  /* 0x0000000c0d0d7211 */ /* 0x000fe400078ec0ff */
[----:B------:R-:W-:Y:S02]  /*5fa0*/  IADD3 R10, P1, P2, R15, R10, R5 ;  /* 0x0000000a0f0a7210 */ /* 0x000fe40007a3e005 */
[----:B------:R-:W-:Y:S01]  /*5fb0*/  LOP3.LUT R9, R4, 0x3, RZ, 0xc0, !PT ;  /* 0x0000000304097812 */ /* 0x000fe200078ec0ff */
[----:B------:R-:W-:Y:S01]  /*5fc0*/  IMAD R12, R16, 0x4, R13 ;  /* 0x00000004100c7824 */ /* 0x000fe200078e020d */
[----:B------:R-:W-:-:S02]  /*5fd0*/  IADD3.X R11, PT, PT, R18, R11, RZ, P1, P2 ;  /* 0x0000000b120b7210 */ /* 0x000fc40000fe44ff */
[----:B------:R-:W-:Y:S02]  /*5fe0*/  MOV R4, R5 ;  /* 0x0000000500047202 */ /* 0x000fe40000000f00 */
[----:B------:R-:W-:-:S07]  /*5ff0*/  IADD3 R9, PT, PT, -R9, RZ, RZ ;  /* 0x000000ff09097210 */ /* 0x000fce0007ffe1ff */
.L_x_729:
[----:B------:R1:W3:Y:S01]  /*6000*/  LDG.E.U8 R13, desc[UR36][R10.64] ;  /* 0x000000240a0d7981 */ /* 0x0002e2000c1e1100 */
[----:B------:R-:W-:Y:S01]  /*6010*/  IADD3 R9, PT, PT, R9, 0x1, RZ ;  /* 0x0000000109097810 */ /* 0x000fe20007ffe0ff */
[----:B------:R-:W-:Y:S01]  /*6020*/  VIADD R4, R4, 0x40 ;  /* 0x0000004004047836 */ /* 0x000fe20000000000 */
[----:B-1----:R-:W-:-:S04]  /*6030*/  IADD3 R10, P2, PT, R10, 0x40, RZ ;  /* 0x000000400a0a7810 */ /* 0x002fc80007f5e0ff */
[----:B------:R-:W-:Y:S02]  /*6040*/  IADD3.X R11, PT, PT, RZ, R11, RZ, P2, !PT ;  /* 0x0000000bff0b7210 */ /* 0x000fe400017fe4ff */
[----:B---3--:R-:W-:-:S13]  /*6050*/  ISETP.NE.AND P1, PT, R13, RZ, PT ;  /* 0x000000ff0d00720c */ /* 0x008fda0003f25270 */
[----:B------:R-:W0:Y:S02]  /*6060*/  @!P1 LDS R13, [R12] ;  /* 0x000000000c0d9984 */ /* 0x000e240000000800 */
[----:B0-----:R-:W-:Y:S01]  /*6070*/  @!P1 FADD.FTZ R14, -R8, R13 ;  /* 0x0000000d080e9221 */ /* 0x001fe20000010100 */
[----:B------:R-:W-:-:S03]  /*6080*/  IMAD.MOV.U32 R13, RZ, RZ, RZ ;  /* 0x000000ffff0d7224 */ /* 0x000fc600078e00ff */
[----:B------:R-:W-:-:S04]  /*6090*/  @!P1 FMUL.FTZ R14, R14, 1.4426950216293334961 ;  /* 0x3fb8aa3b0e0e9820 */ /* 0x000fc80000410000 */
[----:B------:R-:W0:Y:S01]  /*60a0*/  @!P1 MUFU.EX2 R13, R14 ;  /* 0x0000000e000d9308 */ /* 0x000e220000000800 */
[----:B------:R-:W-:Y:S01]  /*60b0*/  ISETP.NE.AND P1, PT, R9, RZ, PT ;  /* 0x000000ff0900720c */ /* 0x000fe20003f25270 */
[----:B0-----:R0:W-:Y:S01]  /*60c0*/  STS [R12], R13 ;  /* 0x0000000d0c007388 */ /* 0x0011e20000000800 */
[----:B------:R-:W-:Y:S01]  /*60d0*/  FADD.FTZ R7, R13, R7 ;  /* 0x000000070d077221 */ /* 0x000fe20000010000 */
[----:B0-----:R-:W-:-:S10]  /*60e0*/  VIADD R12, R12, 0x100 ;  /* 0x000001000c0c7836 */ /* 0x001fd40000000000 */
[----:B------:R-:W-:Y:S05]  /*60f0*/  @P1 BRA `(.L_x_729) ;  /* 0xfffffffc00c01947 */ /* 0x000fea000383ffff */
.L_x_728:
[----:B------:R-:W-:Y:S05]  /*6100*/  BSYNC.RECONVERGENT B1 ;  /* 0x0000000000017941 */ /* 0x000fea0003800200 */
.L_x_727:
[----:B------:R-:W-:Y:S05]  /*6110*/  @!P0 BRA `(.L_x_717) ;  /* 0x0000000000d88947 */ /* 0x000fea0003800000 */
[----:B------:R-:W1:Y:S01]  /*6120*/  S2R R12, SR_CgaCtaId ;  /* 0x00000000000c7919 */ /* 0x000e620000008800 */
[----:B------:R-:W3:Y:S01]  /*6130*/  LDCU.64 UR8, c[0x0][0x420] ;  /* 0x00008400ff0877ac */ /* 0x000ee20008000a00 */
[----:B------:R-:W-:Y:S01]  /*6140*/  MOV R9, 0x400 ;  /* 0x0000040000097802 */ /* 0x000fe20000000f00 */
[----:B------:R-:W-:-:S03]  /*6150*/  USHF.L.U32 UR4, UR14, 0x2, URZ ;  /* 0x000000020e047899 */ /* 0x000fc600080006ff */
[----:B------:R-:W-:-:S03]  /*6160*/  IADD3 R11, PT, PT, R9, 0x210, RZ ;  /* 0x00000210090b7810 */ /* 0x000fc60007ffe0ff */
[----:B------:R-:W-:Y:S02]  /*6170*/  LEA R9, R4, -UR4, 0x2 ;  /* 0x8000000404097c11 */ /* 0x000fe4000f8e10ff */
[----:B---3--:R-:W-:-:S04]  /*6180*/  IADD3 R10, P0, P1, R15, UR8, R4 ;  /* 0x000000080f0a7c10 */ /* 0x008fc8000f91e004 */
[----:B------:R-:W-:Y:S02]  /*6190*/  IADD3 R10, P2, PT, R10, 0x80, RZ ;  /* 0x000000800a0a7810 */ /* 0x000fe40007f5e0ff */
[----:B-1----:R-:W-:Y:S02]  /*61a0*/  LEA R12, R12, R11, 0x18 ;  /* 0x0000000b0c0c7211 */ /* 0x002fe400078ec0ff */
[----:B------:R-:W-:Y:S02]  /*61b0*/  IADD3.X R11, PT, PT, R18, UR9, RZ, P0, P1 ;  /* 0x00000009120b7c10 */ /* 0x000fe400087e24ff */
[----:B------:R-:W-:-:S03]  /*61c0*/  IADD3 R9, PT, PT, R9, 0x200, R12 ;  /* 0x0000020009097810 */ /* 0x000fc60007ffe00c */
[----:B------:R-:W-:-:S07]  /*61d0*/  IMAD.X R11, RZ, RZ, R11, P2 ;  /* 0x000000ffff0b7224 */ /* 0x000fce00010e060b */
.L_x_730:
[----:B------:R-:W3:Y:S04]  /*61e0*/  LDG.E.U8 R15, desc[UR36][R10.64+-0x80] ;  /* 0xffff80240a0f7981 */ /* 0x000ee8000c1e1100 */
[----:B------:R-:W5:Y:S04]  /*61f0*/  LDG.E.U8 R12, desc[UR36][R10.64+-0x40] ;  /* 0xffffc0240a0c7981 */ /* 0x000f68000c1e1100 */
[----:B------:R-:W2:Y:S04]  /*6200*/  LDG.E.U8 R13, desc[UR36][R10.64] ;  /* 0x000000240a0d7981 */ /* 0x000ea8000c1e1100 */
[----:B------:R-:W4:Y:S01]  /*6210*/  LDG.E.U8 R14, desc[UR36][R10.64+0x40] ;  /* 0x000040240a0e7981 */ /* 0x000f22000c1e1100 */
[----:B------:R-:W-:-:S02]  /*6220*/  HFMA2 R18, -RZ, RZ, 0, 0 ;  /* 0x00000000ff127431 */ /* 0x000fc400000001ff */
[----:B------:R-:W-:Y:S01]  /*6230*/  IMAD.MOV.U32 R20, RZ, RZ, RZ ;  /* 0x000000ffff147224 */ /* 0x000fe200078e00ff */
[----:B------:R-:W-:Y:S02]  /*6240*/  IADD3 R4, PT, PT, R4, 0x100, RZ ;  /* 0x0000010004047810 */ /* 0x000fe40007ffe0ff */
[----:B---3--:R-:W-:Y:S02]  /*6250*/  ISETP.NE.AND P0, PT, R15, RZ, PT ;  /* 0x000000ff0f00720c */ /* 0x008fe40003f05270 */
[----:B-----5:R-:W-:Y:S02]  /*6260*/  ISETP.NE.AND P1, PT, R12, RZ, PT ;  /* 0x000000ff0c00720c */ /* 0x020fe40003f25270 */
[----:B------:R-:W-:Y:S02]  /*6270*/  MOV R12, RZ ;  /* 0x000000ff000c7202 */ /* 0x000fe40000000f00 */
[----:B--2---:R-:W-:Y:S02]  /*6280*/  ISETP.NE.AND P2, PT, R13, RZ, PT ;  /* 0x000000ff0d00720c */ /* 0x004fe40003f45270 */
[----:B----4-:R-:W-:-:S05]  /*6290*/  ISETP.NE.AND P3, PT, R14, RZ, PT ;  /* 0x000000ff0e00720c */ /* 0x010fca0003f65270 */
        /* <DEDUP_REMOVED lines=8> */
[----:B------:R-:W0:Y:S01]  /*6320*/  @!P0 MUFU.EX2 R12, R13 ;  /* 0x0000000d000c8308 */ /* 0x000e220000000800 */
[----:B------:R-:W-:Y:S01]  /*6330*/  @!P1 FMUL.FTZ R15, R15, 1.4426950216293334961 ;  /* 0x3fb8aa3b0f0f9820 */ /* 0x000fe20000410000 */
[----:B--2---:R-:W-:Y:S01]  /*6340*/  @!P2 FADD.FTZ R17, -R8, R17 ;  /* 0x000000110811a221 */ /* 0x004fe20000010100 */
[----:B------:R-:W-:Y:S01]  /*6350*/  ISETP.GE.AND P0, PT, R4, UR45, PT ;  /* 0x0000002d04007c0c */ /* 0x000fe2000bf06270 */
[----:B---3--:R-:W-:Y:S01]  /*6360*/  @!P3 FADD.FTZ R19, -R8, R19 ;  /* 0x000000130813b221 */ /* 0x008fe20000010100 */
[----:B------:R-:W1:Y:S01]  /*6370*/  @!P1 MUFU.EX2 R14, R15 ;  /* 0x0000000f000e9308 */ /* 0x000e620000000800 */
[----:B------:R-:W-:Y:S01]  /*6380*/  @!P2 FMUL.FTZ R17, R17, 1.4426950216293334961 ;  /* 0x3fb8aa3b1111a820 */ /* 0x000fe20000410000 */
[----:B------:R-:W-:Y:S01]  /*6390*/  IADD3 R10, P1, PT, R10, 0x100, RZ ;  /* 0x000001000a0a7810 */ /* 0x000fe20007f3e0ff */
[----:B------:R-:W-:Y:S02]  /*63a0*/  @!P3 FMUL.FTZ R19, R19, 1.4426950216293334961 ;  /* 0x3fb8aa3b1313b820 */ /* 0x000fe40000410000 */
[----:B------:R-:W2:Y:S02]  /*63b0*/  @!P2 MUFU.EX2 R18, R17 ;  /* 0x000000110012a308 */ /* 0x000ea40000000800 */
[----:B------:R-:W-:-:S02]  /*63c0*/  IMAD.X R11, RZ, RZ, R11, P1 ;  /* 0x000000ffff0b7224 */ /* 0x000fc400008e060b */
[----:B------:R-:W3:Y:S01]  /*63d0*/  @!P3 MUFU.EX2 R20, R19 ;  /* 0x000000130014b308 */ /* 0x000ee20000000800 */
[----:B0-----:R-:W-:Y:S01]  /*63e0*/  FADD.FTZ R7, R12, R7 ;  /* 0x000000070c077221 */ /* 0x001fe20000010000 */
[----:B------:R-:W-:Y:S03]  /*63f0*/  STS [R9+-0x200], R12 ;  /* 0xfffe000c09007388 */ /* 0x000fe60000000800 */
        /* <DEDUP_REMOVED lines=8> */
.L_x_717:
[----:B------:R-:W-:Y:S05]  /*6480*/  BSYNC.RECONVERGENT B0 ;  /* 0x0000000000007941 */ /* 0x000fea0003800200 */
.L_x_716:
[----:B0-----:R-:W0:Y:S01]  /*6490*/  SHFL.BFLY PT, R4, R7, 0x10, 0x1f ;  /* 0x0e001f0007047f89 */ /* 0x001e2200000e0000 */
[C---:B------:R-:W-:Y:S01]  /*64a0*/  ISETP.NE.AND P0, PT, R0.reuse, RZ, PT ;  /* 0x000000ff0000720c */ /* 0x040fe20003f05270 */
[----:B------:R-:W1:Y:S01]  /*64b0*/  LDCU.U8 UR11, c[0x0][0x48c] ;  /* 0x00009180ff0b77ac */ /* 0x000e620008000000 */
[----:B------:R-:W-:Y:S02]  /*64c0*/  ISETP.GT.U32.AND P1, PT, R0, 0x1, PT ;  /* 0x000000010000780c */ /* 0x000fe40003f24070 */
[----:B------:R-:W3:Y:S01]  /*64d0*/  LDC R0, c[0x0][0x3f4] ;  /* 0x0000fd00ff007b82 */ /* 0x000ee20000000800 */
[----:B------:R-:W-:Y:S01]  /*64e0*/  UMOV UR5, URZ ;  /* 0x000000ff00057c82 */ /* 0x000fe20008000000 */
[----:B0-----:R-:W-:-:S05]  /*64f0*/  FADD.FTZ R4, R4, R7 ;  /* 0x0000000704047221 */ /* 0x001fca0000010000 */
[----:B------:R-:W0:Y:S01]  /*6500*/  SHFL.BFLY PT, R9, R4, 0x8, 0x1f ;  /* 0x0d001f0004097f89 */ /* 0x000e2200000e0000 */
[----:B---3--:R-:W-:Y:S02]  /*6510*/  VIADD R0, R0, 0x4 ;  /* 0x0000000400007836 */ /* 0x008fe40000000000 */
[----:B0-----:R-:W-:-:S05]  /*6520*/  FADD.FTZ R9, R4, R9 ;  /* 0x0000000904097221 */ /* 0x001fca0000010000 */
[----:B------:R-:W0:Y:S02]  /*6530*/  SHFL.BFLY PT, R8, R9, 0x4, 0x1f ;  /* 0x0c801f0009087f89 */ /* 0x000e2400000e0000 */
[----:B0-----:R-:W-:Y:S01]  /*6540*/  FADD.FTZ R8, R9, R8 ;  /* 0x0000000809087221 */ /* 0x001fe20000010000 */
[----:B------:R-:W-:-:S04]  /*6550*/  SHF.R.S32.HI R9, RZ, 0x1f, R0 ;  /* 0x0000001fff097819 */ /* 0x000fc80000011400 */
[----:B------:R-:W0:Y:S01]  /*6560*/  SHFL.BFLY PT, R11, R8, 0x2, 0x1f ;  /* 0x0c401f00080b7f89 */ /* 0x000e2200000e0000 */
[----:B------:R-:W-:-:S04]  /*6570*/  LEA.HI R9, R9, R0, RZ, 0x2 ;  /* 0x0000000009097211 */ /* 0x000fc800078f10ff */
[----:B------:R-:W-:-:S04]  /*6580*/  SHF.L.U32 R9, R9, 0x2, RZ ;  /* 0x0000000209097819 */ /* 0x000fc800000006ff */
[----:B------:R-:W-:-:S13]  /*6590*/  R2UR UR4, R9 ;  /* 0x00000000090472ca */ /* 0x000fda00000e0000 */
[----:B------:R-:W-:Y:S01]  /*65a0*/  ULOP3.LUT UR7, UR4, 0xfffffff0, URZ, 0xc0, !UPT ;  /* 0xfffffff004077892 */ /* 0x000fe2000f8ec0ff */
[----:B0-----:R-:W-:Y:S02]  /*65b0*/  FADD.FTZ R11, R8, R11 ;  /* 0x0000000b080b7221 */ /* 0x001fe40000010000 */
[----:B------:R-:W-:-:S03]  /*65c0*/  UMOV UR4, URZ ;  /* 0x000000ff00047c82 */ /* 0x000fc60008000000 */
        /* <DEDUP_REMOVED lines=8> */
[----:B0-----:R-:W-:-:S06]  /*6650*/  FADD.FTZ R7, R7, R10 ;  /* 0x0000000a07077221 */ /* 0x001fcc0000010000 */
[----:B------:R-:W0:Y:S02]  /*6660*/  SHFL.IDX PT, R7, R7, RZ, 0x1f ;  /* 0x00001fff07077589 */ /* 0x000e2400000e0000 */
[----:B0-----:R-:W-:-:S04]  /*6670*/  FADD.FTZ R0, R7, 9.9999999747524270788e-07 ;  /* 0x358637bd07007421 */ /* 0x001fc80000010000 */
[----:B------:R0:W1:Y:S01]  /*6680*/  MUFU.RCP R11, R0 ;  /* 0x00000000000b7308 */ /* 0x0000620000001000 */
[----:B------:R-:W-:Y:S05]  /*6690*/  @!P0 BRA `(.L_x_731) ;  /* 0x0000000000248947 */ /* 0x000fea0003800000 */
[----:B------:R-:W3:Y:S01]  /*66a0*/  S2UR UR5, SR_CTAID.Y ;  /* 0x00000000000579c3 */ /* 0x000ee20000002600 */
[----:B------:R-:W3:Y:S01]  /*66b0*/  LDCU UR8, c[0x0][0x3f8] ;  /* 0x00007f00ff0877ac */ /* 0x000ee20008000800 */
[----:B------:R-:W5:Y:S01]  /*66c0*/  LDCU UR4, c[0x0][0x488] ;  /* 0x00009100ff0477ac */ /* 0x000f620008000800 */
[----:B------:R-:W5:Y:S01]  /*66d0*/  LDCU UR9, c[0x0][0x40c] ;  /* 0x00008180ff0977ac */ /* 0x000f620008000800 */
[----:B------:R-:W2:Y:S01]  /*66e0*/  LDCU UR10, c[0x0][0x3f4] ;  /* 0x00007e80ff0a77ac */ /* 0x000ea20008000800 */
[----:B---3--:R-:W-:-:S04]  /*66f0*/  UIMAD UR5, UR5, UR8, UR46 ;  /* 0x00000008050572a4 */ /* 0x008fc8000f8e022e */
[----:B-----5:R-:W-:-:S04]  /*6700*/  UIMAD UR4, UR5, UR4, UR9 ;  /* 0x00000004050472a4 */ /* 0x020fc8000f8e0209 */
[----:B--2---:R-:W-:-:S04]  /*6710*/  UIMAD UR4, UR4, UR10, URZ ;  /* 0x0000000a040472a4 */ /* 0x004fc8000f8e02ff */
[----:B------:R-:W-:-:S12]  /*6720*/  USHF.R.S32.HI UR5, URZ, 0x1f, UR4 ;  /* 0x0000001fff057899 */ /* 0x000fd80008011404 */
.L_x_731:
[----:B------:R-:W-:Y:S04]  /*6730*/  BSSY.RECONVERGENT B0, `(.L_x_732) ;  /* 0x0000064000007945 */ /* 0x000fe80003800200 */
[----:B------:R-:W-:Y:S05]  /*6740*/  @P1 BRA `(.L_x_733) ;  /* 0x0000000400881947 */ /* 0x000fea0003800000 */
[----:B0-----:R-:W-:Y:S01]  /*6750*/  IMAD.MOV.U32 R0, RZ, RZ, 0x40 ;  /* 0x00000040ff007424 */ /* 0x001fe200078e00ff */
        /* <DEDUP_REMOVED lines=9> */
[----:B------:R-:W3:Y:S01]  /*67f0*/  LDCU.64 UR12, c[0x0][0x480] ;  /* 0x00009000ff0c77ac */ /* 0x000ee20008000a00 */
        /* <DEDUP_REMOVED lines=11> */
[----:B---3--:R-:W-:-:S04]  /*68b0*/  LEA R8, P2, R9, UR12, 0x2 ;  /* 0x0000000c09087c11 */ /* 0x008fc8000f8410ff */
[----:B------:R-:W-:Y:S01]  /*68c0*/  LEA.HI.X R9, R9, UR13, R6, 0x2, P2 ;  /* 0x0000000d09097c11 */ /* 0x000fe200090f1406 */
[----:B0-----:R-:W-:-:S06]  /*68d0*/  ULEA UR8, UR9, UR8, 0x18 ;  /* 0x0000000809087291 */ /* 0x001fcc000f8ec0ff */
[----:B------:R-:W-:Y:S01]  /*68e0*/  VIADD R3, R3, UR8 ;  /* 0x0000000803037c36 */ /* 0x000fe20008000000 */
[----:B------:R-:W-:-:S07]  /*68f0*/  LEA R0, R16, UR8, 0x2 ;  /* 0x0000000810007c11 */ /* 0x000fce000f8e10ff */
.L_x_736:
[----:B---3--:R0:W1:Y:S01]  /*6900*/  LDS R6, [R0] ;  /* 0x0000000000067984 */ /* 0x0080620000000800 */
        /* <DEDUP_REMOVED lines=14> */
.L_x_735:
[----:B------:R-:W-:Y:S05]  /*69f0*/  BSYNC.RECONVERGENT B1 ;  /* 0x0000000000017941 */ /* 0x000fea0003800200 */
.L_x_734:
[----:B------:R-:W-:Y:S05]  /*6a00*/  @!P1 BRA `(.L_x_733) ;  /* 0x0000000000d89947 */ /* 0x000fea0003800000 */
[----:B---3--:R-:W0:Y:S01]  /*6a10*/  S2R R7, SR_CgaCtaId ;  /* 0x0000000000077919 */ /* 0x008e220000008800 */
[----:B------:R-:W3:Y:S01]  /*6a20*/  LDCU.64 UR12, c[0x0][0x480] ;  /* 0x00009000ff0c77ac */ /* 0x000ee20008000a00 */
[----:B------:R-:W-:Y:S02]  /*6a30*/  MOV R4, 0x400 ;  /* 0x0000040000047802 */ /* 0x000fe40000000f00 */
[C---:B------:R-:W-:Y:S01]  /*6a40*/  IADD3 R6, P2, PT, R5.reuse, UR4, RZ ;  /* 0x0000000405067c10 */ /* 0x040fe2000ff5e0ff */
[----:B------:R-:W-:Y:S01]  /*6a50*/  USHF.L.U32 UR8, UR14, 0x2, URZ ;  /* 0x000000020e087899 */ /* 0x000fe200080006ff */
[----:B------:R-:W-:Y:S01]  /*6a60*/  IADD3 R4, PT, PT, R4, 0x210, RZ ;  /* 0x0000021004047810 */ /* 0x000fe20007ffe0ff */
[----:B------:R-:W-:Y:S01]  /*6a70*/  UISETP.NE.AND UP0, UPT, UR11, URZ, UPT ;  /* 0x000000ff0b00728c */ /* 0x000fe2000bf05270 */
[----:B------:R-:W-:Y:S02]  /*6a80*/  LEA R0, R5, UR7, 0x1 ;  /* 0x0000000705007c11 */ /* 0x000fe4000f8e08ff */
[----:B------:R-:W-:-:S02]  /*6a90*/  MOV R3, UR14 ;  /* 0x0000000e00037c02 */ /* 0x000fc40008000f00 */
[----:B------:R-:W-:Y:S02]  /*6aa0*/  ISETP.NE.AND P1, PT, RZ, UR11, PT ;  /* 0x0000000bff007c0c */ /* 0x000fe4000bf25270 */
[----:B------:R-:W-:Y:S01]  /*6ab0*/  PLOP3.LUT P0, PT, PT, PT, UP0, 0x80, 0x8 ;  /* 0x000000000008781c */ /* 0x000fe20003f0f008 */
[----:B------:R-:W-:Y:S01]  /*6ac0*/  IMAD R3, R3, -0x2, R0 ;  /* 0xfffffffe03037824 */ /* 0x000fe200078e0200 */
[----:B------:R-:W-:Y:S02]  /*6ad0*/  LEA R0, R5, -UR8, 0x2 ;  /* 0x8000000805007c11 */ /* 0x000fe4000f8e10ff */
[----:B---3--:R-:W-:Y:S02]  /*6ae0*/  LEA R8, P3, R6, UR12, 0x2 ;  /* 0x0000000c06087c11 */ /* 0x008fe4000f8610ff */
[----:B0-----:R-:W-:Y:S01]  /*6af0*/  LEA R4, R7, R4, 0x18 ;  /* 0x0000000407047211 */ /* 0x001fe200078ec0ff */
[----:B------:R-:W-:Y:S01]  /*6b00*/  IMAD.X R7, RZ, RZ, UR5, P2 ;  /* 0x00000005ff077e24 */ /* 0x000fe200090e06ff */
[----:B------:R-:W-:-:S02]  /*6b10*/  IADD3 R8, P2, PT, R8, 0x200, RZ ;  /* 0x0000020008087810 */ /* 0x000fc40007f5e0ff */
[--C-:B------:R-:W-:Y:S02]  /*6b20*/  IADD3 R0, PT, PT, R0, 0x200, R4.reuse ;  /* 0x0000020000007810 */ /* 0x100fe40007ffe004 */
[----:B------:R-:W-:Y:S02]  /*6b30*/  LEA.HI.X R7, R6, UR13, R7, 0x2, P3 ;  /* 0x0000000d06077c11 */ /* 0x000fe400098f1407 */
[----:B------:R-:W-:Y:S02]  /*6b40*/  IADD3 R3, PT, PT, R3, 0x100, R4 ;  /* 0x0000010003037810 */ /* 0x000fe40007ffe004 */
[----:B------:R-:W-:-:S07]  /*6b50*/  IADD3.X R9, PT, PT, RZ, R7, RZ, P2, !PT ;  /* 0x00000007ff097210 */ /* 0x000fce00017fe4ff */
.L_x_737:
        /* <DEDUP_REMOVED lines=8> */
[----:B0-----:R-:W-:-:S04]  /*6be0*/  MOV R6, R8 ;  /* 0x0000000800067202 */ /* 0x001fc80000000f00 */
[----:B------:R-:W-:Y:S01]  /*6bf0*/  IADD3 R8, P3, PT, R6, 0x400, RZ ;  /* 0x0000040006087810 */ /* 0x000fe20007f7e0ff */
[----:B-1----:R-:W-:-:S05]  /*6c00*/  FMUL.FTZ R15, R4, R11 ;  /* 0x0000000b040f7220 */ /* 0x002fca0000410000 */
[----:B------:R-:W-:-:S04]  /*6c10*/  F2FP.F16.F32.PACK_AB R4, RZ, R15 ;  /* 0x0000000fff04723e */ /* 0x000fc800000000ff */
[----:B------:R-:W-:-:S05]  /*6c20*/  PRMT R7, R4, 0x7610, R7 ;  /* 0x0000761004077816 */ /* 0x000fca0000000007 */
[----:B------:R0:W-:Y:S04]  /*6c30*/  STS.U16 [R3+-0x80], R7 ;  /* 0xffff800703007388 */ /* 0x0001e80000000400 */
[----:B------:R-:W1:Y:S01]  /*6c40*/  LDS R4, [R0] ;  /* 0x0000000000047984 */ /* 0x000e620000000800 */
[----:B0-----:R-:W-:-:S05]  /*6c50*/  IMAD.MOV.U32 R7, RZ, RZ, R9 ;  /* 0x000000ffff077224 */ /* 0x001fca00078e0009 */
[----:B------:R-:W-:Y:S01]  /*6c60*/  @P0 STG.E desc[UR36][R6.64+-0x200], R13 ;  /* 0xfffe000d06000986 */ /* 0x000fe2000c101924 */
[----:B------:R-:W-:Y:S02]  /*6c70*/  PLOP3.LUT P0, PT, P1, PT, PT, 0x80, 0x8 ;  /* 0x000000000008781c */ /* 0x000fe40000f0f070 */
[----:B------:R-:W-:-:S11]  /*6c80*/  IADD3.X R9, PT, PT, RZ, R7, RZ, P3, !PT ;  /* 0x00000007ff097210 */ /* 0x000fd60001ffe4ff */
[----:B------:R-:W-:Y:S01]  /*6c90*/  @P0 STG.E desc[UR36][R6.64+-0x100], R15 ;  /* 0xffff000f06000986 */ /* 0x000fe2000c101924 */
[----:B-1----:R-:W-:-:S05]  /*6ca0*/  FMUL.FTZ R17, R4, R11 ;  /* 0x0000000b04117220 */ /* 0x002fca0000410000 */
[----:B------:R-:W-:Y:S01]  /*6cb0*/  F2FP.F16.F32.PACK_AB R4, RZ, R17 ;  /* 0x00000011ff04723e */ /* 0x000fe200000000ff */
[----:B------:R-:W-:Y:S03]  /*6cc0*/  @P0 STG.E desc[UR36][R6.64], R17 ;  /* 0x0000001106000986 */ /* 0x000fe6000c101924 */
[----:B------:R-:W-:-:S05]  /*6cd0*/  PRMT R10, R4, 0x7610, R10 ;  /* 0x00007610040a7816 */ /* 0x000fca000000000a */
[----:B------:R-:W-:Y:S04]  /*6ce0*/  STS.U16 [R3], R10 ;  /* 0x0000000a03007388 */ /* 0x000fe80000000400 */
[----:B------:R0:W1:Y:S02]  /*6cf0*/  LDS R4, [R0+0x100] ;  /* 0x0001000000047984 */ /* 0x0000640000000800 */
[----:B0-----:R-:W-:Y:S02]  /*6d00*/  VIADD R0, R0, 0x400 ;  /* 0x0000040000007836 */ /* 0x001fe40000000000 */
[----:B-1----:R-:W-:-:S05]  /*6d10*/  FMUL.FTZ R19, R4, R11 ;  /* 0x0000000b04137220 */ /* 0x002fca0000410000 */
[----:B------:R-:W-:Y:S01]  /*6d20*/  @P0 STG.E desc[UR36][R6.64+0x100], R19 ;  /* 0x0001001306000986 */ /* 0x000fe2000c101924 */
[----:B------:R-:W-:-:S05]  /*6d30*/  F2FP.F16.F32.PACK_AB R4, RZ, R19 ;  /* 0x00000013ff04723e */ /* 0x000fca00000000ff */
[----:B------:R0:W-:Y:S02]  /*6d40*/  STS.U16 [R3+0x80], R4 ;  /* 0x0000800403007388 */ /* 0x0001e40000000400 */
[----:B0-----:R-:W-:Y:S01]  /*6d50*/  IADD3 R3, PT, PT, R3, 0x200, RZ ;  /* 0x0000020003037810 */ /* 0x001fe20007ffe0ff */
[----:B------:R-:W-:Y:S06]  /*6d60*/  @!P2 BRA `(.L_x_737) ;  /* 0xfffffffc007ca947 */ /* 0x000fec000383ffff */
.L_x_733:
[----:B------:R-:W-:Y:S05]  /*6d70*/  BSYNC.RECONVERGENT B0 ;  /* 0x0000000000007941 */ /* 0x000fea0003800200 */
.L_x_732:
[----:B------:R-:W-:Y:S01]  /*6d80*/  USHF.R.S32.HI UR4, URZ, 0x1f, UR44 ;  /* 0x0000001fff047899 */ /* 0x000fe2000801142c */
[----:B------:R-:W5:Y:S01]  /*6d90*/  S2UR UR9, SR_CgaCtaId ;  /* 0x00000000000979c3 */ /* 0x000f620000008800 */
[----:B------:R-:W1:Y:S01]  /*6da0*/  LDCU UR13, c[0x0][0x40c] ;  /* 0x00008180ff0d77ac */ /* 0x000e620008000800 */
[----:B0-----:R-:W-:Y:S01]  /*6db0*/  SHF.R.U32.HI R0, RZ, 0x4, R16 ;  /* 0x00000004ff007819 */ /* 0x001fe20000011610 */
[C---:B------:R-:W-:Y:S01]  /*6dc0*/  IMAD.SHL.U32 R4, R16.reuse, 0x10, RZ ;  /* 0x0000001010047824 */ /* 0x040fe200078e00ff */
[----:B------:R-:W-:Y:S01]  /*6dd0*/  SHF.L.U32 R3, R16, 0x3, RZ ;  /* 0x0000000310037819 */ /* 0x000fe200000006ff */
[----:B------:R-:W-:Y:S01]  /*6de0*/  ULEA.HI UR4, UR4, UR44, URZ, 0x2 ;  /* 0x0000002c04047291 */ /* 0x000fe2000f8f10ff */
[----:B------:R-:W-:Y:S01]  /*6df0*/  BSSY.RECONVERGENT B0, `(.L_x_738) ;  /* 0x0000018000007945 */ /* 0x000fe20003800200 */
[----:B------:R-:W-:Y:S01]  /*6e00*/  UMOV UR5, 0x400 ;  /* 0x0000040000057882 */ /* 0x000fe20000000000 */
[----:B------:R-:W-:Y:S01]  /*6e10*/  CS2R R14, SRZ ;  /* 0x00000000000e7805 */ /* 0x000fe2000001ff00 */
[----:B------:R-:W-:Y:S01]  /*6e20*/  ULOP3.LUT UR4, UR4, 0xfffffffc, URZ, 0xc0, !UPT ;  /* 0xfffffffc04047892 */ /* 0x000fe2000f8ec0ff */
[----:B---3--:R-:W-:Y:S01]  /*6e30*/  CS2R R12, SRZ ;  /* 0x00000000000c7805 */ /* 0x008fe2000001ff00 */
        /* <DEDUP_REMOVED lines=18> */
.L_x_740:
[----:B-----5:R0:W-:Y:S02]  /*6f60*/  STS.128 [R4+UR8], R12 ;  /* 0x0000000c04007988 */ /* 0x0201e40008000c08 */
.L_x_739:
[----:B------:R-:W-:Y:S05]  /*6f70*/  BSYNC.RECONVERGENT B0 ;  /* 0x0000000000007941 */ /* 0x000fea0003800200 */
.L_x_738:
[----:B------:R-:W1:Y:S01]  /*6f80*/  LDCU UR11, c[0x0][0x3f4] ;  /* 0x00007e80ff0b77ac */ /* 0x000e620008000800 */
[----:B------:R-:W3:Y:S01]  /*6f90*/  S2UR UR10, SR_CTAID.Y ;  /* 0x00000000000a79c3 */ /* 0x000ee20000002600 */
[----:B------:R-:W-:Y:S01]  /*6fa0*/  IADD3 R17, PT, PT, R0, UR14, RZ ;  /* 0x0000000e00117c10 */ /* 0x000fe2000fffe0ff */
[----:B------:R-:W-:Y:S01]  /*6fb0*/  BSSY.RECONVERGENT B0, `(.L_x_741) ;  /* 0x0000112000007945 */ /* 0x000fe20003800200 */
[----:B------:R-:W3:Y:S01]  /*6fc0*/  LDCU UR15, c[0x0][0x3f8] ;  /* 0x00007f00ff0f77ac */ /* 0x000ee20008000800 */
[----:B------:R-:W-:Y:S02]  /*6fd0*/  CS2R R8, SRZ ;  /* 0x0000000000087805 */ /* 0x000fe4000001ff00 */
[----:B------:R-:W-:Y:S02]  /*6fe0*/  CS2R R10, SRZ ;  /* 0x00000000000a7805 */ /* 0x000fe4000001ff00 */
[----:B------:R-:W-:Y:S01]  /*6ff0*/  MOV R18, RZ ;  /* 0x000000ff00127202 */ /* 0x000fe20000000f00 */
[----:B------:R-:W-:Y:S01]  /*7000*/  UIADD3 UR12, UPT, UPT, UR5, 0x210, URZ ;  /* 0x00000210050c7890 */ /* 0x000fe2000fffe0ff */
[----:B------:R-:W5:Y:S01]  /*7010*/  LDC.64 R42, c[0x0][0x3c0] ;  /* 0x0000f000ff2a7b82 */ /* 0x000f620000000a00 */
[----:B------:R-:W0:Y:S02]  /*7020*/  LDCU UR16, c[0x0][0x40c] ;  /* 0x00008180ff1077ac */ /* 0x000e240008000800 */
[----:B------:R-:W-:-:S02]  /*7030*/  ULEA UR12, UR9, UR12, 0x18 ;  /* 0x0000000c090c7291 */ /* 0x000fc4000f8ec0ff */
[----:B-1----:R-:W-:Y:S02]  /*7040*/  UISETP.LT.AND UP0, UPT, UR44, UR11, UPT ;  /* 0x0000000b2c00728c */ /* 0x002fe4000bf01270 */
[----:B------:R-:W-:Y:S02]  /*7050*/  MOV R6, UR11 ;  /* 0x0000000b00067c02 */ /* 0x000fe40008000f00 */
[----:B------:R-:W-:-:S03]  /*7060*/  USEL UR5, UR44, UR11, UP0 ;  /* 0x0000000b2c057287 */ /* 0x000fc60008000000 */
[----:B------:R-:W-:Y:S01]  /*7070*/  IMAD R41, R6, UR6, R3 ;  /* 0x0000000606297c24 */ /* 0x000fe2000f8e0203 */
[----:B---3--:R-:W-:Y:S02]  /*7080*/  UIMAD UR10, UR10, UR15, UR46 ;  /* 0x0000000f0a0a72a4 */ /* 0x008fe4000f8e022e */
[----:B------:R-:W-:Y:S01]  /*7090*/  UIADD3 UR6, UPT, UPT, UR12, UR7, URZ ;  /* 0x000000070c067290 */ /* 0x000fe2000fffe0ff */
[----:B------:R-:W-:Y:S01]  /*70a0*/  BAR.SYNC.DEFER_BLOCKING 0x0 ;  /* 0x0000000000007b1d */ /* 0x000fe20000010000 */
[----:B------:R-:W-:Y:S01]  /*70b0*/  ISETP.GE.AND P0, PT, R17, UR5, PT ;  /* 0x0000000511007c0c */ /* 0x000fe2000bf06270 */
[----:B------:R-:W-:Y:S01]  /*70c0*/  USHF.L.U32 UR10, UR10, 0x7, URZ ;  /* 0x000000070a0a7899 */ /* 0x000fe200080006ff */
[----:B-----5:R-:W-:-:S05]  /*70d0*/  IMAD.WIDE R40, R41, 0x2, R42 ;  /* 0x0000000229287825 */ /* 0x020fca00078e022a */
[----:B------:R-:W-:Y:S01]  /*70e0*/  IMAD R5, R6, UR10, R3 ;  /* 0x0000000a06057c24 */ /* 0x000fe2000f8e0203 */
[----:B------:R-:W-:-:S03]  /*70f0*/  CS2R R6, SRZ ;  /* 0x0000000000067805 */ /* 0x000fc6000001ff00 */
[----:B------:R-:W-:-:S04]  /*7100*/  IMAD.WIDE R42, R5, 0x2, R42 ;  /* 0x00000002052a7825 */ /* 0x000fc800078e022a */
[----:B------:R-:W-:Y:S01]  /*7110*/  IMAD.MOV.U32 R5, RZ, RZ, RZ ;  /* 0x000000ffff057224 */ /* 0x000fe200078e00ff */
[----:B0-----:R-:W-:Y:S06]  /*7120*/  @P0 BRA `(.L_x_742) ;  /* 0x0000000c00e80947 */ /* 0x001fec0003800000 */
[----:B------:R-:W-:Y:S01]  /*7130*/  UIMAD UR11, UR38, UR15, UR46 ;  /* 0x0000000f260b72a4 */ /* 0x000fe2000f8e022e */
[----:B------:R-:W-:Y:S01]  /*7140*/  MOV R6, UR5 ;  /* 0x0000000500067c02 */ /* 0x000fe20008000f00 */
[----:B------:R-:W-:Y:S01]  /*7150*/  ULOP3.LUT UR9, URZ, UR14, URZ, 0x33, !UPT ;  /* 0x0000000eff097292 */ /* 0x000fe2000f8e33ff */
[----:B------:R-:W0:Y:S01]  /*7160*/  LDC.64 R44, c[0x0][0x458] ;  /* 0x00011600ff2c7b82 */ /* 0x000e220000000a00 */
[----:B------:R-:W-:Y:S01]  /*7170*/  BSSY.RECONVERGENT B1, `(.L_x_743) ;  /* 0x0000046000017945 */ /* 0x000fe20003800200 */
[----:B------:R-:W-:Y:S01]  /*7180*/  VIADDMNMX R5, R17, 0x4, R6, !PT ;  /* 0x0000000411057846 */ /* 0x000fe20007800106 */
[----:B------:R-:W-:Y:S02]  /*7190*/  IMAD.U32 R6, RZ, RZ, UR11 ;  /* 0x0000000bff067e24 */ /* 0x000fe4000f8e00ff */
[----:B------:R-:W-:Y:S02]  /*71a0*/  HFMA2 R18, -RZ, RZ, 0, 0 ;  /* 0x00000000ff127431 */ /* 0x000fe400000001ff */
[----:B------:R-:W-:Y:S01]  /*71b0*/  IMAD.MOV.U32 R19, RZ, RZ, R17 ;  /* 0x000000ffff137224 */ /* 0x000fe200078e0011 */
[----:B------:R-:W-:-:S02]  /*71c0*/  IADD3 R32, PT, PT, -R0, UR9, R5 ;  /* 0x0000000900207c10 */ /* 0x000fc4000fffe105 */
[----:B------:R-:W-:Y:S02]  /*71d0*/  CS2R R10, SRZ ;  /* 0x00000000000a7805 */ /* 0x000fe4000001ff00 */
[----:B------:R-:W-:Y:S02]  /*71e0*/  LEA R5, R6, R3, 0x7 ;  /* 0x0000000306057211 */ /* 0x000fe400078e38ff */
[----:B------:R-:W-:Y:S02]  /*71f0*/  CS2R R8, SRZ ;  /* 0x0000000000087805 */ /* 0x000fe4000001ff00 */
[----:B------:R-:W-:-:S04]  /*7200*/  LOP3.LUT R6, R32, 0xc, RZ, 0xc0, !PT ;  /* 0x0000000c20067812 */ /* 0x000fc800078ec0ff */
[----:B------:R-:W-:Y:S02]  /*7210*/  ISETP.NE.AND P0, PT, R6, 0xc, PT ;  /* 0x0000000c0600780c */ /* 0x000fe40003f05270 */
[----:B------:R-:W-:Y:S01]  /*7220*/  CS2R R6, SRZ ;  /* 0x0000000000067805 */ /* 0x000fe2000001ff00 */
[----:B0-----:R-:W-:Y:S01]  /*7230*/  IMAD.WIDE R44, R5, 0x2, R44 ;  /* 0x00000002052c7825 */ /* 0x001fe200078e022c */
[----:B------:R-:W-:-:S09]  /*7240*/  MOV R5, RZ ;  /* 0x000000ff00057202 */ /* 0x000fd20000000f00 */
[----:B------:R-:W-:Y:S05]  /*7250*/  @!P0 BRA `(.L_x_744) ;  /* 0x0000000000dc8947 */ /* 0x000fea0003800000 */
[----:B------:R-:W-:Y:S02]  /*7260*/  LEA.HI R18, R32, 0x1, RZ, 0x1e ;  /* 0x0000000120127811 */ /* 0x000fe400078ff0ff */
[----:B------:R-:W-:Y:S02]  /*7270*/  LEA R20, R0, UR7, 0x1 ;  /* 0x0000000700147c11 */ /* 0x000fe4000f8e08ff */
[----:B------:R-:W-:Y:S01]  /*7280*/  LOP3.LUT R21, R18, 0x3, RZ, 0xc0, !PT ;  /* 0x0000000312157812 */ /* 0x000fe200078ec0ff */
[----:B------:R-:W-:Y:S01]  /*7290*/  IMAD.MOV.U32 R18, RZ, RZ, RZ ;  /* 0x000000ffff127224 */ /* 0x000fe200078e00ff */
[----:B------:R-:W-:Y:S02]  /*72a0*/  SHF.L.U32 R35, R17, 0x7, RZ ;  /* 0x0000000711237819 */ /* 0x000fe400000006ff */
[----:B------:R-:W-:Y:S01]  /*72b0*/  MOV R19, R17 ;  /* 0x0000001100137202 */ /* 0x000fe20000000f00 */
[----:B------:R-:W-:Y:S01]  /*72c0*/  IMAD.MOV R34, RZ, RZ, -R21 ;  /* 0x000000ffff227224 */ /* 0x000fe200078e0a15 */
[----:B------:R-:W-:-:S07]  /*72d0*/  IADD3 R33, PT, PT, R20, UR12, RZ ;  /* 0x0000000c14217c10 */ /* 0x000fce000fffe0ff */
.L_x_746:
[----:B------:R-:W-:Y:S01]  /*72e0*/  IMAD.WIDE.U32 R20, R35, 0x2, R40 ;  /* 0x0000000223147825 */ /* 0x000fe200078e0028 */
[----:B------:R-:W0:Y:S05]  /*72f0*/  LDS.U16 R24, [R33] ;  /* 0x0000000021187984 */ /* 0x000e2a0000000400 */
[----:B--2---:R-:W5:Y:S01]  /*7300*/  LDG.E.128 R20, desc[UR36][R20.64] ;  /* 0x0000002414147981 */ /* 0x004f62000c1e1d00 */
[----:B------:R-:W-:Y:S01]  /*7310*/  UISETP.NE.AND UP0, UPT, UR13, URZ, UPT ;  /* 0x000000ff0d00728c */ /* 0x000fe2000bf05270 */
[----:B0-----:R-:W-:-:S08]  /*7320*/  HADD2.F32 R37, -RZ, R24.H0_H0 ;  /* 0x20000018ff257230 */ /* 0x001fd00000004100 */
[----:B------:R-:W-:Y:S05]  /*7330*/  BRA.U UP0, `(.L_x_745) ;  /* 0x00000001004c7547 */ /* 0x000fea000b800000 */
[----:B------:R-:W-:Y:S01]  /*7340*/  ISETP.NE.AND P0, PT, R2, RZ, PT ;  /* 0x000000ff0200720c */ /* 0x000fe20003f05270 */
[----:B----4-:R-:W0:-:S12]  /*7350*/  LDS.128 R28, [R4+UR8] ;  /* 0x00000008041c7984 */ /* 0x010e180008000c00 */
        /* <DEDUP_REMOVED lines=17> */
.L_x_745:
[----:B------:R-:W-:Y:S01]  /*7470*/  IADD3 R34, PT, PT, R34, 0x1, RZ ;  /* 0x0000000122227810 */ /* 0x000fe20007ffe0ff */
[--C-:B0----5:R-:W-:Y:S01]  /*7480*/  HADD2.F32 R25, -RZ, R21.reuse.H0_H0 ;  /* 0x20000015ff197230 */ /* 0x121fe20000004100 */
[----:B------:R-:W-:Y:S01]  /*7490*/  IADD3 R19, PT, PT, R19, 0x4, RZ ;  /* 0x0000000413137810 */ /* 0x000fe20007ffe0ff */
[----:B------:R-:W-:Y:S01]  /*74a0*/  HADD2.F32 R26, -RZ, R21.H1_H1 ;  /* 0x30000015ff1a7230 */ /* 0x000fe20000004100 */
[----:B------:R-:W-:Y:S01]  /*74b0*/  ISETP.NE.AND P0, PT, R34, RZ, PT ;  /* 0x000000ff2200720c */ /* 0x000fe20003f05270 */
[----:B------:R-:W-:Y:S02]  /*74c0*/  HADD2.F32 R24, -RZ, R20.H0_H0 ;  /* 0x20000014ff187230 */ /* 0x000fe40000004100 */
[C---:B------:R-:W-:Y:S01]  /*74d0*/  FFMA.FTZ R10, R37.reuse, R25, R10 ;  /* 0x00000019250a7223 */ /* 0x040fe2000001000a */
[----:B------:R-:W-:Y:S02]  /*74e0*/  HADD2.F32 R21, -RZ, R22.H0_H0 ;  /* 0x20000016ff157230 */ /* 0x000fe40000004100 */
[----:B------:R-:W-:Y:S01]  /*74f0*/  FFMA.FTZ R9, R37, R26, R9 ;  /* 0x0000001a25097223 */ /* 0x000fe20000010009 */
[----:B------:R-:W-:-:S02]  /*7500*/  HADD2.F32 R20, -RZ, R20.H1_H1 ;  /* 0x30000014ff147230 */ /* 0x000fc40000004100 */
[C---:B------:R-:W-:Y:S01]  /*7510*/  FFMA.FTZ R18, R37.reuse, R24, R18 ;  /* 0x0000001825127223 */ /* 0x040fe20000010012 */
[----:B------:R-:W-:Y:S02]  /*7520*/  HADD2.F32 R22, -RZ, R22.H1_H1 ;  /* 0x30000016ff167230 */ /* 0x000fe40000004100 */
[C---:B------:R-:W-:Y:S01]  /*7530*/  FFMA.FTZ R8, R37.reuse, R21, R8 ;  /* 0x0000001525087223 */ /* 0x040fe20000010008 */
[--C-:B------:R-:W-:Y:S02]  /*7540*/  HADD2.F32 R27, -RZ, R23.reuse.H0_H0 ;  /* 0x20000017ff1b7230 */ /* 0x100fe40000004100 */
[C---:B------:R-:W-:Y:S01]  /*7550*/  FFMA.FTZ R11, R37.reuse, R20, R11 ;  /* 0x00000014250b7223 */ /* 0x040fe2000001000b */
[----:B----4-:R-:W-:Y:S02]  /*7560*/  HADD2.F32 R28, -RZ, R23.H1_H1 ;  /* 0x30000017ff1c7230 */ /* 0x010fe40000004100 */
[----:B------:R-:W-:Y:S01]  /*7570*/  FFMA.FTZ R7, R37, R22, R7 ;  /* 0x0000001625077223 */ /* 0x000fe20000010007 */
[----:B------:R-:W-:-:S02]  /*7580*/  VIADD R33, R33, 0x8 ;  /* 0x0000000821217836 */ /* 0x000fc40000000000 */
[----:B------:R-:W-:Y:S01]  /*7590*/  FFMA.FTZ R6, R37, R27, R6 ;  /* 0x0000001b25067223 */ /* 0x000fe20000010006 */
[----:B------:R-:W-:Y:S01]  /*75a0*/  IADD3 R35, PT, PT, R35, 0x200, RZ ;  /* 0x0000020023237810 */ /* 0x000fe20007ffe0ff */
[----:B------:R-:W-:Y:S01]  /*75b0*/  FFMA.FTZ R5, R37, R28, R5 ;  /* 0x0000001c25057223 */ /* 0x000fe20000010005 */
[----:B------:R-:W-:Y:S06]  /*75c0*/  @P0 BRA `(.L_x_746) ;  /* 0xfffffffc00440947 */ /* 0x000fec000383ffff */
.L_x_744:
[----:B------:R-:W-:Y:S05]  /*75d0*/  BSYNC.RECONVERGENT B1 ;  /* 0x0000000000017941 */ /* 0x000fea0003800200 */
.L_x_743:
[----:B------:R-:W-:-:S13]  /*75e0*/  ISETP.GE.U32.AND P0, PT, R32, 0xc, PT ;  /* 0x0000000c2000780c */ /* 0x000fda0003f06070 */
[----:B------:R-:W-:Y:S05]  /*75f0*/  @!P0 BRA `(.L_x_742) ;  /* 0x0000000800b48947 */ /* 0x000fea0003800000 */
[----:B------:R-:W0:Y:S02]  /*7600*/  LDCU UR9, c[0x0][0x40c] ;  /* 0x00008180ff0977ac */ /* 0x000e240008000800 */
[----:B0-----:R-:W-:-:S06]  /*7610*/  UISETP.NE.AND UP0, UPT, UR9, URZ, UPT ;  /* 0x000000ff0900728c */ /* 0x001fcc000bf05270 */
[----:B------:R-:W-:-:S13]  /*7620*/  PLOP3.LUT P0, PT, PT, PT, UP0, 0x80, 0x8 ;  /* 0x000000000008781c */ /* 0x000fda0003f0f008 */
.L_x_752:
[----:B------:R-:W-:Y:S02]  /*7630*/  SHF.L.U32 R49, R19, 0x7, RZ ;  /* 0x0000000713317819 */ /* 0x000fe400000006ff */
[----:B------:R-:W-:-:S03]  /*7640*/  ISETP.NE.AND P5, PT, R2, RZ, PT ;  /* 0x000000ff0200720c */ /* 0x000fc60003fa5270 */
[----:B------:R-:W-:-:S06]  /*7650*/  IMAD.WIDE.U32 R20, R49, 0x2, R40 ;  /* 0x0000000231147825 */ /* 0x000fcc00078e0028 */
[----:B--2---:R-:W5:Y:S01]  /*7660*/  LDG.E.128 R20, desc[UR36][R20.64] ;  /* 0x0000002414147981 */ /* 0x004f62000c1e1d00 */
[----:B------:R-:W-:Y:S04]  /*7670*/  BSSY.RECONVERGENT B1, `(.L_x_747) ;  /* 0x0000014000017945 */ /* 0x000fe80003800200 */
[----:B------:R-:W-:Y:S05]  /*7680*/  @P0 BRA `(.L_x_748) ;  /* 0x0000000000480947 */ /* 0x000fea0003800000 */
[----:B------:R-:W-:Y:S01]  /*7690*/  VOTEU.ANY UP0, P5 ;  /* 0x0000000000ff7886 */ /* 0x000fe20002800100 */
[----:B------:R-:W-:Y:S01]  /*76a0*/  PLOP3.LUT P0, PT, PT, PT, UP0, 0x80, 0x8 ;  /* 0x000000000008781c */ /* 0x000fe20003f0f008 */
[----:B----4-:R-:W0:-:S12]  /*76b0*/  LDS.128 R28, [R4+UR8] ;  /* 0x00000008041c7984 */ /* 0x010e180008000c00 */
        /* <DEDUP_REMOVED lines=15> */
.L_x_748:
[----:B------:R-:W-:Y:S05]  /*77b0*/  BSYNC.RECONVERGENT B1 ;  /* 0x0000000000017941 */ /* 0x000fea0003800200 */
.L_x_747:
[C---:B------:R-:W-:Y:S01]  /*77c0*/  VIADD R39, R49.reuse, 0x200 ;  /* 0x0000020031277836 */ /* 0x040fe20000000000 */
[----:B------:R-:W-:Y:S01]  /*77d0*/  UISETP.NE.AND UP0, UPT, UR16, URZ, UPT ;  /* 0x000000ff1000728c */ /* 0x000fe2000bf05270 */
[----:B------:R-:W-:Y:S02]  /*77e0*/  IADD3 R51, PT, PT, R49, 0x400, RZ ;  /* 0x0000040031337810 */ /* 0x000fe40007ffe0ff */
[--C-:B0-----:R-:W-:Y:S01]  /*77f0*/  IMAD.WIDE.U32 R24, R39, 0x2, R40.reuse ;  /* 0x0000000227187825 */ /* 0x101fe200078e0028 */
[----:B------:R-:W-:Y:S02]  /*7800*/  IADD3 R49, PT, PT, R49, 0x600, RZ ;  /* 0x0000060031317810 */ /* 0x000fe40007ffe0ff */
[----:B------:R-:W-:Y:S01]  /*7810*/  PLOP3.LUT P0, PT, PT, PT, UP0, 0x80, 0x8 ;  /* 0x000000000008781c */ /* 0x000fe20003f0f008 */
[--C-:B------:R-:W-:Y:S02]  /*7820*/  IMAD.WIDE.U32 R36, R51, 0x2, R40.reuse ;  /* 0x0000000233247825 */ /* 0x100fe400078e0028 */
[----:B------:R-:W5:Y:S02]  /*7830*/  LDG.E.128 R24, desc[UR36][R24.64] ;  /* 0x0000002418187981 */ /* 0x000f64000c1e1d00 */
[----:B------:R-:W-:-:S08]  /*7840*/  IMAD.WIDE.U32 R46, R49, 0x2, R40 ;  /* 0x00000002312e7825 */ /* 0x000fd000078e0028 */
[----:B------:R-:W-:Y:S05]  /*7850*/  @P0 BRA `(.L_x_749) ;  /* 0x0000000000480947 */ /* 0x000fea0003800000 */
[----:B------:R-:W-:Y:S01]  /*7860*/  VOTEU.ANY UP0, P5 ;  /* 0x0000000000ff7886 */ /* 0x000fe20002800100 */
[----:B------:R-:W-:Y:S01]  /*7870*/  PLOP3.LUT P1, PT, PT, PT, UP0, 0x80, 0x8 ;  /* 0x000000000008781c */ /* 0x000fe20003f2f008 */
[----:B------:R-:W0:-:S12]  /*7880*/  LDS.128 R32, [R4+UR8] ;  /* 0x0000000804207984 */ /* 0x000e180008000c00 */
[----:B----4-:R-:W2:Y:S01]  /*7890*/  @P1 LDG.E.128 R28, desc[UR36][R44.64] ;  /* 0x000000242c1c1981 */ /* 0x010ea2000c1e1d00 */
        /* <DEDUP_REMOVED lines=14> */
.L_x_749:
[----:B0---4-:R0:W5:Y:S01]  /*7980*/  LDG.E.128 R28, desc[UR36][R36.64] ;  /* 0x00000024241c7981 */ /* 0x011162000c1e1d00 */
[----:B------:R-:W-:Y:S05]  /*7990*/  @P0 BRA `(.L_x_750) ;  /* 0x0000000000480947 */ /* 0x000fea0003800000 */
[----:B------:R-:W-:Y:S01]  /*79a0*/  VOTEU.ANY UP0, P5 ;  /* 0x0000000000ff7886 */ /* 0x000fe20002800100 */
[----:B------:R-:W-:Y:S01]  /*79b0*/  PLOP3.LUT P1, PT, PT, PT, UP0, 0x80, 0x8 ;  /* 0x000000000008781c */ /* 0x000fe20003f2f008 */
[----:B0-----:R-:W0:-:S12]  /*79c0*/  LDS.128 R36, [R4+UR8] ;  /* 0x0000000804247984 */ /* 0x001e180008000c00 */
[----:B------:R-:W2:Y:S01]  /*79d0*/  @P1 LDG.E.128 R32, desc[UR36][R44.64] ;  /* 0x000000242c201981 */ /* 0x000ea2000c1e1d00 */
[----:B------:R-:W-:Y:S02]  /*79e0*/  PLOP3.LUT P1, PT, PT, PT, UP0, 0x80, 0x8 ;  /* 0x000000000008781c */ /* 0x000fe40003f2f008 */
        /* <DEDUP_REMOVED lines=10> */
[----:B------:R-:W-:-:S02]  /*7a90*/  @P4 HFMA2 R31, R31, R35, -RZ ;  /* 0x000000231f1f4231 */ /* 0x000fc400001000ff */
[----:B------:R-:W-:-:S05]  /*7aa0*/  IMAD.WIDE.U32 R32, R51, 0x2, R42 ;  /* 0x0000000233207825 */ /* 0x000fca00078e002a */
[----:B------:R1:W-:Y:S02]  /*7ab0*/  STG.E.128 desc[UR36][R32.64], R28 ;  /* 0x0000001c20007986 */ /* 0x0003e4000c101d24 */
.L_x_750:
[----:B0-----:R-:W-:Y:S01]  /*7ac0*/  VIADD R36, R19, -UR14 ;  /* 0x8000000e13247c36 */ /* 0x001fe20008000000 */
[----:B-1----:R0:W5:Y:S02]  /*7ad0*/  LDG.E.128 R32, desc[UR36][R46.64] ;  /* 0x000000242e207981 */ /* 0x002164000c1e1d00 */
[--C-:B-----5:R-:W-:Y:S02]  /*7ae0*/  HADD2.F32 R51, -RZ, R21.reuse.H0_H0 ;  /* 0x20000015ff337230 */ /* 0x120fe40000004100 */
[----:B------:R-:W-:Y:S01]  /*7af0*/  HADD2.F32 R48, -RZ, R21.H1_H1 ;  /* 0x30000015ff307230 */ /* 0x000fe20000004100 */
[----:B------:R-:W-:Y:S01]  /*7b00*/  LEA R36, R36, UR6, 0x1 ;  /* 0x0000000624247c11 */ /* 0x000fe2000f8e08ff */
[--C-:B------:R-:W-:Y:S02]  /*7b10*/  HADD2.F32 R21, -RZ, R22.reuse.H0_H0 ;  /* 0x20000016ff157230 */ /* 0x100fe40000004100 */
[----:B------:R-:W-:Y:S02]  /*7b20*/  HADD2.F32 R22, -RZ, R22.H1_H1 ;  /* 0x30000016ff167230 */ /* 0x000fe40000004100 */
[----:B------:R-:W1:Y:S01]  /*7b30*/  LDS.U16 R38, [R36] ;  /* 0x0000000024267984 */ /* 0x000e620000000400 */
[----:B0-----:R-:W-:-:S02]  /*7b40*/  HADD2.F32 R47, -RZ, R23.H0_H0 ;  /* 0x20000017ff2f7230 */ /* 0x001fc40000004100 */
[----:B------:R-:W-:Y:S01]  /*7b50*/  HADD2.F32 R46, -RZ, R23.H1_H1 ;  /* 0x30000017ff2e7230 */ /* 0x000fe20000004100 */
[----:B------:R-:W0:Y:S01]  /*7b60*/  LDS.U16 R50, [R36+0x8] ;  /* 0x0000080024327984 */ /* 0x000e220000000400 */
[--C-:B------:R-:W-:Y:S02]  /*7b70*/  HADD2.F32 R23, -RZ, R27.reuse.H0_H0 ;  /* 0x2000001bff177230 */ /* 0x100fe40000004100 */
[----:B------:R-:W-:Y:S01]  /*7b80*/  HADD2.F32 R27, -RZ, R27.H1_H1 ;  /* 0x3000001bff1b7230 */ /* 0x000fe20000004100 */
[----:B------:R-:W2:Y:S01]  /*7b90*/  LDS.U16 R37, [R36+0x10] ;  /* 0x0000100024257984 */ /* 0x000ea20000000400 */
[----:B-1----:R-:W-:Y:S02]  /*7ba0*/  HADD2.F32 R39, -RZ, R38.H0_H0 ;  /* 0x20000026ff277230 */ /* 0x002fe40000004100 */
[--C-:B------:R-:W-:Y:S02]  /*7bb0*/  HADD2.F32 R38, -RZ, R20.reuse.H0_H0 ;  /* 0x20000014ff267230 */ /* 0x100fe40000004100 */
[----:B------:R-:W-:-:S02]  /*7bc0*/  HADD2.F32 R20, -RZ, R20.H1_H1 ;  /* 0x30000014ff147230 */ /* 0x000fc40000004100 */
[C---:B------:R-:W-:Y:S01]  /*7bd0*/  FFMA.FTZ R48, R39.reuse, R48, R9 ;  /* 0x0000003027307223 */ /* 0x040fe20000010009 */
[C---:B------:R-:W-:Y:S01]  /*7be0*/  FFMA.FTZ R8, R39.reuse, R21, R8 ;  /* 0x0000001527087223 */ /* 0x040fe20000010008 */
[C---:B------:R-:W-:Y:S01]  /*7bf0*/  FFMA.FTZ R22, R39.reuse, R22, R7 ;  /* 0x0000001627167223 */ /* 0x040fe20000010007 */
[----:B0-----:R-:W-:Y:S02]  /*7c00*/  HADD2.F32 R50, -RZ, R50.H0_H0 ;  /* 0x20000032ff327230 */ /* 0x001fe40000004100 */
[C---:B------:R-:W-:Y:S01]  /*7c10*/  FFMA.FTZ R20, R39.reuse, R20, R11 ;  /* 0x0000001427147223 */ /* 0x040fe2000001000b */
[C---:B------:R-:W-:Y:S01]  /*7c20*/  FFMA.FTZ R6, R39.reuse, R47, R6 ;  /* 0x0000002f27067223 */ /* 0x040fe20000010006 */
[----:B------:R-:W-:Y:S02]  /*7c30*/  HADD2.F32 R7, -RZ, R24.H1_H1 ;  /* 0x30000018ff077230 */ /* 0x000fe40000004100 */
[----:B------:R-:W-:Y:S01]  /*7c40*/  FFMA.FTZ R10, R39, R51, R10 ;  /* 0x00000033270a7223 */ /* 0x000fe2000001000a */
[----:B------:R-:W-:-:S02]  /*7c50*/  HADD2.F32 R9, -RZ, R25.H0_H0 ;  /* 0x20000019ff097230 */ /* 0x000fc40000004100 */
[C---:B------:R-:W-:Y:S01]  /*7c60*/  FFMA.FTZ R46, R39.reuse, R46, R5 ;  /* 0x0000002e272e7223 */ /* 0x040fe20000010005 */
[--C-:B------:R-:W-:Y:S02]  /*7c70*/  HADD2.F32 R11, -RZ, R26.reuse.H0_H0 ;  /* 0x2000001aff0b7230 */ /* 0x100fe40000004100 */
[----:B------:R-:W-:Y:S01]  /*7c80*/  FFMA.FTZ R53, R39, R38, R18 ;  /* 0x0000002627357223 */ /* 0x000fe20000010012 */
[----:B------:R-:W-:Y:S02]  /*7c90*/  HADD2.F32 R21, -RZ, R26.H1_H1 ;  /* 0x3000001aff157230 */ /* 0x000fe40000004100 */
[C---:B------:R-:W-:Y:S01]  /*7ca0*/  FFMA.FTZ R23, R50.reuse, R23, R6 ;  /* 0x0000001732177223 */ /* 0x040fe20000010006 */
[----:B------:R-:W-:Y:S02]  /*7cb0*/  HADD2.F32 R5, -RZ, R24.H0_H0 ;  /* 0x20000018ff057230 */ /* 0x000fe40000004100 */
[----:B------:R-:W-:Y:S01]  /*7cc0*/  FFMA.FTZ R7, R50, R7, R20 ;  /* 0x0000000732077223 */ /* 0x000fe20000010014 */
[----:B------:R-:W-:-:S02]  /*7cd0*/  HADD2.F32 R25, -RZ, R25.H1_H1 ;  /* 0x30000019ff197230 */ /* 0x000fc40000004100 */
[C---:B------:R-:W-:Y:S01]  /*7ce0*/  FFMA.FTZ R9, R50.reuse, R9, R10 ;  /* 0x0000000932097223 */ /* 0x040fe2000001000a */
[C---:B------:R-:W-:Y:S01]  /*7cf0*/  FFMA.FTZ R11, R50.reuse, R11, R8 ;  /* 0x0000000b320b7223 */ /* 0x040fe20000010008 */
[C---:B------:R-:W-:Y:S01]  /*7d00*/  FFMA.FTZ R21, R50.reuse, R21, R22 ;  /* 0x0000001532157223 */ /* 0x040fe20000010016 */
[----:B------:R-:W-:Y:S02]  /*7d10*/  HADD2.F32 R6, -RZ, R28.H0_H0 ;  /* 0x2000001cff067230 */ /* 0x000fe40000004100 */
[C---:B------:R-:W-:Y:S01]  /*7d20*/  FFMA.FTZ R24, R50.reuse, R5, R53 ;  /* 0x0000000532187223 */ /* 0x040fe20000010035 */
[----:B------:R-:W-:Y:S02]  /*7d30*/  HADD2.F32 R18, -RZ, R30.H0_H0 ;  /* 0x2000001eff127230 */ /* 0x000fe40000004100 */
[C---:B------:R-:W-:Y:S01]  /*7d40*/  FFMA.FTZ R25, R50.reuse, R25, R48 ;  /* 0x0000001932197223 */ /* 0x040fe20000010030 */
[----:B--2---:R-:W-:Y:S02]  /*7d50*/  HADD2.F32 R37, -RZ, R37.H0_H0 ;  /* 0x20000025ff257230 */ /* 0x004fe40000004100 */
[----:B------:R-:W-:Y:S01]  /*7d60*/  FFMA.FTZ R27, R50, R27, R46 ;  /* 0x0000001b321b7223 */ /* 0x000fe2000001002e */
[----:B------:R-:W-:-:S02]  /*7d70*/  HADD2.F32 R28, -RZ, R28.H1_H1 ;  /* 0x3000001cff1c7230 */ /* 0x000fc40000004100 */
[--C-:B------:R-:W-:Y:S02]  /*7d80*/  HADD2.F32 R8, -RZ, R29.reuse.H0_H0 ;  /* 0x2000001dff087230 */ /* 0x100fe40000004100 */
[C---:B------:R-:W-:Y:S01]  /*7d90*/  FFMA.FTZ R24, R37.reuse, R6, R24 ;  /* 0x0000000625187223 */ /* 0x040fe20000010018 */
[----:B------:R-:W-:Y:S02]  /*7da0*/  HADD2.F32 R10, -RZ, R29.H1_H1 ;  /* 0x3000001dff0a7230 */ /* 0x000fe40000004100 */
[C---:B------:R-:W-:Y:S01]  /*7db0*/  FFMA.FTZ R29, R37.reuse, R28, R7 ;  /* 0x0000001c251d7223 */ /* 0x040fe20000010007 */
[----:B------:R-:W-:Y:S02]  /*7dc0*/  HADD2.F32 R30, -RZ, R30.H1_H1 ;  /* 0x3000001eff1e7230 */ /* 0x000fe40000004100 */
[C---:B------:R-:W-:Y:S01]  /*7dd0*/  FFMA.FTZ R39, R37.reuse, R18, R11 ;  /* 0x0000001225277223 */ /* 0x040fe2000001000b */
[--C-:B------:R-:W-:Y:S02]  /*7de0*/  HADD2.F32 R20, -RZ, R31.reuse.H0_H0 ;  /* 0x2000001fff147230 */ /* 0x100fe40000004100 */
        /* <DEDUP_REMOVED lines=25> */
.L_x_751:
[----:B------:R-:W1:Y:S01]  /*7f80*/  LDS.U16 R36, [R36+0x18] ;  /* 0x0000180024247984 */ /* 0x000e620000000400 */
[----:B------:R-:W-:Y:S01]  /*7f90*/  IADD3 R19, PT, PT, R19, 0x10, RZ ;  /* 0x0000001013137810 */ /* 0x000fe20007ffe0ff */
[----:B------:R-:W-:Y:S02]  /*7fa0*/  HADD2.F32 R18, -RZ, R32.H0_H0 ;  /* 0x20000020ff127230 */ /* 0x000fe40000004100 */
[--C-:B0-----:R-:W-:Y:S01]  /*7fb0*/  HADD2.F32 R6, -RZ, R33.reuse.H1_H1 ;  /* 0x30000021ff067230 */ /* 0x101fe20000004100 */
[----:B------:R-:W-:Y:S01]  /*7fc0*/  ISETP.GE.AND P1, PT, R19, UR5, PT ;  /* 0x0000000513007c0c */ /* 0x000fe2000bf26270 */
[----:B------:R-:W-:Y:S02]  /*7fd0*/  HADD2.F32 R8, -RZ, R34.H0_H0 ;  /* 0x20000022ff087230 */ /* 0x000fe40000004100 */
[----:B------:R-:W-:Y:S02]  /*7fe0*/  HADD2.F32 R32, -RZ, R32.H1_H1 ;  /* 0x30000020ff207230 */ /* 0x000fe40000004100 */
[----:B------:R-:W-:-:S02]  /*7ff0*/  HADD2.F32 R10, -RZ, R33.H0_H0 ;  /* 0x20000021ff0a7230 */ /* 0x000fc40000004100 */
        /* <DEDUP_REMOVED lines=13> */
.L_x_742:
[----:B------:R-:W-:Y:S05]  /*80d0*/  BSYNC.RECONVERGENT B0 ;  /* 0x0000000000007941 */ /* 0x000fea0003800200 */
.L_x_741:
[----:B------:R-:W-:Y:S01]  /*80e0*/  ISETP.GE.AND P0, PT, R17, UR44, PT ;  /* 0x0000002c11007c0c */ /* 0x000fe2000bf06270 */
[----:B------:R-:W0:Y:S01]  /*80f0*/  LDCU UR11, c[0x0][0x40c] ;  /* 0x00008180ff0b77ac */ /* 0x000e220008000800 */
[----:B------:R-:W-:Y:S11]  /*8100*/  BSSY.RECONVERGENT B0, `(.L_x_753) ;  /* 0x00000f3000007945 */ /* 0x000ff60003800200 */
[----:B------:R-:W-:Y:S05]  /*8110*/  @P0 BRA `(.L_x_754) ;  /* 0x0000000c00c40947 */ /* 0x000fea0003800000 */
[----:B------:R-:W1:Y:S01]  /*8120*/  LDCU UR5, c[0x0][0x3f8] ;  /* 0x00007f00ff0577ac */ /* 0x000e620008000800 */
[----:B------:R-:W-:Y:S01]  /*8130*/  IADD3 R19, PT, PT, R17, 0x4, RZ ;  /* 0x0000000411137810 */ /* 0x000fe20007ffe0ff */
[----:B------:R-:W3:Y:S01]  /*8140*/  LDC.64 R32, c[0x0][0x458] ;  /* 0x00011600ff207b82 */ /* 0x000ee20000000a00 */
[----:B------:R-:W-:Y:S01]  /*8150*/  BSSY.RECONVERGENT B1, `(.L_x_755) ;  /* 0x0000053000017945 */ /* 0x000fe20003800200 */
[----:B------:R-:W-:Y:S01]  /*8160*/  ULOP3.LUT UR9, URZ, UR14, URZ, 0x33, !UPT ;  /* 0x0000000eff097292 */ /* 0x000fe2000f8e33ff */
[----:B------:R-:W-:-:S05]  /*8170*/  VIMNMX R21, PT, PT, R19, UR44, !PT ;  /* 0x0000002c13157c48 */ /* 0x000fca000ffe0100 */
[----:B------:R-:W-:-:S04]  /*8180*/  IADD3 R34, PT, PT, -R0, UR9, R21 ;  /* 0x0000000900227c10 */ /* 0x000fc8000fffe115 */
[----:B------:R-:W-:Y:S01]  /*8190*/  LOP3.LUT P0, RZ, R34, 0x4, RZ, 0xc0, !PT ;  /* 0x0000000422ff7812 */ /* 0x000fe2000780c0ff */
[----:B-1----:R-:W-:-:S06]  /*81a0*/  UIMAD UR5, UR38, UR5, UR46 ;  /* 0x00000005260572a4 */ /* 0x002fcc000f8e022e */
[----:B------:R-:W-:-:S05]  /*81b0*/  IMAD.U32 R20, RZ, RZ, UR5 ;  /* 0x00000005ff147e24 */ /* 0x000fca000f8e00ff */
[----:B------:R-:W-:Y:S02]  /*81c0*/  LEA R21, R20, R3, 0x7 ;  /* 0x0000000314157211 */ /* 0x000fe400078e38ff */
[----:B------:R-:W-:-:S03]  /*81d0*/  MOV R20, R17 ;  /* 0x0000001100147202 */ /* 0x000fc60000000f00 */
[----:B---3--:R-:W-:Y:S01]  /*81e0*/  IMAD.WIDE R32, R21, 0x2, R32 ;  /* 0x0000000215207825 */ /* 0x008fe200078e0220 */
[----:B------:R-:W-:Y:S06]  /*81f0*/  @P0 BRA `(.L_x_756) ;  /* 0x0000000400200947 */ /* 0x000fec0003800000 */
[----:B--2---:R-:W1:Y:S01]  /*8200*/  LDC R22, c[0x0][0x3f4] ;  /* 0x0000fd00ff167b82 */ /* 0x004e620000000800 */
[----:B------:R-:W-:Y:S01]  /*8210*/  IMAD.MOV.U32 R20, RZ, RZ, R19 ;  /* 0x000000ffff147224 */ /* 0x000fe200078e0013 */
        /* <DEDUP_REMOVED lines=11> */
[----:B--2---:R-:W-:-:S05]  /*82d0*/  IADD3 R20, PT, PT, RZ, -R21, RZ ;  /* 0x80000015ff147210 */ /* 0x004fca0007ffe0ff */
[----:B------:R-:W-:Y:S02]  /*82e0*/  IMAD R27, R20, R23, RZ ;  /* 0x00000017141b7224 */ /* 0x000fe400078e02ff */
[----:B------:R-:W-:-:S04]  /*82f0*/  IMAD.MOV.U32 R20, RZ, RZ, RZ ;  /* 0x000000ffff147224 */ /* 0x000fc800078e00ff */
[----:B------:R-:W-:Y:S01]  /*8300*/  IMAD.HI.U32 R20, R21, R27, R20 ;  /* 0x0000001b15147227 */ /* 0x000fe200078e0014 */
[----:B------:R-:W-:-:S05]  /*8310*/  MOV R21, R26 ;  /* 0x0000001a00157202 */ /* 0x000fca0000000f00 */
        /* <DEDUP_REMOVED lines=8> */
[----:B------:R-:W-:-:S05]  /*83a0*/  @!P2 LOP3.LUT R20, RZ, R22, RZ, 0x33, !PT ;  /* 0x00000016ff14a212 */ /* 0x000fca00078e33ff */
[----:B------:R-:W-:-:S04]  /*83b0*/  IMAD.SHL.U32 R21, R20, 0x80, RZ ;  /* 0x0000008014157824 */ /* 0x000fc800078e00ff */
        /* <DEDUP_REMOVED lines=8> */
[----:B----4-:R-:W1:-:S12]  /*8440*/  LDS.128 R28, [R4+UR8] ;  /* 0x00000008041c7984 */ /* 0x010e580008000c00 */
        /* <DEDUP_REMOVED lines=18> */
.L_x_757:
[--C-:B-----5:R-:W-:Y:S02]  /*8570*/  HADD2.F32 R17, -RZ, R20.reuse.H0_H0 ;  /* 0x20000014ff117230 */ /* 0x120fe40000004100 */
[--C-:B-1----:R-:W-:Y:S02]  /*8580*/  HADD2.F32 R25, -RZ, R21.reuse.H0_H0 ;  /* 0x20000015ff197230 */ /* 0x102fe40000004100 */
[----:B------:R-:W-:Y:S02]  /*8590*/  HADD2.F32 R24, -RZ, R21.H1_H1 ;  /* 0x30000015ff187230 */ /* 0x000fe40000004100 */
        /* <DEDUP_REMOVED lines=14> */
.L_x_756:
[----:B0-----:R-:W-:Y:S05]  /*8680*/  BSYNC.RECONVERGENT B1 ;  /* 0x0000000000017941 */ /* 0x001fea0003800200 */
.L_x_755:
[----:B------:R-:W-:-:S13]  /*8690*/  ISETP.GE.U32.AND P0, PT, R34, 0x4, PT ;  /* 0x000000042200780c */ /* 0x000fda0003f06070 */
[----:B------:R-:W-:Y:S05]  /*86a0*/  @!P0 BRA `(.L_x_754) ;  /* 0x0000000800608947 */ /* 0x000fea0003800000 */
[C---:B------:R-:W-:Y:S01]  /*86b0*/  LEA R17, R20.reuse, UR7, 0x1 ;  /* 0x0000000714117c11 */ /* 0x040fe2000f8e08ff */
[----:B------:R-:W-:Y:S01]  /*86c0*/  IMAD.U32 R34, RZ, RZ, UR14 ;  /* 0x0000000eff227e24 */ /* 0x000fe2000f8e00ff */
[----:B------:R-:W-:Y:S01]  /*86d0*/  MOV R21, UR12 ;  /* 0x0000000c00157c02 */ /* 0x000fe20008000f00 */
[----:B------:R-:W-:Y:S02]  /*86e0*/  IMAD.SHL.U32 R19, R20, 0x80, RZ ;  /* 0x0000008014137824 */ /* 0x000fe400078e00ff */
[----:B------:R-:W-:Y:S01]  /*86f0*/  IMAD R34, R34, -0x2, R17 ;  /* 0xfffffffe22227824 */ /* 0x000fe200078e0211 */
[----:B------:R-:W-:-:S04]  /*8700*/  IADD3 R17, PT, PT, R20, 0x4, RZ ;  /* 0x0000000414117810 */ /* 0x000fc80007ffe0ff */
[----:B------:R-:W-:-:S07]  /*8710*/  IADD3 R34, PT, PT, R34, 0x8, R21 ;  /* 0x0000000822227810 */ /* 0x000fce0007ffe015 */
.L_x_764:
[----:B------:R-:W0:Y:S01]  /*8720*/  LDC R36, c[0x0][0x3f4] ;  /* 0x0000fd00ff247b82 */ /* 0x000e220000000800 */
[----:B------:R-:W-:Y:S01]  /*8730*/  IADD3 R23, PT, PT, R17, -0x4, RZ ;  /* 0xfffffffc11177810 */ /* 0x000fe20007ffe0ff */
[----:B------:R-:W-:Y:S03]  /*8740*/  BSSY.RECONVERGENT B1, `(.L_x_758) ;  /* 0x0000043000017945 */ /* 0x000fe60003800200 */
[----:B0-----:R-:W-:-:S13]  /*8750*/  ISETP.GE.AND P0, PT, R23, R36, PT ;  /* 0x000000241700720c */ /* 0x001fda0003f06270 */
[----:B------:R-:W-:Y:S05]  /*8760*/  @!P0 BRA `(.L_x_759) ;  /* 0x0000000400008947 */ /* 0x000fea0003800000 */
[----:B------:R-:W-:Y:S02]  /*8770*/  IABS R25, R36 ;  /* 0x0000002400197213 */ /* 0x000fe40000000000 */
[----:B------:R-:W-:Y:S02]  /*8780*/  IABS R26, R23 ;  /* 0x00000017001a7213 */ /* 0x000fe40000000000 */
[----:B--2---:R-:W0:Y:S01]  /*8790*/  I2F.RP R22, R25 ;  /* 0x0000001900167306 */ /* 0x004e220000209400 */
[----:B------:R-:W-:Y:S02]  /*87a0*/  ISETP.GE.AND P1, PT, R23, RZ, PT ;  /* 0x000000ff1700720c */ /* 0x000fe40003f26270 */
[----:B------:R-:W-:-:S05]  /*87b0*/  ISETP.NE.AND P2, PT, R36, RZ, PT ;  /* 0x000000ff2400720c */ /* 0x000fca0003f45270 */
[----:B0-----:R-:W0:Y:S02]  /*87c0*/  MUFU.RCP R22, R22 ;  /* 0x0000001600167308 */ /* 0x001e240000001000 */
[----:B0-----:R-:W-:-:S06]  /*87d0*/  IADD3 R24, PT, PT, R22, 0xffffffe, RZ ;  /* 0x0ffffffe16187810 */ /* 0x001fcc0007ffe0ff */
[----:B------:R0:W1:Y:S02]  /*87e0*/  F2I.FTZ.U32.TRUNC.NTZ R21, R24 ;  /* 0x0000001800157305 */ /* 0x000064000021f000 */
[----:B0-----:R-:W0:Y:S01]  /*87f0*/  LDS.U16 R24, [R34+-0x8] ;  /* 0xfffff80022187984 */ /* 0x001e220000000400 */
[----:B-1----:R-:W-:-:S04]  /*8800*/  IMAD.MOV R20, RZ, RZ, -R21 ;  /* 0x000000ffff147224 */ /* 0x002fc800078e0a15 */
[----:B------:R-:W-:Y:S01]  /*8810*/  IMAD R27, R20, R25, RZ ;  /* 0x00000019141b7224 */ /* 0x000fe200078e02ff */
[----:B------:R-:W-:-:S05]  /*8820*/  MOV R20, RZ ;  /* 0x000000ff00147202 */ /* 0x000fca0000000f00 */
        /* <DEDUP_REMOVED lines=36> */
.L_x_760:
[--C-:B0----5:R-:W-:Y:S02]  /*8a70*/  HADD2.F32 R25, -RZ, R21.reuse.H0_H0 ;  /* 0x20000015ff197230 */ /* 0x121fe40000004100 */
[----:B------:R-:W-:Y:S02]  /*8a80*/  HADD2.F32 R26, -RZ, R21.H1_H1 ;  /* 0x30000015ff1a7230 */ /* 0x000fe40000004100 */
        /* <DEDUP_REMOVED lines=11> */
[C---:B------:R-:W-:Y:S01]  /*8b40*/  FFMA.FTZ R7, R35.reuse, R22, R7 ;  /* 0x0000001623077223 */ /* 0x040fe20000010007 */
[----:B------:R-:W-:-:S02]  /*8b50*/  FFMA.FTZ R6, R35, R27, R6 ;  /* 0x0000001b23067223 */ /* 0x000fc40000010006 */
[----:B------:R-:W-:-:S07]  /*8b60*/  FFMA.FTZ R5, R35, R28, R5 ;  /* 0x0000001c23057223 */ /* 0x000fce0000010005 */
.L_x_759:
[----:B------:R-:W-:Y:S05]  /*8b70*/  BSYNC.RECONVERGENT B1 ;  /* 0x0000000000017941 */ /* 0x000fea0003800200 */
.L_x_758:
[----:B------:R-:W-:Y:S01]  /*8b80*/  ISETP.GE.AND P0, PT, R17, R36, PT ;  /* 0x000000241100720c */ /* 0x000fe20003f06270 */
[----:B------:R-:W-:-:S12]  /*8b90*/  BSSY.RECONVERGENT B1, `(.L_x_761) ;  /* 0x0000043000017945 */ /* 0x000fd80003800200 */
        /* <DEDUP_REMOVED lines=9> */
[----:B0-----:R-:W0:Y:S01]  /*8c30*/  LDS.U16 R24, [R34] ;  /* 0x0000000022187984 */ /* 0x001e220000000400 */
        /* <DEDUP_REMOVED lines=29> */
[----:B0----5:R-:W-:Y:S02]  /*8e10*/  HADD2 R21, R21, R29 ;  /* 0x0000001d15157230 */ /* 0x021fe40000000000 */
[----:B------:R-:W-:Y:S01]  /*8e20*/  HFMA2 R20, R20, 1, 1, R28 ;  /* 0x3c003c0014147831 */ /* 0x000fe2000000001c */
[----:B------:R-:W-:Y:S01]  /*8e30*/  IADD3 R29, PT, PT, R19, 0x200, RZ ;  /* 0x00000200131d7810 */ /* 0x000fe20007ffe0ff */
        /* <DEDUP_REMOVED lines=8> */
.L_x_763:
        /* <DEDUP_REMOVED lines=16> */
.L_x_762:
[----:B------:R-:W-:Y:S05]  /*8fc0*/  BSYNC.RECONVERGENT B1 ;  /* 0x0000000000017941 */ /* 0x000fea0003800200 */
.L_x_761:
[C---:B------:R-:W-:Y:S01]  /*8fd0*/  VIADD R20, R17.reuse, 0x4 ;  /* 0x0000000411147836 */ /* 0x040fe20000000000 */
[----:B------:R-:W-:Y:S01]  /*8fe0*/  IADD3 R17, PT, PT, R17, 0x8, RZ ;  /* 0x0000000811117810 */ /* 0x000fe20007ffe0ff */
[----:B------:R-:W-:Y:S01]  /*8ff0*/  VIADD R34, R34, 0x10 ;  /* 0x0000001022227836 */ /* 0x000fe20000000000 */
[----:B------:R-:W-:Y:S02]  /*9000*/  IADD3 R19, PT, PT, R19, 0x400, RZ ;  /* 0x0000040013137810 */ /* 0x000fe40007ffe0ff */
[----:B------:R-:W-:-:S13]  /*9010*/  ISETP.GE.AND P0, PT, R20, UR44, PT ;  /* 0x0000002c14007c0c */ /* 0x000fda000bf06270 */
[----:B------:R-:W-:Y:S05]  /*9020*/  @!P0 BRA `(.L_x_764) ;  /* 0xfffffff400bc8947 */ /* 0x000fea000383ffff */
.L_x_754:
[----:B0-----:R-:W-:Y:S05]  /*9030*/  BSYNC.RECONVERGENT B0 ;  /* 0x0000000000007941 */ /* 0x001fea0003800200 */
.L_x_753:
[----:B------:R-:W-:Y:S01]  /*9040*/  ISETP.NE.AND P0, PT, R0, UR4, PT ;  /* 0x0000000400007c0c */ /* 0x000fe2000bf05270 */
[----:B------:R-:W-:-:S12]  /*9050*/  BSSY.RECONVERGENT B0, `(.L_x_765) ;  /* 0x0000036000007945 */ /* 0x000fd80003800200 */
[----:B------:R-:W-:Y:S05]  /*9060*/  @P0 BRA `(.L_x_766) ;  /* 0x0000000000d00947 */ /* 0x000fea0003800000 */
[----:B------:R-:W-:-:S06]  /*9070*/  USHF.L.U32 UR4, UR44, 0x7, URZ ;  /* 0x000000072c047899 */ /* 0x000fcc00080006ff */
[----:B------:R-:W-:-:S05]  /*9080*/  MOV R21, UR4 ;  /* 0x0000000400157c02 */ /* 0x000fca0008000f00 */
[----:B------:R-:W-:-:S06]  /*9090*/  IMAD.WIDE R20, R21, 0x2, R42 ;  /* 0x0000000215147825 */ /* 0x000fcc00078e022a */
[----:B--2---:R-:W5:Y:S01]  /*90a0*/  LDG.E.128 R20, desc[UR36][R20.64] ;  /* 0x0000002414147981 */ /* 0x004f62000c1e1d00 */
        /* <DEDUP_REMOVED lines=18> */
[----:B------:R-:W-:-:S06]  /*91d0*/  @P0 IMAD.WIDE R24, R19, 0x2, R24 ;  /* 0x0000000213180825 */ /* 0x000fcc00078e0218 */
        /* <DEDUP_REMOVED lines=13> */
.L_x_767:
[----:B-----5:R-:W-:Y:S02]  /*92b0*/  HADD2.F32 R2, -RZ, R20.H0_H0 ;  /* 0x20000014ff027230 */ /* 0x020fe40000004100 */
[----:B------:R-:W-:Y:S02]  /*92c0*/  HADD2.F32 R15, -RZ, R22.H0_H0 ;  /* 0x20000016ff0f7230 */ /* 0x000fe40000004100 */
[----:B0-----:R-:W-:Y:S02]  /*92d0*/  HADD2.F32 R20, -RZ, R20.H1_H1 ;  /* 0x30000014ff147230 */ /* 0x001fe40000004100 */
        /* <DEDUP_REMOVED lines=13> */
.L_x_766:
[----:B------:R-:W-:Y:S05]  /*93b0*/  BSYNC.RECONVERGENT B0 ;  /* 0x0000000000007941 */ /* 0x000fea0003800200 */
.L_x_765:
[C---:B------:R-:W-:Y:S01]  /*93c0*/  LOP3.LUT R2, R16.reuse, 0x3e0, RZ, 0xc0, !PT ;  /* 0x000003e010027812 */ /* 0x040fe200078ec0ff */
[----:B------:R-:W-:Y:S01]  /*93d0*/  BAR.SYNC.DEFER_BLOCKING 0x0 ;  /* 0x0000000000007b1d */ /* 0x000fe20000010000 */
[----:B------:R-:W-:Y:S02]  /*93e0*/  LOP3.LUT R4, R16, 0x3f0, RZ, 0xc0, !PT ;  /* 0x000003f010047812 */ /* 0x000fe400078ec0ff */
        /* <DEDUP_REMOVED lines=10> */
[----:B------:R-:W-:Y:S02]  /*9490*/  F2FP.F16.F32.PACK_AB R14, R7, R8 ;  /* 0x00000008070e723e */ /* 0x000fe400000000ff */
[----:B------:R-:W-:-:S05]  /*94a0*/  F2FP.F16.F32.PACK_AB R15, R5, R6 ;  /* 0x00000006050f723e */ /* 0x000fca00000000ff */
[----:B------:R0:W-:Y:S02]  /*94b0*/  STS.128 [R0+UR12+-0x200], R12 ;  /* 0xfffe000c00007988 */ /* 0x0001e40008000c0c */
.L_x_769:
[----:B------:R-:W-:Y:S05]  /*94c0*/  BSYNC.RECONVERGENT B0 ;  /* 0x0000000000007941 */ /* 0x000fea0003800200 */
.L_x_768:
        /* <DEDUP_REMOVED lines=10> */
[----:B------:R-:W-:-:S02]  /*9570*/  HADD2.F32 R12, -RZ, R12.H1_H1 ;  /* 0x3000000cff0c7230 */ /* 0x000fc40000004100 */
        /* <DEDUP_REMOVED lines=9> */
.L_x_771:
[----:B------:R-:W-:Y:S05]  /*9610*/  BSYNC.RECONVERGENT B0 ;  /* 0x0000000000007941 */ /* 0x000fea0003800200 */
.L_x_770:
[----:B------:R-:W-:Y:S06]  /*9620*/  BAR.SYNC.DEFER_BLOCKING 0x0 ;  /* 0x0000000000007b1d */ /* 0x000fec0000010000 */
[----:B------:R-:W-:Y:S04]  /*9630*/  BSSY.RECONVERGENT B0, `(.L_x_772) ;  /* 0x0000007000007945 */ /* 0x000fe80003800200 */
[----:B------:R-:W-:Y:S05]  /*9640*/  @P1 BRA `(.L_x_773) ;  /* 0x0000000000141947 */ /* 0x000fea0003800000 */
[----:B0-----:R-:W-:Y:S02]  /*9650*/  F2FP.F16.F32.PACK_AB R12, R11, R18 ;  /* 0x000000120b0c723e */ /* 0x001fe400000000ff */
[----:B------:R-:W-:Y:S02]  /*9660*/  F2FP.F16.F32.PACK_AB R13, R9, R10 ;  /* 0x0000000a090d723e */ /* 0x000fe400000000ff */
[----:B------:R-:W-:Y:S02]  /*9670*/  F2FP.F16.F32.PACK_AB R14, R7, R8 ;  /* 0x00000008070e723e */ /* 0x000fe400000000ff */
[----:B------:R-:W-:-:S05]  /*9680*/  F2FP.F16.F32.PACK_AB R15, R5, R6 ;  /* 0x00000006050f723e */ /* 0x000fca00000000ff */
[----:B------:R1:W-:Y:S02]  /*9690*/  STS.128 [R17+UR12], R12 ;  /* 0x0000000c11007988 */ /* 0x0003e40008000c0c */
.L_x_773:
[----:B------:R-:W-:Y:S05]  /*96a0*/  BSYNC.RECONVERGENT B0 ;  /* 0x0000000000007941 */ /* 0x000fea0003800200 */
.L_x_772:
        /* <DEDUP_REMOVED lines=20> */
.L_x_775:
[----:B------:R-:W-:Y:S05]  /*97f0*/  BSYNC.RECONVERGENT B0 ;  /* 0x0000000000007941 */ /* 0x000fea0003800200 */
.L_x_774:
[----:B------:R-:W-:Y:S06]  /*9800*/  BAR.SYNC.DEFER_BLOCKING 0x0 ;  /* 0x0000000000007b1d */ /* 0x000fec0000010000 */
[----:B------:R-:W-:Y:S05]  /*9810*/  @P2 EXIT ;  /* 0x000000000000294d */ /* 0x000fea0003800000 */
[----:B------:R-:W3:Y:S02]  /*9820*/  LDCU UR4, c[0x0][0x478] ;  /* 0x00008f00ff0477ac */ /* 0x000ee40008000800 */
[----:B---3--:R-:W-:-:S09]  /*9830*/  UISETP.NE.AND UP0, UPT, UR4, 0x2, UPT ;  /* 0x000000020400788c */ /* 0x008fd2000bf05270 */
[----:B------:R-:W-:Y:S05]  /*9840*/  BRA.U UP0, `(.L_x_776) ;  /* 0x0000000100e07547 */ /* 0x000fea000b800000 */
[----:B01----:R-:W0:Y:S01]  /*9850*/  LDC.64 R12, c[0x0][0x470] ;  /* 0x00011c00ff0c7b82 */ /* 0x003e220000000a00 */
[----:B------:R-:W1:Y:S01]  /*9860*/  LDCU.64 UR4, c[0x0][0x380] ;  /* 0x00007000ff0477ac */ /* 0x000e620008000a00 */
[----:B0-----:R-:W3:Y:S02]  /*9870*/  LDG.E R12, desc[UR36][R12.64] ;  /* 0x000000240c0c7981 */ /* 0x001ee4000c1e1900 */
[C---:B---3--:R-:W-:Y:S01]  /*9880*/  FMUL.FTZ R6, R12.reuse, R6 ;  /* 0x000000060c067220 */ /* 0x048fe20000410000 */
        /* <DEDUP_REMOVED lines=8> */
[----:B------:R-:W3:Y:S01]  /*9910*/  F2I.S8.NTZ R7, R7 ;  /* 0x0000000700077305 */ /* 0x000ee20000202100 */
[----:B0-----:R-:W-:-:S07]  /*9920*/  PRMT R0, R6, 0x8880, RZ ;  /* 0x0000888006007816 */ /* 0x001fce00000000ff */
[----:B------:R-:W0:Y:S01]  /*9930*/  F2I.S8.NTZ R5, R5 ;  /* 0x0000000500057305 */ /* 0x000e220000202100 */
[----:B------:R-:W-:Y:S02]  /*9940*/  PRMT R0, R0, 0x7710, RZ ;  /* 0x0000771000007816 */ /* 0x000fe400000000ff */
[----:B---3--:R-:W-:-:S05]  /*9950*/  PRMT R7, R7, 0x8880, RZ ;  /* 0x0000888007077816 */ /* 0x008fca00000000ff */
[----:B------:R-:W-:Y:S01]  /*9960*/  F2I.S8.NTZ R11, R11 ;  /* 0x0000000b000b7305 */ /* 0x000fe20000202100 */
[----:B------:R-:W-:-:S05]  /*9970*/  IMAD.U32 R0, R0, 0x10000, RZ ;  /* 0x0001000000007824 */ /* 0x000fca00078e00ff */
[----:B------:R-:W-:Y:S02]  /*9980*/  LOP3.LUT R13, R0, 0xff0000, RZ, 0xc0, !PT ;  /* 0x00ff0000000d7812 */ /* 0x000fe400078ec0ff */
[----:B------:R-:W3:Y:S01]  /*9990*/  F2I.S8.NTZ R10, R10 ;  /* 0x0000000a000a7305 */ /* 0x000ee20000202100 */
[----:B0-----:R-:W-:Y:S02]  /*99a0*/  PRMT R2, R5, 0x8880, RZ ;  /* 0x0000888005027816 */ /* 0x001fe400000000ff */
[----:B------:R-:W-:Y:S02]  /*99b0*/  PRMT R0, R7, 0x7710, RZ ;  /* 0x0000771007007816 */ /* 0x000fe400000000ff */
[----:B------:R-:W-:Y:S02]  /*99c0*/  PRMT R2, R2, 0x7710, RZ ;  /* 0x0000771002027816 */ /* 0x000fe400000000ff */
[----:B------:R-:W-:Y:S01]  /*99d0*/  SHF.L.U32 R0, R0, 0x8, RZ ;  /* 0x0000000800007819 */ /* 0x000fe200000006ff */
[----:B------:R-:W0:Y:S01]  /*99e0*/  F2I.S8.NTZ R9, R9 ;  /* 0x0000000900097305 */ /* 0x000e220000202100 */
[----:B------:R-:W-:-:S04]  /*99f0*/  PRMT R13, R13, 0x4210, R2 ;  /* 0x000042100d0d7816 */ /* 0x000fc80000000002 */
[----:B------:R-:W-:Y:S02]  /*9a00*/  LOP3.LUT R13, R13, 0xff00, R0, 0xf8, !PT ;  /* 0x0000ff000d0d7812 */ /* 0x000fe400078ef800 */
[----:B---3--:R-:W-:Y:S01]  /*9a10*/  PRMT R2, R10, 0x8880, RZ ;  /* 0x000088800a027816 */ /* 0x008fe200000000ff */
[----:B------:R-:W3:Y:S01]  /*9a20*/  F2I.S8.NTZ R8, R8 ;  /* 0x0000000800087305 */ /* 0x000ee20000202100 */
[----:B------:R-:W-:Y:S02]  /*9a30*/  PRMT R0, R11, 0x8880, RZ ;  /* 0x000088800b007816 */ /* 0x000fe400000000ff */
[----:B------:R-:W-:Y:S02]  /*9a40*/  PRMT R2, R2, 0x7710, RZ ;  /* 0x0000771002027816 */ /* 0x000fe400000000ff */
[----:B------:R-:W-:Y:S02]  /*9a50*/  PRMT R0, R0, 0x7710, RZ ;  /* 0x0000771000007816 */ /* 0x000fe400000000ff */
[----:B0-----:R-:W-:Y:S01]  /*9a60*/  PRMT R4, R9, 0x8880, RZ ;  /* 0x0000888009047816 */ /* 0x001fe200000000ff */
[----:B------:R-:W0:Y:S01]  /*9a70*/  F2I.S8.NTZ R12, R12 ;  /* 0x0000000c000c7305 */ /* 0x000e220000202100 */
[----:B------:R-:W-:-:S02]  /*9a80*/  IADD3 R9, PT, PT, R3, UR10, RZ ;  /* 0x0000000a03097c10 */ /* 0x000fc4000fffe0ff */
[----:B------:R-:W-:Y:S02]  /*9a90*/  PRMT R3, R4, 0x7710, RZ ;  /* 0x0000771004037816 */ /* 0x000fe400000000ff */
[----:B------:R-:W-:Y:S02]  /*9aa0*/  LOP3.LUT R4, R2, 0xff, RZ, 0xc0, !PT ;  /* 0x000000ff02047812 */ /* 0x000fe400078ec0ff */
[----:B---3--:R-:W-:Y:S02]  /*9ab0*/  PRMT R8, R8, 0x8880, RZ ;  /* 0x0000888008087816 */ /* 0x008fe400000000ff */
[----:B------:R-:W-:Y:S01]  /*9ac0*/  LOP3.LUT R3, R3, 0xff, RZ, 0xc0, !PT ;  /* 0x000000ff03037812 */ /* 0x000fe200078ec0ff */
[----:B------:R-:W-:Y:S01]  /*9ad0*/  IMAD.WIDE.U32 R4, R4, 0x10000, RZ ;  /* 0x0001000004047825 */ /* 0x000fe200078e00ff */
[----:B------:R-:W-:Y:S02]  /*9ae0*/  LOP3.LUT R6, R0, 0xff, RZ, 0xc0, !PT ;  /* 0x000000ff00067812 */ /* 0x000fe400078ec0ff */
[----:B------:R-:W-:Y:S01]  /*9af0*/  PRMT R0, R8, 0x7710, RZ ;  /* 0x0000771008007816 */ /* 0x000fe200000000ff */
[----:B------:R-:W-:Y:S01]  /*9b00*/  IMAD.WIDE.U32 R2, R3, 0x1000000, RZ ;  /* 0x0100000003027825 */ /* 0x000fe200078e00ff */
[----:B0-----:R-:W-:-:S02]  /*9b10*/  PRMT R12, R12, 0x8880, RZ ;  /* 0x000088800c0c7816 */ /* 0x001fc400000000ff */
[----:B------:R-:W-:Y:S01]  /*9b20*/  LOP3.LUT R13, R13, 0xff, R0, 0xf8, !PT ;  /* 0x000000ff0d0d7812 */ /* 0x000fe200078ef800 */
[----:B------:R-:W-:Y:S01]  /*9b30*/  IMAD.WIDE.U32 R6, R6, 0x100, RZ ;  /* 0x0000010006067825 */ /* 0x000fe200078e00ff */
        /* <DEDUP_REMOVED lines=9> */
.L_x_776:
[----:B01----:R-:W0:Y:S01]  /*9bd0*/  LDC.64 R12, c[0x0][0x380] ;  /* 0x0000e000ff0c7b82 */ /* 0x003e220000000a00 */
        /* <DEDUP_REMOVED lines=11> */
.L_x_678:
[----:B------:R-:W-:Y:S01]  /*9c90*/  MOV R12, 0x10 ;  /* 0x00000010000c7802 */ /* 0x000fe20000000f00 */
[----:B------:R-:W-:Y:S01]  /*9ca0*/  IMAD.MOV.U32 R15, RZ, RZ, -0x1 ;  /* 0xffffffffff0f7424 */ /* 0x000fe200078e00ff */
[----:B------:R-:W-:-:S07]  /*9cb0*/  MOV R11, 0x1f ;  /* 0x0000001f000b7802 */ /* 0x000fce0000000f00 */
[----:B-1----:R-:W-:Y:S05]  /*9cc0*/  WARPSYNC.COLLECTIVE R15, `(.L_x_777) ;  /* 0x000000000f087348 */ /* 0x002fea0003c00000 */
[----:B------:R0:W2:Y:S02]  /*9cd0*/  SHFL.BFLY P6, R14, R13, R12, R11 ;  /* 0x0c00000c0d0e7389 */ /* 0x0000a400000c000b */
[----:B012---:R-:W-:Y:S05]  /*9ce0*/  ENDCOLLECTIVE ;  /* 0x000000000000791b */ /* 0x007fea0003800000 */
.L_x_777:
[----:B------:R-:W-:Y:S01]  /*9cf0*/  MOV R12, 0x8 ;  /* 0x00000008000c7802 */ /* 0x000fe20000000f00 */
[----:B------:R-:W-:-:S05]  /*9d00*/  FADD.FTZ R3, R13, R14 ;  /* 0x0000000e0d037221 */ /* 0x000fca0000010000 */
[----:B------:R-:W-:-:S07]  /*9d10*/  MOV R13, R3 ;  /* 0x00000003000d7202 */ /* 0x000fce0000000f00 */
[----:B------:R-:W-:Y:S05]  /*9d20*/  WARPSYNC.COLLECTIVE R15, `(.L_x_778) ;  /* 0x000000000f087348 */ /* 0x000fea0003c00000 */
[----:B------:R0:W1:Y:S02]  /*9d30*/  SHFL.BFLY P6, R14, R13, R12, R11 ;  /* 0x0c00000c0d0e7389 */ /* 0x00006400000c000b */
[----:B01----:R-:W-:Y:S05]  /*9d40*/  ENDCOLLECTIVE ;  /* 0x000000000000791b */ /* 0x003fea0003800000 */
.L_x_778:
[----:B------:R-:W-:Y:S01]  /*9d50*/  MOV R12, 0x4 ;  /* 0x00000004000c7802 */ /* 0x000fe20000000f00 */
[----:B------:R-:W-:-:S04]  /*9d60*/  FADD.FTZ R5, R3, R14 ;  /* 0x0000000e03057221 */ /* 0x000fc80000010000 */
[----:B------:R-:W-:-:S07]  /*9d70*/  IMAD.MOV.U32 R13, RZ, RZ, R5 ;  /* 0x000000ffff0d7224 */ /* 0x000fce00078e0005 */
[----:B------:R-:W-:Y:S05]  /*9d80*/  WARPSYNC.COLLECTIVE R15, `(.L_x_779) ;  /* 0x000000000f087348 */ /* 0x000fea0003c00000 */
[----:B------:R0:W1:Y:S02]  /*9d90*/  SHFL.BFLY P6, R14, R13, R12, R11 ;  /* 0x0c00000c0d0e7389 */ /* 0x00006400000c000b */
[----:B01----:R-:W-:Y:S05]  /*9da0*/  ENDCOLLECTIVE ;  /* 0x000000000000791b */ /* 0x003fea0003800000 */
.L_x_779:
[----:B------:R-:W-:Y:S02]  /*9db0*/  IMAD.MOV.U32 R12, RZ, RZ, 0x2 ;  /* 0x00000002ff0c7424 */ /* 0x000fe400078e00ff */
[----:B------:R-:W-:-:S05]  /*9dc0*/  FADD.FTZ R6, R5, R14 ;  /* 0x0000000e05067221 */ /* 0x000fca0000010000 */
[----:B------:R-:W-:-:S07]  /*9dd0*/  MOV R13, R6 ;  /* 0x00000006000d7202 */ /* 0x000fce0000000f00 */
[----:B------:R-:W-:Y:S05]  /*9de0*/  WARPSYNC.COLLECTIVE R15, `(.L_x_780) ;  /* 0x000000000f087348 */ /* 0x000fea0003c00000 */
[----:B------:R0:W1:Y:S02]  /*9df0*/  SHFL.BFLY P6, R14, R13, R12, R11 ;  /* 0x0c00000c0d0e7389 */ /* 0x00006400000c000b */
[----:B01----:R-:W-:Y:S05]  /*9e00*/  ENDCOLLECTIVE ;  /* 0x000000000000791b */ /* 0x003fea0003800000 */
.L_x_780:
[----:B------:R-:W-:Y:S01]  /*9e10*/  MOV R12, 0x1 ;  /* 0x00000001000c7802 */ /* 0x000fe20000000f00 */
[----:B------:R-:W-:-:S05]  /*9e20*/  FADD.FTZ R7, R6, R14 ;  /* 0x0000000e06077221 */ /* 0x000fca0000010000 */
[----:B------:R-:W-:-:S07]  /*9e30*/  MOV R13, R7 ;  /* 0x00000007000d7202 */ /* 0x000fce0000000f00 */
[----:B------:R-:W-:Y:S05]  /*9e40*/  WARPSYNC.COLLECTIVE R15, `(.L_x_781) ;  /* 0x000000000f087348 */ /* 0x000fea0003c00000 */
[----:B------:R0:W1:Y:S02]  /*9e50*/  SHFL.BFLY P6, R14, R13, R12, R11 ;  /* 0x0c00000c0d0e7389 */ /* 0x00006400000c000b */
[----:B01----:R-:W-:Y:S05]  /*9e60*/  ENDCOLLECTIVE ;  /* 0x000000000000791b */ /* 0x003fea0003800000 */
.L_x_781:
[----:B------:R-:W-:Y:S05]  /*9e70*/  BRA `(.L_x_782) ;  /* 0xffffff8000e47947 */ /* 0x000fea000383ffff */
.L_x_711:
[----:B------:R-:W-:Y:S01]  /*9e80*/  BSSY B1, `(.L_x_783) ;  /* 0x0000007000017945 */ /* 0x000fe20003800000 */
[----:B------:R-:W-:Y:S01]  /*9e90*/  IMAD.MOV.U32 R12, RZ, RZ, 0x2 ;  /* 0x00000002ff0c7424 */ /* 0x000fe200078e00ff */
[----:B------:R-:W-:Y:S02]  /*9ea0*/  MOV R11, 0x1f ;  /* 0x0000001f000b7802 */ /* 0x000fe40000000f00 */
[----:B------:R-:W-:-:S07]  /*9eb0*/  MOV R15, 0xffffffff ;  /* 0xffffffff000f7802 */ /* 0x000fce0000000f00 */
[----:B------:R-:W-:Y:S05]  /*9ec0*/  WARPSYNC.COLLECTIVE R15, `(.L_x_784) ;  /* 0x000000000f087348 */ /* 0x000fea0003c00000 */
[----:B------:R0:W1:Y:S02]  /*9ed0*/  SHFL.BFLY P6, R14, R13, R12, R11 ;  /* 0x0c00000c0d0e7389 */ /* 0x00006400000c000b */
[----:B01----:R-:W-:Y:S05]  /*9ee0*/  ENDCOLLECTIVE ;  /* 0x000000000000791b */ /* 0x003fea0003800000 */
.L_x_784:
[----:B------:R-:W-:Y:S05]  /*9ef0*/  BSYNC B1 ;  /* 0x0000000000017941 */ /* 0x000fea0003800000 */
.L_x_783:
[----:B------:R-:W-:Y:S01]  /*9f00*/  FADD.FTZ R13, R13, R14 ;  /* 0x0000000e0d0d7221 */ /* 0x000fe20000010000 */
[----:B------:R-:W-:Y:S02]  /*9f10*/  IMAD.MOV.U32 R12, RZ, RZ, 0x1 ;  /* 0x00000001ff0c7424 */ /* 0x000fe400078e00ff */
[----:B------:R-:W-:Y:S01]  /*9f20*/  HFMA2 R11, -RZ, RZ, 0, 1.847743988037109375e-06 ;  /* 0x0000001fff0b7431 */ /* 0x000fe200000001ff */
[----:B------:R-:W-:-:S07]  /*9f30*/  MOV R15, 0xffffffff ;  /* 0xffffffff000f7802 */ /* 0x000fce0000000f00 */
[----:B------:R-:W-:Y:S05]  /*9f40*/  WARPSYNC.COLLECTIVE R15, `(.L_x_785) ;  /* 0x000000000f087348 */ /* 0x000fea0003c00000 */
[----:B------:R0:W1:Y:S02]  /*9f50*/  SHFL.BFLY P6, R14, R13, R12, R11 ;  /* 0x0c00000c0d0e7389 */ /* 0x00006400000c000b */
[----:B01----:R-:W-:Y:S05]  /*9f60*/  ENDCOLLECTIVE ;  /* 0x000000000000791b */ /* 0x003fea0003800000 */
.L_x_785:
[----:B------:R-:W-:Y:S05]  /*9f70*/  BRA `(.L_x_786) ;  /* 0xffffffac00087947 */ /* 0x000fea000383ffff */
.L_x_715:
[----:B-1----:R-:W-:Y:S01]  /*9f80*/  HFMA2 R12, -RZ, RZ, 0, 9.5367431640625e-07 ;  /* 0x00000010ff0c7431 */ /* 0x002fe200000001ff */
[----:B------:R-:W-:Y:S01]  /*9f90*/  BSSY B0, `(.L_x_787) ;  /* 0x0000007000007945 */ /* 0x000fe20003800000 */
[----:B------:R-:W-:Y:S01]  /*9fa0*/  IMAD.MOV.U32 R13, RZ, RZ, R0 ;  /* 0x000000ffff0d7224 */ /* 0x000fe200078e0000 */
[----:B------:R-:W-:Y:S01]  /*9fb0*/  MOV R11, 0x1f ;  /* 0x0000001f000b7802 */ /* 0x000fe20000000f00 */
[----:B------:R-:W-:-:S07]  /*9fc0*/  IMAD.MOV.U32 R15, RZ, RZ, -0x1 ;  /* 0xffffffffff0f7424 */ /* 0x000fce00078e00ff */
[----:B--2-4-:R-:W-:Y:S05]  /*9fd0*/  WARPSYNC.COLLECTIVE R15, `(.L_x_788) ;  /* 0x000000000f087348 */ /* 0x014fea0003c00000 */
[----:B------:R0:W1:Y:S02]  /*9fe0*/  SHFL.BFLY P6, R14, R13, R12, R11 ;  /* 0x0c00000c0d0e7389 */ /* 0x00006400000c000b */
[----:B012-4-:R-:W-:Y:S05]  /*9ff0*/  ENDCOLLECTIVE ;  /* 0x000000000000791b */ /* 0x017fea0003800000 */
.L_x_788:
[----:B------:R-:W-:Y:S05]  /*a000*/  BSYNC B0 ;  /* 0x0000000000007941 */ /* 0x000fea0003800000 */
.L_x_787:
[----:B------:R-:W-:Y:S01]  /*a010*/  FMNMX.FTZ R13, R14, R0, !PT ;  /* 0x000000000e0d7209 */ /* 0x000fe20007810000 */
[----:B------:R-:W-:Y:S01]  /*a020*/  HFMA2 R12, -RZ, RZ, 0, 4.76837158203125e-07 ;  /* 0x00000008ff0c7431 */ /* 0x000fe200000001ff */
[----:B------:R-:W-:Y:S01]  /*a030*/  MOV R11, 0x1f ;  /* 0x0000001f000b7802 */ /* 0x000fe20000000f00 */
[----:B------:R-:W-:-:S07]  /*a040*/  IMAD.MOV.U32 R15, RZ, RZ, -0x1 ;  /* 0xffffffffff0f7424 */ /* 0x000fce00078e00ff */
[----:B------:R-:W-:Y:S05]  /*a050*/  WARPSYNC.COLLECTIVE R15, `(.L_x_789) ;  /* 0x000000000f087348 */ /* 0x000fea0003c00000 */
[----:B------:R0:W1:Y:S02]  /*a060*/  SHFL.BFLY P6, R14, R13, R12, R11 ;  /* 0x0c00000c0d0e7389 */ /* 0x00006400000c000b */
[----:B01----:R-:W-:Y:S05]  /*a070*/  ENDCOLLECTIVE ;  /* 0x000000000000791b */ /* 0x003fea0003800000 */
.L_x_789:
[----:B------:R-:W-:Y:S01]  /*a080*/  HFMA2 R12, -RZ, RZ, 0, 2.384185791015625e-07 ;  /* 0x00000004ff0c7431 */ /* 0x000fe200000001ff */
[----:B------:R-:W-:-:S04]  /*a090*/  FMNMX.FTZ R3, R13, R14, !PT ;  /* 0x0000000e0d037209 */ /* 0x000fc80007810000 */
[----:B------:R-:W-:-:S07]  /*a0a0*/  MOV R13, R3 ;  /* 0x00000003000d7202 */ /* 0x000fce0000000f00 */
[----:B------:R-:W-:Y:S05]  /*a0b0*/  WARPSYNC.COLLECTIVE R15, `(.L_x_790) ;  /* 0x000000000f087348 */ /* 0x000fea0003c00000 */
[----:B------:R0:W1:Y:S02]  /*a0c0*/  SHFL.BFLY P6, R14, R13, R12, R11 ;  /* 0x0c00000c0d0e7389 */ /* 0x00006400000c000b */
[----:B01----:R-:W-:Y:S05]  /*a0d0*/  ENDCOLLECTIVE ;  /* 0x000000000000791b */ /* 0x003fea0003800000 */
.L_x_790:
[----:B------:R-:W-:Y:S05]  /*a0e0*/  BRA `(.L_x_791) ;  /* 0xffffffac006c7947 */ /* 0x000fea000383ffff */
.L_x_792:
        /* <DEDUP_REMOVED lines=9> */
.L_x_3498:


//--------------------- .text._ZN4mmha33masked_multihead_attention_kernelIfLi128ELi128ELi1ELi32ELi256ELb1ELb1EEEv26Multihead_attention_paramsIT_XT5_EE --------------------------
	.section	.text._ZN4mmha33masked_multihead_attention_kernelIfLi128ELi128ELi1ELi32ELi256ELb1ELb1EEEv26Multihead_attention_paramsIT_XT5_EE,"ax",@progbits
	.align	128
        .global         _ZN4mmha33masked_multihead_attention_kernelIfLi128ELi128ELi1ELi32ELi256ELb1ELb1EEEv26Multihead_attention_paramsIT_XT5_EE
        .type           _ZN4mmha33masked_multihead_attention_kernelIfLi128ELi128ELi1ELi32ELi256ELb1ELb1EEEv26Multihead_attention_paramsIT_XT5_EE,@function
        .size           _ZN4mmha33masked_multihead_attention_kernelIfLi128ELi128ELi1ELi32ELi256ELb1ELb1EEEv26Multihead_attention_paramsIT_XT5_EE,(.L_x_3499 - _ZN4mmha33masked_multihead_attention_kernelIfLi128ELi128ELi1ELi32ELi256ELb1ELb1EEEv26Multihead_attention_paramsIT_XT5_EE)
        .other          _ZN4mmha33masked_multihead_attention_kernelIfLi128ELi128ELi1ELi32ELi256ELb1ELb1EEEv26Multihead_attention_paramsIT_XT5_EE,@"STO_CUDA_ENTRY STV_DEFAULT"
_ZN4mmha33masked_multihead_attention_kernelIfLi128ELi128ELi1ELi32ELi256ELb1ELb1EEEv26Multihead_attention_paramsIT_XT5_EE:
.text._ZN4mmha33masked_multihead_attention_kernelIfLi128ELi128ELi1ELi32ELi256ELb1ELb1EEEv26Multihead_attention_paramsIT_XT5_EE:
[----:B------:R-:W0:Y:S01]  /*0000*/  LDC R1, c[0x0][0x37c] ;  /* 0x0000df00ff017b82 */ /* 0x000e220000000800 */
[----:B------:R-:W1:Y:S01]  /*0010*/  LDCU.64 UR4, c[0x0][0x490] ;  /* 0x00009200ff0477ac */ /* 0x000e620008000a00 */
[----:B------:R-:W2:Y:S01]  /*0020*/  S2R R17, SR_CTAID.Y ;  /* 0x0000000000117919 */ /* 0x000ea20000002600 */
[----:B0-----:R-:W-:Y:S01]  /*0030*/  VIADD R1, R1, 0xfffffe48 ;  /* 0xfffffe4801017836 */ /* 0x001fe20000000000 */
[----:B------:R-:W0:Y:S01]  /*0040*/  LDCU.64 UR36, c[0x0][0x358] ;  /* 0x00006b00ff2477ac */ /* 0x000e220008000a00 */
[----:B-1----:R-:W-:-:S04]  /*0050*/  UISETP.NE.U32.AND UP0, UPT, UR4, URZ, UPT ;  /* 0x000000ff0400728c */ /* 0x002fc8000bf05070 */
[----:B------:R-:W-:-:S09]  /*0060*/  UISETP.NE.AND.EX UP0, UPT, UR5, URZ, UPT, UP0 ;  /* 0x000000ff0500728c */ /* 0x000fd2000bf05300 */
[----:B--2---:R-:W-:Y:S05]  /*0070*/  BRA.U !UP0, `(.L_x_793) ;  /* 0x0000000108147547 */ /* 0x004fea000b800000 */
[----:B------:R-:W-:-:S05]  /*0080*/  IADD3 R2, P0, PT, R17, UR4, RZ ;  /* 0x0000000411027c10 */ /* 0x000fca000ff1e0ff */
[----:B------:R-:W-:-:S05]  /*0090*/  IMAD.X R3, RZ, RZ, UR5, P0 ;  /* 0x00000005ff037e24 */ /* 0x000fca00080e06ff */
[----:B0-----:R-:W2:Y:S02]  /*00a0*/  LDG.E.U8 R2, desc[UR36][R2.64] ;  /* 0x0000002402027981 */ /* 0x001ea4000c1e1100 */
[----:B--2---:R-:W-:-:S13]  /*00b0*/  ISETP.NE.AND P0, PT, R2, 0x1, PT ;  /* 0x000000010200780c */ /* 0x004fda0003f05270 */
[----:B------:R-:W-:Y:S05]  /*00c0*/  @!P0 EXIT ;  /* 0x000000000000894d */ /* 0x000fea0003800000 */
.L_x_793:
[----:B------:R-:W1:Y:S01]  /*00d0*/  LDC.64 R2, c[0x0][0x498] ;  /* 0x00012600ff027b82 */ /* 0x000e620000000a00 */
[----:B------:R-:W2:Y:S01]  /*00e0*/  LDCU UR8, c[0x0][0x3f0] ;  /* 0x00007e00ff0877ac */ /* 0x000ea20008000800 */
[----:B------:R-:W-:Y:S01]  /*00f0*/  IABS R6, R17 ;  /* 0x0000001100067213 */ /* 0x000fe20000000000 */
[----:B------:R-:W-:Y:S01]  /*0100*/  UMOV UR4, URZ ;  /* 0x000000ff00047c82 */ /* 0x000fe20008000000 */
[----:B------:R-:W3:Y:S01]  /*0110*/  LDCU UR11, c[0x0][0x40c] ;  /* 0x00008180ff0b77ac */ /* 0x000ee20008000800 */
[----:B--2---:R-:W-:-:S04]  /*0120*/  MOV R0, UR8 ;  /* 0x0000000800007c02 */ /* 0x004fc80008000f00 */
[----:B------:R-:W-:Y:S01]  /*0130*/  IABS R5, R0 ;  /* 0x0000000000057213 */ /* 0x000fe20000000000 */
[----:B-1----:R-:W-:-:S03]  /*0140*/  IMAD.WIDE.U32 R2, R17, 0x4, R2 ;  /* 0x0000000411027825 */ /* 0x002fc600078e0002 */
[----:B------:R-:W1:Y:S02]  /*0150*/  I2F.RP R0, R5 ;  /* 0x0000000500007306 */ /* 0x000e640000209400 */
[----:B0-----:R0:W2:Y:S06]  /*0160*/  LDG.E R9, desc[UR36][R2.64] ;  /* 0x0000002402097981 */ /* 0x0010ac000c1e1900 */
[----:B-1----:R-:W1:Y:S02]  /*0170*/  MUFU.RCP R0, R0 ;  /* 0x0000000000007308 */ /* 0x002e640000001000 */
[----:B-1----:R-:W-:-:S06]  /*0180*/  VIADD R4, R0, 0xffffffe ;  /* 0x0ffffffe00047836 */ /* 0x002fcc0000000000 */
[----:B------:R-:W1:Y:S01]  /*0190*/  F2I.FTZ.U32.TRUNC.NTZ R4, R4 ;  /* 0x0000000400047305 */ /* 0x000e62000021f000 */
[----:B------:R-:W-:Y:S02]  /*01a0*/  R2UR UR9, R5 ;  /* 0x00000000050972ca */ /* 0x000fe400000e0000 */
[----:B------:R-:W-:Y:S02]  /*01b0*/  R2UR UR7, R6 ;  /* 0x00000000060772ca */ /* 0x000fe400000e0000 */
[----:B------:R-:W4:Y:S01]  /*01c0*/  LDC.64 R6, c[0x0][0x460] ;  /* 0x00011800ff067b82 */ /* 0x000f220000000a00 */
[----:B-1----:R-:W-:-:S13]  /*01d0*/  R2UR UR5, R4 ;  /* 0x00000000040572ca */ /* 0x002fda00000e0000 */
[----:B------:R-:W-:-:S04]  /*01e0*/  UIADD3 UR6, UPT, UPT, URZ, -UR5, URZ ;  /* 0x80000005ff067290 */ /* 0x000fc8000fffe0ff */
[----:B------:R-:W-:-:S04]  /*01f0*/  UIMAD UR6, UR6, UR9, URZ ;  /* 0x00000009060672a4 */ /* 0x000fc8000f8e02ff */
[----:B------:R-:W-:-:S04]  /*0200*/  UIMAD.WIDE.U32 UR4, UR5, UR6, UR4 ;  /* 0x00000006050472a5 */ /* 0x000fc8000f8e0004 */
[----:B------:R-:W-:Y:S01]  /*0210*/  UIMAD.WIDE.U32 UR4, UR5, UR7, URZ ;  /* 0x00000007050472a5 */ /* 0x000fe2000f8e00ff */
[----:B------:R-:W-:-:S06]  /*0220*/  R2UR UR10, R5 ;  /* 0x00000000050a72ca */ /* 0x000fcc00000e0000 */
[----:B------:R-:W-:Y:S02]  /*0230*/  UMOV UR6, UR5 ;  /* 0x0000000500067c82 */ /* 0x000fe40008000000 */
[----:B------:R-:W-:Y:S01]  /*0240*/  UIADD3 UR4, UPT, UPT, -UR6, URZ, URZ ;  /* 0x000000ff06047290 */ /* 0x000fe2000fffe1ff */
[----:B----4-:R-:W-:-:S03]  /*0250*/  ISETP.NE.U32.AND P0, PT, R6, RZ, PT ;  /* 0x000000ff0600720c */ /* 0x010fc60003f05070 */
[----:B------:R-:W-:Y:S01]  /*0260*/  UIMAD UR4, UR9, UR4, UR7 ;  /* 0x00000004090472a4 */ /* 0x000fe2000f8e0207 */
[----:B------:R-:W-:-:S03]  /*0270*/  ISETP.NE.AND.EX P0, PT, R7, RZ, PT, P0 ;  /* 0x000000ff0700720c */ /* 0x000fc60003f05300 */
[----:B------:R-:W-:-:S11]  /*0280*/  UISETP.GT.U32.AND UP1, UPT, UR10, UR4, UPT ;  /* 0x000000040a00728c */ /* 0x000fd6000bf24070 */
[----:B------:R-:W-:Y:S01]  /*0290*/  @!UP1 UIADD3 UR4, UPT, UPT, UR4, -UR9, URZ ;  /* 0x8000000904049290 */ /* 0x000fe2000fffe0ff */
[----:B------:R-:W-:Y:S01]  /*02a0*/  VOTEU.ANY UP0, P0 ;  /* 0x0000000000ff7886 */ /* 0x000fe20000000100 */
[----:B---3--:R-:W-:Y:S02]  /*02b0*/  UISETP.EQ.AND UP3, UPT, UR11, URZ, UP0 ;  /* 0x000000ff0b00728c */ /* 0x008fe40008762270 */
[----:B------:R-:W-:Y:S01]  /*02c0*/  UISETP.GE.U32.AND UP0, UPT, UR4, UR10, UPT ;  /* 0x0000000a0400728c */ /* 0x000fe2000bf06070 */
[----:B------:R-:W1:Y:S01]  /*02d0*/  LDCU UR10, c[0x0][0x3f4] ;  /* 0x00007e80ff0a77ac */ /* 0x000e620008000800 */
[----:B------:R-:W3:Y:S01]  /*02e0*/  S2UR UR5, SR_CTAID.Y ;  /* 0x00000000000579c3 */ /* 0x000ee20000002600 */
[----:B-1----:R-:W-:-:S05]  /*02f0*/  IMAD.U32 R21, RZ, RZ, UR10 ;  /* 0x0000000aff157e24 */ /* 0x002fca000f8e00ff */
[----:B------:R-:W-:-:S04]  /*0300*/  IABS R0, R21 ;  /* 0x0000001500007213 */ /* 0x000fc80000000000 */
[----:B------:R-:W-:-:S13]  /*0310*/  R2UR UR9, R0 ;  /* 0x00000000000972ca */ /* 0x000fda00000e0000 */
[----:B------:R-:W1:Y:S01]  /*0320*/  I2F.RP R0, UR9 ;  /* 0x0000000900007d06 */ /* 0x000e620008209400 */
[----:B---3--:R-:W-:Y:S02]  /*0330*/  ULOP3.LUT UR4, UR5, UR8, URZ, 0x3c, !UPT ;  /* 0x0000000805047292 */ /* 0x008fe4000f8e3cff */
[----:B------:R-:W-:-:S05]  /*0340*/  @!UP1 UIADD3 UR6, UPT, UPT, UR6, 0x1, URZ ;  /* 0x0000000106069890 */ /* 0x000fca000fffe0ff */
[----:B-1----:R-:W1:Y:S01]  /*0350*/  MUFU.RCP R0, R0 ;  /* 0x0000000000007308 */ /* 0x002e620000001000 */
[----:B------:R-:W-:-:S03]  /*0360*/  UISETP.GE.AND UP2, UPT, UR4, URZ, UPT ;  /* 0x000000ff0400728c */ /* 0x000fc6000bf46270 */
[----:B------:R-:W3:Y:S01]  /*0370*/  @UP3 LDCU.64 UR4, c[0x0][0x460] ;  /* 0x00008c00ff0437ac */ /* 0x000ee20008000a00 */
[----:B------:R-:W-:Y:S02]  /*0380*/  @UP0 UIADD3 UR6, UPT, UPT, UR6, 0x1, URZ ;  /* 0x0000000106060890 */ /* 0x000fe4000fffe0ff */
[----:B------:R-:W-:Y:S01]  /*0390*/  UISETP.NE.AND UP0, UPT, UR8, URZ, UPT ;  /* 0x000000ff0800728c */ /* 0x000fe2000bf05270 */
[----:B-1----:R-:W-:-:S04]  /*03a0*/  VIADD R4, R0, 0xffffffe ;  /* 0x0ffffffe00047836 */ /* 0x002fc80000000000 */
[----:B------:R-:W-:Y:S02]  /*03b0*/  UMOV UR44, UR6 ;  /* 0x00000006002c7c82 */ /* 0x000fe40008000000 */
[----:B------:R-:W-:Y:S01]  /*03c0*/  @!UP2 UIADD3 UR44, UPT, UPT, -UR44, URZ, URZ ;  /* 0x000000ff2c2ca290 */ /* 0x000fe2000fffe1ff */
[----:B------:R-:W1:Y:S03]  /*03d0*/  F2I.FTZ.U32.TRUNC.NTZ R4, R4 ;  /* 0x0000000400047305 */ /* 0x000e66000021f000 */
[----:B------:R-:W-:Y:S01]  /*03e0*/  @!UP0 ULOP3.LUT UR44, URZ, UR8, URZ, 0x33, !UPT ;  /* 0x00000008ff2c8292 */ /* 0x000fe2000f8e33ff */
[----:B------:R-:W-:Y:S01]  /*03f0*/  PLOP3.LUT P0, PT, PT, PT, UP3, 0x80, 0x8 ;  /* 0x000000000008781c */ /* 0x000fe20003f0f038 */
[----:B------:R-:W4:Y:S01]  /*0400*/  S2R R22, SR_TID.X ;  /* 0x0000000000167919 */ /* 0x000f220000002100 */
[----:B------:R-:W-:Y:S02]  /*0410*/  UP2UR UR40, UPR, URZ, 0x8 ;  /* 0x00000008ff287883 */ /* 0x000fe40008000000 */
[----:B---3--:R-:W-:Y:S01]  /*0420*/  @UP3 UIMAD.WIDE UR4, UR44, 0x4, UR4 ;  /* 0x000000042c0438a5 */ /* 0x008fe2000f8e0204 */
[----:B------:R-:W3:Y:S05]  /*0430*/  LDCU UR8, c[0x0][0x3e8] ;  /* 0x00007d00ff0877ac */ /* 0x000eea0008000800 */
[----:B0-----:R-:W-:Y:S01]  /*0440*/  MOV R3, UR5 ;  /* 0x0000000500037c02 */ /* 0x001fe20008000f00 */
[----:B------:R-:W-:Y:S01]  /*0450*/  IMAD.U32 R2, RZ, RZ, UR4 ;  /* 0x00000004ff027e24 */ /* 0x000fe2000f8e00ff */
[----:B-1----:R-:W-:-:S04]  /*0460*/  R2UR UR5, R4 ;  /* 0x00000000040572ca */ /* 0x002fc800000e0000 */
[----:B------:R0:W5:Y:S01]  /*0470*/  @P0 LDG.E R8, desc[UR36][R2.64] ;  /* 0x0000002402080981 */ /* 0x000162000c1e1900 */
[----:B------:R-:W-:-:S08]  /*0480*/  UMOV UR4, URZ ;  /* 0x000000ff00047c82 */ /* 0x000fd00008000000 */
[----:B------:R-:W-:-:S04]  /*0490*/  UIADD3 UR6, UPT, UPT, URZ, -UR5, URZ ;  /* 0x80000005ff067290 */ /* 0x000fc8000fffe0ff */
[----:B------:R-:W-:-:S04]  /*04a0*/  UIMAD UR6, UR6, UR9, URZ ;  /* 0x00000009060672a4 */ /* 0x000fc8000f8e02ff */
[----:B------:R-:W-:Y:S01]  /*04b0*/  UIMAD.WIDE.U32 UR4, UR5, UR6, UR4 ;  /* 0x00000006050472a5 */ /* 0x000fe2000f8e0004 */
[----:B--2---:R-:W-:-:S13]  /*04c0*/  R2UR UR42, R9 ;  /* 0x00000000092a72ca */ /* 0x004fda00000e0000 */
[----:B------:R-:W-:-:S06]  /*04d0*/  UIADD3 UR41, UPT, UPT, UR42, -0x1, URZ ;  /* 0xffffffff2a297890 */ /* 0x000fcc000fffe0ff */
[----:B0-----:R-:W-:-:S04]  /*04e0*/  IABS R2, UR41 ;  /* 0x0000002900027c13 */ /* 0x001fc80008000000 */
[----:B------:R-:W-:-:S13]  /*04f0*/  R2UR UR7, R2 ;  /* 0x00000000020772ca */ /* 0x000fda00000e0000 */
[----:B------:R-:W-:-:S04]  /*0500*/  UIMAD.WIDE.U32 UR4, UR5, UR7, URZ ;  /* 0x00000007050472a5 */ /* 0x000fc8000f8e00ff */
[----:B------:R-:W-:-:S04]  /*0510*/  UIADD3 UR5, UPT, UPT, -UR5, URZ, URZ ;  /* 0x000000ff05057290 */ /* 0x000fc8000fffe1ff */
[----:B------:R-:W-:-:S04]  /*0520*/  UIMAD UR4, UR9, UR5, UR7 ;  /* 0x00000005090472a4 */ /* 0x000fc8000f8e0207 */
[----:B------:R-:W-:Y:S02]  /*0530*/  UISETP.GT.U32.AND UP0, UPT, UR9, UR4, UPT ;  /* 0x000000040900728c */ /* 0x000fe4000bf04070 */
[----:B------:R-:W-:Y:S01]  /*0540*/  UISETP.GE.AND UP3, UPT, UR41, URZ, UPT ;  /* 0x000000ff2900728c */ /* 0x000fe2000bf66270 */
[----:B------:R-:W-:Y:S01]  /*0550*/  S2UR UR45, SR_CTAID.X ;  /* 0x00000000002d79c3 */ /* 0x000fe20000002500 */
[----:B------:R-:W0:Y:S07]  /*0560*/  LDCU UR5, c[0x0][0x3f8] ;  /* 0x00007f00ff0577ac */ /* 0x000e2e0008000800 */
[----:B------:R-:W-:-:S04]  /*0570*/  @!UP0 UIADD3 UR4, UPT, UPT, UR4, -UR9, URZ ;  /* 0x8000000904048290 */ /* 0x000fc8000fffe0ff */
[----:B------:R-:W-:Y:S02]  /*0580*/  UISETP.GT.U32.AND UP2, UPT, UR9, UR4, UPT ;  /* 0x000000040900728c */ /* 0x000fe4000bf44070 */
[----:B------:R-:W-:-:S09]  /*0590*/  UISETP.NE.AND UP0, UPT, UR10, URZ, UPT ;  /* 0x000000ff0a00728c */ /* 0x000fd2000bf05270 */
[----:B------:R-:W-:Y:S01]  /*05a0*/  @!UP2 UIADD3 UR4, UPT, UPT, UR4, -UR9, URZ ;  /* 0x800000090404a290 */ /* 0x000fe2000fffe0ff */
[----:B------:R-:W0:Y:S06]  /*05b0*/  S2UR UR12, SR_CTAID.Y ;  /* 0x00000000000c79c3 */ /* 0x000e2c0000002600 */
[----:B------:R-:W-:Y:S02]  /*05c0*/  UMOV UR13, UR4 ;  /* 0x00000004000d7c82 */ /* 0x000fe40008000000 */
[----:B------:R-:W-:Y:S02]  /*05d0*/  @!UP3 UIADD3 UR13, UPT, UPT, -UR13, URZ, URZ ;  /* 0x000000ff0d0db290 */ /* 0x000fe4000fffe1ff */
[----:B------:R-:W-:-:S06]  /*05e0*/  @!UP0 ULOP3.LUT UR13, URZ, UR10, URZ, 0x33, !UPT ;  /* 0x0000000aff0d8292 */ /* 0x000fcc000f8e33ff */
[----:B------:R-:W-:Y:S01]  /*05f0*/  IMAD.U32 R36, RZ, RZ, UR13 ;  /* 0x0000000dff247e24 */ /* 0x000fe2000f8e00ff */
[----:B---3--:R-:W-:-:S04]  /*0600*/  UISETP.NE.AND UP1, UPT, UR8, URZ, UPT ;  /* 0x000000ff0800728c */ /* 0x008fc8000bf25270 */
[----:B------:R1:W-:Y:S01]  /*0610*/  STL [R1+0x180], R36 ;  /* 0x0001802401007387 */ /* 0x0003e20000100800 */
[----:B----4-:R-:W-:Y:S01]  /*0620*/  ISETP.GT.U32.AND P4, PT, R22, 0x1f, PT ;  /* 0x0000001f1600780c */ /* 0x010fe20003f84070 */
[----:B0-----:R-:W-:-:S05]  /*0630*/  UIMAD UR43, UR12, UR5, UR45 ;  /* 0x000000050c2b72a4 */ /* 0x001fca000f8e022d */
[----:B------:R-:W-:Y:S01]  /*0640*/  @UP1 USHF.L.U32 UR7, UR45, 0x7, URZ ;  /* 0x000000072d071899 */ /* 0x000fe200080006ff */
[----:B------:R-:W-:Y:S01]  /*0650*/  BSSY.RECONVERGENT B0, `(.L_x_794) ;  /* 0x000001d000007945 */ /* 0x000fe20003800200 */
[----:B------:R-:W-:Y:S01]  /*0660*/  @!UP1 USHF.L.U32 UR6, UR43, 0x7, URZ ;  /* 0x000000072b069899 */ /* 0x000fe200080006ff */
[----:B------:R-:W-:Y:S01]  /*0670*/  UMOV UR39, URZ ;  /* 0x000000ff00277c82 */ /* 0x000fe20008000000 */
[----:B------:R-:W-:Y:S02]  /*0680*/  @UP1 UIMAD UR6, UR12, UR8, UR7 ;  /* 0x000000080c0612a4 */ /* 0x000fe4000f8e0207 */
[----:B------:R-:W-:Y:S01]  /*0690*/  UIMAD UR44, UR44, UR5, URZ ;  /* 0x000000052c2c72a4 */ /* 0x000fe2000f8e02ff */
[----:B------:R-:W-:Y:S02]  /*06a0*/  CS2R R30, SRZ ;  /* 0x00000000001e7805 */ /* 0x000fe4000001ff00 */
        /* <DEDUP_REMOVED lines=20> */
[C---:B-1----:R-:W-:Y:S01]  /*07f0*/  @!P0 FMUL.FTZ R30, R2.reuse, R11 ;  /* 0x0000000b021e8220 */ /* 0x042fe20000410000 */
[----:B--2---:R-:W-:-:S06]  /*0800*/  @!P0 FMUL.FTZ R31, R2, R31 ;  /* 0x0000001f021f8220 */ /* 0x004fcc0000410000 */
[----:B------:R0:W5:Y:S02]  /*0810*/  @P0 LDG.E.128 R28, desc[UR36][R4.64] ;  /* 0x00000024041c0981 */ /* 0x000164000c1e1d00 */
.L_x_795:
[----:B------:R-:W-:Y:S05]  /*0820*/  BSYNC.RECONVERGENT B0 ;  /* 0x0000000000007941 */ /* 0x000fea0003800200 */
.L_x_794:
[----:B------:R-:W1:Y:S01]  /*0830*/  LDC.64 R2, c[0x0][0x418] ;  /* 0x00010600ff027b82 */ /* 0x000e620000000a00 */
[----:B------:R-:W2:Y:S01]  /*0840*/  LDCU.64 UR8, c[0x0][0x3a0] ;  /* 0x00007400ff0877ac */ /* 0x000ea20008000a00 */
[----:B------:R-:W3:Y:S01]  /*0850*/  S2R R13, SR_CTAID.X ;  /* 0x00000000000d7919 */ /* 0x000ee20000002500 */
[----:B------:R-:W-:Y:S02]  /*0860*/  CS2R R34, SRZ ;  /* 0x0000000000227805 */ /* 0x000fe4000001ff00 */
[----:B------:R-:W-:Y:S01]  /*0870*/  CS2R R32, SRZ ;  /* 0x0000000000207805 */ /* 0x000fe2000001ff00 */
[----:B------:R-:W4:Y:S01]  /*0880*/  LDCU.64 UR6, c[0x0][0x390] ;  /* 0x00007200ff0677ac */ /* 0x000f220008000a00 */
[----:B------:R-:W-:Y:S02]  /*0890*/  UISETP.NE.AND UP0, UPT, UR40, URZ, UPT ;  /* 0x000000ff2800728c */ /* 0x000fe4000bf05270 */
[----:B------:R-:W-:-:S04]  /*08a0*/  USHF.L.U32 UR43, UR43, 0x7, URZ ;  /* 0x000000072b2b7899 */ /* 0x000fc800080006ff */
[----:B------:R-:W-:Y:S02]  /*08b0*/  PLOP3.LUT P5, PT, PT, PT, UP0, 0x80, 0x8 ;  /* 0x000000000008781c */ /* 0x000fe40003faf008 */
[----:B------:R-:W-:Y:S02]  /*08c0*/  PLOP3.LUT P2, PT, PT, PT, UP0, 0x40, 0x4 ;  /* 0x000000000004781c */ /* 0x000fe40003f4e808 */
[----:B--2---:R-:W-:Y:S02]  /*08d0*/  ISETP.NE.U32.AND P3, PT, RZ, UR8, PT ;  /* 0x00000008ff007c0c */ /* 0x004fe4000bf65070 */
[----:B------:R-:W-:Y:S02]  /*08e0*/  ISETP.GT.U32.OR P2, PT, R22, 0x1f, P2 ;  /* 0x0000001f1600780c */ /* 0x000fe40001744470 */
[----:B------:R-:W-:Y:S02]  /*08f0*/  ISETP.NE.AND.EX P3, PT, RZ, UR9, PT, P3 ;  /* 0x00000009ff007c0c */ /* 0x000fe4000bf65330 */
[----:B-1----:R-:W-:-:S02]  /*0900*/  ISETP.NE.U32.AND P1, PT, R2, RZ, PT ;  /* 0x000000ff0200720c */ /* 0x002fc40003f25070 */
[----:B----4-:R-:W-:Y:S02]  /*0910*/  ISETP.NE.U32.AND P0, PT, RZ, UR6, PT ;  /* 0x00000006ff007c0c */ /* 0x010fe4000bf05070 */
[C---:B------:R-:W-:Y:S02]  /*0920*/  ISETP.GT.U32.OR P3, PT, R22.reuse, 0x1f, !P3 ;  /* 0x0000001f1600780c */ /* 0x040fe40005f64470 */
[----:B------:R-:W-:Y:S02]  /*0930*/  ISETP.NE.AND.EX P1, PT, R3, RZ, PT, P1 ;  /* 0x000000ff0300720c */ /* 0x000fe40003f25310 */
[----:B------:R-:W-:Y:S01]  /*0940*/  ISETP.NE.AND.EX P0, PT, RZ, UR7, PT, P0 ;  /* 0x00000007ff007c0c */ /* 0x000fe2000bf05300 */
[----:B------:R-:W1:Y:S01]  /*0950*/  @!P4 LDC.64 R2, c[0x0][0x3b8] ;  /* 0x0000ee00ff02cb82 */ /* 0x000e620000000a00 */
[----:B------:R-:W-:Y:S01]  /*0960*/  ISETP.NE.OR P3, PT, RZ, UR11, P3 ;  /* 0x0000000bff007c0c */ /* 0x000fe20009f65670 */
[----:B------:R-:W-:Y:S01]  /*0970*/  VOTEU.ALL UP0, P2 ;  /* 0x0000000000ff7886 */ /* 0x000fe20001000000 */
[----:B------:R-:W-:Y:S01]  /*0980*/  ISETP.GT.U32.OR P0, PT, R22, 0x1f, !P0 ;  /* 0x0000001f1600780c */ /* 0x000fe20004704470 */
[----:B---3--:R-:W-:Y:S01]  /*0990*/  IMAD R13, R13, 0x80, R0 ;  /* 0x000000800d0d7824 */ /* 0x008fe200078e0200 */
[----:B-----5:R-:W-:Y:S01]  /*09a0*/  @P5 R2UR UR39, R8 ;  /* 0x00000000082752ca */ /* 0x020fe200000e0000 */
[----:B------:R-:W-:-:S04]  /*09b0*/  @!P4 IMAD R8, R22, R21, UR41 ;  /* 0x000000291608ce24 */ /* 0x000fc8000f8e0215 */
[----:B------:R-:W2:Y:S01]  /*09c0*/  @P1 LDC.64 R10, c[0x0][0x418] ;  /* 0x00010600ff0a1b82 */ /* 0x000ea20000000a00 */
[----:B------:R-:W-:-:S05]  /*09d0*/  @!P4 SHF.L.U32 R12, R8, 0x2, RZ ;  /* 0x00000002080cc819 */ /* 0x000fca00000006ff */
[----:B------:R-:W-:Y:S02]  /*09e0*/  @!P4 IMAD R15, R21, UR43, R12 ;  /* 0x0000002b150fcc24 */ /* 0x000fe4000f8e020c */
[----:B------:R-:W3:Y:S01]  /*09f0*/  @!P3 LDC.64 R6, c[0x0][0x3a0] ;  /* 0x0000e800ff06bb82 */ /* 0x000ee20000000a00 */
[----:B------:R-:W-:Y:S01]  /*0a00*/  @!UP0 UIMAD UR4, UR39, UR5, URZ ;  /* 0x00000005270482a4 */ /* 0x000fe2000f8e02ff */
[----:B------:R-:W-:Y:S02]  /*0a10*/  CS2R R26, SRZ ;  /* 0x00000000001a7805 */ /* 0x000fe4000001ff00 */
[----:B------:R-:W-:Y:S02]  /*0a20*/  CS2R R24, SRZ ;  /* 0x0000000000187805 */ /* 0x000fe4000001ff00 */
[----:B------:R-:W-:Y:S01]  /*0a30*/  CS2R R18, SRZ ;  /* 0x0000000000127805 */ /* 0x000fe2000001ff00 */
[----:B-1----:R-:W-:Y:S01]  /*0a40*/  @!P4 IMAD.WIDE R2, R15, 0x4, R2 ;  /* 0x000000040f02c825 */ /* 0x002fe200078e0202 */
[----:B0-----:R-:W0:Y:S03]  /*0a50*/  @!P0 LDC.64 R4, c[0x0][0x390] ;  /* 0x0000e400ff048b82 */ /* 0x001e260000000a00 */
[----:B------:R-:W-:Y:S01]  /*0a60*/  IMAD.U32 R12, RZ, RZ, UR4 ;  /* 0x00000004ff0c7e24 */ /* 0x000fe2000f8e00ff */
[----:B------:R-:W4:Y:S01]  /*0a70*/  @!P4 LDG.E.128 R24, desc[UR36][R2.64] ;  /* 0x000000240218c981 */ /* 0x000f22000c1e1d00 */
[----:B------:R-:W1:Y:S03]  /*0a80*/  LDCU.U8 UR4, c[0x0][0x404] ;  /* 0x00008080ff0477ac */ /* 0x000e660008000000 */
[----:B------:R-:W-:Y:S01]  /*0a90*/  @!P2 LEA R15, R12, R13, 0x7 ;  /* 0x0000000d0c0fa211 */ /* 0x000fe200078e38ff */
[----:B------:R-:W1:Y:S01]  /*0aa0*/  @!P2 LDC.64 R8, c[0x0][0x450] ;  /* 0x00011400ff08ab82 */ /* 0x000e620000000a00 */
[----:B--2---:R-:W-:Y:S01]  /*0ab0*/  @P1 IMAD.WIDE.U32 R10, R17, 0x4, R10 ;  /* 0x00000004110a1825 */ /* 0x004fe200078e000a */
[----:B------:R-:W-:-:S05]  /*0ac0*/  CS2R R16, SRZ ;  /* 0x0000000000107805 */ /* 0x000fca000001ff00 */
[----:B------:R-:W2:Y:S01]  /*0ad0*/  @P1 LDG.E R10, desc[UR36][R10.64] ;  /* 0x000000240a0a1981 */ /* 0x000ea2000c1e1900 */
[----:B---3--:R-:W-:-:S05]  /*0ae0*/  @!P3 IMAD.WIDE.U32 R6, R13, 0x4, R6 ;  /* 0x000000040d06b825 */ /* 0x008fca00078e0006 */
[----:B------:R-:W4:Y:S01]  /*0af0*/  @!P3 LDG.E.128 R16, desc[UR36][R6.64] ;  /* 0x000000240610b981 */ /* 0x000f22000c1e1d00 */
[----:B0-----:R-:W-:-:S05]  /*0b00*/  @!P0 IMAD.WIDE.U32 R4, R13, 0x4, R4 ;  /* 0x000000040d048825 */ /* 0x001fca00078e0004 */
[----:B------:R0:W3:Y:S01]  /*0b10*/  @!P0 LDG.E.128 R32, desc[UR36][R4.64] ;  /* 0x0000002404208981 */ /* 0x0000e2000c1e1d00 */
[----:B-1----:R-:W-:-:S05]  /*0b20*/  @!P2 IMAD.WIDE R8, R15, 0x4, R8 ;  /* 0x000000040f08a825 */ /* 0x002fca00078e0208 */
[----:B------:R-:W3:Y:S01]  /*0b30*/  @!P2 LDG.E.128 R12, desc[UR36][R8.64] ;  /* 0x00000024080ca981 */ /* 0x000ee2000c1e1d00 */
[----:B0-----:R-:W0:Y:S01]  /*0b40*/  LDC R5, c[0x0][0x400] ;  /* 0x00010000ff057b82 */ /* 0x001e220000000800 */
[----:B------:R-:W-:Y:S01]  /*0b50*/  IMAD.MOV R112, RZ, RZ, -R21 ;  /* 0x000000ffff707224 */ /* 0x000fe200078e0a15 */
[----:B------:R-:W-:-:S04]  /*0b60*/  ISETP.NE.AND P0, PT, RZ, UR4, PT ;  /* 0x00000004ff007c0c */ /* 0x000fc8000bf05270 */
[----:B------:R-:W-:Y:S02]  /*0b70*/  VIADDMNMX R112, R112, UR42, RZ, !PT ;  /* 0x0000002a70707c46 */ /* 0x000fe4000f8001ff */
[----:B------:R-:W-:Y:S02]  /*0b80*/  ISETP.NE.AND P3, PT, RZ, UR11, PT ;  /* 0x0000000bff007c0c */ /* 0x000fe4000bf65270 */
[----:B------:R-:W-:Y:S01]  /*0b90*/  R2UR UR5, R112 ;  /* 0x00000000700572ca */ /* 0x000fe200000e0000 */
[----:B------:R-:W-:Y:S01]  /*0ba0*/  UMOV UR38, URZ ;  /* 0x000000ff00267c82 */ /* 0x000fe20008000000 */
[----:B------:R-:W-:Y:S01]  /*0bb0*/  BSSY.RECONVERGENT B6, `(.L_x_796) ;  /* 0x0000121000067945 */ /* 0x000fe20003800200 */
[----:B0-----:R-:W-:-:S10]  /*0bc0*/  ISETP.LT.OR P0, PT, R5, 0x1, P0 ;  /* 0x000000010500780c */ /* 0x001fd40000701670 */
[----:B------:R-:W-:Y:S01]  /*0bd0*/  IMAD.U32 R2, RZ, RZ, UR5 ;  /* 0x00000005ff027e24 */ /* 0x000fe2000f8e00ff */
[----:B--2---:R-:W-:Y:S01]  /*0be0*/  @P1 R2UR UR38, R10 ;  /* 0x000000000a2612ca */ /* 0x004fe200000e0000 */
[----:B----4-:R-:W-:Y:S01]  /*0bf0*/  @!P3 FADD.FTZ R24, R24, R16 ;  /* 0x000000101818b221 */ /* 0x010fe20000010000 */
[----:B------:R-:W-:Y:S01]  /*0c00*/  @!P3 FADD.FTZ R25, R25, R17 ;  /* 0x000000111919b221 */ /* 0x000fe20000010000 */
[----:B------:R-:W-:Y:S01]  /*0c10*/  @!P3 FADD.FTZ R26, R26, R18 ;  /* 0x000000121a1ab221 */ /* 0x000fe20000010000 */
[----:B------:R-:W-:Y:S01]  /*0c20*/  @!P3 FADD.FTZ R27, R27, R19 ;  /* 0x000000131b1bb221 */ /* 0x000fe20000010000 */
[----:B---3--:R-:W-:Y:S01]  /*0c30*/  FADD.FTZ R28, R32, R28 ;  /* 0x0000001c201c7221 */ /* 0x008fe20000010000 */
[----:B------:R-:W-:Y:S01]  /*0c40*/  FADD.FTZ R29, R33, R29 ;  /* 0x0000001d211d7221 */ /* 0x000fe20000010000 */
[----:B------:R-:W-:Y:S01]  /*0c50*/  FADD.FTZ R30, R34, R30 ;  /* 0x0000001e221e7221 */ /* 0x000fe20000010000 */
[----:B------:R-:W-:Y:S01]  /*0c60*/  FADD.FTZ R31, R35, R31 ;  /* 0x0000001f231f7221 */ /* 0x000fe20000010000 */
[----:B------:R-:W-:Y:S01]  /*0c70*/  @!P2 FMUL.FTZ R24, R24, R12 ;  /* 0x0000000c1818a220 */ /* 0x000fe20000410000 */
[----:B------:R-:W-:Y:S01]  /*0c80*/  @!P2 FMUL.FTZ R25, R25, R13 ;  /* 0x0000000d1919a220 */ /* 0x000fe20000410000 */
[----:B------:R-:W-:Y:S01]  /*0c90*/  @!P2 FMUL.FTZ R26, R26, R14 ;  /* 0x0000000e1a1aa220 */ /* 0x000fe20000410000 */
[----:B------:R-:W-:Y:S01]  /*0ca0*/  @!P2 FMUL.FTZ R27, R27, R15 ;  /* 0x0000000f1b1ba220 */ /* 0x000fe20000410000 */
[----:B------:R-:W-:Y:S06]  /*0cb0*/  @P0 BRA `(.L_x_797) ;  /* 0x00000004002c0947 */ /* 0x000fec0003800000 */
[----:B------:R-:W-:Y:S05]  /*0cc0*/  @P3 BRA `(.L_x_798) ;  /* 0x0000000000a83947 */ /* 0x000fea0003800000 */
[----:B------:R-:W-:-:S13]  /*0cd0*/  ISETP.GE.AND P0, PT, R0, R5, PT ;  /* 0x000000050000720c */ /* 0x000fda0003f06270 */
[----:B------:R-:W-:Y:S05]  /*0ce0*/  @P0 BRA `(.L_x_799) ;  /* 0x0000001000340947 */ /* 0x000fea0003800000 */
[----:B------:R-:W-:Y:S01]  /*0cf0*/  I2FP.F32.U32 R2, R5 ;  /* 0x0000000500027245 */ /* 0x000fe20000201000 */
[----:B------:R-:W-:Y:S01]  /*0d00*/  UIADD3 UR4, UPT, UPT, -UR38, UR11, URZ ;  /* 0x0000000b26047290 */ /* 0x000fe2000fffe1ff */
[----:B------:R-:W-:Y:S02]  /*0d10*/  IADD3 R3, PT, PT, R0, 0x2, RZ ;  /* 0x0000000200037810 */ /* 0x000fe40007ffe0ff */
[----:B------:R-:W-:Y:S02]  /*0d20*/  I2FP.F32.U32 R0, R0 ;  /* 0x0000000000007245 */ /* 0x000fe40000201000 */
[----:B------:R-:W0:Y:S01]  /*0d30*/  MUFU.RCP R2, R2 ;  /* 0x0000000200027308 */ /* 0x000e220000001000 */
[----:B------:R-:W-:-:S05]  /*0d40*/  I2FP.F32.U32 R3, R3 ;  /* 0x0000000300037245 */ /* 0x000fca0000201000 */
[-C--:B0-----:R-:W-:Y:S01]  /*0d50*/  FMUL.FTZ R3, R3, R2.reuse ;  /* 0x0000000203037220 */ /* 0x081fe20000410000 */
[----:B------:R-:W-:-:S03]  /*0d60*/  FMUL.FTZ R0, R0, R2 ;  /* 0x0000000200007220 */ /* 0x000fc60000410000 */
[----:B------:R-:W-:Y:S01]  /*0d70*/  FMUL.FTZ R4, R3, 13.28771209716796875 ;  /* 0x41549a7803047820 */ /* 0x000fe20000410000 */
[----:B------:R-:W-:Y:S01]  /*0d80*/  FMUL.FTZ R3, R0, 13.28771209716796875 ;  /* 0x41549a7800037820 */ /* 0x000fe20000410000 */
[----:B------:R-:W-:Y:S02]  /*0d90*/  I2FP.F32.S32 R0, UR4 ;  /* 0x0000000400007c45 */ /* 0x000fe40008201400 */
        /* <DEDUP_REMOVED lines=9> */
[-C--:B0-----:R-:W-:Y:S01]  /*0e30*/  FMUL.FTZ R7, R31, R5.reuse ;  /* 0x000000051f077220 */ /* 0x081fe20000410000 */
[-C--:B------:R-:W-:Y:S01]  /*0e40*/  FMUL.FTZ R9, R27, R5.reuse ;  /* 0x000000051b097220 */ /* 0x080fe20000410000 */
[-C--:B------:R-:W-:Y:S01]  /*0e50*/  FMUL.FTZ R8, R30, R5.reuse ;  /* 0x000000051e087220 */ /* 0x080fe20000410000 */
[----:B------:R-:W-:-:S04]  /*0e60*/  FMUL.FTZ R10, R26, R5 ;  /* 0x000000051a0a7220 */ /* 0x000fc80000410000 */
[----:B------:R-:W0:Y:S01]  /*0e70*/  MUFU.COS R0, R11 ;  /* 0x0000000b00007308 */ /* 0x000e220000000000 */
[-C--:B-1----:R-:W-:Y:S01]  /*0e80*/  FMUL.FTZ R3, R29, R2.reuse ;  /* 0x000000021d037220 */ /* 0x082fe20000410000 */
[-C--:B------:R-:W-:Y:S01]  /*0e90*/  FMUL.FTZ R5, R25, R2.reuse ;  /* 0x0000000219057220 */ /* 0x080fe20000410000 */
[-C--:B------:R-:W-:Y:S01]  /*0ea0*/  FMUL.FTZ R4, R28, R2.reuse ;  /* 0x000000021c047220 */ /* 0x080fe20000410000 */
[----:B------:R-:W-:Y:S01]  /*0eb0*/  FMUL.FTZ R2, R24, R2 ;  /* 0x0000000218027220 */ /* 0x000fe20000410000 */
[-C--:B--2---:R-:W-:Y:S01]  /*0ec0*/  FFMA.FTZ R7, R30, R6.reuse, -R7 ;  /* 0x000000061e077223 */ /* 0x084fe20000010807 */
[-C--:B------:R-:W-:Y:S01]  /*0ed0*/  FFMA.FTZ R26, R26, R6.reuse, -R9 ;  /* 0x000000061a1a7223 */ /* 0x080fe20000010809 */
[-C--:B------:R-:W-:Y:S01]  /*0ee0*/  FFMA.FTZ R31, R31, R6.reuse, R8 ;  /* 0x000000061f1f7223 */ /* 0x080fe20000010008 */
[----:B------:R-:W-:Y:S01]  /*0ef0*/  FFMA.FTZ R27, R27, R6, R10 ;  /* 0x000000061b1b7223 */ /* 0x000fe2000001000a */
[----:B------:R-:W-:Y:S02]  /*0f00*/  IMAD.MOV.U32 R30, RZ, RZ, R7 ;  /* 0x000000ffff1e7224 */ /* 0x000fe400078e0007 */
[-C--:B0-----:R-:W-:Y:S01]  /*0f10*/  FFMA.FTZ R3, R28, R0.reuse, -R3 ;  /* 0x000000001c037223 */ /* 0x081fe20000010803 */
[-C--:B------:R-:W-:Y:S01]  /*0f20*/  FFMA.FTZ R24, R24, R0.reuse, -R5 ;  /* 0x0000000018187223 */ /* 0x080fe20000010805 */
[-C--:B------:R-:W-:Y:S01]  /*0f30*/  FFMA.FTZ R29, R29, R0.reuse, R4 ;  /* 0x000000001d1d7223 */ /* 0x080fe20000010004 */
[----:B------:R-:W-:Y:S01]  /*0f40*/  FFMA.FTZ R25, R25, R0, R2 ;  /* 0x0000000019197223 */ /* 0x000fe20000010002 */
[----:B------:R-:W-:Y:S01]  /*0f50*/  IMAD.MOV.U32 R28, RZ, RZ, R3 ;  /* 0x000000ffff1c7224 */ /* 0x000fe200078e0003 */
[----:B------:R-:W-:Y:S06]  /*0f60*/  BRA `(.L_x_799) ;  /* 0x0000000c00947947 */ /* 0x000fec0003800000 */
.L_x_798:
        /* <DEDUP_REMOVED lines=23> */
[----:B------:R-:W-:-:S06]  /*10e0*/  FMUL.FTZ R8, R30, R8 ;  /* 0x000000081e087220 */ /* 0x000fcc0000410000 */
[----:B------:R-:W0:Y:S01]  /*10f0*/  MUFU.COS R0, R3 ;  /* 0x0000000300007308 */ /* 0x000e220000000000 */
[-C--:B-1----:R-:W-:Y:S01]  /*1100*/  FMUL.FTZ R5, R29, R4.reuse ;  /* 0x000000041d057220 */ /* 0x082fe20000410000 */
[----:B------:R-:W-:Y:S01]  /*1110*/  FMUL.FTZ R4, R28, R4 ;  /* 0x000000041c047220 */ /* 0x000fe20000410000 */
[-C--:B--2---:R-:W-:Y:S01]  /*1120*/  FFMA.FTZ R30, R30, R6.reuse, -R9 ;  /* 0x000000061e1e7223 */ /* 0x084fe20000010809 */
[----:B------:R-:W-:Y:S01]  /*1130*/  FFMA.FTZ R31, R31, R6, R8 ;  /* 0x000000061f1f7223 */ /* 0x000fe20000010008 */
[-C--:B0-----:R-:W-:Y:S01]  /*1140*/  FFMA.FTZ R28, R28, R0.reuse, -R5 ;  /* 0x000000001c1c7223 */ /* 0x081fe20000010805 */
[----:B------:R-:W-:Y:S01]  /*1150*/  FFMA.FTZ R29, R29, R0, R4 ;  /* 0x000000001d1d7223 */ /* 0x000fe20000010004 */
[----:B------:R-:W-:Y:S06]  /*1160*/  BRA `(.L_x_799) ;  /* 0x0000000c00147947 */ /* 0x000fec0003800000 */
.L_x_797:
        /* <DEDUP_REMOVED lines=27> */
[----:B------:R-:W-:Y:S01]  /*1320*/  @P0 VIADD R3, R3, 0x1 ;  /* 0x0000000103030836 */ /* 0x000fe20000000000 */
[----:B------:R-:W-:-:S04]  /*1330*/  ISETP.GE.AND P0, PT, R0, R5, PT ;  /* 0x000000050000720c */ /* 0x000fc80003f06270 */
[----:B------:R-:W-:-:S05]  /*1340*/  MOV R32, R3 ;  /* 0x0000000300207202 */ /* 0x000fca0000000f00 */
[----:B------:R-:W-:Y:S01]  /*1350*/  @!P2 IMAD.MOV R32, RZ, RZ, -R32 ;  /* 0x000000ffff20a224 */ /* 0x000fe200078e0a20 */
        /* <DEDUP_REMOVED lines=13> */
[----:B------:R-:W-:Y:S01]  /*1430*/  IMAD.MOV.U32 R13, RZ, RZ, RZ ;  /* 0x000000ffff0d7224 */ /* 0x000fe200078e00ff */
[----:B------:R-:W4:Y:S01]  /*1440*/  LDCU.64 UR8, c[0x4][0x90] ;  /* 0x01001200ff0877ac */ /* 0x000f220008000a00 */
[----:B0-----:R-:W-:Y:S01]  /*1450*/  MOV R4, UR4 ;  /* 0x0000000400047c02 */ /* 0x001fe20008000f00 */
[----:B------:R-:W-:-:S02]  /*1460*/  IMAD.U32 R5, RZ, RZ, UR5 ;  /* 0x00000005ff057e24 */ /* 0x000fc4000f8e00ff */
[----:B---3--:R-:W-:Y:S01]  /*1470*/  IMAD.U32 R6, RZ, RZ, UR6 ;  /* 0x00000006ff067e24 */ /* 0x008fe2000f8e00ff */
[----:B------:R-:W-:Y:S01]  /*1480*/  MOV R7, UR7 ;  /* 0x0000000700077c02 */ /* 0x000fe20008000f00 */
[----:B----4-:R-:W-:Y:S02]  /*1490*/  IMAD.U32 R10, RZ, RZ, UR8 ;  /* 0x00000008ff0a7e24 */ /* 0x010fe4000f8e00ff */
[----:B-1----:R-:W-:-:S07]  /*14a0*/  IMAD.U32 R11, RZ, RZ, UR9 ;  /* 0x00000009ff0b7e24 */ /* 0x002fce000f8e00ff */
[----:B------:R-:W-:-:S07]  /*14b0*/  LEPC R20, `(.L_x_800) ;  /* 0x000000001014794e */ /* 0x000fce0000000000 */
[----:B--2---:R-:W-:Y:S05]  /*14c0*/  CALL.ABS.NOINC R2 ;  /* 0x0000000002007343 */ /* 0x004fea0003c00000 */
.L_x_800:
        /* <DEDUP_REMOVED lines=9> */
[----:B------:R-:W-:-:S04]  /*1560*/  IMAD R5, R23, R32, R33 ;  /* 0x0000002017057224 */ /* 0x000fc800078e0221 */
[----:B------:R-:W-:-:S05]  /*1570*/  IMAD R3, R5, 0x4, R0 ;  /* 0x0000000405037824 */ /* 0x000fca00078e0200 */
[----:B------:R1:W-:Y:S01]  /*1580*/  STS.128 [R3], R28 ;  /* 0x0000001c03007388 */ /* 0x0003e20000000c00 */
[----:B0-----:R-:W-:-:S13]  /*1590*/  ISETP.NE.AND P0, PT, RZ, UR4, PT ;  /* 0x00000004ff007c0c */ /* 0x001fda000bf05270 */
[----:B------:R-:W-:-:S05]  /*15a0*/  @!P0 LEA R4, R5, R2, 0x2 ;  /* 0x0000000205048211 */ /* 0x000fca00078e10ff */
[----:B------:R1:W-:Y:S02]  /*15b0*/  @!P0 STS.128 [R4], R24 ;  /* 0x0000001804008388 */ /* 0x0003e40000000c00 */
.L_x_801:
        /* <DEDUP_REMOVED lines=12> */
[----:B------:R-:W-:Y:S02]  /*1680*/  BSSY.RECONVERGENT B1, `(.L_x_804) ;  /* 0x0000062000017945 */ /* 0x000fe40003800200 */
[----:B------:R-:W-:Y:S01]  /*1690*/  IMAD R20, R23, 0x4, R15 ;  /* 0x0000000417147824 */ /* 0x000fe200078e020f */
[----:B------:R1:W2:Y:S04]  /*16a0*/  LDS R28, [R15] ;  /* 0x000000000f1c7984 */ /* 0x0002a80000000800 */
[----:B------:R1:W3:Y:S04]  /*16b0*/  LDS R30, [R15+0x4] ;  /* 0x000004000f1e7984 */ /* 0x0002e80000000800 */
[----:B------:R1:W4:Y:S04]  /*16c0*/  LDS R29, [R20] ;  /* 0x00000000141d7984 */ /* 0x0003280000000800 */
[----:B------:R1:W1:Y:S01]  /*16d0*/  LDS R31, [R20+0x4] ;  /* 0x00000400141f7984 */ /* 0x0002620000000800 */
[----:B0-----:R-:W-:-:S13]  /*16e0*/  ISETP.NE.AND P0, PT, R8, RZ, PT ;  /* 0x000000ff0800720c */ /* 0x001fda0003f05270 */
[----:B-1234-:R-:W-:Y:S05]  /*16f0*/  @P0 BRA `(.L_x_805) ;  /* 0x0000000000e40947 */ /* 0x01efea0003800000 */
[C---:B------:R-:W-:Y:S01]  /*1700*/  LEA R21, R5.reuse, R2, 0x2 ;  /* 0x0000000205157211 */ /* 0x040fe200078e10ff */
[----:B------:R-:W-:Y:S01]  /*1710*/  BSSY.RECONVERGENT B2, `(.L_x_806) ;  /* 0x0000032000027945 */ /* 0x000fe20003800200 */
[----:B------:R-:W-:-:S03]  /*1720*/  LEA.HI R3, R5, R5, RZ, 0x1 ;  /* 0x0000000505037211 */ /* 0x000fc600078f08ff */
[----:B------:R-:W-:Y:S01]  /*1730*/  IMAD R34, R23, 0x4, R21 ;  /* 0x0000000417227824 */ /* 0x000fe200078e0215 */
[----:B------:R0:W1:Y:S01]  /*1740*/  LDS R24, [R21] ;  /* 0x0000000015187984 */ /* 0x0000620000000800 */
[----:B------:R-:W-:-:S03]  /*1750*/  IMAD.SHL.U32 R3, R3, 0x2, RZ ;  /* 0x0000000203037824 */ /* 0x000fc600078e00ff */
[----:B------:R0:W2:Y:S02]  /*1760*/  LDS R26, [R21+0x4] ;  /* 0x00000400151a7984 */ /* 0x0000a40000000800 */
[----:B------:R-:W-:Y:S02]  /*1770*/  LOP3.LUT R6, R3, 0xfffffffc, RZ, 0xc0, !PT ;  /* 0xfffffffc03067812 */ /* 0x000fe400078ec0ff */
[----:B------:R0:W3:Y:S02]  /*1780*/  LDS R25, [R34] ;  /* 0x0000000022197984 */ /* 0x0000e40000000800 */
[----:B------:R-:W-:Y:S02]  /*1790*/  ISETP.GE.AND P0, PT, R6, R7, PT ;  /* 0x000000070600720c */ /* 0x000fe40003f06270 */
[----:B------:R0:W4:Y:S11]  /*17a0*/  LDS R27, [R34+0x4] ;  /* 0x00000400221b7984 */ /* 0x0001360000000800 */
[----:B0-----:R-:W-:Y:S05]  /*17b0*/  @P0 BRA `(.L_x_807) ;  /* 0x00000000009c0947 */ /* 0x001fea0003800000 */
[----:B------:R-:W-:Y:S01]  /*17c0*/  I2FP.F32.S32 R4, R7 ;  /* 0x0000000700047245 */ /* 0x000fe20000201400 */
[----:B------:R-:W-:Y:S01]  /*17d0*/  VIADD R8, R8, -UR38 ;  /* 0x8000002608087c36 */ /* 0x000fe20008000000 */
[----:B------:R-:W-:-:S04]  /*17e0*/  IADD3 R3, PT, PT, R6, 0x2, RZ ;  /* 0x0000000206037810 */ /* 0x000fc80007ffe0ff */
[----:B------:R-:W0:Y:S01]  /*17f0*/  MUFU.RCP R4, R4 ;  /* 0x0000000400047308 */ /* 0x000e220000001000 */
[----:B------:R-:W-:Y:S02]  /*1800*/  I2FP.F32.S32 R3, R3 ;  /* 0x0000000300037245 */ /* 0x000fe40000201400 */
[----:B------:R-:W-:-:S03]  /*1810*/  I2FP.F32.S32 R8, R8 ;  /* 0x0000000800087245 */ /* 0x000fc60000201400 */
[----:B0-----:R-:W-:Y:S01]  /*1820*/  FMUL.FTZ R5, R3, R4 ;  /* 0x0000000403057220 */ /* 0x001fe20000410000 */
[----:B------:R-:W-:-:S03]  /*1830*/  I2FP.F32.S32 R3, R6 ;  /* 0x0000000600037245 */ /* 0x000fc60000201400 */
[----:B------:R-:W-:Y:S02]  /*1840*/  FMUL.FTZ R5, R5, 13.28771209716796875 ;  /* 0x41549a7805057820 */ /* 0x000fe40000410000 */
[----:B------:R-:W-:-:S04]  /*1850*/  FMUL.FTZ R3, R3, R4 ;  /* 0x0000000403037220 */ /* 0x000fc80000410000 */
[----:B------:R-:W-:Y:S01]  /*1860*/  FMUL.FTZ R3, R3, 13.28771209716796875 ;  /* 0x41549a7803037820 */ /* 0x000fe20000410000 */
[----:B------:R-:W0:Y:S05]  /*1870*/  MUFU.EX2 R5, -R5 ;  /* 0x8000000500057308 */ /* 0x000e2a0000000800 */
[----:B------:R-:W5:Y:S01]  /*1880*/  MUFU.EX2 R3, -R3 ;  /* 0x8000000300037308 */ /* 0x000f620000000800 */
[----:B0-----:R-:W-:-:S04]  /*1890*/  FMUL.FTZ R4, R8, R5 ;  /* 0x0000000508047220 */ /* 0x001fc80000410000 */
[----:B------:R-:W-:Y:S01]  /*18a0*/  FMUL.RZ R13, R4, 0.15915493667125701904 ;  /* 0x3e22f983040d7820 */ /* 0x000fe2000040c000 */
[----:B-----5:R-:W-:-:S03]  /*18b0*/  FMUL.FTZ R4, R8, R3 ;  /* 0x0000000308047220 */ /* 0x020fc60000410000 */
[----:B------:R-:W0:Y:S01]  /*18c0*/  MUFU.SIN R6, R13 ;  /* 0x0000000d00067308 */ /* 0x000e220000000400 */
[----:B------:R-:W-:-:S07]  /*18d0*/  FMUL.RZ R8, R4, 0.15915493667125701904 ;  /* 0x3e22f98304087820 */ /* 0x000fce000040c000 */
[----:B------:R-:W5:Y:S08]  /*18e0*/  MUFU.SIN R5, R8 ;  /* 0x0000000800057308 */ /* 0x000f700000000400 */
[----:B------:R-:W3:Y:S01]  /*18f0*/  MUFU.COS R9, R13 ;  /* 0x0000000d00097308 */ /* 0x000ee20000000000 */
[-C--:B0-----:R-:W-:Y:S01]  /*1900*/  FMUL.FTZ R7, R31, R6.reuse ;  /* 0x000000061f077220 */ /* 0x081fe20000410000 */
[-C--:B----4-:R-:W-:Y:S01]  /*1910*/  FMUL.FTZ R11, R27, R6.reuse ;  /* 0x000000061b0b7220 */ /* 0x090fe20000410000 */
[-C--:B------:R-:W-:Y:S01]  /*1920*/  FMUL.FTZ R12, R30, R6.reuse ;  /* 0x000000061e0c7220 */ /* 0x080fe20000410000 */
[----:B--2---:R-:W-:-:S04]  /*1930*/  FMUL.FTZ R14, R26, R6 ;  /* 0x000000061a0e7220 */ /* 0x004fc80000410000 */
[----:B------:R1:W0:Y:S01]  /*1940*/  MUFU.COS R4, R8 ;  /* 0x0000000800047308 */ /* 0x0002220000000000 */
[-C--:B-----5:R-:W-:Y:S01]  /*1950*/  FMUL.FTZ R3, R29, R5.reuse ;  /* 0x000000051d037220 */ /* 0x0a0fe20000410000 */
[-C--:B------:R-:W-:Y:S01]  /*1960*/  FMUL.FTZ R6, R28, R5.reuse ;  /* 0x000000051c067220 */ /* 0x080fe20000410000 */
[----:B-1----:R-:W-:Y:S01]  /*1970*/  FMUL.FTZ R8, R24, R5 ;  /* 0x0000000518087220 */ /* 0x002fe20000410000 */
[----:B---3--:R-:W-:Y:S01]  /*1980*/  FFMA.FTZ R10, R30, R9, -R7 ;  /* 0x000000091e0a7223 */ /* 0x008fe20000010807 */
[----:B------:R-:W-:Y:S01]  /*1990*/  FMUL.FTZ R7, R25, R5 ;  /* 0x0000000519077220 */ /* 0x000fe20000410000 */
[-C--:B------:R-:W-:Y:S01]  /*19a0*/  FFMA.FTZ R26, R26, R9.reuse, -R11 ;  /* 0x000000091a1a7223 */ /* 0x080fe2000001080b */
[-C--:B------:R-:W-:Y:S01]  /*19b0*/  FFMA.FTZ R31, R31, R9.reuse, R12 ;  /* 0x000000091f1f7223 */ /* 0x080fe2000001000c */
[----:B------:R-:W-:Y:S01]  /*19c0*/  FFMA.FTZ R27, R27, R9, R14 ;  /* 0x000000091b1b7223 */ /* 0x000fe2000001000e */
[----:B------:R-:W-:Y:S02]  /*19d0*/  IMAD.MOV.U32 R30, RZ, RZ, R10 ;  /* 0x000000ffff1e7224 */ /* 0x000fe400078e000a */
[-C--:B0-----:R-:W-:Y:S01]  /*19e0*/  FFMA.FTZ R3, R28, R4.reuse, -R3 ;  /* 0x000000041c037223 */ /* 0x081fe20000010803 */
[-C--:B------:R-:W-:Y:S01]  /*19f0*/  FFMA.FTZ R24, R24, R4.reuse, -R7 ;  /* 0x0000000418187223 */ /* 0x080fe20000010807 */
[-C--:B------:R-:W-:Y:S01]  /*1a00*/  FFMA.FTZ R29, R29, R4.reuse, R6 ;  /* 0x000000041d1d7223 */ /* 0x080fe20000010006 */
[----:B------:R-:W-:-:S02]  /*1a10*/  FFMA.FTZ R25, R25, R4, R8 ;  /* 0x0000000419197223 */ /* 0x000fc40000010008 */
[----:B------:R-:W-:-:S07]  /*1a20*/  MOV R28, R3 ;  /* 0x00000003001c7202 */ /* 0x000fce0000000f00 */
.L_x_807:
[----:B------:R-:W-:Y:S05]  /*1a30*/  BSYNC.RECONVERGENT B2 ;  /* 0x0000000000027941 */ /* 0x000fea0003800200 */
.L_x_806:
[----:B-1----:R0:W-:Y:S04]  /*1a40*/  STS [R21], R24 ;  /* 0x0000001815007388 */ /* 0x0021e80000000800 */
[----:B--2---:R0:W-:Y:S04]  /*1a50*/  STS [R21+0x4], R26 ;  /* 0x0000041a15007388 */ /* 0x0041e80000000800 */
[----:B---3--:R0:W-:Y:S04]  /*1a60*/  STS [R34], R25 ;  /* 0x0000001922007388 */ /* 0x0081e80000000800 */
[----:B----4-:R0:W-:Y:S01]  /*1a70*/  STS [R34+0x4], R27 ;  /* 0x0000041b22007388 */ /* 0x0101e20000000800 */
[----:B------:R-:W-:Y:S05]  /*1a80*/  BRA `(.L_x_808) ;  /* 0x0000000000847947 */ /* 0x000fea0003800000 */
.L_x_805:
[----:B------:R-:W-:-:S05]  /*1a90*/  LEA.HI R5, R5, R5, RZ, 0x1 ;  /* 0x0000000505057211 */ /* 0x000fca00078f08ff */
[----:B------:R-:W-:-:S05]  /*1aa0*/  IMAD.SHL.U32 R5, R5, 0x2, RZ ;  /* 0x0000000205057824 */ /* 0x000fca00078e00ff */
[----:B------:R-:W-:-:S04]  /*1ab0*/  LOP3.LUT R6, R5, 0xfffffffc, RZ, 0xc0, !PT ;  /* 0xfffffffc05067812 */ /* 0x000fc800078ec0ff */
[----:B------:R-:W-:-:S13]  /*1ac0*/  ISETP.GE.AND P0, PT, R6, R7, PT ;  /* 0x000000070600720c */ /* 0x000fda0003f06270 */
[----:B------:R-:W-:Y:S05]  /*1ad0*/  @P0 BRA `(.L_x_808) ;  /* 0x0000000000700947 */ /* 0x000fea0003800000 */
[----:B------:R-:W-:Y:S01]  /*1ae0*/  I2FP.F32.S32 R7, R7 ;  /* 0x0000000700077245 */ /* 0x000fe20000201400 */
[----:B------:R-:W-:-:S03]  /*1af0*/  VIADD R3, R6, 0x2 ;  /* 0x0000000206037836 */ /* 0x000fc60000000000 */
[----:B------:R-:W0:Y:S02]  /*1b00*/  MUFU.RCP R10, R7 ;  /* 0x00000007000a7308 */ /* 0x000e240000001000 */
[----:B------:R-:W-:-:S05]  /*1b10*/  I2FP.F32.S32 R3, R3 ;  /* 0x0000000300037245 */ /* 0x000fca0000201400 */
        /* <DEDUP_REMOVED lines=23> */
[----:B------:R-:W-:-:S07]  /*1c90*/  FFMA.FTZ R29, R29, R3, R4 ;  /* 0x000000031d1d7223 */ /* 0x000fce0000010004 */
.L_x_808:
[----:B------:R-:W-:Y:S05]  /*1ca0*/  BSYNC.RECONVERGENT B1 ;  /* 0x0000000000017941 */ /* 0x000fea0003800200 */
.L_x_804:
[----:B------:R1:W-:Y:S04]  /*1cb0*/  STS [R15], R28 ;  /* 0x0000001c0f007388 */ /* 0x0003e80000000800 */
[----:B------:R1:W-:Y:S04]  /*1cc0*/  STS [R15+0x4], R30 ;  /* 0x0000041e0f007388 */ /* 0x0003e80000000800 */
[----:B------:R1:W-:Y:S04]  /*1cd0*/  STS [R20], R29 ;  /* 0x0000001d14007388 */ /* 0x0003e80000000800 */
[----:B------:R1:W-:Y:S02]  /*1ce0*/  STS [R20+0x4], R31 ;  /* 0x0000041f14007388 */ /* 0x0003e40000000800 */
.L_x_803:
[----:B------:R-:W-:Y:S05]  /*1cf0*/  BSYNC.RECONVERGENT B0 ;  /* 0x0000000000007941 */ /* 0x000fea0003800200 */
.L_x_802:
[----:B------:R-:W-:Y:S06]  /*1d00*/  BAR.SYNC.DEFER_BLOCKING 0x0 ;  /* 0x0000000000007b1d */ /* 0x000fec0000010000 */
[----:B------:R-:W-:Y:S04]  /*1d10*/  BSSY.RECONVERGENT B0, `(.L_x_809) ;  /* 0x0000009000007945 */ /* 0x000fe80003800200 */
[----:B------:R-:W-:Y:S05]  /*1d20*/  @P6 BRA `(.L_x_810) ;  /* 0x00000000001c6947 */ /* 0x000fea0003800000 */
[----:B------:R-:W2:Y:S01]  /*1d30*/  LDCU UR4, c[0x0][0x40c] ;  /* 0x00008180ff0477ac */ /* 0x000ea20008000800 */
[----:B------:R-:W-:-:S05]  /*1d40*/  IMAD R23, R23, R32, R33 ;  /* 0x0000002017177224 */ /* 0x000fca00078e0221 */
[----:B------:R-:W-:-:S05]  /*1d50*/  LEA R0, R23, R0, 0x2 ;  /* 0x0000000017007211 */ /* 0x000fca00078e10ff */
[----:B-1----:R3:W4:Y:S01]  /*1d60*/  LDS.128 R28, [R0] ;  /* 0x00000000001c7984 */ /* 0x0027220000000c00 */
[----:B--2---:R-:W-:-:S13]  /*1d70*/  ISETP.NE.AND P0, PT, RZ, UR4, PT ;  /* 0x00000004ff007c0c */ /* 0x004fda000bf05270 */
[----:B------:R-:W-:-:S05]  /*1d80*/  @!P0 IMAD R2, R23, 0x4, R2 ;  /* 0x0000000417028824 */ /* 0x000fca00078e0202 */
[----:B0-----:R3:W2:Y:S02]  /*1d90*/  @!P0 LDS.128 R24, [R2] ;  /* 0x0000000002188984 */ /* 0x0016a40000000c00 */
.L_x_810:
[----:B------:R-:W-:Y:S05]  /*1da0*/  BSYNC.RECONVERGENT B0 ;  /* 0x0000000000007941 */ /* 0x000fea0003800200 */
.L_x_809:
[----:B------:R-:W-:Y:S06]  /*1db0*/  BAR.SYNC.DEFER_BLOCKING 0x0 ;  /* 0x0000000000007b1d */ /* 0x000fec0000010000 */
.L_x_799:
[----:B------:R-:W-:Y:S05]  /*1dc0*/  BSYNC.RECONVERGENT B6 ;  /* 0x0000000000067941 */ /* 0x000fea0003800200 */
.L_x_796:
[----:B------:R-:W5:Y:S01]  /*1dd0*/  S2UR UR10, SR_CgaCtaId ;  /* 0x00000000000a79c3 */ /* 0x000f620000008800 */
[----:B---3--:R-:W-:Y:S01]  /*1de0*/  IMAD.MOV.U32 R0, RZ, RZ, -0x800001 ;  /* 0xff7fffffff007424 */ /* 0x008fe200078e00ff */
[----:B------:R-:W-:Y:S01]  /*1df0*/  R2UR UR4, R112 ;  /* 0x00000000700472ca */ /* 0x000fe200000e0000 */
[----:B------:R-:W-:Y:S01]  /*1e00*/  UMOV UR34, 0x400 ;  /* 0x0000040000227882 */ /* 0x000fe20000000000 */
[----:B------:R-:W-:Y:S01]  /*1e10*/  ISETP.GT.U32.AND P0, PT, R22, 0x1f, PT ;  /* 0x0000001f1600780c */ /* 0x000fe20003f04070 */
[----:B------:R-:W-:Y:S01]  /*1e20*/  UIADD3 UR75, UPT, UPT, UR34, 0x440, URZ ;  /* 0x00000440224b7890 */ /* 0x000fe2000fffe0ff */
[----:B------:R3:W-:Y:S09]  /*1e30*/  STL [R1+0x5c], R0 ;  /* 0x00005c0001007387 */ /* 0x0007f20000100800 */
[----:B------:R-:W-:-:S02]  /*1e40*/  UIADD3 UR4, UPT, UPT, UR42, -UR4, URZ ;  /* 0x800000042a047290 */ /* 0x000fc4000fffe0ff */
[----:B-----5:R-:W-:-:S04]  /*1e50*/  ULEA UR75, UR10, UR75, 0x18 ;  /* 0x0000004b0a4b7291 */ /* 0x020fc8000f8ec0ff */
[----:B------:R-:W-:Y:S01]  /*1e60*/  ULEA UR6, UR4, UR75, 0x2 ;  /* 0x0000004b04067291 */ /* 0x000fe2000f8e10ff */
[----:B---3--:R-:W-:Y:S11]  /*1e70*/  @P0 BRA `(.L_x_811) ;  /* 0x0000000000e80947 */ /* 0x008ff60003800000 */
[----:B------:R-:W-:Y:S01]  /*1e80*/  UIADD3 UR4, UPT, UPT, UR34, 0x40, URZ ;  /* 0x0000004022047890 */ /* 0x000fe2000fffe0ff */
[----:B--2-4-:R-:W-:Y:S01]  /*1e90*/  FMUL.FTZ R2, R28, R24 ;  /* 0x000000181c027220 */ /* 0x014fe20000410000 */
[----:B------:R-:W2:Y:S03]  /*1ea0*/  LDCU UR5, c[0x0][0x40c] ;  /* 0x00008180ff0577ac */ /* 0x000ea60008000800 */
[----:B-1----:R-:W-:Y:S01]  /*1eb0*/  FFMA.FTZ R3, R29, R25, R2 ;  /* 0x000000191d037223 */ /* 0x002fe20000010002 */
[----:B------:R-:W-:-:S03]  /*1ec0*/  ULEA UR4, UR10, UR4, 0x18 ;  /* 0x000000040a047291 */ /* 0x000fc6000f8ec0ff */
[----:B------:R-:W-:-:S03]  /*1ed0*/  FFMA.FTZ R4, R30, R26, R3 ;  /* 0x0000001a1e047223 */ /* 0x000fc60000010003 */
[----:B------:R-:W-:-:S05]  /*1ee0*/  LEA R0, R22, UR4, 0x4 ;  /* 0x0000000416007c11 */ /* 0x000fca000f8e20ff */
[----:B------:R1:W-:Y:S01]  /*1ef0*/  STS.128 [R0], R28 ;  /* 0x0000001c00007388 */ /* 0x0003e20000000c00 */
[----:B--2---:R-:W-:-:S09]  /*1f00*/  UISETP.NE.AND UP0, UPT, UR5, URZ, UPT ;  /* 0x000000ff0500728c */ /* 0x004fd2000bf05270 */
[----:B------:R-:W-:Y:S05]  /*1f10*/  BRA.U UP0, `(.L_x_812) ;  /* 0x0000000100347547 */ /* 0x000fea000b800000 */
[----:B------:R-:W2:Y:S01]  /*1f20*/  LDCU UR4, c[0x0][0x3f4] ;  /* 0x00007e80ff0477ac */ /* 0x000ea20008000800 */
[----:B------:R-:W-:Y:S01]  /*1f30*/  R2UR UR5, R36 ;  /* 0x00000000240572ca */ /* 0x000fe200000e0000 */
[----:B------:R-:W3:Y:S01]  /*1f40*/  LDC.64 R2, c[0x0][0x3b8] ;  /* 0x0000ee00ff027b82 */ /* 0x000ee20000000a00 */
[----:B--2---:R-:W-:Y:S01]  /*1f50*/  MOV R5, UR4 ;  /* 0x0000000400057c02 */ /* 0x004fe20008000f00 */
[----:B------:R-:W-:-:S10]  /*1f60*/  UIADD3 UR4, UPT, UPT, UR34, 0x240, URZ ;  /* 0x0000024022047890 */ /* 0x000fd4000fffe0ff */
[----:B-1----:R-:W-:Y:S01]  /*1f70*/  IMAD R0, R22, R5, UR5 ;  /* 0x0000000516007e24 */ /* 0x002fe2000f8e0205 */
[----:B------:R-:W-:-:S03]  /*1f80*/  ULEA UR4, UR10, UR4, 0x18 ;  /* 0x000000040a047291 */ /* 0x000fc6000f8ec0ff */
[----:B------:R-:W-:-:S04]  /*1f90*/  IMAD.SHL.U32 R0, R0, 0x4, RZ ;  /* 0x0000000400007824 */ /* 0x000fc800078e00ff */
[----:B------:R-:W-:Y:S01]  /*1fa0*/  IMAD R5, R5, UR43, R0 ;  /* 0x0000002b05057c24 */ /* 0x000fe2000f8e0200 */
[----:B------:R-:W-:-:S03]  /*1fb0*/  LEA R0, R22, UR4, 0x4 ;  /* 0x0000000416007c11 */ /* 0x000fc6000f8e20ff */
[----:B---3--:R-:W-:Y:S02]  /*1fc0*/  IMAD.WIDE R2, R5, 0x4, R2 ;  /* 0x0000000405027825 */ /* 0x008fe400078e0202 */
[----:B------:R2:W-:Y:S04]  /*1fd0*/  STS.128 [R0], R16 ;  /* 0x0000001000007388 */ /* 0x0005e80000000c00 */
[----:B------:R2:W-:Y:S02]  /*1fe0*/  STG.E.128 desc[UR36][R2.64], R24 ;  /* 0x0000001802007986 */ /* 0x0005e4000c101d24 */
.L_x_812:
[----:B------:R-:W-:Y:S01]  /*1ff0*/  UMOV UR4, 0xffffffff ;  /* 0xffffffff00047882 */ /* 0x000fe20000000000 */
[----:B------:R-:W-:Y:S02]  /*2000*/  FFMA.FTZ R13, R31, R27, R4 ;  /* 0x0000001b1f0d7223 */ /* 0x000fe40000010004 */
[----:B------:R-:W-:Y:S05]  /*2010*/  BRA.DIV UR4, `(.L_x_813) ;  /* 0x0000014e04dc7947 */ /* 0x000fea000b800000 */
[----:B------:R-:W1:Y:S02]  /*2020*/  SHFL.BFLY PT, R14, R13, 0x10, 0x1f ;  /* 0x0e001f000d0e7f89 */ /* 0x000e6400000e0000 */
[----:B-12---:R-:W-:-:S05]  /*2030*/  FADD.FTZ R0, R13, R14 ;  /* 0x0000000e0d007221 */ /* 0x006fca0000010000 */
[----:B------:R-:W1:Y:S02]  /*2040*/  SHFL.BFLY PT, R14, R0, 0x8, 0x1f ;  /* 0x0d001f00000e7f89 */ /* 0x000e6400000e0000 */
[----:B-1----:R-:W-:-:S05]  /*2050*/  FADD.FTZ R2, R0, R14 ;  /* 0x0000000e00027221 */ /* 0x002fca0000010000 */
[----:B------:R-:W1:Y:S02]  /*2060*/  SHFL.BFLY PT, R14, R2, 0x4, 0x1f ;  /* 0x0c801f00020e7f89 */ /* 0x000e6400000e0000 */
[----:B-1----:R-:W-:-:S05]  /*2070*/  FADD.FTZ R3, R2, R14 ;  /* 0x0000000e02037221 */ /* 0x002fca0000010000 */
[----:B------:R-:W1:Y:S02]  /*2080*/  SHFL.BFLY PT, R14, R3, 0x2, 0x1f ;  /* 0x0c401f00030e7f89 */ /* 0x000e6400000e0000 */
[----:B-1----:R-:W-:-:S05]  /*2090*/  FADD.FTZ R4, R3, R14 ;  /* 0x0000000e03047221 */ /* 0x002fca0000010000 */
[----:B------:R1:W2:Y:S02]  /*20a0*/  SHFL.BFLY PT, R14, R4, 0x1, 0x1f ;  /* 0x0c201f00040e7f89 */ /* 0x0002a400000e0000 */
.L_x_1056:
[----:B------:R-:W-:Y:S01]  /*20b0*/  ISETP.NE.AND P0, PT, R22, RZ, PT ;  /* 0x000000ff1600720c */ /* 0x000fe20003f05270 */
[----:B--2---:R-:W-:-:S12]  /*20c0*/  FADD.FTZ R14, R4, R14 ;  /* 0x0000000e040e7221 */ /* 0x004fd80000010000 */
[----:B------:R-:W-:Y:S05]  /*20d0*/  @P0 BRA `(.L_x_811) ;  /* 0x0000000000500947 */ /* 0x000fea0003800000 */
[----:B------:R-:W2:Y:S01]  /*20e0*/  LDCU UR4, c[0x0][0x410] ;  /* 0x00008200ff0477ac */ /* 0x000ea20008000800 */
[----:B------:R-:W3:Y:S01]  /*20f0*/  LDCU.64 UR8, c[0x0][0x438] ;  /* 0x00008700ff0877ac */ /* 0x000ee20008000a00 */
[----:B--2---:R-:W-:Y:S01]  /*2100*/  FMUL.FTZ R0, R14, UR4 ;  /* 0x000000040e007c20 */ /* 0x004fe20008410000 */
[----:B---3--:R-:W-:-:S04]  /*2110*/  UISETP.NE.U32.AND UP0, UPT, UR8, URZ, UPT ;  /* 0x000000ff0800728c */ /* 0x008fc8000bf05070 */
[----:B------:R2:W-:Y:S01]  /*2120*/  STL [R1+0x5c], R0 ;  /* 0x00005c0001007387 */ /* 0x0005e20000100800 */
[----:B------:R-:W-:-:S09]  /*2130*/  UISETP.NE.AND.EX UP0, UPT, UR9, URZ, UPT, UP0 ;  /* 0x000000ff0900728c */ /* 0x000fd2000bf05300 */
[----:B--2---:R-:W-:Y:S05]  /*2140*/  BRA.U !UP0, `(.L_x_814) ;  /* 0x00000001082c7547 */ /* 0x004fea000b800000 */
[----:B------:R-:W2:Y:S01]  /*2150*/  LDCU UR9, c[0x0][0x440] ;  /* 0x00008800ff0977ac */ /* 0x000ea20008000800 */
[----:B------:R-:W3:Y:S01]  /*2160*/  LDCU.64 UR4, c[0x0][0x438] ;  /* 0x00008700ff0477ac */ /* 0x000ee20008000a00 */
[----:B------:R-:W-:-:S04]  /*2170*/  UIADD3 UR7, UPT, UPT, UR41, -UR38, URZ ;  /* 0x8000002629077290 */ /* 0x000fc8000fffe0ff */
[----:B--2---:R-:W-:-:S04]  /*2180*/  UIMAD UR8, UR45, UR9, UR7 ;  /* 0x000000092d0872a4 */ /* 0x004fc8000f8e0207 */
[----:B------:R-:W-:-:S04]  /*2190*/  UIMAD UR8, UR8, UR9, UR7 ;  /* 0x00000009080872a4 */ /* 0x000fc8000f8e0207 */
[----:B---3--:R-:W-:-:S06]  /*21a0*/  UIMAD.WIDE UR4, UR8, 0x4, UR4 ;  /* 0x00000004080478a5 */ /* 0x008fcc000f8e0204 */
[----:B------:R-:W-:Y:S01]  /*21b0*/  IMAD.U32 R2, RZ, RZ, UR4 ;  /* 0x00000004ff027e24 */ /* 0x000fe2000f8e00ff */
[----:B------:R-:W-:-:S05]  /*21c0*/  MOV R3, UR5 ;  /* 0x0000000500037c02 */ /* 0x000fca0008000f00 */
[----:B------:R-:W2:Y:S02]  /*21d0*/  LDG.E R2, desc[UR36][R2.64] ;  /* 0x0000002402027981 */ /* 0x000ea4000c1e1900 */
[----:B--2---:R-:W-:-:S05]  /*21e0*/  FADD.FTZ R0, R0, R2 ;  /* 0x0000000200007221 */ /* 0x004fca0000010000 */
[----:B------:R2:W-:Y:S02]  /*21f0*/  STL [R1+0x5c], R0 ;  /* 0x00005c0001007387 */ /* 0x0005e40000100800 */
.L_x_814:
[----:B--2---:R-:W2:Y:S04]  /*2200*/  LDL R0, [R1+0x5c] ;  /* 0x00005c0001007983 */ /* 0x004ea80000100800 */
[----:B--2---:R3:W-:Y:S02]  /*2210*/  STS [UR6+-0x4], R0 ;  /* 0xfffffc00ff007988 */ /* 0x0047e40008000806 */
.L_x_811:
[----:B------:R-:W-:Y:S05]  /*2220*/  WARPSYNC.ALL ;  /* 0x0000000000007948 */ /* 0x000fea0003800000 */
[----:B------:R-:W-:Y:S01]  /*2230*/  BAR.SYNC.DEFER_BLOCKING 0x0 ;  /* 0x0000000000007b1d */ /* 0x000fe20000010000 */
[----:B------:R-:W-:Y:S01]  /*2240*/  ULEA UR34, UR10, UR34, 0x18 ;  /* 0x000000220a227291 */ /* 0x000fe2000f8ec0ff */
[----:B------:R-:W-:-:S04]  /*2250*/  R2UR UR23, R112 ;  /* 0x00000000701772ca */ /* 0x000fc800000e0000 */
[----:B------:R-:W5:Y:S02]  /*2260*/  LDCU UR35, c[0x0][0x40c] ;  /* 0x00008180ff2377ac */ /* 0x000f640008000800 */
[----:B------:R-:W4:Y:S01]  /*2270*/  S2UR UR77, SR_CTAID.X ;  /* 0x00000000004d79c3 */ /* 0x000f220000002500 */
[----:B------:R-:W3:Y:S01]  /*2280*/  S2R R115, SR_TID.X ;  /* 0x0000000000737919 */ /* 0x000ee20000002100 */
[----:B------:R-:W4:Y:S05]  /*2290*/  LDCU UR33, c[0x0][0x3f0] ;  /* 0x00007e00ff2177ac */ /* 0x000f2a0008000800 */
[----:B------:R-:W-:-:S04]  /*22a0*/  UIADD3 UR30, UPT, UPT, UR41, 0x1f, -UR23 ;  /* 0x0000001f291e7890 */ /* 0x000fc8000fffe817 */
[----:B------:R-:W-:-:S04]  /*22b0*/  USHF.R.S32.HI UR31, URZ, 0x1f, UR30 ;  /* 0x0000001fff1f7899 */ /* 0x000fc8000801141e */
[----:B------:R-:W-:Y:S01]  /*22c0*/  ULEA.HI UR76, UR31, UR30, URZ, 0x5 ;  /* 0x0000001e1f4c7291 */ /* 0x000fe2000f8f28ff */
[----:B012---:R-:W0:Y:S01]  /*22d0*/  LDS.128 R24, [UR34+0x1b0] ;  /* 0x0001b022ff187984 */ /* 0x007e220008000c00 */
[----:B-----5:R-:W-:Y:S02]  /*22e0*/  UISETP.NE.AND UP0, UPT, UR35, URZ, UPT ;  /* 0x000000ff2300728c */ /* 0x020fe4000bf05270 */
[----:B------:R-:W-:Y:S01]  /*22f0*/  ULOP3.LUT UR76, UR76, 0xffffffe0, URZ, 0xc0, !UPT ;  /* 0xffffffe04c4c7892 */ /* 0x000fe2000f8ec0ff */
[----:B------:R-:W1:Y:S01]  /*2300*/  LDS.128 R20, [UR34+0x1a0] ;  /* 0x0001a022ff147984 */ /* 0x000e620008000c00 */
[----:B----4-:R-:W-:-:S03]  /*2310*/  UIMAD UR33, UR44, UR33, UR77 ;  /* 0x000000212c2172a4 */ /* 0x010fc6000f8e024d */
[----:B------:R-:W-:Y:S01]  /*2320*/  LDS.128 R28, [UR34+0x1c0] ;  /* 0x0001c022ff1c7984 */ /* 0x000fe20008000c00 */
[----:B------:R-:W-:-:S03]  /*2330*/  USHF.L.U32 UR33, UR33, 0x7, URZ ;  /* 0x0000000721217899 */ /* 0x000fc600080006ff */
[----:B------:R-:W2:Y:S04]  /*2340*/  LDS.128 R44, [UR34+0x150] ;  /* 0x00015022ff2c7984 */ /* 0x000ea80008000c00 */
[----:B------:R-:W4:Y:S01]  /*2350*/  LDS.128 R4, [UR34+0x160] ;  /* 0x00016022ff047984 */ /* 0x000f220008000c00 */
[----:B---3--:R-:W-:-:S03]  /*2360*/  ISETP.GE.AND P0, PT, R115, UR76, PT ;  /* 0x0000004c73007c0c */ /* 0x008fc6000bf06270 */
[----:B------:R-:W3:Y:S04]  /*2370*/  LDS.128 R8, [UR34+0x170] ;  /* 0x00017022ff087984 */ /* 0x000ee80008000c00 */
[----:B------:R-:W5:Y:S04]  /*2380*/  LDS.128 R12, [UR34+0x180] ;  /* 0x00018022ff0c7984 */ /* 0x000f680008000c00 */
[----:B------:R-:W-:Y:S04]  /*2390*/  LDS.128 R16, [UR34+0x190] ;  /* 0x00019022ff107984 */ /* 0x000fe80008000c00 */
[----:B------:R-:W-:Y:S04]  /*23a0*/  LDS.128 R32, [UR34+0x1d0] ;  /* 0x0001d022ff207984 */ /* 0x000fe80008000c00 */
[----:B------:R-:W-:Y:S01]  /*23b0*/  LDS.128 R36, [UR34+0x1e0] ;  /* 0x0001e022ff247984 */ /* 0x000fe20008000c00 */
[----:B0-----:R-:W-:-:S03]  /*23c0*/  R2UR UR48, R27 ;  /* 0x000000001b3072ca */ /* 0x001fc600000e0000 */
[----:B------:R-:W-:Y:S01]  /*23d0*/  LDS.128 R40, [UR34+0x1f0] ;  /* 0x0001f022ff287984 */ /* 0x000fe20008000c00 */
[----:B------:R-:W-:Y:S02]  /*23e0*/  R2UR UR49, R26 ;  /* 0x000000001a3172ca */ /* 0x000fe400000e0000 */
[----:B------:R-:W-:Y:S02]  /*23f0*/  R2UR UR50, R25 ;  /* 0x00000000193272ca */ /* 0x000fe400000e0000 */
[----:B------:R-:W-:Y:S02]  /*2400*/  R2UR UR51, R24 ;  /* 0x00000000183372ca */ /* 0x000fe400000e0000 */
[----:B------:R-:W0:Y:S01]  /*2410*/  LDS.128 R24, [UR34+0x40] ;  /* 0x00004022ff187984 */ /* 0x000e220008000c00 */
[----:B-1----:R-:W-:Y:S02]  /*2420*/  R2UR UR52, R23 ;  /* 0x00000000173472ca */ /* 0x002fe400000e0000 */
[----:B------:R-:W-:Y:S01]  /*2430*/  R2UR UR53, R22 ;  /* 0x00000000163572ca */ /* 0x000fe200000e0000 */
[----:B--2---:R-:W-:Y:S01]  /*2440*/  STL [R1+0x178], R44 ;  /* 0x0001782c01007387 */ /* 0x004fe20000100800 */
[----:B------:R-:W-:Y:S01]  /*2450*/  R2UR UR54, R21 ;  /* 0x00000000153672ca */ /* 0x000fe200000e0000 */
[----:B------:R-:W-:Y:S01]  /*2460*/  IMAD.MOV.U32 R3, RZ, RZ, R47 ;  /* 0x000000ffff037224 */ /* 0x000fe200078e002f */
[----:B------:R-:W-:Y:S01]  /*2470*/  R2UR UR55, R20 ;  /* 0x00000000143772ca */ /* 0x000fe200000e0000 */
[----:B------:R-:W-:Y:S01]  /*2480*/  IMAD.MOV.U32 R2, RZ, RZ, R46 ;  /* 0x000000ffff027224 */ /* 0x000fe200078e002e */
[----:B------:R-:W1:Y:S01]  /*2490*/  LDS.128 R20, [UR34+0x50] ;  /* 0x00005022ff147984 */ /* 0x000e620008000c00 */
[----:B------:R-:W-:-:S02]  /*24a0*/  R2UR UR4, R31 ;  /* 0x000000001f0472ca */ /* 0x000fc400000e0000 */
[----:B------:R-:W-:Y:S02]  /*24b0*/  R2UR UR43, R30 ;  /* 0x000000001e2b72ca */ /* 0x000fe400000e0000 */
[----:B------:R-:W-:Y:S02]  /*24c0*/  R2UR UR46, R29 ;  /* 0x000000001d2e72ca */ /* 0x000fe400000e0000 */
[----:B------:R-:W-:Y:S02]  /*24d0*/  R2UR UR47, R28 ;  /* 0x000000001c2f72ca */ /* 0x000fe400000e0000 */
[----:B------:R-:W2:Y:S01]  /*24e0*/  LDS.128 R28, [UR34+0x60] ;  /* 0x00006022ff1c7984 */ /* 0x000ea20008000c00 */
[----:B----4-:R-:W-:Y:S02]  /*24f0*/  R2UR UR68, R7 ;  /* 0x00000000074472ca */ /* 0x010fe400000e0000 */
[----:B------:R-:W-:Y:S02]  /*2500*/  R2UR UR69, R6 ;  /* 0x00000000064572ca */ /* 0x000fe400000e0000 */
[----:B------:R-:W-:-:S02]  /*2510*/  R2UR UR70, R5 ;  /* 0x00000000054672ca */ /* 0x000fc400000e0000 */
[----:B------:R-:W-:Y:S02]  /*2520*/  R2UR UR71, R4 ;  /* 0x00000000044772ca */ /* 0x000fe400000e0000 */
[----:B---3--:R-:W-:Y:S01]  /*2530*/  R2UR UR64, R11 ;  /* 0x000000000b4072ca */ /* 0x008fe200000e0000 */
[----:B------:R-:W3:Y:S01]  /*2540*/  LDS.128 R4, [UR34+0x200] ;  /* 0x00020022ff047984 */ /* 0x000ee20008000c00 */
[----:B------:R-:W-:Y:S02]  /*2550*/  R2UR UR65, R10 ;  /* 0x000000000a4172ca */ /* 0x000fe400000e0000 */
[----:B------:R-:W-:Y:S02]  /*2560*/  R2UR UR66, R9 ;  /* 0x00000000094272ca */ /* 0x000fe400000e0000 */
[----:B------:R-:W-:Y:S02]  /*2570*/  R2UR UR67, R8 ;  /* 0x00000000084372ca */ /* 0x000fe400000e0000 */
[----:B-----5:R-:W-:Y:S01]  /*2580*/  R2UR UR60, R15 ;  /* 0x000000000f3c72ca */ /* 0x020fe200000e0000 */
[----:B------:R-:W4:Y:S01]  /*2590*/  LDS.128 R8, [UR34+0x210] ;  /* 0x00021022ff087984 */ /* 0x000f220008000c00 */
[----:B------:R-:W-:-:S02]  /*25a0*/  R2UR UR61, R14 ;  /* 0x000000000e3d72ca */ /* 0x000fc400000e0000 */
[----:B------:R-:W-:Y:S01]  /*25b0*/  R2UR UR62, R13 ;  /* 0x000000000d3e72ca */ /* 0x000fe200000e0000 */
[----:B0-----:R-:W-:Y:S01]  /*25c0*/  STL.64 [R1+0x160], R24 ;  /* 0x0001601801007387 */ /* 0x001fe20000100a00 */
[----:B------:R-:W-:Y:S02]  /*25d0*/  R2UR UR63, R12 ;  /* 0x000000000c3f72ca */ /* 0x000fe400000e0000 */
[----:B------:R-:W-:Y:S01]  /*25e0*/  R2UR UR56, R19 ;  /* 0x00000000133872ca */ /* 0x000fe200000e0000 */
[----:B------:R-:W-:Y:S01]  /*25f0*/  STL.64 [R1+0x168], R26 ;  /* 0x0001681a01007387 */ /* 0x000fe20000100a00 */
[----:B------:R-:W-:Y:S02]  /*2600*/  R2UR UR57, R18 ;  /* 0x00000000123972ca */ /* 0x000fe400000e0000 */
[----:B------:R-:W-:Y:S01]  /*2610*/  R2UR UR58, R17 ;  /* 0x00000000113a72ca */ /* 0x000fe200000e0000 */
[----:B------:R-:W0:Y:S01]  /*2620*/  LDS.128 R24, [UR34+0x70] ;  /* 0x00007022ff187984 */ /* 0x000e220008000c00 */
[----:B------:R-:W-:-:S02]  /*2630*/  R2UR UR59, R16 ;  /* 0x00000000103b72ca */ /* 0x000fc400000e0000 */
[----:B------:R-:W-:Y:S01]  /*2640*/  MOV R0, R45 ;  /* 0x0000002d00007202 */ /* 0x000fe20000000f00 */
[----:B-1----:R-:W-:Y:S01]  /*2650*/  STL.64 [R1+0x150], R20 ;  /* 0x0001501401007387 */ /* 0x002fe20000100a00 */
[----:B------:R-:W-:Y:S02]  /*2660*/  R2UR UR5, R35 ;  /* 0x00000000230572ca */ /* 0x000fe400000e0000 */
[----:B------:R-:W-:Y:S01]  /*2670*/  R2UR UR6, R34 ;  /* 0x00000000220672ca */ /* 0x000fe200000e0000 */
[----:B------:R-:W-:Y:S01]  /*2680*/  STL.64 [R1+0x158], R22 ;  /* 0x0001581601007387 */ /* 0x000fe20000100a00 */
[----:B------:R-:W-:Y:S02]  /*2690*/  R2UR UR7, R33 ;  /* 0x00000000210772ca */ /* 0x000fe400000e0000 */
[----:B------:R-:W-:Y:S01]  /*26a0*/  R2UR UR8, R32 ;  /* 0x00000000200872ca */ /* 0x000fe200000e0000 */
[----:B------:R-:W1:Y:S01]  /*26b0*/  LDS.128 R20, [UR34+0x80] ;  /* 0x00008022ff147984 */ /* 0x000e620008000c00 */
[----:B------:R-:W-:-:S02]  /*26c0*/  R2UR UR9, R39 ;  /* 0x00000000270972ca */ /* 0x000fc400000e0000 */
[----:B------:R-:W-:Y:S01]  /*26d0*/  R2UR UR10, R38 ;  /* 0x00000000260a72ca */ /* 0x000fe200000e0000 */
[----:B--2---:R-:W-:Y:S01]  /*26e0*/  STL.64 [R1+0x140], R28 ;  /* 0x0001401c01007387 */ /* 0x004fe20000100a00 */
[----:B------:R-:W-:Y:S02]  /*26f0*/  R2UR UR11, R37 ;  /* 0x00000000250b72ca */ /* 0x000fe400000e0000 */
[----:B------:R-:W-:Y:S01]  /*2700*/  R2UR UR12, R36 ;  /* 0x00000000240c72ca */ /* 0x000fe200000e0000 */
[----:B------:R-:W-:Y:S01]  /*2710*/  STL.64 [R1+0x148], R30 ;  /* 0x0001481e01007387 */ /* 0x000fe20000100a00 */
[----:B------:R-:W-:Y:S02]  /*2720*/  R2UR UR13, R43 ;  /* 0x000000002b0d72ca */ /* 0x000fe400000e0000 */
[----:B------:R-:W-:Y:S01]  /*2730*/  R2UR UR14, R42 ;  /* 0x000000002a0e72ca */ /* 0x000fe200000e0000 */
[----:B------:R-:W2:Y:S01]  /*2740*/  LDS.128 R28, [UR34+0x90] ;  /* 0x00009022ff1c7984 */ /* 0x000ea20008000c00 */
[----:B------:R-:W-:-:S02]  /*2750*/  R2UR UR15, R41 ;  /* 0x00000000290f72ca */ /* 0x000fc400000e0000 */
[----:B------:R-:W-:Y:S01]  /*2760*/  R2UR UR16, R40 ;  /* 0x00000000281072ca */ /* 0x000fe200000e0000 */
[----:B------:R-:W5:Y:S01]  /*2770*/  LDS.128 R12, [UR34+0x220] ;  /* 0x00022022ff0c7984 */ /* 0x000f620008000c00 */
[----:B---3--:R-:W-:Y:S02]  /*2780*/  R2UR UR17, R7 ;  /* 0x00000000071172ca */ /* 0x008fe400000e0000 */
[----:B------:R-:W-:Y:S01]  /*2790*/  R2UR UR18, R6 ;  /* 0x00000000061272ca */ /* 0x000fe200000e0000 */
[----:B------:R-:W3:Y:S01]  /*27a0*/  LDS.128 R16, [UR34+0x230] ;  /* 0x00023022ff107984 */ /* 0x000ee20008000c00 */
[----:B------:R-:W-:Y:S02]  /*27b0*/  R2UR UR19, R5 ;  /* 0x00000000051372ca */ /* 0x000fe400000e0000 */
[----:B------:R-:W-:Y:S02]  /*27c0*/  R2UR UR20, R4 ;  /* 0x00000000041472ca */ /* 0x000fe400000e0000 */
[----:B----4-:R-:W-:-:S02]  /*27d0*/  R2UR UR21, R11 ;  /* 0x000000000b1572ca */ /* 0x010fc400000e0000 */
        /* <DEDUP_REMOVED lines=8> */
[----:B------:R-:W-:-:S03]  /*2860*/  R2UR UR74, R0 ;  /* 0x00000000004a72ca */ /* 0x000fc600000e0000 */
[----:B-1----:R-:W-:Y:S04]  /*2870*/  STL.64 [R1+0x120], R20 ;  /* 0x0001201401007387 */ /* 0x002fe80000100a00 */
[----:B------:R-:W-:Y:S04]  /*2880*/  STL.64 [R1+0x128], R22 ;  /* 0x0001281601007387 */ /* 0x000fe80000100a00 */
[----:B------:R-:W1:Y:S04]  /*2890*/  LDS.128 R20, [UR34+0xb0] ;  /* 0x0000b022ff147984 */ /* 0x000e680008000c00 */
[----:B--2---:R-:W-:Y:S04]  /*28a0*/  STL.64 [R1+0x110], R28 ;  /* 0x0001101c01007387 */ /* 0x004fe80000100a00 */
[----:B------:R-:W-:Y:S01]  /*28b0*/  STL.64 [R1+0x118], R30 ;  /* 0x0001181e01007387 */ /* 0x000fe20000100a00 */
[----:B-----5:R-:W-:-:S02]  /*28c0*/  R2UR UR25, R15 ;  /* 0x000000000f1972ca */ /* 0x020fc400000e0000 */
[----:B------:R-:W-:Y:S01]  /*28d0*/  R2UR UR26, R14 ;  /* 0x000000000e1a72ca */ /* 0x000fe200000e0000 */
[----:B------:R-:W2:Y:S01]  /*28e0*/  LDS.128 R28, [UR34+0xc0] ;  /* 0x0000c022ff1c7984 */ /* 0x000ea20008000c00 */
[----:B------:R-:W-:Y:S02]  /*28f0*/  R2UR UR27, R13 ;  /* 0x000000000d1b72ca */ /* 0x000fe400000e0000 */
[----:B------:R-:W-:Y:S02]  /*2900*/  R2UR UR28, R12 ;  /* 0x000000000c1c72ca */ /* 0x000fe400000e0000 */
[----:B---3--:R-:W-:Y:S02]  /*2910*/  R2UR UR29, R19 ;  /* 0x00000000131d72ca */ /* 0x008fe400000e0000 */
[----:B------:R-:W-:Y:S02]  /*2920*/  R2UR UR30, R18 ;  /* 0x00000000121e72ca */ /* 0x000fe400000e0000 */
[----:B------:R-:W-:-:S02]  /*2930*/  R2UR UR31, R17 ;  /* 0x00000000111f72ca */ /* 0x000fc400000e0000 */
[----:B------:R-:W-:Y:S01]  /*2940*/  R2UR UR32, R16 ;  /* 0x00000000102072ca */ /* 0x000fe200000e0000 */
[----:B0-----:R-:W-:Y:S04]  /*2950*/  STL.64 [R1+0x100], R24 ;  /* 0x0001001801007387 */ /* 0x001fe80000100a00 */
[----:B------:R-:W-:Y:S04]  /*2960*/  STL.64 [R1+0x108], R26 ;  /* 0x0001081a01007387 */ /* 0x000fe80000100a00 */
[----:B------:R-:W0:Y:S04]  /*2970*/  LDS.128 R24, [UR34+0xd0] ;  /* 0x0000d022ff187984 */ /* 0x000e280008000c00 */
[----:B-1----:R-:W-:Y:S04]  /*2980*/  STL.64 [R1+0xf0], R20 ;  /* 0x0000f01401007387 */ /* 0x002fe80000100a00 */
[----:B------:R-:W-:Y:S04]  /*2990*/  STL.64 [R1+0xf8], R22 ;  /* 0x0000f81601007387 */ /* 0x000fe80000100a00 */
[----:B------:R-:W1:Y:S04]  /*29a0*/  LDS.128 R20, [UR34+0xe0] ;  /* 0x0000e022ff147984 */ /* 0x000e680008000c00 */
[----:B--2---:R-:W-:Y:S04]  /*29b0*/  STL.64 [R1+0xe0], R28 ;  /* 0x0000e01c01007387 */ /* 0x004fe80000100a00 */
[----:B------:R-:W-:Y:S04]  /*29c0*/  STL.64 [R1+0xe8], R30 ;  /* 0x0000e81e01007387 */ /* 0x000fe80000100a00 */
[----:B------:R-:W2:Y:S04]  /*29d0*/  LDS.128 R28, [UR34+0xf0] ;  /* 0x0000f022ff1c7984 */ /* 0x000ea80008000c00 */
        /* <DEDUP_REMOVED lines=15> */
[----:B--2---:R2:W-:Y:S04]  /*2ad0*/  STL.64 [R1+0x80], R28 ;  /* 0x0000801c01007387 */ /* 0x0045e80000100a00 */
[----:B------:R2:W-:Y:S04]  /*2ae0*/  STL.64 [R1+0x88], R30 ;  /* 0x0000881e01007387 */ /* 0x0005e80000100a00 */
[----:B0-----:R2:W-:Y:S04]  /*2af0*/  STL.64 [R1+0x70], R24 ;  /* 0x0000701801007387 */ /* 0x0015e80000100a00 */
[----:B------:R2:W-:Y:S04]  /*2b00*/  STL.64 [R1+0x78], R26 ;  /* 0x0000781a01007387 */ /* 0x0005e80000100a00 */
[----:B-1----:R2:W-:Y:S04]  /*2b10*/  STL.64 [R1+0x60], R20 ;  /* 0x0000601401007387 */ /* 0x0025e80000100a00 */
[----:B------:R2:W-:Y:S01]  /*2b20*/  STL.64 [R1+0x68], R22 ;  /* 0x0000681601007387 */ /* 0x0005e20000100a00 */
[----:B------:R-:W-:Y:S05]  /*2b30*/  BRA.U UP0, `(.L_x_815) ;  /* 0x0000000100a07547 */ /* 0x000fea000b800000 */
[----:B------:R-:W0:Y:S04]  /*2b40*/  LDS.128 R4, [UR34+0x240] ;  /* 0x00024022ff047984 */ /* 0x000e280008000c00 */
[----:B------:R-:W1:Y:S04]  /*2b50*/  LDS.128 R12, [UR34+0x250] ;  /* 0x00025022ff0c7984 */ /* 0x000e680008000c00 */
[----:B------:R-:W3:Y:S04]  /*2b60*/  LDS.128 R8, [UR34+0x260] ;  /* 0x00026022ff087984 */ /* 0x000ee80008000c00 */
[----:B------:R-:W-:Y:S04]  /*2b70*/  LDS.128 R244, [UR34+0x280] ;  /* 0x00028022fff47984 */ /* 0x000fe80008000c00 */
[----:B------:R-:W-:Y:S04]  /*2b80*/  LDS.128 R108, [UR34+0x290] ;  /* 0x00029022ff6c7984 */ /* 0x000fe80008000c00 */
[----:B------:R-:W-:Y:S04]  /*2b90*/  LDS.128 R104, [UR34+0x2a0] ;  /* 0x0002a022ff687984 */ /* 0x000fe80008000c00 */
[----:B------:R-:W-:Y:S04]  /*2ba0*/  LDS.128 R100, [UR34+0x2b0] ;  /* 0x0002b022ff647984 */ /* 0x000fe80008000c00 */
[----:B------:R-:W-:Y:S04]  /*2bb0*/  LDS.128 R96, [UR34+0x2c0] ;  /* 0x0002c022ff607984 */ /* 0x000fe80008000c00 */
[----:B------:R-:W-:Y:S04]  /*2bc0*/  LDS.128 R92, [UR34+0x2d0] ;  /* 0x0002d022ff5c7984 */ /* 0x000fe80008000c00 */
[----:B------:R-:W-:Y:S04]  /*2bd0*/  LDS.128 R88, [UR34+0x2e0] ;  /* 0x0002e022ff587984 */ /* 0x000fe80008000c00 */
[----:B0-----:R-:W-:Y:S04]  /*2be0*/  STL.64 [R1+0x40], R4 ;  /* 0x0000400401007387 */ /* 0x001fe80000100a00 */
[----:B------:R-:W-:Y:S04]  /*2bf0*/  STL.64 [R1+0x48], R6 ;  /* 0x0000480601007387 */ /* 0x000fe80000100a00 */
[----:B------:R-:W0:Y:S04]  /*2c00*/  LDS.128 R4, [UR34+0x270] ;  /* 0x00027022ff047984 */ /* 0x000e280008000c00 */
[----:B-1----:R1:W-:Y:S04]  /*2c10*/  STL.64 [R1+0x30], R12 ;  /* 0x0000300c01007387 */ /* 0x0023e80000100a00 */
[----:B------:R1:W-:Y:S04]  /*2c20*/  STL.64 [R1+0x38], R14 ;  /* 0x0000380e01007387 */ /* 0x0003e80000100a00 */
[----:B---3--:R1:W-:Y:S04]  /*2c30*/  STL.64 [R1+0x20], R8 ;  /* 0x0000200801007387 */ /* 0x0083e80000100a00 */
[----:B------:R1:W-:Y:S04]  /*2c40*/  STL.64 [R1+0x28], R10 ;  /* 0x0000280a01007387 */ /* 0x0003e80000100a00 */
[----:B------:R-:W3:Y:S04]  /*2c50*/  LDS.128 R84, [UR34+0x2f0] ;  /* 0x0002f022ff547984 */ /* 0x000ee80008000c00 */
[----:B------:R-:W4:Y:S04]  /*2c60*/  LDS.128 R80, [UR34+0x300] ;  /* 0x00030022ff507984 */ /* 0x000f280008000c00 */
[----:B------:R-:W1:Y:S04]  /*2c70*/  LDS.128 R76, [UR34+0x310] ;  /* 0x00031022ff4c7984 */ /* 0x000e680008000c00 */
[----:B------:R-:W1:Y:S04]  /*2c80*/  LDS.128 R72, [UR34+0x320] ;  /* 0x00032022ff487984 */ /* 0x000e680008000c00 */
[----:B------:R-:W1:Y:S04]  /*2c90*/  LDS.128 R68, [UR34+0x330] ;  /* 0x00033022ff447984 */ /* 0x000e680008000c00 */
[----:B0-----:R0:W-:Y:S04]  /*2ca0*/  STL.64 [R1+0x10], R4 ;  /* 0x0000100401007387 */ /* 0x0011e80000100a00 */
[----:B------:R0:W-:Y:S04]  /*2cb0*/  STL.64 [R1+0x18], R6 ;  /* 0x0000180601007387 */ /* 0x0001e80000100a00 */
        /* <DEDUP_REMOVED lines=9> */
[----:B--2---:R-:W2:Y:S04]  /*2d50*/  LDS.128 R28, [UR34+0x3d0] ;  /* 0x0003d022ff1c7984 */ /* 0x004ea80008000c00 */
[----:B------:R-:W0:Y:S04]  /*2d60*/  LDS.128 R24, [UR34+0x3e0] ;  /* 0x0003e022ff187984 */ /* 0x000e280008000c00 */
[----:B------:R-:W0:Y:S04]  /*2d70*/  LDS.128 R20, [UR34+0x3f0] ;  /* 0x0003f022ff147984 */ /* 0x000e280008000c00 */
[----:B------:R-:W0:Y:S04]  /*2d80*/  LDS.128 R16, [UR34+0x400] ;  /* 0x00040022ff107984 */ /* 0x000e280008000c00 */
[----:B------:R-:W0:Y:S04]  /*2d90*/  LDS.128 R12, [UR34+0x410] ;  /* 0x00041022ff0c7984 */ /* 0x000e280008000c00 */
[----:B------:R-:W0:Y:S04]  /*2da0*/  LDS.128 R8, [UR34+0x420] ;  /* 0x00042022ff087984 */ /* 0x000e280008000c00 */
[----:B-1-34-:R-:W0:Y:S02]  /*2db0*/  LDS.128 R4, [UR34+0x430] ;  /* 0x00043022ff047984 */ /* 0x01ae240008000c00 */
.L_x_815:
[----:B------:R-:W-:Y:S04]  /*2dc0*/  BSSY.RECONVERGENT B1, `(.L_x_816) ;  /* 0x0000f09000017945 */ /* 0x000fe80003800200 */
[----:B------:R-:W-:Y:S05]  /*2dd0*/  @P0 BRA `(.L_x_817) ;  /* 0x000000f0001c0947 */ /* 0x000fea0003800000 */
[----:B------:R-:W1:Y:S01]  /*2de0*/  LDC R113, c[0x0][0x3f4] ;  /* 0x0000fd00ff717b82 */ /* 0x000e620000000800 */
[----:B------:R-:W3:Y:S01]  /*2df0*/  LDCU.64 UR34, c[0x0][0x420] ;  /* 0x00008400ff2277ac */ /* 0x000ee20008000a00 */
[----:B------:R-:W-:-:S06]  /*2e00*/  R2UR UR45, R112 ;  /* 0x00000000702d72ca */ /* 0x000fcc00000e0000 */
[----:B------:R-:W4:Y:S08]  /*2e10*/  S2UR UR44, SR_CTAID.Y ;  /* 0x00000000002c79c3 */ /* 0x000f300000002600 */
[----:B------:R-:W5:Y:S01]  /*2e20*/  LDC R114, c[0x0][0x430] ;  /* 0x00010c00ff727b82 */ /* 0x000f620000000800 */
[----:B---3--:R-:W-:-:S04]  /*2e30*/  ISETP.NE.U32.AND P0, PT, RZ, UR34, PT ;  /* 0x00000022ff007c0c */ /* 0x008fc8000bf05070 */
[----:B------:R-:W-:Y:S02]  /*2e40*/  ISETP.NE.AND.EX P0, PT, RZ, UR35, PT, P0 ;  /* 0x00000023ff007c0c */ /* 0x000fe4000bf05300 */
[----:B-1----:R-:W-:-:S05]  /*2e50*/  IABS R0, R113 ;  /* 0x0000007100007213 */ /* 0x002fca0000000000 */
[----:B------:R-:W-:Y:S01]  /*2e60*/  IMAD.MOV.U32 R117, RZ, RZ, R0 ;  /* 0x000000ffff757224 */ /* 0x000fe200078e0000 */
[----:B------:R-:W-:Y:S01]  /*2e70*/  IADD3 R0, PT, PT, R115, UR45, RZ ;  /* 0x0000002d73007c10 */ /* 0x000fe2000fffe0ff */
[----:B----4-:R-:W-:Y:S01]  /*2e80*/  IMAD R113, R113, UR44, RZ ;  /* 0x0000002c71717c24 */ /* 0x010fe2000f8e02ff */
[----:B------:R-:W1:Y:S01]  /*2e90*/  LDCU UR44, c[0x0][0x440] ;  /* 0x00008800ff2c77ac */ /* 0x000e620008000800 */
[----:B------:R-:W3:Y:S03]  /*2ea0*/  I2F.RP R116, R117 ;  /* 0x0000007500747306 */ /* 0x000ee60000209400 */
[----:B------:R-:W-:Y:S01]  /*2eb0*/  IADD3 R118, P1, P2, R113, UR34, R0 ;  /* 0x0000002271767c10 */ /* 0x000fe2000fa3e000 */
[----:B------:R-:W5:Y:S01]  /*2ec0*/  LDCU UR45, c[0x0][0x408] ;  /* 0x00008100ff2d77ac */ /* 0x000f620008000800 */
[----:B------:R-:W-:-:S03]  /*2ed0*/  SHF.R.S32.HI R113, RZ, 0x1f, R113 ;  /* 0x0000001fff717819 */ /* 0x000fc60000011471 */
[----:B------:R4:W-:Y:S01]  /*2ee0*/  STL [R1+0x50], R118 ;  /* 0x0000507601007387 */ /* 0x0009e20000100800 */
[----:B---3--:R-:W3:Y:S01]  /*2ef0*/  MUFU.RCP R116, R116 ;  /* 0x0000007400747308 */ /* 0x008ee20000001000 */
[----:B-1----:R-:W-:Y:S01]  /*2f00*/  UIMAD UR34, UR77, UR44, UR41 ;  /* 0x0000002c4d2272a4 */ /* 0x002fe2000f8e0229 */
[----:B----4-:R-:W-:Y:S02]  /*2f10*/  IADD3.X R118, PT, PT, R113, UR35, RZ, P1, P2 ;  /* 0x0000002371767c10 */ /* 0x010fe40008fe44ff */
[----:B------:R-:W-:-:S03]  /*2f20*/  R2UR UR35, R112 ;  /* 0x00000000702372ca */ /* 0x000fc600000e0000 */
[----:B------:R-:W-:Y:S01]  /*2f30*/  STL [R1+0x8], R118 ;  /* 0x0000087601007387 */ /* 0x000fe20000100800 */
[----:B---3--:R-:W-:-:S04]  /*2f40*/  VIADD R2, R116, 0xffffffe ;  /* 0x0ffffffe74027836 */ /* 0x008fc80000000000 */
[----:B------:R1:W3:Y:S02]  /*2f50*/  F2I.FTZ.U32.TRUNC.NTZ R3, R2 ;  /* 0x0000000200037305 */ /* 0x0002e4000021f000 */
[----:B-1----:R-:W-:Y:S02]  /*2f60*/  HFMA2 R2, -RZ, RZ, 0, 0 ;  /* 0x00000000ff027431 */ /* 0x002fe400000001ff */
[----:B---3--:R-:W-:-:S04]  /*2f70*/  IMAD.MOV R116, RZ, RZ, -R3 ;  /* 0x000000ffff747224 */ /* 0x008fc800078e0a03 */
[----:B------:R-:W-:Y:S02]  /*2f80*/  IMAD R113, R116, R117, RZ ;  /* 0x0000007574717224 */ /* 0x000fe400078e02ff */
[----:B------:R-:W-:Y:S02]  /*2f90*/  IMAD.U32 R117, RZ, RZ, UR44 ;  /* 0x0000002cff757e24 */ /* 0x000fe4000f8e00ff */
[----:B------:R-:W-:Y:S01]  /*2fa0*/  IMAD.HI.U32 R3, R3, R113, R2 ;  /* 0x0000007103037227 */ /* 0x000fe200078e0002 */
[----:B------:R-:W-:-:S03]  /*2fb0*/  LEA R113, R115, UR75, 0x2 ;  /* 0x0000004b73717c11 */ /* 0x000fc6000f8e10ff */
[----:B------:R-:W-:Y:S01]  /*2fc0*/  IMAD.U32 R2, RZ, RZ, UR35 ;  /* 0x00000023ff027e24 */ /* 0x000fe2000f8e00ff */
[----:B------:R1:W-:Y:S01]  /*2fd0*/  STL [R1+0x170], R3 ;  /* 0x0001700301007387 */ /* 0x0003e20000100800 */
[----:B------:R-:W-:-:S03]  /*2fe0*/  IMAD R112, R117, UR34, R0 ;  /* 0x0000002275707c24 */ /* 0x000fc6000f8e0200 */
[----:B------:R-:W-:Y:S01]  /*2ff0*/  IADD3 R2, PT, PT, R2, UR76, RZ ;  /* 0x0000004c02027c10 */ /* 0x000fe2000fffe0ff */
[----:B------:R3:W-:Y:S04]  /*3000*/  STL [R1+0x58], R113 ;  /* 0x0000587101007387 */ /* 0x0007e80000100800 */
[----:B------:R3:W-:Y:S01]  /*3010*/  STL [R1+0x54], R112 ;  /* 0x0000547001007387 */ /* 0x0007e20000100800 */
[----:B-1----:R-:W-:Y:S02]  /*3020*/  VIADD R3, R0, 0x1 ;  /* 0x0000000100037836 */ /* 0x002fe40000000000 */
[----:B-----5:R-:W-:-:S03]  /*3030*/  VIADD R0, R114, UR45 ;  /* 0x0000002d72007c36 */ /* 0x020fc60008000000 */
[----:B------:R3:W-:Y:S04]  /*3040*/  STL [R1+0x4], R3 ;  /* 0x0000040301007387 */ /* 0x0007e80000100800 */
[----:B------:R3:W-:Y:S04]  /*3050*/  STL [R1+0x17c], R0 ;  /* 0x00017c0001007387 */ /* 0x0007e80000100800 */
[----:B------:R3:W-:Y:S02]  /*3060*/  STL [R1+0x174], R2 ;  /* 0x0001740201007387 */ /* 0x0007e40000100800 */
.L_x_986:
[----:B-1-3--:R-:W3:Y:S01]  /*3070*/  LDL R2, [R1+0x4] ;  /* 0x0000040001027983 */ /* 0x00aee20000100800 */
[----:B------:R-:W1:Y:S01]  /*3080*/  LDC R0, c[0x0][0x3f4] ;  /* 0x0000fd00ff007b82 */ /* 0x000e620000000800 */
[----:B------:R-:W4:Y:S02]  /*3090*/  LDCU UR34, c[0x0][0x40c] ;  /* 0x00008180ff2277ac */ /* 0x000f240008000800 */
[----:B-----5:R-:W5:Y:S04]  /*30a0*/  LDL R3, [R1+0x170] ;  /* 0x0001700001037983 */ /* 0x020f680000100800 */
[----:B------:R-:W2:Y:S01]  /*30b0*/  LDL R239, [R1+0x50] ;  /* 0x0000500001ef7983 */ /* 0x000ea20000100800 */
[----:B------:R-:W0:Y:S03]  /*30c0*/  LDC R249, c[0x0][0x3f4] ;  /* 0x0000fd00fff97b82 */ /* 0x000e260000000800 */
[----:B------:R-:W4:Y:S01]  /*30d0*/  LDL R248, [R1+0x8] ;  /* 0x0000080001f87983 */ /* 0x000f220000100800 */
[----:B-1----:R-:W-:Y:S01]  /*30e0*/  IABS R237, R0 ;  /* 0x0000000000ed7213 */ /* 0x002fe20000000000 */
[----:B---3--:R-:W-:-:S05]  /*30f0*/  VIADD R238, R2, 0xffffffff ;  /* 0xffffffff02ee7836 */ /* 0x008fca0000000000 */
[----:B------:R-:W-:-:S05]  /*3100*/  IABS R2, R238 ;  /* 0x000000ee00027213 */ /* 0x000fca0000000000 */
[----:B-----5:R-:W-:-:S05]  /*3110*/  IMAD.HI.U32 R3, R3, R2, RZ ;  /* 0x0000000203037227 */ /* 0x020fca00078e00ff */
[----:B------:R-:W-:-:S05]  /*3120*/  IADD3 R3, PT, PT, -R3, RZ, RZ ;  /* 0x000000ff03037210 */ /* 0x000fca0007ffe1ff */
[----:B------:R-:W-:Y:S01]  /*3130*/  IMAD R236, R237, R3, R2 ;  /* 0x00000003edec7224 */ /* 0x000fe200078e0202 */
[----:B--2---:R-:W-:Y:S01]  /*3140*/  @P0 MOV R2, R239 ;  /* 0x000000ef00020202 */ /* 0x004fe20000000f00 */
[----:B----4-:R-:W-:-:S05]  /*3150*/  @P0 IMAD.MOV.U32 R3, RZ, RZ, R248 ;  /* 0x000000ffff030224 */ /* 0x010fca00078e00f8 */
[----:B------:R-:W2:Y:S01]  /*3160*/  @P0 LDG.E.U8 R2, desc[UR36][R2.64] ;  /* 0x0000002402020981 */ /* 0x000ea2000c1e1100 */
[----:B0-----:R-:W-:-:S04]  /*3170*/  IABS R249, R249 ;  /* 0x000000f900f97213 */ /* 0x001fc80000000000 */
[----:B------:R-:W-:-:S13]  /*3180*/  ISETP.GT.U32.AND P1, PT, R249, R236, PT ;  /* 0x000000ecf900720c */ /* 0x000fda0003f24070 */
[----:B------:R-:W-:-:S05]  /*3190*/  @!P1 IMAD.IADD R236, R236, 0x1, -R237 ;  /* 0x00000001ecec9824 */ /* 0x000fca00078e0aed */
[----:B------:R-:W-:Y:S01]  /*31a0*/  ISETP.GT.U32.AND P1, PT, R249, R236, PT ;  /* 0x000000ecf900720c */ /* 0x000fe20003f24070 */
[----:B------:R0:W-:Y:S01]  /*31b0*/  STL [R1], R238 ;  /* 0x000000ee01007387 */ /* 0x0001e20000100800 */
[----:B------:R-:W-:Y:S01]  /*31c0*/  ISETP.NE.AND P2, PT, R0, RZ, PT ;  /* 0x000000ff0000720c */ /* 0x000fe20003f45270 */
[----:B------:R-:W-:-:S10]  /*31d0*/  UISETP.NE.AND UP0, UPT, UR34, URZ, UPT ;  /* 0x000000ff2200728c */ /* 0x000fd4000bf05270 */
[----:B------:R-:W-:Y:S01]  /*31e0*/  @!P1 IMAD.IADD R236, R236, 0x1, -R237 ;  /* 0x00000001ecec9824 */ /* 0x000fe200078e0aed */
[----:B------:R-:W-:Y:S01]  /*31f0*/  ISETP.GE.AND P1, PT, R238, RZ, PT ;  /* 0x000000ffee00720c */ /* 0x000fe20003f26270 */
[----:B------:R-:W-:Y:S01]  /*3200*/  BSSY.RECONVERGENT B0, `(.L_x_818) ;  /* 0x0000dab000007945 */ /* 0x000fe20003800200 */
[----:B--2---:R-:W-:Y:S01]  /*3210*/  ISETP.NE.AND P3, PT, R2, RZ, P0 ;  /* 0x000000ff0200720c */ /* 0x004fe20000765270 */
[----:B------:R-:W-:-:S10]  /*3220*/  IMAD.MOV.U32 R2, RZ, RZ, R236 ;  /* 0x000000ffff027224 */ /* 0x000fd400078e00ec */
[----:B------:R-:W-:Y:S02]  /*3230*/  @!P1 IADD3 R2, PT, PT, -R2, RZ, RZ ;  /* 0x000000ff02029210 */ /* 0x000fe40007ffe1ff */
[----:B------:R-:W-:Y:S01]  /*3240*/  @!P2 LOP3.LUT R2, RZ, R0, RZ, 0x33, !PT ;  /* 0x00000000ff02a212 */ /* 0x000fe200078e33ff */
[----:B0-----:R-:W-:Y:S06]  /*3250*/  BRA.U UP0, `(.L_x_819) ;  /* 0x000000a900987547 */ /* 0x001fec000b800000 */
[----:B------:R-:W-:-:S09]  /*3260*/  UISETP.NE.AND UP0, UPT, UR40, URZ, UPT ;  /* 0x000000ff2800728c */ /* 0x000fd2000bf05270 */
[----:B------:R-:W-:Y:S05]  /*3270*/  BRA.U !UP0, `(.L_x_820) ;  /* 0x0000005d08747547 */ /* 0x000fea000b800000 */
[----:B------:R-:W-:Y:S01]  /*3280*/  ISETP.GE.AND P1, PT, R238, UR41, PT ;  /* 0x00000029ee007c0c */ /* 0x000fe2000bf26270 */
[----:B------:R-:W-:-:S12]  /*3290*/  BSSY.RECONVERGENT B2, `(.L_x_821) ;  /* 0x0000031000027945 */ /* 0x000fd80003800200 */
[----:B------:R-:W-:Y:S05]  /*32a0*/  @P1 BRA `(.L_x_822) ;  /* 0x0000000000bc1947 */ /* 0x000fea0003800000 */
[----:B------:R-:W0:Y:S01]  /*32b0*/  S2UR UR44, SR_CTAID.Y ;  /* 0x00000000002c79c3 */ /* 0x000e220000002600 */
[----:B------:R-:W1:Y:S01]  /*32c0*/  LDCU.64 UR34, c[0x0][0x3c8] ;  /* 0x00007900ff2277ac */ /* 0x000e620008000a00 */
[----:B------:R-:W2:Y:S04]  /*32d0*/  LDL R252, [R1+0x44] ;  /* 0x0000440001fc7983 */ /* 0x000ea80000100800 */
[----:B------:R-:W3:Y:S02]  /*32e0*/  LDL R251, [R1+0x48] ;  /* 0x0000480001fb7983 */ /* 0x000ee40000100800 */
[----:B------:R-:W4:Y:S01]  /*32f0*/  LDC R248, c[0x0][0x3f8] ;  /* 0x0000fe00fff87b82 */ /* 0x000f220000000800 */
[----:B------:R-:W5:Y:S01]  /*3300*/  S2R R249, SR_CTAID.X ;  /* 0x0000000000f97919 */ /* 0x000f620000002500 */
[----:B------:R-:W3:Y:S06]  /*3310*/  LDL R250, [R1+0x4c] ;  /* 0x00004c0001fa7983 */ /* 0x000eec0000100800 */
[----:B------:R-:W5:Y:S01]  /*3320*/  LDC.64 R240, c[0x0][0x450] ;  /* 0x00011400fff07b82 */ /* 0x000f620000000a00 */
[----:B0-----:R-:W-:-:S05]  /*3330*/  IMAD R237, R0, UR44, RZ ;  /* 0x0000002c00ed7c24 */ /* 0x001fca000f8e02ff */
[----:B------:R-:W-:-:S04]  /*3340*/  IADD3 R3, P2, PT, R237, R2, RZ ;  /* 0x00000002ed037210 */ /* 0x000fc80007f5e0ff */
[----:B------:R-:W-:Y:S02]  /*3350*/  LEA.HI.X.SX32 R237, R237, RZ, 0x1, P2 ;  /* 0x000000ffeded7211 */ /* 0x000fe400010f0eff */
[----:B-1----:R-:W-:-:S04]  /*3360*/  LEA R236, P2, R3, UR34, 0x2 ;  /* 0x0000002203ec7c11 */ /* 0x002fc8000f8410ff */
[----:B------:R-:W-:Y:S01]  /*3370*/  LEA.HI.X R237, R3, UR35, R237, 0x2, P2 ;  /* 0x0000002303ed7c11 */ /* 0x000fe200090f14ed */
[C---:B----4-:R-:W-:Y:S01]  /*3380*/  IMAD R238, R248.reuse, R0, RZ ;  /* 0x00000000f8ee7224 */ /* 0x050fe200078e02ff */
[----:B------:R-:W0:Y:S03]  /*3390*/  LDCU.64 UR34, c[0x0][0x3b8] ;  /* 0x00007700ff2277ac */ /* 0x000e260008000a00 */
[----:B------:R1:W4:Y:S01]  /*33a0*/  LDG.E R3, desc[UR36][R236.64] ;  /* 0x00000024ec037981 */ /* 0x000322000c1e1900 */
[----:B-----5:R-:W-:-:S05]  /*33b0*/  IMAD R239, R248, UR39, R249 ;  /* 0x00000027f8ef7c24 */ /* 0x020fca000f8e02f9 */
[----:B------:R-:W-:Y:S01]  /*33c0*/  SHF.L.U32 R239, R239, 0x7, RZ ;  /* 0x00000007efef7819 */ /* 0x000fe200000006ff */
[----:B-1----:R-:W-:-:S04]  /*33d0*/  IMAD R237, R0, UR33, RZ ;  /* 0x0000002100ed7c24 */ /* 0x002fc8000f8e02ff */
[----:B------:R-:W-:Y:S01]  /*33e0*/  IMAD.WIDE R240, R239, 0x4, R240 ;  /* 0x00000004eff07825 */ /* 0x000fe200078e02f0 */
[----:B------:R-:W-:-:S03]  /*33f0*/  SHF.R.S32.HI R236, RZ, 0x1f, R237 ;  /* 0x0000001fffec7819 */ /* 0x000fc600000114ed */
[----:B------:R-:W-:Y:S02]  /*3400*/  IMAD R248, R248, UR44, R249 ;  /* 0x0000002cf8f87c24 */ /* 0x000fe4000f8e02f9 */
[----:B------:R-:W5:Y:S04]  /*3410*/  LDL R249, [R1+0x40] ;  /* 0x0000400001f97983 */ /* 0x000f680000100800 */
[----:B------:R-:W2:Y:S01]  /*3420*/  LDG.E.128 R240, desc[UR36][R240.64] ;  /* 0x00000024f0f07981 */ /* 0x000ea2000c1e1d00 */
[----:B----4-:R-:W-:Y:S02]  /*3430*/  IMAD R238, R3, R238, RZ ;  /* 0x000000ee03ee7224 */ /* 0x010fe400078e02ff */
[----:B------:R-:W-:-:S04]  /*3440*/  IMAD.SHL.U32 R3, R2, 0x4, RZ ;  /* 0x0000000402037824 */ /* 0x000fc800078e00ff */
[----:B------:R-:W-:-:S05]  /*3450*/  IMAD R238, R238, 0x80, R3 ;  /* 0x00000080eeee7824 */ /* 0x000fca00078e0203 */
[----:B------:R-:W-:-:S04]  /*3460*/  IADD3 R237, P2, PT, R238, R237, RZ ;  /* 0x000000edeeed7210 */ /* 0x000fc80007f5e0ff */
[----:B------:R-:W-:Y:S02]  /*3470*/  LEA.HI.X.SX32 R238, R238, R236, 0x1, P2 ;  /* 0x000000eceeee7211 */ /* 0x000fe400010f0eff */
[----:B0-----:R-:W-:-:S04]  /*3480*/  LEA R236, P2, R237, UR34, 0x2 ;  /* 0x00000022edec7c11 */ /* 0x001fc8000f8410ff */
[----:B------:R-:W-:-:S06]  /*3490*/  LEA.HI.X R237, R237, UR35, R238, 0x2, P2 ;  /* 0x00000023eded7c11 */ /* 0x000fcc00090f14ee */
[----:B------:R-:W5:Y:S01]  /*34a0*/  LDG.E.128 R236, desc[UR36][R236.64] ;  /* 0x00000024ecec7981 */ /* 0x000f62000c1e1d00 */
[----:B------:R-:W-:Y:S02]  /*34b0*/  IMAD R248, R248, R0, RZ ;  /* 0x00000000f8f87224 */ /* 0x000fe400078e02ff */
[----:B-----5:R-:W-:-:S04]  /*34c0*/  FADD.FTZ R236, R249, R236 ;  /* 0x000000ecf9ec7221 */ /* 0x020fc80000010000 */
[----:B--2---:R-:W-:Y:S01]  /*34d0*/  FMUL.FTZ R240, R236, R240 ;  /* 0x000000f0ecf07220 */ /* 0x004fe20000410000 */
[----:B------:R-:W-:Y:S02]  /*34e0*/  IMAD.SHL.U32 R236, R248, 0x80, RZ ;  /* 0x00000080f8ec7824 */ /* 0x000fe400078e00ff */
[----:B------:R-:W-:-:S03]  /*34f0*/  FADD.FTZ R237, R252, R237 ;  /* 0x000000edfced7221 */ /* 0x000fc60000010000 */
[----:B------:R-:W-:Y:S01]  /*3500*/  IADD3 R3, P2, PT, R3, R236, RZ ;  /* 0x000000ec03037210 */ /* 0x000fe20007f5e0ff */
[----:B------:R-:W-:Y:S01]  /*3510*/  FMUL.FTZ R241, R237, R241 ;  /* 0x000000f1edf17220 */ /* 0x000fe20000410000 */
[----:B---3--:R-:W-:Y:S01]  /*3520*/  FADD.FTZ R238, R251, R238 ;  /* 0x000000eefbee7221 */ /* 0x008fe20000010000 */
[----:B------:R-:W-:Y:S01]  /*3530*/  FADD.FTZ R239, R250, R239 ;  /* 0x000000effaef7221 */ /* 0x000fe20000010000 */
[----:B------:R-:W-:Y:S02]  /*3540*/  LEA.HI.X.SX32 R237, R236, RZ, 0x1, P2 ;  /* 0x000000ffeced7211 */ /* 0x000fe400010f0eff */
[----:B------:R-:W-:Y:S01]  /*3550*/  LEA R236, P2, R3, UR34, 0x2 ;  /* 0x0000002203ec7c11 */ /* 0x000fe2000f8410ff */
[----:B------:R-:W-:Y:S01]  /*3560*/  FMUL.FTZ R242, R238, R242 ;  /* 0x000000f2eef27220 */ /* 0x000fe20000410000 */
[----:B------:R-:W-:Y:S02]  /*3570*/  FMUL.FTZ R243, R239, R243 ;  /* 0x000000f3eff37220 */ /* 0x000fe40000410000 */
[----:B------:R-:W-:-:S05]  /*3580*/  LEA.HI.X R237, R3, UR35, R237, 0x2, P2 ;  /* 0x0000002303ed7c11 */ /* 0x000fca00090f14ed */
[----:B------:R0:W-:Y:S04]  /*3590*/  STG.E.128 desc[UR36][R236.64], R240 ;  /* 0x000000f0ec007986 */ /* 0x0001e8000c101d24 */
.L_x_822:
[----:B------:R-:W-:Y:S05]  /*35a0*/  BSYNC.RECONVERGENT B2 ;  /* 0x0000000000027941 */ /* 0x000fea0003800200 */
.L_x_821:
[----:B------:R-:W-:Y:S04]  /*35b0*/  BSSY.RECONVERGENT B2, `(.L_x_823) ;  /* 0x0000052000027945 */ /* 0x000fe80003800200 */
[----:B------:R-:W-:Y:S05]  /*35c0*/  @P1 BRA `(.L_x_824) ;  /* 0x0000000400401947 */ /* 0x000fea0003800000 */
[----:B------:R-:W1:Y:S01]  /*35d0*/  S2UR UR44, SR_CTAID.Y ;  /* 0x00000000002c79c3 */ /* 0x000e620000002600 */
[----:B------:R-:W0:Y:S01]  /*35e0*/  LDCU.64 UR34, c[0x0][0x3c8] ;  /* 0x00007900ff2277ac */ /* 0x000e220008000a00 */
[----:B------:R2:W-:Y:S06]  /*35f0*/  STL [R1+0x184], R4 ;  /* 0x0001840401007387 */ /* 0x0005ec0000100800 */
[----:B------:R-:W3:Y:S01]  /*3600*/  LDC R252, c[0x0][0x3f8] ;  /* 0x0000fe00fffc7b82 */ /* 0x000ee20000000800 */
[----:B------:R-:W4:Y:S01]  /*3610*/  S2R R114, SR_CTAID.X ;  /* 0x0000000000727919 */ /* 0x000f220000002500 */
[----:B------:R-:W-:-:S06]  /*3620*/  IMAD.IADD R113, R2, 0x1, R0 ;  /* 0x0000000102717824 */ /* 0x000fcc00078e0200 */
[----:B------:R-:W4:Y:S01]  /*3630*/  LDC.64 R238, c[0x0][0x450] ;  /* 0x00011400ffee7b82 */ /* 0x000f220000000a00 */
[----:B-1----:R-:W-:Y:S01]  /*3640*/  IMAD R112, R0, UR44, RZ ;  /* 0x0000002c00707c24 */ /* 0x002fe2000f8e02ff */
[----:B--2---:R-:W2:Y:S04]  /*3650*/  LDL R4, [R1+0x30] ;  /* 0x0000300001047983 */ /* 0x004ea80000100800 */
[----:B------:R-:W-:-:S04]  /*3660*/  IADD3 R3, P2, PT, R112, R2, RZ ;  /* 0x0000000270037210 */ /* 0x000fc80007f5e0ff */
[----:B------:R-:W-:Y:S02]  /*3670*/  LEA.HI.X.SX32 R112, R112, RZ, 0x1, P2 ;  /* 0x000000ff70707211 */ /* 0x000fe400010f0eff */
[----:B0-----:R-:W-:-:S04]  /*3680*/  LEA R236, P2, R3, UR34, 0x2 ;  /* 0x0000002203ec7c11 */ /* 0x001fc8000f8410ff */
[----:B------:R-:W-:Y:S01]  /*3690*/  LEA.HI.X R237, R3, UR35, R112, 0x2, P2 ;  /* 0x0000002303ed7c11 */ /* 0x000fe200090f1470 */
[----:B------:R-:W0:Y:S04]  /*36a0*/  LDCU.64 UR34, c[0x0][0x3b8] ;  /* 0x00007700ff2277ac */ /* 0x000e280008000a00 */
[----:B------:R-:W2:Y:S01]  /*36b0*/  LDG.E R3, desc[UR36][R236.64] ;  /* 0x00000024ec037981 */ /* 0x000ea2000c1e1900 */
[----:B---3--:R-:W-:Y:S01]  /*36c0*/  IMAD R112, R252, R0, RZ ;  /* 0x00000000fc707224 */ /* 0x008fe200078e02ff */
[----:B------:R-:W-:Y:S01]  /*36d0*/  SHF.L.U32 R249, R113, 0x2, RZ ;  /* 0x0000000271f97819 */ /* 0x000fe200000006ff */
[----:B------:R-:W-:Y:S02]  /*36e0*/  IMAD R250, R0, UR33, RZ ;  /* 0x0000002100fa7c24 */ /* 0x000fe4000f8e02ff */
[----:B------:R-:W-:Y:S01]  /*36f0*/  IMAD.SHL.U32 R248, R112, 0x80, RZ ;  /* 0x0000008070f87824 */ /* 0x000fe200078e00ff */
[----:B------:R-:W3:Y:S02]  /*3700*/  LDL R0, [R1+0x34] ;  /* 0x0000340001007983 */ /* 0x000ee40000100800 */
[----:B------:R-:W-:Y:S01]  /*3710*/  SHF.R.S32.HI R251, RZ, 0x1f, R250 ;  /* 0x0000001ffffb7819 */ /* 0x000fe200000114fa */
[----:B----4-:R-:W-:-:S02]  /*3720*/  IMAD R114, R252, UR39, R114 ;  /* 0x00000027fc727c24 */ /* 0x010fc4000f8e0272 */
[----:B--2---:R-:W-:-:S05]  /*3730*/  IMAD R113, R3, R248, R249 ;  /* 0x000000f803717224 */ /* 0x004fca00078e02f9 */
[----:B------:R-:W-:-:S04]  /*3740*/  IADD3 R3, P2, PT, R250, R113, RZ ;  /* 0x00000071fa037210 */ /* 0x000fc80007f5e0ff */
[----:B------:R-:W-:Y:S02]  /*3750*/  LEA.HI.X.SX32 R113, R113, R251, 0x1, P2 ;  /* 0x000000fb71717211 */ /* 0x000fe400010f0eff */
[----:B0-----:R-:W-:-:S04]  /*3760*/  LEA R112, P2, R3, UR34, 0x2 ;  /* 0x0000002203707c11 */ /* 0x001fc8000f8410ff */
[----:B------:R-:W-:Y:S01]  /*3770*/  LEA.HI.X R113, R3, UR35, R113, 0x2, P2 ;  /* 0x0000002303717c11 */ /* 0x000fe200090f1471 */
[----:B------:R-:W-:-:S04]  /*3780*/  IMAD.SHL.U32 R3, R114, 0x80, RZ ;  /* 0x0000008072037824 */ /* 0x000fc800078e00ff */
[----:B------:R-:W-:Y:S01]  /*3790*/  IMAD.WIDE R238, R3, 0x4, R238 ;  /* 0x0000000403ee7825 */ /* 0x000fe200078e02ee */
[----:B------:R-:W2:Y:S04]  /*37a0*/  LDG.E.128 R112, desc[UR36][R112.64] ;  /* 0x0000002470707981 */ /* 0x000ea8000c1e1d00 */
[----:B------:R-:W4:Y:S01]  /*37b0*/  LDG.E.128 R116, desc[UR36][R238.64+0x10] ;  /* 0x00001024ee747981 */ /* 0x000f22000c1e1d00 */
[----:B------:R-:W0:Y:S02]  /*37c0*/  S2R R3, SR_CTAID.X ;  /* 0x0000000000037919 */ /* 0x000e240000002500 */
[----:B0-----:R-:W-:Y:S02]  /*37d0*/  IMAD R3, R252, UR44, R3 ;  /* 0x0000002cfc037c24 */ /* 0x001fe4000f8e0203 */
[----:B------:R-:W3:Y:S01]  /*37e0*/  LDL R252, [R1+0x38] ;  /* 0x0000380001fc7983 */ /* 0x000ee20000100800 */
[----:B--2---:R-:W-:-:S03]  /*37f0*/  FADD.FTZ R112, R4, R112 ;  /* 0x0000007004707221 */ /* 0x004fc60000010000 */
[----:B------:R1:W5:Y:S01]  /*3800*/  LDL.LU R4, [R1+0x184] ;  /* 0x0001840001047983 */ /* 0x0003620000300800 */
[----:B----4-:R-:W-:-:S03]  /*3810*/  FMUL.FTZ R112, R112, R116 ;  /* 0x0000007470707220 */ /* 0x010fc60000410000 */
[----:B------:R-:W2:Y:S01]  /*3820*/  LDL R116, [R1+0x3c] ;  /* 0x00003c0001747983 */ /* 0x000ea20000100800 */
[----:B---3--:R-:W-:Y:S02]  /*3830*/  FADD.FTZ R113, R0, R113 ;  /* 0x0000007100717221 */ /* 0x008fe40000010000 */
[----:B------:R-:W0:Y:S02]  /*3840*/  LDC R0, c[0x0][0x3f4] ;  /* 0x0000fd00ff007b82 */ /* 0x000e240000000800 */
[----:B------:R-:W-:Y:S01]  /*3850*/  FMUL.FTZ R113, R113, R117 ;  /* 0x0000007571717220 */ /* 0x000fe20000410000 */
[----:B0-----:R-:W-:-:S05]  /*3860*/  IMAD R3, R3, R0, RZ ;  /* 0x0000000003037224 */ /* 0x001fca00078e02ff */
[----:B------:R-:W-:Y:S01]  /*3870*/  SHF.L.U32 R3, R3, 0x7, RZ ;  /* 0x0000000703037819 */ /* 0x000fe200000006ff */
[----:B------:R-:W-:-:S03]  /*3880*/  FADD.FTZ R114, R252, R114 ;  /* 0x00000072fc727221 */ /* 0x000fc60000010000 */
[----:B------:R-:W-:Y:S02]  /*3890*/  SHF.R.S32.HI R252, RZ, 0x1f, R3 ;  /* 0x0000001ffffc7819 */ /* 0x000fe40000011403 */
[----:B------:R-:W-:Y:S01]  /*38a0*/  IADD3 R117, P2, PT, R3, R249, RZ ;  /* 0x000000f903757210 */ /* 0x000fe20007f5e0ff */
[----:B------:R-:W-:-:S03]  /*38b0*/  FMUL.FTZ R114, R114, R118 ;  /* 0x0000007672727220 */ /* 0x000fc60000410000 */
[----:B------:R-:W-:Y:S01]  /*38c0*/  LEA.HI.X.SX32 R118, R249, R252, 0x1, P2 ;  /* 0x000000fcf9767211 */ /* 0x000fe200010f0eff */
[----:B--2---:R-:W-:Y:S01]  /*38d0*/  FADD.FTZ R115, R116, R115 ;  /* 0x0000007374737221 */ /* 0x004fe20000010000 */
[----:B------:R-:W-:-:S03]  /*38e0*/  LEA R116, P2, R117, UR34, 0x2 ;  /* 0x0000002275747c11 */ /* 0x000fc6000f8410ff */
[----:B------:R-:W-:Y:S01]  /*38f0*/  FMUL.FTZ R115, R115, R119 ;  /* 0x0000007773737220 */ /* 0x000fe20000410000 */
[----:B------:R-:W-:-:S05]  /*3900*/  LEA.HI.X R117, R117, UR35, R118, 0x2, P2 ;  /* 0x0000002375757c11 */ /* 0x000fca00090f1476 */
[----:B------:R0:W-:Y:S04]  /*3910*/  STG.E.128 desc[UR36][R116.64], R112 ;  /* 0x0000007074007986 */ /* 0x0001e8000c101d24 */
[----:B0-----:R-:W2:Y:S01]  /*3920*/  LDG.E R116, desc[UR36][R236.64] ;  /* 0x00000024ec747981 */ /* 0x001ea2000c1e1900 */
[----:B------:R-:W-:-:S04]  /*3930*/  IMAD R117, R0, 0x2, R2 ;  /* 0x0000000200757824 */ /* 0x000fc800078e0202 */
[----:B------:R-:W-:Y:S01]  /*3940*/  IMAD.SHL.U32 R249, R117, 0x4, RZ ;  /* 0x0000000475f97824 */ /* 0x000fe200078e00ff */
[----:B------:R-:W3:Y:S03]  /*3950*/  LDG.E.128 R236, desc[UR36][R238.64+0x20] ;  /* 0x00002024eeec7981 */ /* 0x000ee6000c1e1d00 */
[----:B--2---:R-:W-:Y:S02]  /*3960*/  IMAD R116, R116, R248, R249 ;  /* 0x000000f874747224 */ /* 0x004fe400078e02f9 */
[----:B------:R-:W2:Y:S03]  /*3970*/  LDL R248, [R1+0x2c] ;  /* 0x00002c0001f87983 */ /* 0x000ea60000100800 */
[----:B------:R-:W-:Y:S02]  /*3980*/  IADD3 R117, P2, PT, R250, R116, RZ ;  /* 0x00000074fa757210 */ /* 0x000fe40007f5e0ff */
[----:B------:R-:W4:Y:S02]  /*3990*/  LDL R250, [R1+0x28] ;  /* 0x0000280001fa7983 */ /* 0x000f240000100800 */
[----:B------:R-:W-:-:S02]  /*39a0*/  LEA.HI.X.SX32 R118, R116, R251, 0x1, P2 ;  /* 0x000000fb74767211 */ /* 0x000fc400010f0eff */
[C---:B------:R-:W-:Y:S01]  /*39b0*/  LEA R116, P2, R117.reuse, UR34, 0x2 ;  /* 0x0000002275747c11 */ /* 0x040fe2000f8410ff */
[----:B------:R-:W3:Y:S03]  /*39c0*/  LDL R251, [R1+0x24] ;  /* 0x0000240001fb7983 */ /* 0x000ee60000100800 */
[----:B------:R-:W-:Y:S02]  /*39d0*/  LEA.HI.X R117, R117, UR35, R118, 0x2, P2 ;  /* 0x0000002375757c11 */ /* 0x000fe400090f1476 */
[----:B------:R-:W-:-:S04]  /*39e0*/  IADD3 R3, P2, PT, R3, R249, RZ ;  /* 0x000000f903037210 */ /* 0x000fc80007f5e0ff */
[----:B------:R-:W-:Y:S01]  /*39f0*/  LEA.HI.X.SX32 R249, R249, R252, 0x1, P2 ;  /* 0x000000fcf9f97211 */ /* 0x000fe200010f0eff */
[----:B------:R-:W3:Y:S04]  /*3a00*/  LDG.E.128 R116, desc[UR36][R116.64] ;  /* 0x0000002474747981 */ /* 0x000ee8000c1e1d00 */
[----:B------:R-:W2:Y:S01]  /*3a10*/  LDL R252, [R1+0x20] ;  /* 0x0000200001fc7983 */ /* 0x000ea20000100800 */
[----:B---3--:R-:W-:Y:S01]  /*3a20*/  FADD.FTZ R117, R251, R117 ;  /* 0x00000075fb757221 */ /* 0x008fe20000010000 */
[----:B--2---:R-:W-:Y:S01]  /*3a30*/  FADD.FTZ R116, R252, R116 ;  /* 0x00000074fc747221 */ /* 0x004fe20000010000 */
[----:B----4-:R-:W-:Y:S01]  /*3a40*/  FADD.FTZ R118, R250, R118 ;  /* 0x00000076fa767221 */ /* 0x010fe20000010000 */
[----:B------:R-:W-:Y:S02]  /*3a50*/  FADD.FTZ R119, R248, R119 ;  /* 0x00000077f8777221 */ /* 0x000fe40000010000 */
[----:B------:R-:W-:Y:S01]  /*3a60*/  FMUL.FTZ R116, R116, R236 ;  /* 0x000000ec74747220 */ /* 0x000fe20000410000 */
[----:B------:R-:W-:Y:S01]  /*3a70*/  LEA R236, P2, R3, UR34, 0x2 ;  /* 0x0000002203ec7c11 */ /* 0x000fe2000f8410ff */
[----:B------:R-:W-:Y:S01]  /*3a80*/  FMUL.FTZ R117, R117, R237 ;  /* 0x000000ed75757220 */ /* 0x000fe20000410000 */
[----:B------:R-:W-:Y:S01]  /*3a90*/  FMUL.FTZ R118, R118, R238 ;  /* 0x000000ee76767220 */ /* 0x000fe20000410000 */
[----:B------:R-:W-:Y:S01]  /*3aa0*/  FMUL.FTZ R119, R119, R239 ;  /* 0x000000ef77777220 */ /* 0x000fe20000410000 */
[----:B------:R-:W-:-:S05]  /*3ab0*/  LEA.HI.X R237, R3, UR35, R249, 0x2, P2 ;  /* 0x0000002303ed7c11 */ /* 0x000fca00090f14f9 */
[----:B------:R1:W-:Y:S04]  /*3ac0*/  STG.E.128 desc[UR36][R236.64], R116 ;  /* 0x00000074ec007986 */ /* 0x0003e8000c101d24 */
.L_x_824:
[----:B------:R-:W-:Y:S05]  /*3ad0*/  BSYNC.RECONVERGENT B2 ;  /* 0x0000000000027941 */ /* 0x000fea0003800200 */
.L_x_823:
[----:B------:R-:W-:Y:S04]  /*3ae0*/  BSSY.RECONVERGENT B2, `(.L_x_825) ;  /* 0x000004f000027945 */ /* 0x000fe80003800200 */
[----:B------:R-:W-:Y:S05]  /*3af0*/  @P1 BRA `(.L_x_826) ;  /* 0x0000000400341947 */ /* 0x000fea0003800000 */
[----:B------:R-:W2:Y:S01]  /*3b00*/  S2UR UR44, SR_CTAID.Y ;  /* 0x00000000002c79c3 */ /* 0x000ea20000002600 */
[----:B------:R-:W0:Y:S01]  /*3b10*/  LDCU.64 UR34, c[0x0][0x3c8] ;  /* 0x00007900ff2277ac */ /* 0x000e220008000a00 */
[----:B-----5:R3:W-:Y:S06]  /*3b20*/  STL [R1+0x184], R4 ;  /* 0x0001840401007387 */ /* 0x0207ec0000100800 */
[----:B------:R-:W4:Y:S01]  /*3b30*/  LDC R252, c[0x0][0x3f8] ;  /* 0x0000fe00fffc7b82 */ /* 0x000f220000000800 */
[----:B------:R-:W4:Y:S01]  /*3b40*/  S2R R122, SR_CTAID.X ;  /* 0x00000000007a7919 */ /* 0x000f220000002500 */
[----:B------:R-:W-:Y:S01]  /*3b50*/  IADD3 R121, PT, PT, R2, R0, RZ ;  /* 0x0000000002797210 */ /* 0x000fe20007ffe0ff */
[C---:B------:R-:W-:Y:S01]  /*3b60*/  IMAD R250, R0.reuse, UR33, RZ ;  /* 0x0000002100fa7c24 */ /* 0x040fe2000f8e02ff */
[----:B---3--:R-:W3:Y:S04]  /*3b70*/  LDL R4, [R1+0x10] ;  /* 0x0000100001047983 */ /* 0x008ee80000100800 */
[----:B------:R-:W3:Y:S01]  /*3b80*/  LDC.64 R238, c[0x0][0x450] ;  /* 0x00011400ffee7b82 */ /* 0x000ee20000000a00 */
[----:B--2---:R-:W-:-:S05]  /*3b90*/  IMAD R120, R0, UR44, RZ ;  /* 0x0000002c00787c24 */ /* 0x004fca000f8e02ff */
[----:B------:R-:W-:-:S04]  /*3ba0*/  IADD3 R3, P2, PT, R120, R2, RZ ;  /* 0x0000000278037210 */ /* 0x000fc80007f5e0ff */
[----:B------:R-:W-:Y:S02]  /*3bb0*/  LEA.HI.X.SX32 R120, R120, RZ, 0x1, P2 ;  /* 0x000000ff78787211 */ /* 0x000fe400010f0eff */
[----:B01----:R-:W-:-:S04]  /*3bc0*/  LEA R236, P2, R3, UR34, 0x2 ;  /* 0x0000002203ec7c11 */ /* 0x003fc8000f8410ff */
[----:B------:R-:W-:Y:S01]  /*3bd0*/  LEA.HI.X R237, R3, UR35, R120, 0x2, P2 ;  /* 0x0000002303ed7c11 */ /* 0x000fe200090f1478 */
[----:B------:R-:W-:Y:S01]  /*3be0*/  IMAD R121, R0, 0x2, R121 ;  /* 0x0000000200797824 */ /* 0x000fe200078e0279 */
[----:B------:R-:W0:Y:S03]  /*3bf0*/  LDCU.64 UR34, c[0x0][0x3b8] ;  /* 0x00007700ff2277ac */ /* 0x000e260008000a00 */
[----:B------:R-:W2:Y:S01]  /*3c00*/  LDG.E R3, desc[UR36][R236.64] ;  /* 0x00000024ec037981 */ /* 0x000ea2000c1e1900 */
[C---:B----4-:R-:W-:Y:S02]  /*3c10*/  IMAD R120, R252.reuse, R0, RZ ;  /* 0x00000000fc787224 */ /* 0x050fe400078e02ff */
[----:B------:R-:W-:Y:S01]  /*3c20*/  IMAD.SHL.U32 R249, R121, 0x4, RZ ;  /* 0x0000000479f97824 */ /* 0x000fe200078e00ff */
[----:B------:R-:W-:Y:S01]  /*3c30*/  SHF.R.S32.HI R251, RZ, 0x1f, R250 ;  /* 0x0000001ffffb7819 */ /* 0x000fe200000114fa */
[----:B------:R-:W-:Y:S01]  /*3c40*/  IMAD R122, R252, UR39, R122 ;  /* 0x00000027fc7a7c24 */ /* 0x000fe2000f8e027a */
[----:B------:R-:W-:Y:S01]  /*3c50*/  SHF.L.U32 R248, R120, 0x7, RZ ;  /* 0x0000000778f87819 */ /* 0x000fe200000006ff */
[----:B------:R-:W4:Y:S04]  /*3c60*/  LDL R0, [R1+0x14] ;  /* 0x0000140001007983 */ /* 0x000f280000100800 */
[----:B--2---:R-:W-:-:S05]  /*3c70*/  IMAD R121, R3, R248, R249 ;  /* 0x000000f803797224 */ /* 0x004fca00078e02f9 */
[----:B------:R-:W-:-:S04]  /*3c80*/  IADD3 R3, P2, PT, R250, R121, RZ ;  /* 0x00000079fa037210 */ /* 0x000fc80007f5e0ff */
[----:B------:R-:W-:Y:S02]  /*3c90*/  LEA.HI.X.SX32 R121, R121, R251, 0x1, P2 ;  /* 0x000000fb79797211 */ /* 0x000fe400010f0eff */
[----:B0-----:R-:W-:-:S04]  /*3ca0*/  LEA R120, P2, R3, UR34, 0x2 ;  /* 0x0000002203787c11 */ /* 0x001fc8000f8410ff */
[----:B------:R-:W-:Y:S01]  /*3cb0*/  LEA.HI.X R121, R3, UR35, R121, 0x2, P2 ;  /* 0x0000002303797c11 */ /* 0x000fe200090f1479 */
[----:B------:R-:W-:-:S04]  /*3cc0*/  IMAD.SHL.U32 R3, R122, 0x80, RZ ;  /* 0x000000807a037824 */ /* 0x000fc800078e00ff */
[----:B---3--:R-:W-:Y:S01]  /*3cd0*/  IMAD.WIDE R238, R3, 0x4, R238 ;  /* 0x0000000403ee7825 */ /* 0x008fe200078e02ee */
[----:B------:R-:W2:Y:S04]  /*3ce0*/  LDG.E.128 R120, desc[UR36][R120.64] ;  /* 0x0000002478787981 */ /* 0x000ea8000c1e1d00 */
[----:B------:R-:W3:Y:S01]  /*3cf0*/  LDG.E.128 R124, desc[UR36][R238.64+0x30] ;  /* 0x00003024ee7c7981 */ /* 0x000ee2000c1e1d00 */
[----:B------:R-:W0:Y:S02]  /*3d00*/  S2R R3, SR_CTAID.X ;  /* 0x0000000000037919 */ /* 0x000e240000002500 */
[----:B0-----:R-:W-:Y:S02]  /*3d10*/  IMAD R3, R252, UR44, R3 ;  /* 0x0000002cfc037c24 */ /* 0x001fe4000f8e0203 */
[----:B------:R-:W4:Y:S01]  /*3d20*/  LDL R252, [R1+0x18] ;  /* 0x0000180001fc7983 */ /* 0x000f220000100800 */
[----:B--2---:R-:W-:-:S03]  /*3d30*/  FADD.FTZ R120, R4, R120 ;  /* 0x0000007804787221 */ /* 0x004fc60000010000 */
[----:B------:R2:W5:Y:S01]  /*3d40*/  LDL.LU R4, [R1+0x184] ;  /* 0x0001840001047983 */ /* 0x0005620000300800 */
[----:B---3--:R-:W-:-:S03]  /*3d50*/  FMUL.FTZ R120, R120, R124 ;  /* 0x0000007c78787220 */ /* 0x008fc60000410000 */
[----:B------:R-:W3:Y:S01]  /*3d60*/  LDL R124, [R1+0x1c] ;  /* 0x00001c00017c7983 */ /* 0x000ee20000100800 */
[----:B----4-:R-:W-:Y:S02]  /*3d70*/  FADD.FTZ R121, R0, R121 ;  /* 0x0000007900797221 */ /* 0x010fe40000010000 */
[----:B------:R-:W0:Y:S02]  /*3d80*/  LDC R0, c[0x0][0x3f4] ;  /* 0x0000fd00ff007b82 */ /* 0x000e240000000800 */
[----:B------:R-:W-:Y:S01]  /*3d90*/  FMUL.FTZ R121, R121, R125 ;  /* 0x0000007d79797220 */ /* 0x000fe20000410000 */
[----:B0-----:R-:W-:-:S04]  /*3da0*/  IMAD R3, R3, R0, RZ ;  /* 0x0000000003037224 */ /* 0x001fc800078e02ff */
[----:B------:R-:W-:Y:S02]  /*3db0*/  IMAD.SHL.U32 R3, R3, 0x80, RZ ;  /* 0x0000008003037824 */ /* 0x000fe400078e00ff */
[----:B------:R-:W-:-:S03]  /*3dc0*/  FADD.FTZ R122, R252, R122 ;  /* 0x0000007afc7a7221 */ /* 0x000fc60000010000 */
[----:B------:R-:W-:Y:S02]  /*3dd0*/  SHF.R.S32.HI R252, RZ, 0x1f, R3 ;  /* 0x0000001ffffc7819 */ /* 0x000fe40000011403 */
[----:B------:R-:W-:Y:S01]  /*3de0*/  IADD3 R125, P2, PT, R3, R249, RZ ;  /* 0x000000f9037d7210 */ /* 0x000fe20007f5e0ff */
[----:B------:R-:W-:-:S03]  /*3df0*/  FMUL.FTZ R122, R122, R126 ;  /* 0x0000007e7a7a7220 */ /* 0x000fc60000410000 */
[----:B------:R-:W-:Y:S01]  /*3e00*/  LEA.HI.X.SX32 R126, R249, R252, 0x1, P2 ;  /* 0x000000fcf97e7211 */ /* 0x000fe200010f0eff */
[----:B---3--:R-:W-:Y:S01]  /*3e10*/  FADD.FTZ R123, R124, R123 ;  /* 0x0000007b7c7b7221 */ /* 0x008fe20000010000 */
[----:B------:R-:W-:-:S03]  /*3e20*/  LEA R124, P2, R125, UR34, 0x2 ;  /* 0x000000227d7c7c11 */ /* 0x000fc6000f8410ff */
[----:B------:R-:W-:Y:S01]  /*3e30*/  FMUL.FTZ R123, R123, R127 ;  /* 0x0000007f7b7b7220 */ /* 0x000fe20000410000 */
[----:B------:R-:W-:-:S05]  /*3e40*/  LEA.HI.X R125, R125, UR35, R126, 0x2, P2 ;  /* 0x000000237d7d7c11 */ /* 0x000fca00090f147e */
[----:B------:R0:W-:Y:S04]  /*3e50*/  STG.E.128 desc[UR36][R124.64], R120 ;  /* 0x000000787c007986 */ /* 0x0001e8000c101d24 */
[----:B0-----:R-:W3:Y:S01]  /*3e60*/  LDG.E R124, desc[UR36][R236.64] ;  /* 0x00000024ec7c7981 */ /* 0x001ee2000c1e1900 */
[----:B------:R-:W-:-:S05]  /*3e70*/  LEA R125, R0, R2, 0x2 ;  /* 0x00000002007d7211 */ /* 0x000fca00078e10ff */
[----:B------:R-:W-:Y:S01]  /*3e80*/  IMAD.SHL.U32 R249, R125, 0x4, RZ ;  /* 0x000000047df97824 */ /* 0x000fe200078e00ff */
[----:B------:R-:W4:Y:S03]  /*3e90*/  LDG.E.128 R236, desc[UR36][R238.64+0x40] ;  /* 0x00004024eeec7981 */ /* 0x000f26000c1e1d00 */
[----:B---3--:R-:W-:-:S05]  /*3ea0*/  IMAD R124, R124, R248, R249 ;  /* 0x000000f87c7c7224 */ /* 0x008fca00078e02f9 */
[----:B------:R-:W-:-:S04]  /*3eb0*/  IADD3 R125, P2, PT, R250, R124, RZ ;  /* 0x0000007cfa7d7210 */ /* 0x000fc80007f5e0ff */
[----:B------:R-:W-:Y:S02]  /*3ec0*/  LEA.HI.X.SX32 R126, R124, R251, 0x1, P2 ;  /* 0x000000fb7c7e7211 */ /* 0x000fe400010f0eff */
[----:B------:R-:W-:-:S04]  /*3ed0*/  LEA R124, P2, R125, UR34, 0x2 ;  /* 0x000000227d7c7c11 */ /* 0x000fc8000f8410ff */
[----:B------:R-:W-:-:S06]  /*3ee0*/  LEA.HI.X R125, R125, UR35, R126, 0x2, P2 ;  /* 0x000000237d7d7c11 */ /* 0x000fcc00090f147e */
[----:B------:R-:W3:Y:S01]  /*3ef0*/  LDG.E.128 R124, desc[UR36][R124.64] ;  /* 0x000000247c7c7981 */ /* 0x000ee2000c1e1d00 */
[----:B------:R-:W-:-:S04]  /*3f00*/  IADD3 R3, P2, PT, R3, R249, RZ ;  /* 0x000000f903037210 */ /* 0x000fc80007f5e0ff */
[----:B------:R-:W-:Y:S01]  /*3f10*/  LEA.HI.X.SX32 R249, R249, R252, 0x1, P2 ;  /* 0x000000fcf9f97211 */ /* 0x000fe200010f0eff */
[----:B---3--:R-:W-:Y:S01]  /*3f20*/  FADD.FTZ R124, R244, R124 ;  /* 0x0000007cf47c7221 */ /* 0x008fe20000010000 */
[----:B------:R-:W-:Y:S01]  /*3f30*/  FADD.FTZ R125, R245, R125 ;  /* 0x0000007df57d7221 */ /* 0x000fe20000010000 */
[----:B------:R-:W-:Y:S01]  /*3f40*/  FADD.FTZ R126, R246, R126 ;  /* 0x0000007ef67e7221 */ /* 0x000fe20000010000 */
[----:B------:R-:W-:Y:S01]  /*3f50*/  FADD.FTZ R127, R247, R127 ;  /* 0x0000007ff77f7221 */ /* 0x000fe20000010000 */
[----:B----4-:R-:W-:Y:S01]  /*3f60*/  FMUL.FTZ R124, R124, R236 ;  /* 0x000000ec7c7c7220 */ /* 0x010fe20000410000 */
[----:B------:R-:W-:Y:S01]  /*3f70*/  LEA R236, P2, R3, UR34, 0x2 ;  /* 0x0000002203ec7c11 */ /* 0x000fe2000f8410ff */
[----:B------:R-:W-:Y:S01]  /*3f80*/  FMUL.FTZ R125, R125, R237 ;  /* 0x000000ed7d7d7220 */ /* 0x000fe20000410000 */
[----:B------:R-:W-:Y:S01]  /*3f90*/  FMUL.FTZ R126, R126, R238 ;  /* 0x000000ee7e7e7220 */ /* 0x000fe20000410000 */
[----:B------:R-:W-:Y:S01]  /*3fa0*/  FMUL.FTZ R127, R127, R239 ;  /* 0x000000ef7f7f7220 */ /* 0x000fe20000410000 */
[----:B------:R-:W-:-:S05]  /*3fb0*/  LEA.HI.X R237, R3, UR35, R249, 0x2, P2 ;  /* 0x0000002303ed7c11 */ /* 0x000fca00090f14f9 */
[----:B------:R2:W-:Y:S04]  /*3fc0*/  STG.E.128 desc[UR36][R236.64], R124 ;  /* 0x0000007cec007986 */ /* 0x0005e8000c101d24 */
.L_x_826:
[----:B------:R-:W-:Y:S05]  /*3fd0*/  BSYNC.RECONVERGENT B2 ;  /* 0x0000000000027941 */ /* 0x000fea0003800200 */
.L_x_825:
[----:B------:R-:W-:Y:S04]  /*3fe0*/  BSSY.RECONVERGENT B2, `(.L_x_827) ;  /* 0x0000030000027945 */ /* 0x000fe80003800200 */
[----:B------:R-:W-:Y:S05]  /*3ff0*/  @P1 BRA `(.L_x_828) ;  /* 0x0000000000b81947 */ /* 0x000fea0003800000 */
[----:B------:R-:W3:Y:S01]  /*4000*/  S2UR UR44, SR_CTAID.Y ;  /* 0x00000000002c79c3 */ /* 0x000ee20000002600 */
[----:B------:R-:W4:Y:S07]  /*4010*/  LDCU.64 UR34, c[0x0][0x3c8] ;  /* 0x00007900ff2277ac */ /* 0x000f2e0008000a00 */
[----:B------:R-:W4:Y:S01]  /*4020*/  LDC R248, c[0x0][0x3f8] ;  /* 0x0000fe00fff87b82 */ /* 0x000f220000000800 */
[----:B------:R-:W4:Y:S07]  /*4030*/  S2R R249, SR_CTAID.X ;  /* 0x0000000000f97919 */ /* 0x000f2e0000002500 */
[----:B012---:R-:W0:Y:S01]  /*4040*/  LDC.64 R236, c[0x0][0x450] ;  /* 0x00011400ffec7b82 */ /* 0x007e220000000a00 */
[----:B---3--:R-:W-:-:S05]  /*4050*/  IMAD R129, R0, UR44, RZ ;  /* 0x0000002c00817c24 */ /* 0x008fca000f8e02ff */
[----:B------:R-:W-:-:S04]  /*4060*/  IADD3 R3, P2, PT, R129, R2, RZ ;  /* 0x0000000281037210 */ /* 0x000fc80007f5e0ff */
[----:B------:R-:W-:Y:S02]  /*4070*/  LEA.HI.X.SX32 R129, R129, RZ, 0x1, P2 ;  /* 0x000000ff81817211 */ /* 0x000fe400010f0eff */
[----:B----4-:R-:W-:-:S04]  /*4080*/  LEA R128, P2, R3, UR34, 0x2 ;  /* 0x0000002203807c11 */ /* 0x010fc8000f8410ff */
[----:B------:R-:W-:Y:S01]  /*4090*/  LEA.HI.X R129, R3, UR35, R129, 0x2, P2 ;  /* 0x0000002303817c11 */ /* 0x000fe200090f1481 */
[----:B------:R-:W1:Y:S04]  /*40a0*/  LDCU.64 UR34, c[0x0][0x3b8] ;  /* 0x00007700ff2277ac */ /* 0x000e680008000a00 */
[----:B------:R2:W3:Y:S01]  /*40b0*/  LDG.E R3, desc[UR36][R128.64] ;  /* 0x0000002480037981 */ /* 0x0004e2000c1e1900 */
[----:B------:R-:W-:Y:S02]  /*40c0*/  IMAD R130, R0, UR33, RZ ;  /* 0x0000002100827c24 */ /* 0x000fe4000f8e02ff */
[----:B------:R-:W-:-:S05]  /*40d0*/  IMAD R131, R248, UR39, R249 ;  /* 0x00000027f8837c24 */ /* 0x000fca000f8e02f9 */
[----:B------:R-:W-:Y:S01]  /*40e0*/  SHF.L.U32 R131, R131, 0x7, RZ ;  /* 0x0000000783837819 */ /* 0x000fe200000006ff */
[----:B--2---:R-:W-:Y:S02]  /*40f0*/  IMAD.IADD R128, R2, 0x1, R0 ;  /* 0x0000000102807824 */ /* 0x004fe400078e0200 */
[----:B------:R-:W-:Y:S02]  /*4100*/  IMAD R129, R248, R0, RZ ;  /* 0x00000000f8817224 */ /* 0x000fe400078e02ff */
[----:B0-----:R-:W-:Y:S01]  /*4110*/  IMAD.WIDE R236, R131, 0x4, R236 ;  /* 0x0000000483ec7825 */ /* 0x001fe200078e02ec */
[----:B------:R-:W-:-:S05]  /*4120*/  LEA R128, R0, R128, 0x2 ;  /* 0x0000008000807211 */ /* 0x000fca00078e10ff */
[----:B------:R-:W2:Y:S01]  /*4130*/  LDG.E.128 R236, desc[UR36][R236.64+0x50] ;  /* 0x00005024ecec7981 */ /* 0x000ea2000c1e1d00 */
[----:B---3--:R-:W-:Y:S02]  /*4140*/  IMAD R129, R129, R3, RZ ;  /* 0x0000000381817224 */ /* 0x008fe400078e02ff */
[----:B------:R-:W-:-:S04]  /*4150*/  IMAD.SHL.U32 R3, R128, 0x4, RZ ;  /* 0x0000000480037824 */ /* 0x000fc800078e00ff */
[----:B------:R-:W-:-:S05]  /*4160*/  IMAD R129, R129, 0x80, R3 ;  /* 0x0000008081817824 */ /* 0x000fca00078e0203 */
[----:B------:R-:W-:Y:S02]  /*4170*/  SHF.R.S32.HI R128, RZ, 0x1f, R129 ;  /* 0x0000001fff807819 */ /* 0x000fe40000011481 */
[----:B------:R-:W-:-:S04]  /*4180*/  IADD3 R129, P2, PT, R130, R129, RZ ;  /* 0x0000008182817210 */ /* 0x000fc80007f5e0ff */
[----:B------:R-:W-:Y:S02]  /*4190*/  LEA.HI.X.SX32 R130, R130, R128, 0x1, P2 ;  /* 0x0000008082827211 */ /* 0x000fe400010f0eff */
[----:B-1----:R-:W-:-:S04]  /*41a0*/  LEA R128, P2, R129, UR34, 0x2 ;  /* 0x0000002281807c11 */ /* 0x002fc8000f8410ff */
[----:B------:R-:W-:-:S06]  /*41b0*/  LEA.HI.X R129, R129, UR35, R130, 0x2, P2 ;  /* 0x0000002381817c11 */ /* 0x000fcc00090f1482 */
[----:B------:R-:W3:Y:S01]  /*41c0*/  LDG.E.128 R128, desc[UR36][R128.64] ;  /* 0x0000002480807981 */ /* 0x000ee2000c1e1d00 */
[----:B------:R-:W-:-:S04]  /*41d0*/  IMAD R248, R248, UR44, R249 ;  /* 0x0000002cf8f87c24 */ /* 0x000fc8000f8e02f9 */
[----:B------:R-:W-:-:S04]  /*41e0*/  IMAD R248, R248, R0, RZ ;  /* 0x00000000f8f87224 */ /* 0x000fc800078e02ff */
[----:B------:R-:W-:Y:S01]  /*41f0*/  IMAD.SHL.U32 R248, R248, 0x80, RZ ;  /* 0x00000080f8f87824 */ /* 0x000fe200078e00ff */
[----:B------:R-:W-:-:S04]  /*4200*/  SHF.R.S32.HI R249, RZ, 0x1f, R3 ;  /* 0x0000001ffff97819 */ /* 0x000fc80000011403 */
[----:B------:R-:W-:-:S04]  /*4210*/  IADD3 R3, P2, PT, R248, R3, RZ ;  /* 0x00000003f8037210 */ /* 0x000fc80007f5e0ff */
[----:B------:R-:W-:Y:S01]  /*4220*/  LEA.HI.X.SX32 R248, R248, R249, 0x1, P2 ;  /* 0x000000f9f8f87211 */ /* 0x000fe200010f0eff */
[----:B---3--:R-:W-:Y:S01]  /*4230*/  FADD.FTZ R128, R108, R128 ;  /* 0x000000806c807221 */ /* 0x008fe20000010000 */
[----:B------:R-:W-:Y:S01]  /*4240*/  FADD.FTZ R129, R109, R129 ;  /* 0x000000816d817221 */ /* 0x000fe20000010000 */
[----:B------:R-:W-:Y:S01]  /*4250*/  FADD.FTZ R130, R110, R130 ;  /* 0x000000826e827221 */ /* 0x000fe20000010000 */
[----:B------:R-:W-:Y:S01]  /*4260*/  FADD.FTZ R131, R111, R131 ;  /* 0x000000836f837221 */ /* 0x000fe20000010000 */
[----:B--2---:R-:W-:Y:S01]  /*4270*/  FMUL.FTZ R128, R128, R236 ;  /* 0x000000ec80807220 */ /* 0x004fe20000410000 */
[----:B------:R-:W-:Y:S01]  /*4280*/  LEA R236, P2, R3, UR34, 0x2 ;  /* 0x0000002203ec7c11 */ /* 0x000fe2000f8410ff */
[----:B------:R-:W-:Y:S01]  /*4290*/  FMUL.FTZ R129, R129, R237 ;  /* 0x000000ed81817220 */ /* 0x000fe20000410000 */
[----:B------:R-:W-:Y:S01]  /*42a0*/  FMUL.FTZ R130, R130, R238 ;  /* 0x000000ee82827220 */ /* 0x000fe20000410000 */
[----:B------:R-:W-:Y:S01]  /*42b0*/  FMUL.FTZ R131, R131, R239 ;  /* 0x000000ef83837220 */ /* 0x000fe20000410000 */
[----:B------:R-:W-:-:S05]  /*42c0*/  LEA.HI.X R237, R3, UR35, R248, 0x2, P2 ;  /* 0x0000002303ed7c11 */ /* 0x000fca00090f14f8 */
[----:B------:R3:W-:Y:S04]  /*42d0*/  STG.E.128 desc[UR36][R236.64], R128 ;  /* 0x00000080ec007986 */ /* 0x0007e8000c101d24 */
.L_x_828:
[----:B------:R-:W-:Y:S05]  /*42e0*/  BSYNC.RECONVERGENT B2 ;  /* 0x0000000000027941 */ /* 0x000fea0003800200 */
.L_x_827:
[----:B------:R-:W-:Y:S04]  /*42f0*/  BSSY.RECONVERGENT B2, `(.L_x_829) ;  /* 0x0000031000027945 */ /* 0x000fe80003800200 */
[----:B------:R-:W-:Y:S05]  /*4300*/  @P1 BRA `(.L_x_830) ;  /* 0x0000000000bc1947 */ /* 0x000fea0003800000 */
[----:B------:R-:W4:Y:S01]  /*4310*/  S2UR UR44, SR_CTAID.Y ;  /* 0x00000000002c79c3 */ /* 0x000f220000002600 */
[----:B------:R-:W4:Y:S07]  /*4320*/  LDCU.64 UR34, c[0x0][0x3c8] ;  /* 0x00007900ff2277ac */ /* 0x000f2e0008000a00 */
[----:B------:R-:W4:Y:S01]  /*4330*/  LDC R248, c[0x0][0x3f8] ;  /* 0x0000fe00fff87b82 */ /* 0x000f220000000800 */
[----:B------:R-:W4:Y:S07]  /*4340*/  S2R R249, SR_CTAID.X ;  /* 0x0000000000f97919 */ /* 0x000f2e0000002500 */
[----:B0123--:R-:W0:Y:S01]  /*4350*/  LDC.64 R236, c[0x0][0x450] ;  /* 0x00011400ffec7b82 */ /* 0x00fe220000000a00 */
[----:B----4-:R-:W-:-:S05]  /*4360*/  IMAD R133, R0, UR44, RZ ;  /* 0x0000002c00857c24 */ /* 0x010fca000f8e02ff */
[----:B------:R-:W-:-:S04]  /*4370*/  IADD3 R3, P2, PT, R133, R2, RZ ;  /* 0x0000000285037210 */ /* 0x000fc80007f5e0ff */
[----:B------:R-:W-:Y:S02]  /*4380*/  LEA.HI.X.SX32 R133, R133, RZ, 0x1, P2 ;  /* 0x000000ff85857211 */ /* 0x000fe400010f0eff */
[----:B------:R-:W-:-:S04]  /*4390*/  LEA R132, P2, R3, UR34, 0x2 ;  /* 0x0000002203847c11 */ /* 0x000fc8000f8410ff */
[----:B------:R-:W-:Y:S01]  /*43a0*/  LEA.HI.X R133, R3, UR35, R133, 0x2, P2 ;  /* 0x0000002303857c11 */ /* 0x000fe200090f1485 */
[----:B------:R-:W1:Y:S04]  /*43b0*/  LDCU.64 UR34, c[0x0][0x3b8] ;  /* 0x00007700ff2277ac */ /* 0x000e680008000a00 */
[----:B------:R2:W3:Y:S01]  /*43c0*/  LDG.E R3, desc[UR36][R132.64] ;  /* 0x0000002484037981 */ /* 0x0004e2000c1e1900 */
[----:B------:R-:W-:Y:S02]  /*43d0*/  IMAD R134, R0, UR33, RZ ;  /* 0x0000002100867c24 */ /* 0x000fe4000f8e02ff */
[----:B------:R-:W-:-:S04]  /*43e0*/  IMAD R135, R248, UR39, R249 ;  /* 0x00000027f8877c24 */ /* 0x000fc8000f8e02f9 */
[----:B------:R-:W-:Y:S02]  /*43f0*/  IMAD.SHL.U32 R135, R135, 0x80, RZ ;  /* 0x0000008087877824 */ /* 0x000fe400078e00ff */
[----:B--2---:R-:W-:Y:S02]  /*4400*/  IMAD.IADD R132, R2, 0x1, R0 ;  /* 0x0000000102847824 */ /* 0x004fe400078e0200 */
[----:B------:R-:W-:Y:S02]  /*4410*/  IMAD R133, R248, R0, RZ ;  /* 0x00000000f8857224 */ /* 0x000fe400078e02ff */
[----:B0-----:R-:W-:Y:S01]  /*4420*/  IMAD.WIDE R236, R135, 0x4, R236 ;  /* 0x0000000487ec7825 */ /* 0x001fe200078e02ec */
[----:B------:R-:W-:-:S05]  /*4430*/  LEA R132, R0, R132, 0x2 ;  /* 0x0000008400847211 */ /* 0x000fca00078e10ff */
[----:B------:R-:W-:Y:S01]  /*4440*/  IMAD.IADD R132, R132, 0x1, R0 ;  /* 0x0000000184847824 */ /* 0x000fe200078e0200 */
[----:B------:R-:W2:Y:S01]  /*4450*/  LDG.E.128 R236, desc[UR36][R236.64+0x60] ;  /* 0x00006024ecec7981 */ /* 0x000ea2000c1e1d00 */
[----:B---3--:R-:W-:Y:S02]  /*4460*/  IMAD R133, R133, R3, RZ ;  /* 0x0000000385857224 */ /* 0x008fe400078e02ff */
[----:B------:R-:W-:-:S05]  /*4470*/  IMAD.SHL.U32 R3, R132, 0x4, RZ ;  /* 0x0000000484037824 */ /* 0x000fca00078e00ff */
[----:B------:R-:W-:-:S04]  /*4480*/  LEA R133, R133, R3, 0x7 ;  /* 0x0000000385857211 */ /* 0x000fc800078e38ff */
        /* <DEDUP_REMOVED lines=23> */
.L_x_830:
[----:B------:R-:W-:Y:S05]  /*4600*/  BSYNC.RECONVERGENT B2 ;  /* 0x0000000000027941 */ /* 0x000fea0003800200 */
.L_x_829:
[----:B------:R-:W-:Y:S04]  /*4610*/  BSSY.RECONVERGENT B2, `(.L_x_831) ;  /* 0x0000049000027945 */ /* 0x000fe80003800200 */
[----:B------:R-:W-:Y:S05]  /*4620*/  @P1 BRA `(.L_x_832) ;  /* 0x00000004001c1947 */ /* 0x000fea0003800000 */
[----:B------:R-:W0:Y:S01]  /*4630*/  S2UR UR44, SR_CTAID.Y ;  /* 0x00000000002c79c3 */ /* 0x000e220000002600 */
[----:B------:R-:W1:Y:S07]  /*4640*/  LDCU.64 UR34, c[0x0][0x3c8] ;  /* 0x00007900ff2277ac */ /* 0x000e6e0008000a00 */
[----:B------:R-:W1:Y:S01]  /*4650*/  LDC R252, c[0x0][0x3f8] ;  /* 0x0000fe00fffc7b82 */ /* 0x000e620000000800 */
[----:B------:R-:W1:Y:S07]  /*4660*/  S2R R138, SR_CTAID.X ;  /* 0x00000000008a7919 */ /* 0x000e6e0000002500 */
[----:B------:R-:W1:Y:S01]  /*4670*/  LDC.64 R238, c[0x0][0x450] ;  /* 0x00011400ffee7b82 */ /* 0x000e620000000a00 */
[----:B0-----:R-:W-:-:S05]  /*4680*/  IMAD R136, R0, UR44, RZ ;  /* 0x0000002c00887c24 */ /* 0x001fca000f8e02ff */
[----:B------:R-:W-:-:S04]  /*4690*/  IADD3 R3, P2, PT, R136, R2, RZ ;  /* 0x0000000288037210 */ /* 0x000fc80007f5e0ff */
[----:B------:R-:W-:Y:S02]  /*46a0*/  LEA.HI.X.SX32 R136, R136, RZ, 0x1, P2 ;  /* 0x000000ff88887211 */ /* 0x000fe400010f0eff */
[----:B-1234-:R-:W-:-:S04]  /*46b0*/  LEA R236, P2, R3, UR34, 0x2 ;  /* 0x0000002203ec7c11 */ /* 0x01efc8000f8410ff */
[----:B------:R-:W-:Y:S01]  /*46c0*/  LEA.HI.X R237, R3, UR35, R136, 0x2, P2 ;  /* 0x0000002303ed7c11 */ /* 0x000fe200090f1488 */
[-C--:B------:R-:W-:Y:S01]  /*46d0*/  IMAD R137, R252, R0.reuse, RZ ;  /* 0x00000000fc897224 */ /* 0x080fe200078e02ff */
[----:B------:R-:W0:Y:S03]  /*46e0*/  LDCU.64 UR34, c[0x0][0x3b8] ;  /* 0x00007700ff2277ac */ /* 0x000e260008000a00 */
[----:B------:R-:W2:Y:S01]  /*46f0*/  LDG.E R3, desc[UR36][R236.64] ;  /* 0x00000024ec037981 */ /* 0x000ea2000c1e1900 */
[----:B------:R-:W-:Y:S01]  /*4700*/  IADD3 R136, PT, PT, R2, R0, RZ ;  /* 0x0000000002887210 */ /* 0x000fe20007ffe0ff */
[----:B------:R-:W-:Y:S01]  /*4710*/  IMAD R250, R0, UR33, RZ ;  /* 0x0000002100fa7c24 */ /* 0x000fe2000f8e02ff */
[----:B------:R-:W-:Y:S01]  /*4720*/  SHF.L.U32 R248, R137, 0x7, RZ ;  /* 0x0000000789f87819 */ /* 0x000fe200000006ff */
[----:B------:R-:W-:Y:S02]  /*4730*/  IMAD R138, R252, UR39, R138 ;  /* 0x00000027fc8a7c24 */ /* 0x000fe4000f8e028a */
[----:B------:R-:W-:Y:S01]  /*4740*/  IMAD R136, R0, 0x4, R136 ;  /* 0x0000000400887824 */ /* 0x000fe200078e0288 */
[----:B------:R-:W-:-:S03]  /*4750*/  SHF.R.S32.HI R251, RZ, 0x1f, R250 ;  /* 0x0000001ffffb7819 */ /* 0x000fc600000114fa */
[----:B------:R-:W-:-:S04]  /*4760*/  IMAD R136, R0, 0x2, R136 ;  /* 0x0000000200887824 */ /* 0x000fc800078e0288 */
[----:B------:R-:W-:-:S04]  /*4770*/  IMAD.SHL.U32 R249, R136, 0x4, RZ ;  /* 0x0000000488f97824 */ /* 0x000fc800078e00ff */
        /* <DEDUP_REMOVED lines=8> */
[----:B------:R-:W3:Y:S01]  /*4800*/  LDG.E.128 R140, desc[UR36][R238.64+0x70] ;  /* 0x00007024ee8c7981 */ /* 0x000ee2000c1e1d00 */
[----:B------:R-:W0:Y:S02]  /*4810*/  S2R R3, SR_CTAID.X ;  /* 0x0000000000037919 */ /* 0x000e240000002500 */
[----:B0-----:R-:W-:-:S04]  /*4820*/  IMAD R3, R252, UR44, R3 ;  /* 0x0000002cfc037c24 */ /* 0x001fc8000f8e0203 */
[----:B------:R-:W-:-:S05]  /*4830*/  IMAD R3, R3, R0, RZ ;  /* 0x0000000003037224 */ /* 0x000fca00078e02ff */
[----:B------:R-:W-:-:S04]  /*4840*/  SHF.L.U32 R3, R3, 0x7, RZ ;  /* 0x0000000703037819 */ /* 0x000fc800000006ff */
[----:B------:R-:W-:Y:S01]  /*4850*/  SHF.R.S32.HI R252, RZ, 0x1f, R3 ;  /* 0x0000001ffffc7819 */ /* 0x000fe20000011403 */
[----:B--2---:R-:W-:Y:S01]  /*4860*/  FADD.FTZ R137, R101, R137 ;  /* 0x0000008965897221 */ /* 0x004fe20000010000 */
[----:B------:R-:W-:Y:S01]  /*4870*/  FADD.FTZ R138, R102, R138 ;  /* 0x0000008a668a7221 */ /* 0x000fe20000010000 */
[----:B------:R-:W-:Y:S02]  /*4880*/  FADD.FTZ R136, R100, R136 ;  /* 0x0000008864887221 */ /* 0x000fe40000010000 */
[----:B---3--:R-:W-:Y:S01]  /*4890*/  FMUL.FTZ R137, R137, R141 ;  /* 0x0000008d89897220 */ /* 0x008fe20000410000 */
[----:B------:R-:W-:Y:S01]  /*48a0*/  IADD3 R141, P2, PT, R3, R249, RZ ;  /* 0x000000f9038d7210 */ /* 0x000fe20007f5e0ff */
[----:B------:R-:W-:Y:S01]  /*48b0*/  FMUL.FTZ R138, R138, R142 ;  /* 0x0000008e8a8a7220 */ /* 0x000fe20000410000 */
[----:B------:R-:W-:Y:S01]  /*48c0*/  FMUL.FTZ R136, R136, R140 ;  /* 0x0000008c88887220 */ /* 0x000fe20000410000 */
[----:B------:R-:W-:Y:S01]  /*48d0*/  FADD.FTZ R139, R103, R139 ;  /* 0x0000008b678b7221 */ /* 0x000fe20000010000 */
[----:B------:R-:W-:-:S02]  /*48e0*/  LEA.HI.X.SX32 R142, R249, R252, 0x1, P2 ;  /* 0x000000fcf98e7211 */ /* 0x000fc400010f0eff */
[----:B------:R-:W-:Y:S01]  /*48f0*/  LEA R140, P2, R141, UR34, 0x2 ;  /* 0x000000228d8c7c11 */ /* 0x000fe2000f8410ff */
[----:B------:R-:W-:-:S03]  /*4900*/  FMUL.FTZ R139, R139, R143 ;  /* 0x0000008f8b8b7220 */ /* 0x000fc60000410000 */
[----:B------:R-:W-:-:S05]  /*4910*/  LEA.HI.X R141, R141, UR35, R142, 0x2, P2 ;  /* 0x000000238d8d7c11 */ /* 0x000fca00090f148e */
[----:B------:R0:W-:Y:S04]  /*4920*/  STG.E.128 desc[UR36][R140.64], R136 ;  /* 0x000000888c007986 */ /* 0x0001e8000c101d24 */
[----:B0-----:R-:W2:Y:S01]  /*4930*/  LDG.E R140, desc[UR36][R236.64] ;  /* 0x00000024ec8c7981 */ /* 0x001ea2000c1e1900 */
[----:B------:R-:W-:-:S04]  /*4940*/  IMAD R141, R0, 0x8, R2 ;  /* 0x00000008008d7824 */ /* 0x000fc800078e0202 */
[----:B------:R-:W-:Y:S01]  /*4950*/  IMAD.SHL.U32 R249, R141, 0x4, RZ ;  /* 0x000000048df97824 */ /* 0x000fe200078e00ff */
[----:B------:R-:W3:Y:S03]  /*4960*/  LDG.E.128 R236, desc[UR36][R238.64+0x80] ;  /* 0x00008024eeec7981 */ /* 0x000ee6000c1e1d00 */
[----:B--2---:R-:W-:-:S05]  /*4970*/  IMAD R140, R140, R248, R249 ;  /* 0x000000f88c8c7224 */ /* 0x004fca00078e02f9 */
[----:B------:R-:W-:-:S04]  /*4980*/  IADD3 R141, P2, PT, R250, R140, RZ ;  /* 0x0000008cfa8d7210 */ /* 0x000fc80007f5e0ff */
[----:B------:R-:W-:Y:S02]  /*4990*/  LEA.HI.X.SX32 R142, R140, R251, 0x1, P2 ;  /* 0x000000fb8c8e7211 */ /* 0x000fe400010f0eff */
[----:B------:R-:W-:-:S04]  /*49a0*/  LEA R140, P2, R141, UR34, 0x2 ;  /* 0x000000228d8c7c11 */ /* 0x000fc8000f8410ff */
[----:B------:R-:W-:-:S06]  /*49b0*/  LEA.HI.X R141, R141, UR35, R142, 0x2, P2 ;  /* 0x000000238d8d7c11 */ /* 0x000fcc00090f148e */
[----:B------:R-:W2:Y:S01]  /*49c0*/  LDG.E.128 R140, desc[UR36][R140.64] ;  /* 0x000000248c8c7981 */ /* 0x000ea2000c1e1d00 */
[----:B------:R-:W-:-:S04]  /*49d0*/  IADD3 R3, P2, PT, R3, R249, RZ ;  /* 0x000000f903037210 */ /* 0x000fc80007f5e0ff */
[----:B------:R-:W-:Y:S01]  /*49e0*/  LEA.HI.X.SX32 R249, R249, R252, 0x1, P2 ;  /* 0x000000fcf9f97211 */ /* 0x000fe200010f0eff */
[----:B--2---:R-:W-:Y:S01]  /*49f0*/  FADD.FTZ R140, R96, R140 ;  /* 0x0000008c608c7221 */ /* 0x004fe20000010000 */
[----:B------:R-:W-:Y:S01]  /*4a00*/  FADD.FTZ R141, R97, R141 ;  /* 0x0000008d618d7221 */ /* 0x000fe20000010000 */
[----:B------:R-:W-:Y:S01]  /*4a10*/  FADD.FTZ R142, R98, R142 ;  /* 0x0000008e628e7221 */ /* 0x000fe20000010000 */
[----:B------:R-:W-:Y:S01]  /*4a20*/  FADD.FTZ R143, R99, R143 ;  /* 0x0000008f638f7221 */ /* 0x000fe20000010000 */
[----:B---3--:R-:W-:Y:S01]  /*4a30*/  FMUL.FTZ R140, R140, R236 ;  /* 0x000000ec8c8c7220 */ /* 0x008fe20000410000 */
[----:B------:R-:W-:Y:S01]  /*4a40*/  LEA R236, P2, R3, UR34, 0x2 ;  /* 0x0000002203ec7c11 */ /* 0x000fe2000f8410ff */
[----:B------:R-:W-:Y:S01]  /*4a50*/  FMUL.FTZ R141, R141, R237 ;  /* 0x000000ed8d8d7220 */ /* 0x000fe20000410000 */
[----:B------:R-:W-:Y:S01]  /*4a60*/  FMUL.FTZ R142, R142, R238 ;  /* 0x000000ee8e8e7220 */ /* 0x000fe20000410000 */
[----:B------:R-:W-:Y:S01]  /*4a70*/  FMUL.FTZ R143, R143, R239 ;  /* 0x000000ef8f8f7220 */ /* 0x000fe20000410000 */
[----:B------:R-:W-:-:S05]  /*4a80*/  LEA.HI.X R237, R3, UR35, R249, 0x2, P2 ;  /* 0x0000002303ed7c11 */ /* 0x000fca00090f14f9 */
[----:B------:R0:W-:Y:S04]  /*4a90*/  STG.E.128 desc[UR36][R236.64], R140 ;  /* 0x0000008cec007986 */ /* 0x0001e8000c101d24 */
.L_x_832:
[----:B------:R-:W-:Y:S05]  /*4aa0*/  BSYNC.RECONVERGENT B2 ;  /* 0x0000000000027941 */ /* 0x000fea0003800200 */
.L_x_831:
[----:B------:R-:W-:Y:S04]  /*4ab0*/  BSSY.RECONVERGENT B2, `(.L_x_833) ;  /* 0x0000032000027945 */ /* 0x000fe80003800200 */
[----:B------:R-:W-:Y:S05]  /*4ac0*/  @P1 BRA `(.L_x_834) ;  /* 0x0000000000c01947 */ /* 0x000fea0003800000 */
[----:B------:R-:W0:Y:S01]  /*4ad0*/  S2UR UR44, SR_CTAID.Y ;  /* 0x00000000002c79c3 */ /* 0x000e220000002600 */
[----:B------:R-:W0:Y:S07]  /*4ae0*/  LDCU.64 UR34, c[0x0][0x3c8] ;  /* 0x00007900ff2277ac */ /* 0x000e2e0008000a00 */
[----:B------:R-:W0:Y:S01]  /*4af0*/  LDC R248, c[0x0][0x3f8] ;  /* 0x0000fe00fff87b82 */ /* 0x000e220000000800 */
[----:B------:R-:W0:Y:S07]  /*4b00*/  S2R R249, SR_CTAID.X ;  /* 0x0000000000f97919 */ /* 0x000e2e0000002500 */
[----:B01234-:R-:W0:Y:S01]  /*4b10*/  LDC.64 R236, c[0x0][0x450] ;  /* 0x00011400ffec7b82 */ /* 0x01fe220000000a00 */
[----:B------:R-:W-:-:S05]  /*4b20*/  IMAD R145, R0, UR44, RZ ;  /* 0x0000002c00917c24 */ /* 0x000fca000f8e02ff */
[----:B------:R-:W-:-:S04]  /*4b30*/  IADD3 R3, P2, PT, R145, R2, RZ ;  /* 0x0000000291037210 */ /* 0x000fc80007f5e0ff */
[----:B------:R-:W-:Y:S02]  /*4b40*/  LEA.HI.X.SX32 R145, R145, RZ, 0x1, P2 ;  /* 0x000000ff91917211 */ /* 0x000fe400010f0eff */
[----:B------:R-:W-:-:S04]  /*4b50*/  LEA R144, P2, R3, UR34, 0x2 ;  /* 0x0000002203907c11 */ /* 0x000fc8000f8410ff */
[----:B------:R-:W-:Y:S01]  /*4b60*/  LEA.HI.X R145, R3, UR35, R145, 0x2, P2 ;  /* 0x0000002303917c11 */ /* 0x000fe200090f1491 */
[----:B------:R-:W1:Y:S04]  /*4b70*/  LDCU.64 UR34, c[0x0][0x3b8] ;  /* 0x00007700ff2277ac */ /* 0x000e680008000a00 */
[----:B------:R2:W3:Y:S01]  /*4b80*/  LDG.E R3, desc[UR36][R144.64] ;  /* 0x0000002490037981 */ /* 0x0004e2000c1e1900 */
[----:B------:R-:W-:Y:S02]  /*4b90*/  IMAD R146, R0, UR33, RZ ;  /* 0x0000002100927c24 */ /* 0x000fe4000f8e02ff */
[----:B------:R-:W-:-:S05]  /*4ba0*/  IMAD R147, R248, UR39, R249 ;  /* 0x00000027f8937c24 */ /* 0x000fca000f8e02f9 */
[----:B------:R-:W-:Y:S02]  /*4bb0*/  SHF.L.U32 R147, R147, 0x7, RZ ;  /* 0x0000000793937819 */ /* 0x000fe400000006ff */
[-C--:B--2---:R-:W-:Y:S01]  /*4bc0*/  IADD3 R144, PT, PT, R2, R0.reuse, RZ ;  /* 0x0000000002907210 */ /* 0x084fe20007ffe0ff */
[----:B------:R-:W-:Y:S02]  /*4bd0*/  IMAD R145, R248, R0, RZ ;  /* 0x00000000f8917224 */ /* 0x000fe400078e02ff */
[----:B0-----:R-:W-:-:S04]  /*4be0*/  IMAD.WIDE R236, R147, 0x4, R236 ;  /* 0x0000000493ec7825 */ /* 0x001fc800078e02ec */
[C---:B------:R-:W-:Y:S02]  /*4bf0*/  IMAD R144, R0.reuse, 0x4, R144 ;  /* 0x0000000400907824 */ /* 0x040fe400078e0290 */
[----:B------:R-:W2:Y:S02]  /*4c00*/  LDG.E.128 R236, desc[UR36][R236.64+0x90] ;  /* 0x00009024ecec7981 */ /* 0x000ea4000c1e1d00 */
[----:B------:R-:W-:-:S05]  /*4c10*/  IMAD R144, R0, 0x2, R144 ;  /* 0x0000000200907824 */ /* 0x000fca00078e0290 */
[----:B------:R-:W-:Y:S01]  /*4c20*/  LEA R144, R0, R144, 0x1 ;  /* 0x0000009000907211 */ /* 0x000fe200078e08ff */
[----:B---3--:R-:W-:-:S04]  /*4c30*/  IMAD R145, R145, R3, RZ ;  /* 0x0000000391917224 */ /* 0x008fc800078e02ff */
        /* <DEDUP_REMOVED lines=25> */
.L_x_834:
[----:B------:R-:W-:Y:S05]  /*4dd0*/  BSYNC.RECONVERGENT B2 ;  /* 0x0000000000027941 */ /* 0x000fea0003800200 */
.L_x_833:
        /* <DEDUP_REMOVED lines=21> */
[C---:B------:R-:W-:Y:S01]  /*4f30*/  IMAD R148, R0.reuse, 0x2, R148 ;  /* 0x0000000200947824 */ /* 0x040fe200078e0294 */
[----:B------:R-:W2:Y:S03]  /*4f40*/  LDG.E.128 R236, desc[UR36][R236.64+0xa0] ;  /* 0x0000a024ecec7981 */ /* 0x000ea6000c1e1d00 */
[----:B------:R-:W-:-:S05]  /*4f50*/  IMAD R148, R0, 0x2, R148 ;  /* 0x0000000200947824 */ /* 0x000fca00078e0294 */
[----:B------:R-:W-:Y:S01]  /*4f60*/  IADD3 R148, PT, PT, R148, R0, RZ ;  /* 0x0000000094947210 */ /* 0x000fe20007ffe0ff */
        /* <DEDUP_REMOVED lines=26> */
.L_x_836:
[----:B------:R-:W-:Y:S05]  /*5110*/  BSYNC.RECONVERGENT B2 ;  /* 0x0000000000027941 */ /* 0x000fea0003800200 */
.L_x_835:
        /* <DEDUP_REMOVED lines=51> */
.L_x_838:
[----:B------:R-:W-:Y:S05]  /*5450*/  BSYNC.RECONVERGENT B2 ;  /* 0x0000000000027941 */ /* 0x000fea0003800200 */
.L_x_837:
        /* <DEDUP_REMOVED lines=21> */
[C---:B------:R-:W-:Y:S01]  /*55b0*/  IMAD R156, R0.reuse, 0x2, R156 ;  /* 0x00000002009c7824 */ /* 0x040fe200078e029c */
[----:B------:R-:W2:Y:S03]  /*55c0*/  LDG.E.128 R236, desc[UR36][R236.64+0xc0] ;  /* 0x0000c024ecec7981 */ /* 0x000ea6000c1e1d00 */
[----:B------:R-:W-:-:S05]  /*55d0*/  IMAD R156, R0, 0x2, R156 ;  /* 0x00000002009c7824 */ /* 0x000fca00078e029c */
[----:B------:R-:W-:-:S05]  /*55e0*/  LEA R156, R0, R156, 0x1 ;  /* 0x0000009c009c7211 */ /* 0x000fca00078e08ff */
[----:B------:R-:W-:Y:S02]  /*55f0*/  IMAD.IADD R156, R156, 0x1, R0 ;  /* 0x000000019c9c7824 */ /* 0x000fe400078e0200 */
        /* <DEDUP_REMOVED lines=26> */
.L_x_840:
[----:B------:R-:W-:Y:S05]  /*57a0*/  BSYNC.RECONVERGENT B2 ;  /* 0x0000000000027941 */ /* 0x000fea0003800200 */
.L_x_839:
        /* <DEDUP_REMOVED lines=16> */
[----:B------:R-:W-:Y:S01]  /*58b0*/  IMAD.SHL.U32 R163, R163, 0x80, RZ ;  /* 0x00000080a3a37824 */ /* 0x000fe200078e00ff */
[-C--:B--2---:R-:W-:Y:S01]  /*58c0*/  IADD3 R160, PT, PT, R2, R0.reuse, RZ ;  /* 0x0000000002a07210 */ /* 0x084fe20007ffe0ff */
[----:B------:R-:W-:Y:S02]  /*58d0*/  IMAD R161, R248, R0, RZ ;  /* 0x00000000f8a17224 */ /* 0x000fe400078e02ff */
[----:B0-----:R-:W-:-:S04]  /*58e0*/  IMAD.WIDE R236, R163, 0x4, R236 ;  /* 0x00000004a3ec7825 */ /* 0x001fc800078e02ec */
[C---:B------:R-:W-:Y:S02]  /*58f0*/  IMAD R160, R0.reuse, 0x4, R160 ;  /* 0x0000000400a07824 */ /* 0x040fe400078e02a0 */
[----:B------:R-:W2:Y:S02]  /*5900*/  LDG.E.128 R236, desc[UR36][R236.64+0xd0] ;  /* 0x0000d024ecec7981 */ /* 0x000ea4000c1e1d00 */
[----:B------:R-:W-:-:S05]  /*5910*/  IMAD R160, R0, 0x2, R160 ;  /* 0x0000000200a07824 */ /* 0x000fca00078e02a0 */
[----:B------:R-:W-:-:S05]  /*5920*/  LEA R160, R0, R160, 0x1 ;  /* 0x000000a000a07211 */ /* 0x000fca00078e08ff */
[----:B------:R-:W-:-:S04]  /*5930*/  IMAD R160, R0, 0x2, R160 ;  /* 0x0000000200a07824 */ /* 0x000fc800078e02a0 */
[----:B------:R-:W-:Y:S02]  /*5940*/  IMAD R160, R0, 0x2, R160 ;  /* 0x0000000200a07824 */ /* 0x000fe400078e02a0 */
[----:B---3--:R-:W-:-:S03]  /*5950*/  IMAD R161, R161, R3, RZ ;  /* 0x00000003a1a17224 */ /* 0x008fc600078e02ff */
[----:B------:R-:W-:-:S05]  /*5960*/  SHF.L.U32 R3, R160, 0x2, RZ ;  /* 0x00000002a0037819 */ /* 0x000fca00000006ff */
        /* <DEDUP_REMOVED lines=8> */
[----:B------:R-:W-:Y:S01]  /*59f0*/  IMAD R248, R248, R0, RZ ;  /* 0x00000000f8f87224 */ /* 0x000fe200078e02ff */
[----:B------:R-:W-:-:S04]  /*5a00*/  SHF.R.S32.HI R249, RZ, 0x1f, R3 ;  /* 0x0000001ffff97819 */ /* 0x000fc80000011403 */
[----:B------:R-:W-:-:S04]  /*5a10*/  SHF.L.U32 R248, R248, 0x7, RZ ;  /* 0x00000007f8f87819 */ /* 0x000fc800000006ff */
        /* <DEDUP_REMOVED lines=13> */
.L_x_842:
[----:B------:R-:W-:Y:S05]  /*5af0*/  BSYNC.RECONVERGENT B2 ;  /* 0x0000000000027941 */ /* 0x000fea0003800200 */
.L_x_841:
        /* <DEDUP_REMOVED lines=19> */
[----:B------:R-:W-:Y:S02]  /*5c30*/  IMAD R164, R0, 0x4, R164 ;  /* 0x0000000400a47824 */ /* 0x000fe400078e02a4 */
[----:B0-----:R-:W-:-:S03]  /*5c40*/  IMAD.WIDE R236, R167, 0x4, R236 ;  /* 0x00000004a7ec7825 */ /* 0x001fc600078e02ec */
[----:B------:R-:W-:-:S03]  /*5c50*/  LEA R164, R0, R164, 0x1 ;  /* 0x000000a400a47211 */ /* 0x000fc600078e08ff */
[----:B------:R-:W2:Y:S02]  /*5c60*/  LDG.E.128 R236, desc[UR36][R236.64+0xe0] ;  /* 0x0000e024ecec7981 */ /* 0x000ea4000c1e1d00 */
[----:B------:R-:W-:-:S04]  /*5c70*/  IMAD R164, R0, 0x2, R164 ;  /* 0x0000000200a47824 */ /* 0x000fc800078e02a4 */
        /* <DEDUP_REMOVED lines=29> */
.L_x_844:
[----:B------:R-:W-:Y:S05]  /*5e50*/  BSYNC.RECONVERGENT B2 ;  /* 0x0000000000027941 */ /* 0x000fea0003800200 */
.L_x_843:
[----:B------:R-:W-:Y:S01]  /*5e60*/  IADD3 R3, PT, PT, R2, R0, RZ ;  /* 0x0000000002037210 */ /* 0x000fe20007ffe0ff */
[----:B------:R-:W-:Y:S04]  /*5e70*/  BSSY.RECONVERGENT B2, `(.L_x_845) ;  /* 0x000004e000027945 */ /* 0x000fe80003800200 */
[----:B------:R-:W-:-:S04]  /*5e80*/  IMAD R3, R0, 0x4, R3 ;  /* 0x0000000400037824 */ /* 0x000fc800078e0203 */
[----:B------:R-:W-:-:S05]  /*5e90*/  IMAD R3, R0, 0x2, R3 ;  /* 0x0000000200037824 */ /* 0x000fca00078e0203 */
[----:B------:R-:W-:-:S05]  /*5ea0*/  LEA R3, R0, R3, 0x1 ;  /* 0x0000000300037211 */ /* 0x000fca00078e08ff */
[----:B------:R-:W-:-:S04]  /*5eb0*/  IMAD R3, R0, 0x2, R3 ;  /* 0x0000000200037824 */ /* 0x000fc800078e0203 */
[----:B------:R-:W-:-:S05]  /*5ec0*/  IMAD R3, R0, 0x2, R3 ;  /* 0x0000000200037824 */ /* 0x000fca00078e0203 */
[----:B------:R-:W-:Y:S01]  /*5ed0*/  LEA R250, R0, R3, 0x1 ;  /* 0x0000000300fa7211 */ /* 0x000fe200078e08ff */
[----:B------:R-:W-:Y:S06]  /*5ee0*/  @P1 BRA `(.L_x_846) ;  /* 0x0000000400181947 */ /* 0x000fec0003800000 */
[----:B------:R-:W0:Y:S01]  /*5ef0*/  S2UR UR44, SR_CTAID.Y ;  /* 0x00000000002c79c3 */ /* 0x000e220000002600 */
[----:B------:R-:W1:Y:S07]  /*5f00*/  LDCU.64 UR34, c[0x0][0x3c8] ;  /* 0x00007900ff2277ac */ /* 0x000e6e0008000a00 */
[----:B------:R-:W1:Y:S01]  /*5f10*/  LDC R170, c[0x0][0x3f8] ;  /* 0x0000fe00ffaa7b82 */ /* 0x000e620000000800 */
[----:B------:R-:W-:-:S07]  /*5f20*/  IMAD.SHL.U32 R249, R250, 0x4, RZ ;  /* 0x00000004faf97824 */ /* 0x000fce00078e00ff */
[----:B------:R-:W1:Y:S01]  /*5f30*/  LDC.64 R238, c[0x0][0x450] ;  /* 0x00011400ffee7b82 */ /* 0x000e620000000a00 */
[----:B0-----:R-:W-:-:S05]  /*5f40*/  IMAD R168, R0, UR44, RZ ;  /* 0x0000002c00a87c24 */ /* 0x001fca000f8e02ff */
[----:B------:R-:W-:-:S04]  /*5f50*/  IADD3 R3, P2, PT, R168, R2, RZ ;  /* 0x00000002a8037210 */ /* 0x000fc80007f5e0ff */
[----:B------:R-:W-:Y:S02]  /*5f60*/  LEA.HI.X.SX32 R168, R168, RZ, 0x1, P2 ;  /* 0x000000ffa8a87211 */ /* 0x000fe400010f0eff */
[----:B-1234-:R-:W-:-:S04]  /*5f70*/  LEA R236, P2, R3, UR34, 0x2 ;  /* 0x0000002203ec7c11 */ /* 0x01efc8000f8410ff */
[----:B------:R-:W-:Y:S01]  /*5f80*/  LEA.HI.X R237, R3, UR35, R168, 0x2, P2 ;  /* 0x0000002303ed7c11 */ /* 0x000fe200090f14a8 */
[----:B------:R-:W-:Y:S01]  /*5f90*/  IMAD R251, R0, UR33, RZ ;  /* 0x0000002100fb7c24 */ /* 0x000fe2000f8e02ff */
[----:B------:R-:W0:Y:S03]  /*5fa0*/  LDCU.64 UR34, c[0x0][0x3b8] ;  /* 0x00007700ff2277ac */ /* 0x000e260008000a00 */
[----:B------:R-:W2:Y:S01]  /*5fb0*/  LDG.E R3, desc[UR36][R236.64] ;  /* 0x00000024ec037981 */ /* 0x000ea2000c1e1900 */
[----:B------:R-:W-:Y:S01]  /*5fc0*/  IMAD R168, R170, R0, RZ ;  /* 0x00000000aaa87224 */ /* 0x000fe200078e02ff */
[----:B------:R-:W-:Y:S01]  /*5fd0*/  SHF.R.S32.HI R252, RZ, 0x1f, R251 ;  /* 0x0000001ffffc7819 */ /* 0x000fe200000114fb */
[----:B------:R-:W1:Y:S02]  /*5fe0*/  S2R R0, SR_CTAID.X ;  /* 0x0000000000007919 */ /* 0x000e640000002500 */
[----:B------:R-:W-:-:S02]  /*5ff0*/  IMAD.SHL.U32 R248, R168, 0x80, RZ ;  /* 0x00000080a8f87824 */ /* 0x000fc400078e00ff */
[----:B-1----:R-:W-:Y:S02]  /*6000*/  IMAD R170, R170, UR39, R0 ;  /* 0x00000027aaaa7c24 */ /* 0x002fe4000f8e0200 */
[----:B--2---:R-:W-:-:S05]  /*6010*/  IMAD R169, R3, R248, R249 ;  /* 0x000000f803a97224 */ /* 0x004fca00078e02f9 */
[----:B------:R-:W-:-:S04]  /*6020*/  IADD3 R3, P2, PT, R251, R169, RZ ;  /* 0x000000a9fb037210 */ /* 0x000fc80007f5e0ff */
[----:B------:R-:W-:Y:S02]  /*6030*/  LEA.HI.X.SX32 R169, R169, R252, 0x1, P2 ;  /* 0x000000fca9a97211 */ /* 0x000fe400010f0eff */
[----:B0-----:R-:W-:-:S04]  /*6040*/  LEA R168, P2, R3, UR34, 0x2 ;  /* 0x0000002203a87c11 */ /* 0x001fc8000f8410ff */
[----:B------:R-:W-:Y:S02]  /*6050*/  LEA.HI.X R169, R3, UR35, R169, 0x2, P2 ;  /* 0x0000002303a97c11 */ /* 0x000fe400090f14a9 */
[----:B------:R-:W-:-:S04]  /*6060*/  SHF.L.U32 R3, R170, 0x7, RZ ;  /* 0x00000007aa037819 */ /* 0x000fc800000006ff */
[----:B------:R-:W2:Y:S01]  /*6070*/  LDG.E.128 R168, desc[UR36][R168.64] ;  /* 0x00000024a8a87981 */ /* 0x000ea2000c1e1d00 */
[----:B------:R-:W-:Y:S02]  /*6080*/  IMAD.WIDE R238, R3, 0x4, R238 ;  /* 0x0000000403ee7825 */ /* 0x000fe400078e02ee */
[----:B------:R-:W0:Y:S03]  /*6090*/  LDC R3, c[0x0][0x3f8] ;  /* 0x0000fe00ff037b82 */ /* 0x000e260000000800 */
[----:B------:R-:W3:Y:S01]  /*60a0*/  LDG.E.128 R172, desc[UR36][R238.64+0xf0] ;  /* 0x0000f024eeac7981 */ /* 0x000ee2000c1e1d00 */
[----:B0-----:R-:W-:-:S04]  /*60b0*/  IMAD R3, R3, UR44, R0 ;  /* 0x0000002c03037c24 */ /* 0x001fc8000f8e0200 */
[----:B------:R-:W0:Y:S02]  /*60c0*/  LDC R0, c[0x0][0x3f4] ;  /* 0x0000fd00ff007b82 */ /* 0x000e240000000800 */
[----:B0-----:R-:W-:-:S04]  /*60d0*/  IMAD R3, R3, R0, RZ ;  /* 0x0000000003037224 */ /* 0x001fc800078e02ff */
[----:B------:R-:W-:Y:S02]  /*60e0*/  IMAD.SHL.U32 R3, R3, 0x80, RZ ;  /* 0x0000008003037824 */ /* 0x000fe400078e00ff */
[----:B--2---:R-:W-:Y:S01]  /*60f0*/  FADD.FTZ R168, R68, R168 ;  /* 0x000000a844a87221 */ /* 0x004fe20000010000 */
[----:B------:R-:W-:Y:S01]  /*6100*/  FADD.FTZ R169, R69, R169 ;  /* 0x000000a945a97221 */ /* 0x000fe20000010000 */
[----:B------:R-:W-:Y:S02]  /*6110*/  FADD.FTZ R170, R70, R170 ;  /* 0x000000aa46aa7221 */ /* 0x000fe40000010000 */
[----:B---3--:R-:W-:Y:S01]  /*6120*/  FMUL.FTZ R168, R168, R172 ;  /* 0x000000aca8a87220 */ /* 0x008fe20000410000 */
[----:B------:R-:W-:Y:S01]  /*6130*/  FMUL.FTZ R169, R169, R173 ;  /* 0x000000ada9a97220 */ /* 0x000fe20000410000 */
[----:B------:R-:W-:Y:S02]  /*6140*/  SHF.R.S32.HI R172, RZ, 0x1f, R3 ;  /* 0x0000001fffac7819 */ /* 0x000fe40000011403 */
[----:B------:R-:W-:Y:S01]  /*6150*/  IADD3 R173, P2, PT, R3, R249, RZ ;  /* 0x000000f903ad7210 */ /* 0x000fe20007f5e0ff */
[----:B------:R-:W-:Y:S01]  /*6160*/  FMUL.FTZ R170, R170, R174 ;  /* 0x000000aeaaaa7220 */ /* 0x000fe20000410000 */
[----:B------:R-:W-:-:S02]  /*6170*/  FADD.FTZ R171, R71, R171 ;  /* 0x000000ab47ab7221 */ /* 0x000fc40000010000 */
[----:B------:R-:W-:Y:S02]  /*6180*/  LEA.HI.X.SX32 R174, R249, R172, 0x1, P2 ;  /* 0x000000acf9ae7211 */ /* 0x000fe400010f0eff */
[----:B------:R-:W-:Y:S01]  /*6190*/  LEA R172, P2, R173, UR34, 0x2 ;  /* 0x00000022adac7c11 */ /* 0x000fe2000f8410ff */
[----:B------:R-:W-:-:S03]  /*61a0*/  FMUL.FTZ R171, R171, R175 ;  /* 0x000000afabab7220 */ /* 0x000fc60000410000 */
[----:B------:R-:W-:-:S05]  /*61b0*/  LEA.HI.X R173, R173, UR35, R174, 0x2, P2 ;  /* 0x00000023adad7c11 */ /* 0x000fca00090f14ae */
[----:B------:R0:W-:Y:S04]  /*61c0*/  STG.E.128 desc[UR36][R172.64], R168 ;  /* 0x000000a8ac007986 */ /* 0x0001e8000c101d24 */
[----:B0-----:R-:W2:Y:S01]  /*61d0*/  LDG.E R172, desc[UR36][R236.64] ;  /* 0x00000024ecac7981 */ /* 0x001ea2000c1e1900 */
[----:B------:R-:W-:-:S05]  /*61e0*/  IMAD R173, R0, 0x10, R2 ;  /* 0x0000001000ad7824 */ /* 0x000fca00078e0202 */
[----:B------:R-:W-:Y:S01]  /*61f0*/  SHF.L.U32 R249, R173, 0x2, RZ ;  /* 0x00000002adf97819 */ /* 0x000fe200000006ff */
[----:B------:R-:W3:Y:S04]  /*6200*/  LDG.E.128 R236, desc[UR36][R238.64+0x100] ;  /* 0x00010024eeec7981 */ /* 0x000ee8000c1e1d00 */
[----:B--2---:R-:W-:-:S05]  /*6210*/  IMAD R172, R172, R248, R249 ;  /* 0x000000f8acac7224 */ /* 0x004fca00078e02f9 */
[----:B------:R-:W-:-:S04]  /*6220*/  IADD3 R173, P2, PT, R251, R172, RZ ;  /* 0x000000acfbad7210 */ /* 0x000fc80007f5e0ff */
[----:B------:R-:W-:Y:S02]  /*6230*/  LEA.HI.X.SX32 R174, R172, R252, 0x1, P2 ;  /* 0x000000fcacae7211 */ /* 0x000fe400010f0eff */
[----:B------:R-:W-:-:S04]  /*6240*/  LEA R172, P2, R173, UR34, 0x2 ;  /* 0x00000022adac7c11 */ /* 0x000fc8000f8410ff */
[----:B------:R-:W-:-:S06]  /*6250*/  LEA.HI.X R173, R173, UR35, R174, 0x2, P2 ;  /* 0x00000023adad7c11 */ /* 0x000fcc00090f14ae */
[----:B------:R-:W2:Y:S01]  /*6260*/  LDG.E.128 R172, desc[UR36][R172.64] ;  /* 0x00000024acac7981 */ /* 0x000ea2000c1e1d00 */
[----:B------:R-:W-:Y:S02]  /*6270*/  SHF.R.S32.HI R248, RZ, 0x1f, R3 ;  /* 0x0000001ffff87819 */ /* 0x000fe40000011403 */
        /* <DEDUP_REMOVED lines=13> */
.L_x_846:
[----:B------:R-:W-:Y:S05]  /*6350*/  BSYNC.RECONVERGENT B2 ;  /* 0x0000000000027941 */ /* 0x000fea0003800200 */
.L_x_845:
[----:B------:R-:W-:Y:S01]  /*6360*/  BSSY.RECONVERGENT B2, `(.L_x_847) ;  /* 0x000002f000027945 */ /* 0x000fe20003800200 */
[----:B------:R-:W-:-:S03]  /*6370*/  IMAD R3, R0, 0x2, R250 ;  /* 0x0000000200037824 */ /* 0x000fc600078e02fa */
[----:B------:R-:W-:Y:S05]  /*6380*/  @P1 BRA `(.L_x_848) ;  /* 0x0000000000b01947 */ /* 0x000fea0003800000 */
[----:B------:R-:W0:Y:S01]  /*6390*/  S2UR UR44, SR_CTAID.Y ;  /* 0x00000000002c79c3 */ /* 0x000e220000002600 */
[----:B------:R-:W0:Y:S07]  /*63a0*/  LDCU.64 UR34, c[0x0][0x3c8] ;  /* 0x00007900ff2277ac */ /* 0x000e2e0008000a00 */
[----:B------:R-:W0:Y:S01]  /*63b0*/  LDC R249, c[0x0][0x3f8] ;  /* 0x0000fe00fff97b82 */ /* 0x000e220000000800 */
[----:B------:R-:W0:Y:S01]  /*63c0*/  S2R R250, SR_CTAID.X ;  /* 0x0000000000fa7919 */ /* 0x000e220000002500 */
[----:B------:R-:W-:-:S06]  /*63d0*/  IMAD.SHL.U32 R248, R3, 0x4, RZ ;  /* 0x0000000403f87824 */ /* 0x000fcc00078e00ff */
        /* <DEDUP_REMOVED lines=11> */
[----:B--2---:R-:W-:Y:S02]  /*6490*/  IMAD R177, R249, R0, RZ ;  /* 0x00000000f9b17224 */ /* 0x004fe400078e02ff */
[----:B0-----:R-:W-:-:S06]  /*64a0*/  IMAD.WIDE R236, R179, 0x4, R236 ;  /* 0x00000004b3ec7825 */ /* 0x001fcc00078e02ec */
[----:B------:R-:W2:Y:S01]  /*64b0*/  LDG.E.128 R236, desc[UR36][R236.64+0x110] ;  /* 0x00011024ecec7981 */ /* 0x000ea2000c1e1d00 */
[----:B---3--:R-:W-:-:S05]  /*64c0*/  IMAD R177, R177, R176, RZ ;  /* 0x000000b0b1b17224 */ /* 0x008fca00078e02ff */
        /* <DEDUP_REMOVED lines=24> */
.L_x_848:
[----:B------:R-:W-:Y:S05]  /*6650*/  BSYNC.RECONVERGENT B2 ;  /* 0x0000000000027941 */ /* 0x000fea0003800200 */
.L_x_847:
[----:B------:R-:W-:Y:S01]  /*6660*/  BSSY.RECONVERGENT B2, `(.L_x_849) ;  /* 0x000002f000027945 */ /* 0x000fe20003800200 */
[----:B------:R-:W-:-:S03]  /*6670*/  IADD3 R3, PT, PT, R3, R0, RZ ;  /* 0x0000000003037210 */ /* 0x000fc60007ffe0ff */
        /* <DEDUP_REMOVED lines=17> */
[----:B--2---:R-:W-:-:S04]  /*6790*/  IMAD R181, R249, R0, RZ ;  /* 0x00000000f9b57224 */ /* 0x004fc800078e02ff */
[----:B0-----:R-:W-:-:S06]  /*67a0*/  IMAD.WIDE R236, R183, 0x4, R236 ;  /* 0x00000004b7ec7825 */ /* 0x001fcc00078e02ec */
[----:B------:R-:W2:Y:S01]  /*67b0*/  LDG.E.128 R236, desc[UR36][R236.64+0x120] ;  /* 0x00012024ecec7981 */ /* 0x000ea2000c1e1d00 */
[----:B---3--:R-:W-:-:S04]  /*67c0*/  IMAD R181, R181, R180, RZ ;  /* 0x000000b4b5b57224 */ /* 0x008fc800078e02ff */
        /* <DEDUP_REMOVED lines=24> */
.L_x_850:
[----:B------:R-:W-:Y:S05]  /*6950*/  BSYNC.RECONVERGENT B2 ;  /* 0x0000000000027941 */ /* 0x000fea0003800200 */
.L_x_849:
[----:B------:R-:W-:Y:S01]  /*6960*/  BSSY.RECONVERGENT B2, `(.L_x_851) ;  /* 0x000002f000027945 */ /* 0x000fe20003800200 */
[----:B------:R-:W-:-:S03]  /*6970*/  IMAD.IADD R3, R3, 0x1, R0 ;  /* 0x0000000103037824 */ /* 0x000fc600078e0200 */
[----:B------:R-:W-:Y:S05]  /*6980*/  @P1 BRA `(.L_x_852) ;  /* 0x0000000000b01947 */ /* 0x000fea0003800000 */
[----:B------:R-:W0:Y:S01]  /*6990*/  S2UR UR44, SR_CTAID.Y ;  /* 0x00000000002c79c3 */ /* 0x000e220000002600 */
[----:B------:R-:W0:Y:S07]  /*69a0*/  LDCU.64 UR34, c[0x0][0x3c8] ;  /* 0x00007900ff2277ac */ /* 0x000e2e0008000a00 */
[----:B------:R-:W0:Y:S01]  /*69b0*/  LDC R249, c[0x0][0x3f8] ;  /* 0x0000fe00fff97b82 */ /* 0x000e220000000800 */
[----:B------:R-:W0:Y:S01]  /*69c0*/  S2R R250, SR_CTAID.X ;  /* 0x0000000000fa7919 */ /* 0x000e220000002500 */
[----:B------:R-:W-:-:S06]  /*69d0*/  SHF.L.U32 R248, R3, 0x2, RZ ;  /* 0x0000000203f87819 */ /* 0x000fcc00000006ff */
        /* <DEDUP_REMOVED lines=39> */
.L_x_852:
[----:B------:R-:W-:Y:S05]  /*6c50*/  BSYNC.RECONVERGENT B2 ;  /* 0x0000000000027941 */ /* 0x000fea0003800200 */
.L_x_851:
[----:B------:R-:W-:Y:S01]  /*6c60*/  BSSY.RECONVERGENT B2, `(.L_x_853) ;  /* 0x000002f000027945 */ /* 0x000fe20003800200 */
[----:B------:R-:W-:-:S03]  /*6c70*/  IMAD.IADD R3, R3, 0x1, R0 ;  /* 0x0000000103037824 */ /* 0x000fc600078e0200 */
        /* <DEDUP_REMOVED lines=45> */
.L_x_854:
[----:B------:R-:W-:Y:S05]  /*6f50*/  BSYNC.RECONVERGENT B2 ;  /* 0x0000000000027941 */ /* 0x000fea0003800200 */
.L_x_853:
        /* <DEDUP_REMOVED lines=47> */
.L_x_856:
[----:B------:R-:W-:Y:S05]  /*7250*/  BSYNC.RECONVERGENT B2 ;  /* 0x0000000000027941 */ /* 0x000fea0003800200 */
.L_x_855:
        /* <DEDUP_REMOVED lines=47> */
.L_x_858:
[----:B------:R-:W-:Y:S05]  /*7550*/  BSYNC.RECONVERGENT B2 ;  /* 0x0000000000027941 */ /* 0x000fea0003800200 */
.L_x_857:
        /* <DEDUP_REMOVED lines=47> */
.L_x_860:
[----:B------:R-:W-:Y:S05]  /*7850*/  BSYNC.RECONVERGENT B2 ;  /* 0x0000000000027941 */ /* 0x000fea0003800200 */
.L_x_859:
        /* <DEDUP_REMOVED lines=47> */
.L_x_862:
[----:B------:R-:W-:Y:S05]  /*7b50*/  BSYNC.RECONVERGENT B2 ;  /* 0x0000000000027941 */ /* 0x000fea0003800200 */
.L_x_861:
        /* <DEDUP_REMOVED lines=47> */
.L_x_864:
[----:B------:R-:W-:Y:S05]  /*7e50*/  BSYNC.RECONVERGENT B2 ;  /* 0x0000000000027941 */ /* 0x000fea0003800200 */
.L_x_863:
        /* <DEDUP_REMOVED lines=47> */
.L_x_866:
[----:B------:R-:W-:Y:S05]  /*8150*/  BSYNC.RECONVERGENT B2 ;  /* 0x0000000000027941 */ /* 0x000fea0003800200 */
.L_x_865:
        /* <DEDUP_REMOVED lines=47> */
.L_x_868:
[----:B------:R-:W-:Y:S05]  /*8450*/  BSYNC.RECONVERGENT B2 ;  /* 0x0000000000027941 */ /* 0x000fea0003800200 */
.L_x_867:
        /* <DEDUP_REMOVED lines=47> */
.L_x_870:
[----:B------:R-:W-:Y:S05]  /*8750*/  BSYNC.RECONVERGENT B2 ;  /* 0x0000000000027941 */ /* 0x000fea0003800200 */
.L_x_869:
        /* <DEDUP_REMOVED lines=47> */
.L_x_872:
[----:B------:R-:W-:Y:S05]  /*8a50*/  BSYNC.RECONVERGENT B2 ;  /* 0x0000000000027941 */ /* 0x000fea0003800200 */
.L_x_871:
        /* <DEDUP_REMOVED lines=47> */
.L_x_874:
[----:B------:R-:W-:Y:S05]  /*8d50*/  BSYNC.RECONVERGENT B2 ;  /* 0x0000000000027941 */ /* 0x000fea0003800200 */
.L_x_873:
[----:B------:R-:W-:Y:S05]  /*8d60*/  @P1 BRA `(.L_x_875) ;  /* 0x0000007c00d01947 */ /* 0x000fea0003800000 */
[----:B------:R-:W0:Y:S01]  /*8d70*/  S2UR UR44, SR_CTAID.Y ;  /* 0x00000000002c79c3 */ /* 0x000e220000002600 */
[----:B------:R-:W0:Y:S07]  /*8d80*/  LDCU.64 UR34, c[0x0][0x3c8] ;  /* 0x00007900ff2277ac */ /* 0x000e2e0008000a00 */
[----:B------:R-:W0:Y:S01]  /*8d90*/  LDC R248, c[0x0][0x3f8] ;  /* 0x0000fe00fff87b82 */ /* 0x000e220000000800 */
[----:B------:R-:W0:Y:S01]  /*8da0*/  S2R R249, SR_CTAID.X ;  /* 0x0000000000f97919 */ /* 0x000e220000002500 */
[----:B------:R-:W-:-:S06]  /*8db0*/  IMAD.IADD R3, R3, 0x1, R0 ;  /* 0x0000000103037824 */ /* 0x000fcc00078e0200 */
[----:B01234-:R-:W0:Y:S01]  /*8dc0*/  LDC.64 R236, c[0x0][0x450] ;  /* 0x00011400ffec7b82 */ /* 0x01fe220000000a00 */
[----:B------:R-:W-:-:S05]  /*8dd0*/  IMAD R233, R0, UR44, RZ ;  /* 0x0000002c00e97c24 */ /* 0x000fca000f8e02ff */
[----:B------:R-:W-:-:S04]  /*8de0*/  IADD3 R2, P2, PT, R233, R2, RZ ;  /* 0x00000002e9027210 */ /* 0x000fc80007f5e0ff */
[----:B------:R-:W-:Y:S02]  /*8df0*/  LEA.HI.X.SX32 R233, R233, RZ, 0x1, P2 ;  /* 0x000000ffe9e97211 */ /* 0x000fe400010f0eff */
[----:B------:R-:W-:-:S04]  /*8e00*/  LEA R232, P2, R2, UR34, 0x2 ;  /* 0x0000002202e87c11 */ /* 0x000fc8000f8410ff */
[----:B------:R-:W-:Y:S01]  /*8e10*/  LEA.HI.X R233, R2, UR35, R233, 0x2, P2 ;  /* 0x0000002302e97c11 */ /* 0x000fe200090f14e9 */
[----:B------:R-:W1:Y:S04]  /*8e20*/  LDCU.64 UR34, c[0x0][0x3b8] ;  /* 0x00007700ff2277ac */ /* 0x000e680008000a00 */
[----:B------:R2:W3:Y:S02]  /*8e30*/  LDG.E R2, desc[UR36][R232.64] ;  /* 0x00000024e8027981 */ /* 0x0004e4000c1e1900 */
[----:B--2---:R-:W-:-:S04]  /*8e40*/  IMAD R232, R248, R0, RZ ;  /* 0x00000000f8e87224 */ /* 0x004fc800078e02ff */
[----:B---3--:R-:W-:Y:S01]  /*8e50*/  IMAD R232, R232, R2, RZ ;  /* 0x00000002e8e87224 */ /* 0x008fe200078e02ff */
[----:B------:R-:W-:-:S05]  /*8e60*/  SHF.L.U32 R2, R3, 0x2, RZ ;  /* 0x0000000203027819 */ /* 0x000fca00000006ff */
[----:B------:R-:W-:Y:S02]  /*8e70*/  IMAD R3, R232, 0x80, R2 ;  /* 0x00000080e8037824 */ /* 0x000fe400078e0202 */
[----:B------:R-:W-:-:S03]  /*8e80*/  IMAD R232, R0, UR33, RZ ;  /* 0x0000002100e87c24 */ /* 0x000fc6000f8e02ff */
[----:B------:R-:W-:Y:S02]  /*8e90*/  SHF.R.S32.HI R233, RZ, 0x1f, R3 ;  /* 0x0000001fffe97819 */ /* 0x000fe40000011403 */
[----:B------:R-:W-:-:S04]  /*8ea0*/  IADD3 R3, P2, PT, R232, R3, RZ ;  /* 0x00000003e8037210 */ /* 0x000fc80007f5e0ff */
[----:B------:R-:W-:Y:S01]  /*8eb0*/  LEA.HI.X.SX32 R232, R232, R233, 0x1, P2 ;  /* 0x000000e9e8e87211 */ /* 0x000fe200010f0eff */
[----:B------:R-:W-:Y:S01]  /*8ec0*/  IMAD R233, R248, UR39, R249 ;  /* 0x00000027f8e97c24 */ /* 0x000fe2000f8e02f9 */
[----:B-1----:R-:W-:-:S04]  /*8ed0*/  LEA R234, P2, R3, UR34, 0x2 ;  /* 0x0000002203ea7c11 */ /* 0x002fc8000f8410ff */
[----:B------:R-:W-:Y:S01]  /*8ee0*/  LEA.HI.X R235, R3, UR35, R232, 0x2, P2 ;  /* 0x0000002303eb7c11 */ /* 0x000fe200090f14e8 */
[----:B------:R-:W-:-:S04]  /*8ef0*/  IMAD.SHL.U32 R3, R233, 0x80, RZ ;  /* 0x00000080e9037824 */ /* 0x000fc800078e00ff */
[----:B0-----:R-:W-:Y:S02]  /*8f00*/  IMAD.WIDE R232, R3, 0x4, R236 ;  /* 0x0000000403e87825 */ /* 0x001fe400078e02ec */
[----:B------:R-:W2:Y:S04]  /*8f10*/  LDG.E.128 R236, desc[UR36][R234.64] ;  /* 0x00000024eaec7981 */ /* 0x000ea8000c1e1d00 */
[----:B------:R-:W3:Y:S01]  /*8f20*/  LDG.E.128 R232, desc[UR36][R232.64+0x1f0] ;  /* 0x0001f024e8e87981 */ /* 0x000ee2000c1e1d00 */
[----:B------:R-:W-:Y:S01]  /*8f30*/  IMAD R3, R248, UR44, R249 ;  /* 0x0000002cf8037c24 */ /* 0x000fe2000f8e02f9 */
[----:B------:R-:W-:-:S03]  /*8f40*/  SHF.R.S32.HI R248, RZ, 0x1f, R2 ;  /* 0x0000001ffff87819 */ /* 0x000fc60000011402 */
[----:B------:R-:W-:-:S05]  /*8f50*/  IMAD R3, R3, R0, RZ ;  /* 0x0000000003037224 */ /* 0x000fca00078e02ff */
[----:B------:R-:W-:-:S04]  /*8f60*/  SHF.L.U32 R3, R3, 0x7, RZ ;  /* 0x0000000703037819 */ /* 0x000fc800000006ff */
[----:B------:R-:W-:-:S04]  /*8f70*/  IADD3 R0, P2, PT, R3, R2, RZ ;  /* 0x0000000203007210 */ /* 0x000fc80007f5e0ff */
[----:B------:R-:W-:Y:S01]  /*8f80*/  LEA.HI.X.SX32 R2, R3, R248, 0x1, P2 ;  /* 0x000000f803027211 */ /* 0x000fe200010f0eff */
[----:B--2--5:R-:W-:Y:S01]  /*8f90*/  FADD.FTZ R3, R4, R236 ;  /* 0x000000ec04037221 */ /* 0x024fe20000010000 */
[----:B------:R-:W-:Y:S01]  /*8fa0*/  FADD.FTZ R237, R5, R237 ;  /* 0x000000ed05ed7221 */ /* 0x000fe20000010000 */
[----:B------:R-:W-:Y:S01]  /*8fb0*/  FADD.FTZ R238, R6, R238 ;  /* 0x000000ee06ee7221 */ /* 0x000fe20000010000 */
[----:B------:R-:W-:Y:S01]  /*8fc0*/  LEA R236, P2, R0, UR34, 0x2 ;  /* 0x0000002200ec7c11 */ /* 0x000fe2000f8410ff */
[----:B---3--:R-:W-:Y:S01]  /*8fd0*/  FMUL.FTZ R232, R3, R232 ;  /* 0x000000e803e87220 */ /* 0x008fe20000410000 */
[----:B------:R-:W-:Y:S01]  /*8fe0*/  FADD.FTZ R3, R7, R239 ;  /* 0x000000ef07037221 */ /* 0x000fe20000010000 */
[----:B------:R-:W-:Y:S01]  /*8ff0*/  FMUL.FTZ R233, R237, R233 ;  /* 0x000000e9ede97220 */ /* 0x000fe20000410000 */
[----:B------:R-:W-:Y:S01]  /*9000*/  FMUL.FTZ R234, R238, R234 ;  /* 0x000000eaeeea7220 */ /* 0x000fe20000410000 */
[----:B------:R-:W-:Y:S01]  /*9010*/  LEA.HI.X R237, R0, UR35, R2, 0x2, P2 ;  /* 0x0000002300ed7c11 */ /* 0x000fe200090f1402 */
[----:B------:R-:W-:-:S05]  /*9020*/  FMUL.FTZ R235, R3, R235 ;  /* 0x000000eb03eb7220 */ /* 0x000fca0000410000 */
[----:B------:R0:W-:Y:S01]  /*9030*/  STG.E.128 desc[UR36][R236.64], R232 ;  /* 0x000000e8ec007986 */ /* 0x0001e2000c101d24 */
[----:B------:R-:W-:Y:S05]  /*9040*/  BRA `(.L_x_875) ;  /* 0x0000007c00187947 */ /* 0x000fea0003800000 */
.L_x_820:
[----:B------:R-:W2:Y:S01]  /*9050*/  LDL R3, [R1] ;  /* 0x0000000001037983 */ /* 0x000ea20000100800 */
[----:B------:R-:W-:Y:S01]  /*9060*/  BSSY.RECONVERGENT B2, `(.L_x_876) ;  /* 0x0000029000027945 */ /* 0x000fe20003800200 */
[----:B--2---:R-:W-:-:S13]  /*9070*/  ISETP.GE.AND P1, PT, R3, UR41, PT ;  /* 0x0000002903007c0c */ /* 0x004fda000bf26270 */
[----:B------:R-:W-:Y:S05]  /*9080*/  @P1 BRA `(.L_x_877) ;  /* 0x0000000000981947 */ /* 0x000fea0003800000 */
[----:B------:R-:W0:Y:S01]  /*9090*/  S2UR UR44, SR_CTAID.Y ;  /* 0x00000000002c79c3 */ /* 0x000e220000002600 */
[----:B------:R-:W1:Y:S01]  /*90a0*/  LDCU.64 UR34, c[0x0][0x3c8] ;  /* 0x00007900ff2277ac */ /* 0x000e620008000a00 */
[----:B------:R-:W2:Y:S04]  /*90b0*/  LDL R251, [R1+0x40] ;  /* 0x0000400001fb7983 */ /* 0x000ea80000100800 */
[----:B------:R-:W3:Y:S04]  /*90c0*/  LDL R250, [R1+0x44] ;  /* 0x0000440001fa7983 */ /* 0x000ee80000100800 */
[----:B------:R-:W4:Y:S04]  /*90d0*/  LDL R249, [R1+0x48] ;  /* 0x0000480001f97983 */ /* 0x000f280000100800 */
[----:B------:R-:W5:Y:S01]  /*90e0*/  LDL R248, [R1+0x4c] ;  /* 0x00004c0001f87983 */ /* 0x000f620000100800 */
[----:B0-----:R-:W-:-:S05]  /*90f0*/  IMAD R237, R0, UR44, RZ ;  /* 0x0000002c00ed7c24 */ /* 0x001fca000f8e02ff */
[----:B------:R-:W-:-:S04]  /*9100*/  IADD3 R3, P2, PT, R237, R2, RZ ;  /* 0x00000002ed037210 */ /* 0x000fc80007f5e0ff */
[----:B------:R-:W-:Y:S02]  /*9110*/  LEA.HI.X.SX32 R237, R237, RZ, 0x1, P2 ;  /* 0x000000ffeded7211 */ /* 0x000fe400010f0eff */
[C---:B-1----:R-:W-:Y:S01]  /*9120*/  LEA R236, P2, R3.reuse, UR34, 0x2 ;  /* 0x0000002203ec7c11 */ /* 0x042fe2000f8410ff */
[----:B------:R-:W0:Y:S03]  /*9130*/  LDCU UR34, c[0x0][0x3f8] ;  /* 0x00007f00ff2277ac */ /* 0x000e260008000800 */
[----:B------:R-:W-:-:S05]  /*9140*/  LEA.HI.X R237, R3, UR35, R237, 0x2, P2 ;  /* 0x0000002303ed7c11 */ /* 0x000fca00090f14ed */
[----:B------:R0:W2:Y:S01]  /*9150*/  LDG.E R3, desc[UR36][R236.64] ;  /* 0x00000024ec037981 */ /* 0x0000a2000c1e1900 */
[----:B------:R-:W1:Y:S01]  /*9160*/  S2UR UR35, SR_CTAID.X ;  /* 0x00000000002379c3 */ /* 0x000e620000002500 */
[C---:B------:R-:W-:Y:S02]  /*9170*/  IMAD R239, R0.reuse, UR33, RZ ;  /* 0x0000002100ef7c24 */ /* 0x040fe4000f8e02ff */
[C---:B0-----:R-:W-:Y:S01]  /*9180*/  IMAD R236, R0.reuse, UR34, RZ ;  /* 0x0000002200ec7c24 */ /* 0x041fe2000f8e02ff */
[----:B-1----:R-:W-:Y:S01]  /*9190*/  UIMAD UR44, UR44, UR34, UR35 ;  /* 0x000000222c2c72a4 */ /* 0x002fe2000f8e0223 */
[----:B------:R-:W0:Y:S05]  /*91a0*/  LDCU.64 UR34, c[0x0][0x3b8] ;  /* 0x00007700ff2277ac */ /* 0x000e2a0008000a00 */
[----:B------:R-:W-:-:S05]  /*91b0*/  IMAD R237, R0, UR44, RZ ;  /* 0x0000002c00ed7c24 */ /* 0x000fca000f8e02ff */
[----:B------:R-:W-:Y:S01]  /*91c0*/  SHF.L.U32 R237, R237, 0x7, RZ ;  /* 0x00000007eded7819 */ /* 0x000fe200000006ff */
[----:B--2---:R-:W-:Y:S02]  /*91d0*/  IMAD R236, R236, R3, RZ ;  /* 0x00000003ecec7224 */ /* 0x004fe400078e02ff */
[----:B------:R-:W-:-:S04]  /*91e0*/  IMAD.SHL.U32 R3, R2, 0x4, RZ ;  /* 0x0000000402037824 */ /* 0x000fc800078e00ff */
[----:B------:R-:W-:Y:S01]  /*91f0*/  IMAD R236, R236, 0x80, R3 ;  /* 0x00000080ecec7824 */ /* 0x000fe200078e0203 */
[----:B------:R-:W-:-:S04]  /*9200*/  IADD3 R3, P4, PT, R3, R237, RZ ;  /* 0x000000ed03037210 */ /* 0x000fc80007f9e0ff */
[----:B------:R-:W-:Y:S02]  /*9210*/  SHF.R.S32.HI R238, RZ, 0x1f, R236 ;  /* 0x0000001fffee7819 */ /* 0x000fe400000114ec */
[----:B------:R-:W-:Y:S02]  /*9220*/  IADD3 R236, P2, PT, R239, R236, RZ ;  /* 0x000000ecefec7210 */ /* 0x000fe40007f5e0ff */
[----:B------:R-:W-:Y:S02]  /*9230*/  LEA.HI.X.SX32 R237, R237, RZ, 0x1, P4 ;  /* 0x000000ffeded7211 */ /* 0x000fe400020f0eff */
[----:B------:R-:W-:Y:S02]  /*9240*/  LEA.HI.X.SX32 R239, R239, R238, 0x1, P2 ;  /* 0x000000eeefef7211 */ /* 0x000fe400010f0eff */
[----:B0-----:R-:W-:-:S04]  /*9250*/  LEA R238, P2, R236, UR34, 0x2 ;  /* 0x00000022ecee7c11 */ /* 0x001fc8000f8410ff */
[----:B------:R-:W-:Y:S02]  /*9260*/  LEA.HI.X R239, R236, UR35, R239, 0x2, P2 ;  /* 0x00000023ecef7c11 */ /* 0x000fe400090f14ef */
[----:B------:R-:W-:-:S03]  /*9270*/  LEA R236, P2, R3, UR34, 0x2 ;  /* 0x0000002203ec7c11 */ /* 0x000fc6000f8410ff */
[----:B------:R-:W2:Y:S01]  /*9280*/  LDG.E.128 R240, desc[UR36][R238.64] ;  /* 0x00000024eef07981 */ /* 0x000ea2000c1e1d00 */
[----:B------:R-:W-:Y:S01]  /*9290*/  LEA.HI.X R237, R3, UR35, R237, 0x2, P2 ;  /* 0x0000002303ed7c11 */ /* 0x000fe200090f14ed */
[----:B--2---:R-:W-:Y:S01]  /*92a0*/  FADD.FTZ R240, R251, R240 ;  /* 0x000000f0fbf07221 */ /* 0x004fe20000010000 */
[----:B---3--:R-:W-:Y:S01]  /*92b0*/  FADD.FTZ R241, R250, R241 ;  /* 0x000000f1faf17221 */ /* 0x008fe20000010000 */
[----:B----4-:R-:W-:Y:S01]  /*92c0*/  FADD.FTZ R242, R249, R242 ;  /* 0x000000f2f9f27221 */ /* 0x010fe20000010000 */
[----:B-----5:R-:W-:-:S05]  /*92d0*/  FADD.FTZ R243, R248, R243 ;  /* 0x000000f3f8f37221 */ /* 0x020fca0000010000 */
[----:B------:R0:W-:Y:S02]  /*92e0*/  STG.E.128 desc[UR36][R236.64], R240 ;  /* 0x000000f0ec007986 */ /* 0x0001e4000c101d24 */
.L_x_877:
[----:B------:R-:W-:Y:S05]  /*92f0*/  BSYNC.RECONVERGENT B2 ;  /* 0x0000000000027941 */ /* 0x000fea0003800200 */
.L_x_876:
[----:B------:R-:W-:Y:S04]  /*9300*/  BSSY.RECONVERGENT B2, `(.L_x_878) ;  /* 0x0000045000027945 */ /* 0x000fe80003800200 */
[----:B------:R-:W-:Y:S05]  /*9310*/  @P1 BRA `(.L_x_879) ;  /* 0x00000004000c1947 */ /* 0x000fea0003800000 */
[----:B------:R-:W1:Y:S01]  /*9320*/  S2UR UR44, SR_CTAID.Y ;  /* 0x00000000002c79c3 */ /* 0x000e620000002600 */
[----:B------:R-:W2:Y:S01]  /*9330*/  LDCU.64 UR34, c[0x0][0x3c8] ;  /* 0x00007900ff2277ac */ /* 0x000ea20008000a00 */
[----:B------:R3:W-:Y:S01]  /*9340*/  STL [R1+0x188], R5 ;  /* 0x0001880501007387 */ /* 0x0007e20000100800 */
[----:B------:R-:W-:Y:S02]  /*9350*/  IMAD.IADD R113, R2, 0x1, R0 ;  /* 0x0000000102717824 */ /* 0x000fe400078e0200 */
[----:B-1----:R-:W-:Y:S01]  /*9360*/  IMAD R112, R0, UR44, RZ ;  /* 0x0000002c00707c24 */ /* 0x002fe2000f8e02ff */
[----:B---3--:R-:W3:Y:S04]  /*9370*/  LDL R5, [R1+0x30] ;  /* 0x0000300001057983 */ /* 0x008ee80000100800 */
[C---:B------:R-:W-:Y:S01]  /*9380*/  IADD3 R3, P2, PT, R112.reuse, R2, RZ ;  /* 0x0000000270037210 */ /* 0x040fe20007f5e0ff */
[----:B------:R-:W-:Y:S01]  /*9390*/  IMAD.SHL.U32 R118, R113, 0x4, RZ ;  /* 0x0000000471767824 */ /* 0x000fe200078e00ff */
[----:B------:R1:W-:Y:S02]  /*93a0*/  STL [R1+0x184], R4 ;  /* 0x0001840401007387 */ /* 0x0003e40000100800 */
[----:B------:R-:W-:-:S02]  /*93b0*/  LEA.HI.X.SX32 R112, R112, RZ, 0x1, P2 ;  /* 0x000000ff70707211 */ /* 0x000fc400010f0eff */
[C---:B--2---:R-:W-:Y:S01]  /*93c0*/  LEA R116, P2, R3.reuse, UR34, 0x2 ;  /* 0x0000002203747c11 */ /* 0x044fe2000f8410ff */
[----:B------:R-:W2:Y:S01]  /*93d0*/  LDCU UR34, c[0x0][0x3f8] ;  /* 0x00007f00ff2277ac */ /* 0x000ea20008000800 */
[----:B------:R-:W-:Y:S01]  /*93e0*/  IMAD R239, R0, UR33, RZ ;  /* 0x0000002100ef7c24 */ /* 0x000fe2000f8e02ff */
[----:B------:R-:W4:Y:S01]  /*93f0*/  LDL R252, [R1+0x20] ;  /* 0x0000200001fc7983 */ /* 0x000f220000100800 */
[----:B------:R-:W-:-:S03]  /*9400*/  LEA.HI.X R117, R3, UR35, R112, 0x2, P2 ;  /* 0x0000002303757c11 */ /* 0x000fc600090f1470 */
[----:B-1----:R-:W4:Y:S04]  /*9410*/  LDL R4, [R1+0x34] ;  /* 0x0000340001047983 */ /* 0x002f280000100800 */
[----:B------:R-:W3:Y:S01]  /*9420*/  LDG.E R3, desc[UR36][R116.64] ;  /* 0x0000002474037981 */ /* 0x000ee2000c1e1900 */
[----:B------:R-:W1:Y:S03]  /*9430*/  S2UR UR35, SR_CTAID.X ;  /* 0x00000000002379c3 */ /* 0x000e660000002500 */
[----:B------:R-:W4:Y:S01]  /*9440*/  LDL R251, [R1+0x24] ;  /* 0x0000240001fb7983 */ /* 0x000f220000100800 */
[----:B--2---:R-:W-:-:S03]  /*9450*/  IMAD R112, R0, UR34, RZ ;  /* 0x0000002200707c24 */ /* 0x004fc6000f8e02ff */
[----:B------:R-:W2:Y:S02]  /*9460*/  LDL R250, [R1+0x28] ;  /* 0x0000280001fa7983 */ /* 0x000ea40000100800 */
[----:B0-----:R-:W-:Y:S02]  /*9470*/  SHF.L.U32 R237, R112, 0x7, RZ ;  /* 0x0000000770ed7819 */ /* 0x001fe400000006ff */
[----:B------:R-:W2:Y:S01]  /*9480*/  LDL R249, [R1+0x2c] ;  /* 0x00002c0001f97983 */ /* 0x000ea20000100800 */
[----:B-1----:R-:W-:Y:S01]  /*9490*/  UIMAD UR44, UR44, UR34, UR35 ;  /* 0x000000222c2c72a4 */ /* 0x002fe2000f8e0223 */
[----:B------:R-:W0:Y:S01]  /*94a0*/  LDCU.64 UR34, c[0x0][0x3b8] ;  /* 0x00007700ff2277ac */ /* 0x000e220008000a00 */
[----:B------:R-:W-:Y:S01]  /*94b0*/  SHF.R.S32.HI R238, RZ, 0x1f, R239 ;  /* 0x0000001fffee7819 */ /* 0x000fe200000114ef */
[----:B---3--:R-:W-:-:S05]  /*94c0*/  IMAD R113, R3, R237, R118 ;  /* 0x000000ed03717224 */ /* 0x008fca00078e0276 */
[----:B------:R-:W-:-:S04]  /*94d0*/  IADD3 R3, P2, PT, R239, R113, RZ ;  /* 0x00000071ef037210 */ /* 0x000fc80007f5e0ff */
[----:B------:R-:W-:Y:S02]  /*94e0*/  LEA.HI.X.SX32 R113, R113, R238, 0x1, P2 ;  /* 0x000000ee71717211 */ /* 0x000fe400010f0eff */
[----:B0-----:R-:W-:-:S04]  /*94f0*/  LEA R112, P2, R3, UR34, 0x2 ;  /* 0x0000002203707c11 */ /* 0x001fc8000f8410ff */
[----:B------:R-:W-:Y:S01]  /*9500*/  LEA.HI.X R113, R3, UR35, R113, 0x2, P2 ;  /* 0x0000002303717c11 */ /* 0x000fe200090f1471 */
[----:B------:R-:W-:Y:S02]  /*9510*/  IMAD R3, R0, UR44, RZ ;  /* 0x0000002c00037c24 */ /* 0x000fe4000f8e02ff */
[----:B------:R-:W3:Y:S02]  /*9520*/  LDL R0, [R1+0x38] ;  /* 0x0000380001007983 */ /* 0x000ee40000100800 */
[----:B------:R-:W-:Y:S02]  /*9530*/  IMAD.SHL.U32 R3, R3, 0x80, RZ ;  /* 0x0000008003037824 */ /* 0x000fe400078e00ff */
[----:B------:R-:W4:Y:S03]  /*9540*/  LDG.E.128 R112, desc[UR36][R112.64] ;  /* 0x0000002470707981 */ /* 0x000f26000c1e1d00 */
[----:B------:R-:W-:-:S02]  /*9550*/  SHF.R.S32.HI R236, RZ, 0x1f, R3 ;  /* 0x0000001fffec7819 */ /* 0x000fc40000011403 */
[----:B------:R-:W-:-:S04]  /*9560*/  IADD3 R119, P2, PT, R3, R118, RZ ;  /* 0x0000007603777210 */ /* 0x000fc80007f5e0ff */
[----:B------:R-:W-:Y:S02]  /*9570*/  LEA.HI.X.SX32 R248, R118, R236, 0x1, P2 ;  /* 0x000000ec76f87211 */ /* 0x000fe400010f0eff */
[----:B------:R-:W-:-:S04]  /*9580*/  LEA R118, P2, R119, UR34, 0x2 ;  /* 0x0000002277767c11 */ /* 0x000fc8000f8410ff */
[----:B------:R-:W-:Y:S02]  /*9590*/  LEA.HI.X R119, R119, UR35, R248, 0x2, P2 ;  /* 0x0000002377777c11 */ /* 0x000fe400090f14f8 */
[----:B------:R-:W2:Y:S01]  /*95a0*/  LDL R248, [R1+0x3c] ;  /* 0x00003c0001f87983 */ /* 0x000ea20000100800 */
[----:B----4-:R-:W-:Y:S01]  /*95b0*/  FADD.FTZ R112, R5, R112 ;  /* 0x0000007005707221 */ /* 0x010fe20000010000 */
[----:B------:R-:W-:Y:S01]  /*95c0*/  FADD.FTZ R113, R4, R113 ;  /* 0x0000007104717221 */ /* 0x000fe20000010000 */
[----:B---3--:R-:W-:Y:S01]  /*95d0*/  FADD.FTZ R114, R0, R114 ;  /* 0x0000007200727221 */ /* 0x008fe20000010000 */
[----:B------:R-:W5:Y:S01]  /*95e0*/  LDL.LU R5, [R1+0x188] ;  /* 0x0001880001057983 */ /* 0x000f620000300800 */
[----:B------:R-:W0:Y:S03]  /*95f0*/  LDC R0, c[0x0][0x3f4] ;  /* 0x0000fd00ff007b82 */ /* 0x000e260000000800 */
[----:B------:R-:W5:Y:S01]  /*9600*/  LDL.LU R4, [R1+0x184] ;  /* 0x0001840001047983 */ /* 0x000f620000300800 */
[----:B--2---:R-:W-:-:S05]  /*9610*/  FADD.FTZ R115, R248, R115 ;  /* 0x00000073f8737221 */ /* 0x004fca0000010000 */
[----:B------:R1:W-:Y:S04]  /*9620*/  STG.E.128 desc[UR36][R118.64], R112 ;  /* 0x0000007076007986 */ /* 0x0003e8000c101d24 */
[----:B------:R0:W2:Y:S02]  /*9630*/  LDG.E R116, desc[UR36][R116.64] ;  /* 0x0000002474747981 */ /* 0x0000a4000c1e1900 */
[----:B0-----:R-:W-:-:S05]  /*9640*/  IMAD R117, R0, 0x2, R2 ;  /* 0x0000000200757824 */ /* 0x001fca00078e0202 */
[----:B------:R-:W-:-:S05]  /*9650*/  SHF.L.U32 R248, R117, 0x2, RZ ;  /* 0x0000000275f87819 */ /* 0x000fca00000006ff */
[----:B--2---:R-:W-:-:S05]  /*9660*/  IMAD R116, R116, R237, R248 ;  /* 0x000000ed74747224 */ /* 0x004fca00078e02f8 */
[----:B------:R-:W-:-:S04]  /*9670*/  IADD3 R117, P2, PT, R239, R116, RZ ;  /* 0x00000074ef757210 */ /* 0x000fc80007f5e0ff */
[----:B-1----:R-:W-:Y:S02]  /*9680*/  LEA.HI.X.SX32 R118, R116, R238, 0x1, P2 ;  /* 0x000000ee74767211 */ /* 0x002fe400010f0eff */
[----:B------:R-:W-:-:S04]  /*9690*/  LEA R116, P2, R117, UR34, 0x2 ;  /* 0x0000002275747c11 */ /* 0x000fc8000f8410ff */
[----:B------:R-:W-:-:S06]  /*96a0*/  LEA.HI.X R117, R117, UR35, R118, 0x2, P2 ;  /* 0x0000002375757c11 */ /* 0x000fcc00090f1476 */
[----:B------:R-:W2:Y:S01]  /*96b0*/  LDG.E.128 R116, desc[UR36][R116.64] ;  /* 0x0000002474747981 */ /* 0x000ea2000c1e1d00 */
[----:B------:R-:W-:-:S04]  /*96c0*/  IADD3 R3, P2, PT, R3, R248, RZ ;  /* 0x000000f803037210 */ /* 0x000fc80007f5e0ff */
[----:B------:R-:W-:Y:S02]  /*96d0*/  LEA.HI.X.SX32 R237, R248, R236, 0x1, P2 ;  /* 0x000000ecf8ed7211 */ /* 0x000fe400010f0eff */
[----:B------:R-:W-:-:S04]  /*96e0*/  LEA R236, P2, R3, UR34, 0x2 ;  /* 0x0000002203ec7c11 */ /* 0x000fc8000f8410ff */
[----:B------:R-:W-:Y:S01]  /*96f0*/  LEA.HI.X R237, R3, UR35, R237, 0x2, P2 ;  /* 0x0000002303ed7c11 */ /* 0x000fe200090f14ed */
[----:B--2---:R-:W-:Y:S01]  /*9700*/  FADD.FTZ R116, R252, R116 ;  /* 0x00000074fc747221 */ /* 0x004fe20000010000 */
[----:B------:R-:W-:Y:S01]  /*9710*/  FADD.FTZ R117, R251, R117 ;  /* 0x00000075fb757221 */ /* 0x000fe20000010000 */
[----:B------:R-:W-:Y:S01]  /*9720*/  FADD.FTZ R118, R250, R118 ;  /* 0x00000076fa767221 */ /* 0x000fe20000010000 */
[----:B------:R-:W-:-:S05]  /*9730*/  FADD.FTZ R119, R249, R119 ;  /* 0x00000077f9777221 */ /* 0x000fca0000010000 */
[----:B------:R1:W-:Y:S02]  /*9740*/  STG.E.128 desc[UR36][R236.64], R116 ;  /* 0x00000074ec007986 */ /* 0x0003e4000c101d24 */
.L_x_879:
[----:B------:R-:W-:Y:S05]  /*9750*/  BSYNC.RECONVERGENT B2 ;  /* 0x0000000000027941 */ /* 0x000fea0003800200 */
.L_x_878:
[----:B------:R-:W-:Y:S04]  /*9760*/  BSSY.RECONVERGENT B2, `(.L_x_880) ;  /* 0x000003d000027945 */ /* 0x000fe80003800200 */
[----:B------:R-:W-:Y:S05]  /*9770*/  @P1 BRA `(.L_x_881) ;  /* 0x0000000000ec1947 */ /* 0x000fea0003800000 */
[----:B------:R-:W2:Y:S01]  /*9780*/  S2UR UR44, SR_CTAID.Y ;  /* 0x00000000002c79c3 */ /* 0x000ea20000002600 */
[----:B------:R-:W3:Y:S01]  /*9790*/  LDCU.64 UR34, c[0x0][0x3c8] ;  /* 0x00007900ff2277ac */ /* 0x000ee20008000a00 */
[----:B------:R-:W4:Y:S04]  /*97a0*/  LDL R252, [R1+0x10] ;  /* 0x0000100001fc7983 */ /* 0x000f280000100800 */
[----:B------:R-:W4:Y:S04]  /*97b0*/  LDL R251, [R1+0x14] ;  /* 0x0000140001fb7983 */ /* 0x000f280000100800 */
[----:B------:R-:W4:Y:S04]  /*97c0*/  LDL R250, [R1+0x18] ;  /* 0x0000180001fa7983 */ /* 0x000f280000100800 */
[----:B------:R-:W4:Y:S01]  /*97d0*/  LDL R249, [R1+0x1c] ;  /* 0x00001c0001f97983 */ /* 0x000f220000100800 */
[----:B--2---:R-:W-:-:S05]  /*97e0*/  IMAD R120, R0, UR44, RZ ;  /* 0x0000002c00787c24 */ /* 0x004fca000f8e02ff */
[----:B------:R-:W-:-:S04]  /*97f0*/  IADD3 R3, P2, PT, R120, R2, RZ ;  /* 0x0000000278037210 */ /* 0x000fc80007f5e0ff */
[----:B------:R-:W-:Y:S02]  /*9800*/  LEA.HI.X.SX32 R120, R120, RZ, 0x1, P2 ;  /* 0x000000ff78787211 */ /* 0x000fe400010f0eff */
[C---:B---3--:R-:W-:Y:S01]  /*9810*/  LEA R124, P2, R3.reuse, UR34, 0x2 ;  /* 0x00000022037c7c11 */ /* 0x048fe2000f8410ff */
[----:B------:R-:W2:Y:S03]  /*9820*/  LDCU UR34, c[0x0][0x3f8] ;  /* 0x00007f00ff2277ac */ /* 0x000ea60008000800 */
[----:B------:R-:W-:-:S05]  /*9830*/  LEA.HI.X R125, R3, UR35, R120, 0x2, P2 ;  /* 0x00000023037d7c11 */ /* 0x000fca00090f1478 */
[----:B------:R-:W3:Y:S01]  /*9840*/  LDG.E R3, desc[UR36][R124.64] ;  /* 0x000000247c037981 */ /* 0x000ee2000c1e1900 */
[----:B------:R-:W0:Y:S01]  /*9850*/  S2UR UR35, SR_CTAID.X ;  /* 0x00000000002379c3 */ /* 0x000e220000002500 */
[----:B------:R-:W-:Y:S02]  /*9860*/  IMAD.IADD R121, R2, 0x1, R0 ;  /* 0x0000000102797824 */ /* 0x000fe400078e0200 */
[C---:B------:R-:W-:Y:S02]  /*9870*/  IMAD R239, R0.reuse, UR33, RZ ;  /* 0x0000002100ef7c24 */ /* 0x040fe4000f8e02ff */
[----:B------:R-:W-:-:S03]  /*9880*/  IMAD R121, R0, 0x2, R121 ;  /* 0x0000000200797824 */ /* 0x000fc600078e0279 */
[----:B------:R-:W-:Y:S01]  /*9890*/  SHF.R.S32.HI R238, RZ, 0x1f, R239 ;  /* 0x0000001fffee7819 */ /* 0x000fe200000114ef */
[----:B--2---:R-:W-:Y:S01]  /*98a0*/  IMAD R120, R0, UR34, RZ ;  /* 0x0000002200787c24 */ /* 0x004fe2000f8e02ff */
[----:B------:R-:W-:-:S03]  /*98b0*/  SHF.L.U32 R126, R121, 0x2, RZ ;  /* 0x00000002797e7819 */ /* 0x000fc600000006ff */
[----:B01----:R-:W-:Y:S01]  /*98c0*/  IMAD.SHL.U32 R237, R120, 0x80, RZ ;  /* 0x0000008078ed7824 */ /* 0x003fe200078e00ff */
[----:B------:R-:W-:Y:S01]  /*98d0*/  UIMAD UR44, UR44, UR34, UR35 ;  /* 0x000000222c2c72a4 */ /* 0x000fe2000f8e0223 */
[----:B------:R-:W0:Y:S02]  /*98e0*/  LDCU.64 UR34, c[0x0][0x3b8] ;  /* 0x00007700ff2277ac */ /* 0x000e240008000a00 */
[----:B---3--:R-:W-:-:S05]  /*98f0*/  IMAD R121, R3, R237, R126 ;  /* 0x000000ed03797224 */ /* 0x008fca00078e027e */
[----:B------:R-:W-:-:S04]  /*9900*/  IADD3 R3, P2, PT, R239, R121, RZ ;  /* 0x00000079ef037210 */ /* 0x000fc80007f5e0ff */
[----:B------:R-:W-:Y:S02]  /*9910*/  LEA.HI.X.SX32 R121, R121, R238, 0x1, P2 ;  /* 0x000000ee79797211 */ /* 0x000fe400010f0eff */
[----:B0-----:R-:W-:-:S04]  /*9920*/  LEA R120, P2, R3, UR34, 0x2 ;  /* 0x0000002203787c11 */ /* 0x001fc8000f8410ff */
[----:B------:R-:W-:-:S06]  /*9930*/  LEA.HI.X R121, R3, UR35, R121, 0x2, P2 ;  /* 0x0000002303797c11 */ /* 0x000fcc00090f1479 */
[----:B------:R-:W4:Y:S01]  /*9940*/  LDG.E.128 R120, desc[UR36][R120.64] ;  /* 0x0000002478787981 */ /* 0x000f22000c1e1d00 */
[----:B------:R-:W-:-:S04]  /*9950*/  IMAD R3, R0, UR44, RZ ;  /* 0x0000002c00037c24 */ /* 0x000fc8000f8e02ff */
[----:B------:R-:W-:-:S05]  /*9960*/  IMAD.SHL.U32 R3, R3, 0x80, RZ ;  /* 0x0000008003037824 */ /* 0x000fca00078e00ff */
[----:B------:R-:W-:Y:S02]  /*9970*/  SHF.R.S32.HI R236, RZ, 0x1f, R3 ;  /* 0x0000001fffec7819 */ /* 0x000fe40000011403 */
[----:B------:R-:W-:-:S04]  /*9980*/  IADD3 R127, P2, PT, R3, R126, RZ ;  /* 0x0000007e037f7210 */ /* 0x000fc80007f5e0ff */
[----:B------:R-:W-:Y:S02]  /*9990*/  LEA.HI.X.SX32 R248, R126, R236, 0x1, P2 ;  /* 0x000000ec7ef87211 */ /* 0x000fe400010f0eff */
[----:B------:R-:W-:-:S04]  /*99a0*/  LEA R126, P2, R127, UR34, 0x2 ;  /* 0x000000227f7e7c11 */ /* 0x000fc8000f8410ff */
[----:B------:R-:W-:Y:S01]  /*99b0*/  LEA.HI.X R127, R127, UR35, R248, 0x2, P2 ;  /* 0x000000237f7f7c11 */ /* 0x000fe200090f14f8 */
[----:B----4-:R-:W-:Y:S01]  /*99c0*/  FADD.FTZ R120, R252, R120 ;  /* 0x00000078fc787221 */ /* 0x010fe20000010000 */
[----:B------:R-:W-:Y:S01]  /*99d0*/  FADD.FTZ R121, R251, R121 ;  /* 0x00000079fb797221 */ /* 0x000fe20000010000 */
[----:B------:R-:W-:Y:S01]  /*99e0*/  FADD.FTZ R122, R250, R122 ;  /* 0x0000007afa7a7221 */ /* 0x000fe20000010000 */
[----:B------:R-:W-:-:S05]  /*99f0*/  FADD.FTZ R123, R249, R123 ;  /* 0x0000007bf97b7221 */ /* 0x000fca0000010000 */
[----:B------:R0:W-:Y:S04]  /*9a00*/  STG.E.128 desc[UR36][R126.64], R120 ;  /* 0x000000787e007986 */ /* 0x0001e8000c101d24 */
[----:B------:R1:W2:Y:S02]  /*9a10*/  LDG.E R124, desc[UR36][R124.64] ;  /* 0x000000247c7c7981 */ /* 0x0002a4000c1e1900 */
[----:B-1----:R-:W-:-:S05]  /*9a20*/  LEA R125, R0, R2, 0x2 ;  /* 0x00000002007d7211 */ /* 0x002fca00078e10ff */
[----:B------:R-:W-:-:S04]  /*9a30*/  IMAD.SHL.U32 R248, R125, 0x4, RZ ;  /* 0x000000047df87824 */ /* 0x000fc800078e00ff */
[----:B--2---:R-:W-:-:S05]  /*9a40*/  IMAD R124, R124, R237, R248 ;  /* 0x000000ed7c7c7224 */ /* 0x004fca00078e02f8 */
[----:B------:R-:W-:-:S04]  /*9a50*/  IADD3 R125, P2, PT, R239, R124, RZ ;  /* 0x0000007cef7d7210 */ /* 0x000fc80007f5e0ff */
[----:B0-----:R-:W-:Y:S02]  /*9a60*/  LEA.HI.X.SX32 R126, R124, R238, 0x1, P2 ;  /* 0x000000ee7c7e7211 */ /* 0x001fe400010f0eff */
        /* <DEDUP_REMOVED lines=12> */
.L_x_881:
[----:B------:R-:W-:Y:S05]  /*9b30*/  BSYNC.RECONVERGENT B2 ;  /* 0x0000000000027941 */ /* 0x000fea0003800200 */
.L_x_880:
[----:B------:R-:W-:Y:S04]  /*9b40*/  BSSY.RECONVERGENT B2, `(.L_x_882) ;  /* 0x0000027000027945 */ /* 0x000fe80003800200 */
[----:B------:R-:W-:Y:S05]  /*9b50*/  @P1 BRA `(.L_x_883) ;  /* 0x0000000000941947 */ /* 0x000fea0003800000 */
[----:B------:R-:W3:Y:S01]  /*9b60*/  S2UR UR44, SR_CTAID.Y ;  /* 0x00000000002c79c3 */ /* 0x000ee20000002600 */
[----:B------:R-:W4:Y:S01]  /*9b70*/  LDCU.64 UR34, c[0x0][0x3c8] ;  /* 0x00007900ff2277ac */ /* 0x000f220008000a00 */
[----:B---3--:R-:W-:-:S05]  /*9b80*/  IMAD R129, R0, UR44, RZ ;  /* 0x0000002c00817c24 */ /* 0x008fca000f8e02ff */
[----:B------:R-:W-:-:S04]  /*9b90*/  IADD3 R3, P2, PT, R129, R2, RZ ;  /* 0x0000000281037210 */ /* 0x000fc80007f5e0ff */
[----:B------:R-:W-:Y:S02]  /*9ba0*/  LEA.HI.X.SX32 R129, R129, RZ, 0x1, P2 ;  /* 0x000000ff81817211 */ /* 0x000fe400010f0eff */
[C---:B----4-:R-:W-:Y:S01]  /*9bb0*/  LEA R128, P2, R3.reuse, UR34, 0x2 ;  /* 0x0000002203807c11 */ /* 0x050fe2000f8410ff */
[----:B------:R-:W3:Y:S03]  /*9bc0*/  LDCU UR34, c[0x0][0x3f8] ;  /* 0x00007f00ff2277ac */ /* 0x000ee60008000800 */
[----:B------:R-:W-:-:S05]  /*9bd0*/  LEA.HI.X R129, R3, UR35, R129, 0x2, P2 ;  /* 0x0000002303817c11 */ /* 0x000fca00090f1481 */
[----:B------:R4:W2:Y:S01]  /*9be0*/  LDG.E R3, desc[UR36][R128.64] ;  /* 0x0000002480037981 */ /* 0x0008a2000c1e1900 */
[----:B------:R-:W0:Y:S01]  /*9bf0*/  S2UR UR35, SR_CTAID.X ;  /* 0x00000000002379c3 */ /* 0x000e220000002500 */
[----:B------:R-:W-:Y:S02]  /*9c00*/  IMAD R131, R0, UR33, RZ ;  /* 0x0000002100837c24 */ /* 0x000fe4000f8e02ff */
[----:B----4-:R-:W-:Y:S02]  /*9c10*/  IMAD.IADD R129, R2, 0x1, R0 ;  /* 0x0000000102817824 */ /* 0x010fe400078e0200 */
[----:B---3--:R-:W-:-:S03]  /*9c20*/  IMAD R128, R0, UR34, RZ ;  /* 0x0000002200807c24 */ /* 0x008fc6000f8e02ff */
[C---:B------:R-:W-:Y:S01]  /*9c30*/  LEA R129, R0.reuse, R129, 0x2 ;  /* 0x0000008100817211 */ /* 0x040fe200078e10ff */
[----:B0-----:R-:W-:Y:S01]  /*9c40*/  UIMAD UR44, UR44, UR34, UR35 ;  /* 0x000000222c2c72a4 */ /* 0x001fe2000f8e0223 */
[----:B------:R-:W0:Y:S05]  /*9c50*/  LDCU.64 UR34, c[0x0][0x3b8] ;  /* 0x00007700ff2277ac */ /* 0x000e2a0008000a00 */
[----:B------:R-:W-:-:S05]  /*9c60*/  IMAD R130, R0, UR44, RZ ;  /* 0x0000002c00827c24 */ /* 0x000fca000f8e02ff */
[----:B------:R-:W-:Y:S01]  /*9c70*/  SHF.L.U32 R130, R130, 0x7, RZ ;  /* 0x0000000782827819 */ /* 0x000fe200000006ff */
[----:B--2---:R-:W-:Y:S02]  /*9c80*/  IMAD R128, R128, R3, RZ ;  /* 0x0000000380807224 */ /* 0x004fe400078e02ff */
[----:B------:R-:W-:-:S04]  /*9c90*/  IMAD.SHL.U32 R3, R129, 0x4, RZ ;  /* 0x0000000481037824 */ /* 0x000fc800078e00ff */
[----:B------:R-:W-:-:S05]  /*9ca0*/  IMAD R129, R128, 0x80, R3 ;  /* 0x0000008080817824 */ /* 0x000fca00078e0203 */
[----:B------:R-:W-:Y:S02]  /*9cb0*/  SHF.R.S32.HI R128, RZ, 0x1f, R129 ;  /* 0x0000001fff807819 */ /* 0x000fe40000011481 */
[----:B------:R-:W-:-:S04]  /*9cc0*/  IADD3 R129, P2, PT, R131, R129, RZ ;  /* 0x0000008183817210 */ /* 0x000fc80007f5e0ff */
[----:B------:R-:W-:Y:S02]  /*9cd0*/  LEA.HI.X.SX32 R131, R131, R128, 0x1, P2 ;  /* 0x0000008083837211 */ /* 0x000fe400010f0eff */
[----:B0-----:R-:W-:-:S04]  /*9ce0*/  LEA R128, P2, R129, UR34, 0x2 ;  /* 0x0000002281807c11 */ /* 0x001fc8000f8410ff */
[----:B------:R-:W-:Y:S02]  /*9cf0*/  LEA.HI.X R129, R129, UR35, R131, 0x2, P2 ;  /* 0x0000002381817c11 */ /* 0x000fe400090f1483 */
[----:B------:R-:W-:Y:S02]  /*9d00*/  SHF.R.S32.HI R131, RZ, 0x1f, R3 ;  /* 0x0000001fff837819 */ /* 0x000fe40000011403 */
[----:B------:R-:W-:-:S04]  /*9d10*/  IADD3 R3, P2, PT, R130, R3, RZ ;  /* 0x0000000382037210 */ /* 0x000fc80007f5e0ff */
[----:B------:R-:W-:Y:S02]  /*9d20*/  LEA.HI.X.SX32 R131, R130, R131, 0x1, P2 ;  /* 0x0000008382837211 */ /* 0x000fe400010f0eff */
[----:B-1----:R-:W-:-:S04]  /*9d30*/  LEA R236, P2, R3, UR34, 0x2 ;  /* 0x0000002203ec7c11 */ /* 0x002fc8000f8410ff */
[----:B------:R-:W-:Y:S02]  /*9d40*/  LEA.HI.X R237, R3, UR35, R131, 0x2, P2 ;  /* 0x0000002303ed7c11 */ /* 0x000fe400090f1483 */
[----:B------:R-:W2:Y:S02]  /*9d50*/  LDG.E.128 R128, desc[UR36][R128.64] ;  /* 0x0000002480807981 */ /* 0x000ea4000c1e1d00 */
[----:B--2---:R-:W-:Y:S01]  /*9d60*/  FADD.FTZ R128, R108, R128 ;  /* 0x000000806c807221 */ /* 0x004fe20000010000 */
[----:B------:R-:W-:Y:S01]  /*9d70*/  FADD.FTZ R129, R109, R129 ;  /* 0x000000816d817221 */ /* 0x000fe20000010000 */
[----:B------:R-:W-:Y:S01]  /*9d80*/  FADD.FTZ R130, R110, R130 ;  /* 0x000000826e827221 */ /* 0x000fe20000010000 */
[----:B------:R-:W-:-:S05]  /*9d90*/  FADD.FTZ R131, R111, R131 ;  /* 0x000000836f837221 */ /* 0x000fca0000010000 */
[----:B------:R3:W-:Y:S02]  /*9da0*/  STG.E.128 desc[UR36][R236.64], R128 ;  /* 0x00000080ec007986 */ /* 0x0007e4000c101d24 */
.L_x_883:
[----:B------:R-:W-:Y:S05]  /*9db0*/  BSYNC.RECONVERGENT B2 ;  /* 0x0000000000027941 */ /* 0x000fea0003800200 */
.L_x_882:
[----:B------:R-:W-:Y:S04]  /*9dc0*/  BSSY.RECONVERGENT B2, `(.L_x_884) ;  /* 0x0000028000027945 */ /* 0x000fe80003800200 */
[----:B------:R-:W-:Y:S05]  /*9dd0*/  @P1 BRA `(.L_x_885) ;  /* 0x0000000000981947 */ /* 0x000fea0003800000 */
[----:B------:R-:W4:Y:S01]  /*9de0*/  S2UR UR44, SR_CTAID.Y ;  /* 0x00000000002c79c3 */ /* 0x000f220000002600 */
[----:B------:R-:W0:Y:S01]  /*9df0*/  LDCU.64 UR34, c[0x0][0x3c8] ;  /* 0x00007900ff2277ac */ /* 0x000e220008000a00 */
[----:B----4-:R-:W-:-:S05]  /*9e00*/  IMAD R133, R0, UR44, RZ ;  /* 0x0000002c00857c24 */ /* 0x010fca000f8e02ff */
[----:B------:R-:W-:-:S04]  /*9e10*/  IADD3 R3, P2, PT, R133, R2, RZ ;  /* 0x0000000285037210 */ /* 0x000fc80007f5e0ff */
[----:B------:R-:W-:Y:S02]  /*9e20*/  LEA.HI.X.SX32 R133, R133, RZ, 0x1, P2 ;  /* 0x000000ff85857211 */ /* 0x000fe400010f0eff */
[C---:B0-----:R-:W-:Y:S01]  /*9e30*/  LEA R132, P2, R3.reuse, UR34, 0x2 ;  /* 0x0000002203847c11 */ /* 0x041fe2000f8410ff */
[----:B------:R-:W0:Y:S03]  /*9e40*/  LDCU UR34, c[0x0][0x3f8] ;  /* 0x00007f00ff2277ac */ /* 0x000e260008000800 */
[----:B------:R-:W-:-:S05]  /*9e50*/  LEA.HI.X R133, R3, UR35, R133, 0x2, P2 ;  /* 0x0000002303857c11 */ /* 0x000fca00090f1485 */
[----:B------:R4:W2:Y:S01]  /*9e60*/  LDG.E R3, desc[UR36][R132.64] ;  /* 0x0000002484037981 */ /* 0x0008a2000c1e1900 */
[----:B------:R-:W1:Y:S01]  /*9e70*/  S2UR UR35, SR_CTAID.X ;  /* 0x00000000002379c3 */ /* 0x000e620000002500 */
[----:B------:R-:W-:Y:S02]  /*9e80*/  IMAD R135, R0, UR33, RZ ;  /* 0x0000002100877c24 */ /* 0x000fe4000f8e02ff */
[----:B----4-:R-:W-:Y:S02]  /*9e90*/  IMAD.IADD R133, R2, 0x1, R0 ;  /* 0x0000000102857824 */ /* 0x010fe400078e0200 */
[C---:B0-----:R-:W-:Y:S02]  /*9ea0*/  IMAD R132, R0.reuse, UR34, RZ ;  /* 0x0000002200847c24 */ /* 0x041fe4000f8e02ff */
[----:B------:R-:W-:-:S05]  /*9eb0*/  IMAD R133, R0, 0x4, R133 ;  /* 0x0000000400857824 */ /* 0x000fca00078e0285 */
[----:B------:R-:W-:Y:S01]  /*9ec0*/  IADD3 R133, PT, PT, R133, R0, RZ ;  /* 0x0000000085857210 */ /* 0x000fe20007ffe0ff */
[----:B-1----:R-:W-:Y:S01]  /*9ed0*/  UIMAD UR44, UR44, UR34, UR35 ;  /* 0x000000222c2c72a4 */ /* 0x002fe2000f8e0223 */
        /* <DEDUP_REMOVED lines=14> */
[----:B---3--:R-:W-:-:S04]  /*9fc0*/  LEA R236, P2, R3, UR34, 0x2 ;  /* 0x0000002203ec7c11 */ /* 0x008fc8000f8410ff */
[----:B------:R-:W-:Y:S02]  /*9fd0*/  LEA.HI.X R237, R3, UR35, R135, 0x2, P2 ;  /* 0x0000002303ed7c11 */ /* 0x000fe400090f1487 */
[----:B------:R-:W2:Y:S02]  /*9fe0*/  LDG.E.128 R132, desc[UR36][R132.64] ;  /* 0x0000002484847981 */ /* 0x000ea4000c1e1d00 */
[----:B--2---:R-:W-:Y:S01]  /*9ff0*/  FADD.FTZ R132, R104, R132 ;  /* 0x0000008468847221 */ /* 0x004fe20000010000 */
[----:B------:R-:W-:Y:S01]  /*a000*/  FADD.FTZ R133, R105, R133 ;  /* 0x0000008569857221 */ /* 0x000fe20000010000 */
[----:B------:R-:W-:Y:S01]  /*a010*/  FADD.FTZ R134, R106, R134 ;  /* 0x000000866a867221 */ /* 0x000fe20000010000 */
[----:B------:R-:W-:-:S05]  /*a020*/  FADD.FTZ R135, R107, R135 ;  /* 0x000000876b877221 */ /* 0x000fca0000010000 */
[----:B------:R4:W-:Y:S02]  /*a030*/  STG.E.128 desc[UR36][R236.64], R132 ;  /* 0x00000084ec007986 */ /* 0x0009e4000c101d24 */
.L_x_885:
[----:B------:R-:W-:Y:S05]  /*a040*/  BSYNC.RECONVERGENT B2 ;  /* 0x0000000000027941 */ /* 0x000fea0003800200 */
.L_x_884:
[----:B------:R-:W-:Y:S04]  /*a050*/  BSSY.RECONVERGENT B2, `(.L_x_886) ;  /* 0x000003a000027945 */ /* 0x000fe80003800200 */
[----:B------:R-:W-:Y:S05]  /*a060*/  @P1 BRA `(.L_x_887) ;  /* 0x0000000000e01947 */ /* 0x000fea0003800000 */
[----:B------:R-:W0:Y:S01]  /*a070*/  S2UR UR44, SR_CTAID.Y ;  /* 0x00000000002c79c3 */ /* 0x000e220000002600 */
[----:B------:R-:W1:Y:S01]  /*a080*/  LDCU.64 UR34, c[0x0][0x3c8] ;  /* 0x00007900ff2277ac */ /* 0x000e620008000a00 */
[----:B0-----:R-:W-:-:S05]  /*a090*/  IMAD R136, R0, UR44, RZ ;  /* 0x0000002c00887c24 */ /* 0x001fca000f8e02ff */
[----:B------:R-:W-:-:S04]  /*a0a0*/  IADD3 R3, P2, PT, R136, R2, RZ ;  /* 0x0000000288037210 */ /* 0x000fc80007f5e0ff */
[----:B------:R-:W-:Y:S02]  /*a0b0*/  LEA.HI.X.SX32 R136, R136, RZ, 0x1, P2 ;  /* 0x000000ff88887211 */ /* 0x000fe400010f0eff */
[C---:B-1----:R-:W-:Y:S01]  /*a0c0*/  LEA R140, P2, R3.reuse, UR34, 0x2 ;  /* 0x00000022038c7c11 */ /* 0x042fe2000f8410ff */
[----:B------:R-:W0:Y:S03]  /*a0d0*/  LDCU UR34, c[0x0][0x3f8] ;  /* 0x00007f00ff2277ac */ /* 0x000e260008000800 */
[----:B------:R-:W-:-:S05]  /*a0e0*/  LEA.HI.X R141, R3, UR35, R136, 0x2, P2 ;  /* 0x00000023038d7c11 */ /* 0x000fca00090f1488 */
[----:B------:R-:W2:Y:S01]  /*a0f0*/  LDG.E R3, desc[UR36][R140.64] ;  /* 0x000000248c037981 */ /* 0x000ea2000c1e1900 */
[----:B------:R-:W1:Y:S01]  /*a100*/  S2UR UR35, SR_CTAID.X ;  /* 0x00000000002379c3 */ /* 0x000e620000002500 */
[----:B------:R-:W-:Y:S02]  /*a110*/  IMAD.IADD R136, R2, 0x1, R0 ;  /* 0x0000000102887824 */ /* 0x000fe400078e0200 */
[C---:B------:R-:W-:Y:S02]  /*a120*/  IMAD R239, R0.reuse, UR33, RZ ;  /* 0x0000002100ef7c24 */ /* 0x040fe4000f8e02ff */
[----:B------:R-:W-:-:S03]  /*a130*/  IMAD R136, R0, 0x4, R136 ;  /* 0x0000000400887824 */ /* 0x000fc600078e0288 */
[----:B------:R-:W-:Y:S01]  /*a140*/  SHF.R.S32.HI R238, RZ, 0x1f, R239 ;  /* 0x0000001fffee7819 */ /* 0x000fe200000114ef */
[C---:B0-----:R-:W-:Y:S01]  /*a150*/  IMAD R137, R0.reuse, UR34, RZ ;  /* 0x0000002200897c24 */ /* 0x041fe2000f8e02ff */
[----:B------:R-:W-:-:S03]  /*a160*/  LEA R136, R0, R136, 0x1 ;  /* 0x0000008800887211 */ /* 0x000fc600078e08ff */
[----:B--234-:R-:W-:Y:S02]  /*a170*/  IMAD.SHL.U32 R237, R137, 0x80, RZ ;  /* 0x0000008089ed7824 */ /* 0x01cfe400078e00ff */
[----:B------:R-:W-:Y:S01]  /*a180*/  IMAD.SHL.U32 R142, R136, 0x4, RZ ;  /* 0x00000004888e7824 */ /* 0x000fe200078e00ff */
[----:B-1----:R-:W-:Y:S01]  /*a190*/  UIMAD UR44, UR44, UR34, UR35 ;  /* 0x000000222c2c72a4 */ /* 0x002fe2000f8e0223 */
[----:B------:R-:W0:Y:S02]  /*a1a0*/  LDCU.64 UR34, c[0x0][0x3b8] ;  /* 0x00007700ff2277ac */ /* 0x000e240008000a00 */
[----:B------:R-:W-:-:S05]  /*a1b0*/  IMAD R137, R3, R237, R142 ;  /* 0x000000ed03897224 */ /* 0x000fca00078e028e */
[----:B------:R-:W-:-:S04]  /*a1c0*/  IADD3 R3, P2, PT, R239, R137, RZ ;  /* 0x00000089ef037210 */ /* 0x000fc80007f5e0ff */
[----:B------:R-:W-:Y:S02]  /*a1d0*/  LEA.HI.X.SX32 R137, R137, R238, 0x1, P2 ;  /* 0x000000ee89897211 */ /* 0x000fe400010f0eff */
[----:B0-----:R-:W-:-:S04]  /*a1e0*/  LEA R136, P2, R3, UR34, 0x2 ;  /* 0x0000002203887c11 */ /* 0x001fc8000f8410ff */
[----:B------:R-:W-:-:S06]  /*a1f0*/  LEA.HI.X R137, R3, UR35, R137, 0x2, P2 ;  /* 0x0000002303897c11 */ /* 0x000fcc00090f1489 */
[----:B------:R-:W2:Y:S01]  /*a200*/  LDG.E.128 R136, desc[UR36][R136.64] ;  /* 0x0000002488887981 */ /* 0x000ea2000c1e1d00 */
[----:B------:R-:W-:-:S05]  /*a210*/  IMAD R3, R0, UR44, RZ ;  /* 0x0000002c00037c24 */ /* 0x000fca000f8e02ff */
[----:B------:R-:W-:-:S04]  /*a220*/  SHF.L.U32 R3, R3, 0x7, RZ ;  /* 0x0000000703037819 */ /* 0x000fc800000006ff */
[----:B------:R-:W-:Y:S02]  /*a230*/  SHF.R.S32.HI R236, RZ, 0x1f, R3 ;  /* 0x0000001fffec7819 */ /* 0x000fe40000011403 */
        /* <DEDUP_REMOVED lines=8> */
[----:B------:R0:W-:Y:S04]  /*a2c0*/  STG.E.128 desc[UR36][R142.64], R136 ;  /* 0x000000888e007986 */ /* 0x0001e8000c101d24 */
[----:B------:R1:W2:Y:S02]  /*a2d0*/  LDG.E R140, desc[UR36][R140.64] ;  /* 0x000000248c8c7981 */ /* 0x0002a4000c1e1900 */
[----:B-1----:R-:W-:-:S04]  /*a2e0*/  IMAD R141, R0, 0x8, R2 ;  /* 0x00000008008d7824 */ /* 0x002fc800078e0202 */
        /* <DEDUP_REMOVED lines=16> */
.L_x_887:
[----:B------:R-:W-:Y:S05]  /*a3f0*/  BSYNC.RECONVERGENT B2 ;  /* 0x0000000000027941 */ /* 0x000fea0003800200 */
.L_x_886:
[----:B------:R-:W-:Y:S04]  /*a400*/  BSSY.RECONVERGENT B2, `(.L_x_888) ;  /* 0x0000029000027945 */ /* 0x000fe80003800200 */
[----:B------:R-:W-:Y:S05]  /*a410*/  @P1 BRA `(.L_x_889) ;  /* 0x00000000009c1947 */ /* 0x000fea0003800000 */
[----:B------:R-:W1:Y:S01]  /*a420*/  S2UR UR44, SR_CTAID.Y ;  /* 0x00000000002c79c3 */ /* 0x000e620000002600 */
[----:B------:R-:W2:Y:S01]  /*a430*/  LDCU.64 UR34, c[0x0][0x3c8] ;  /* 0x00007900ff2277ac */ /* 0x000ea20008000a00 */
[----:B-1----:R-:W-:-:S05]  /*a440*/  IMAD R145, R0, UR44, RZ ;  /* 0x0000002c00917c24 */ /* 0x002fca000f8e02ff */
[----:B------:R-:W-:-:S04]  /*a450*/  IADD3 R3, P2, PT, R145, R2, RZ ;  /* 0x0000000291037210 */ /* 0x000fc80007f5e0ff */
[----:B------:R-:W-:Y:S02]  /*a460*/  LEA.HI.X.SX32 R145, R145, RZ, 0x1, P2 ;  /* 0x000000ff91917211 */ /* 0x000fe400010f0eff */
[C---:B--2---:R-:W-:Y:S01]  /*a470*/  LEA R144, P2, R3.reuse, UR34, 0x2 ;  /* 0x0000002203907c11 */ /* 0x044fe2000f8410ff */
[----:B------:R-:W1:Y:S03]  /*a480*/  LDCU UR34, c[0x0][0x3f8] ;  /* 0x00007f00ff2277ac */ /* 0x000e660008000800 */
[----:B------:R-:W-:-:S05]  /*a490*/  LEA.HI.X R145, R3, UR35, R145, 0x2, P2 ;  /* 0x0000002303917c11 */ /* 0x000fca00090f1491 */
[----:B------:R2:W3:Y:S01]  /*a4a0*/  LDG.E R3, desc[UR36][R144.64] ;  /* 0x0000002490037981 */ /* 0x0004e2000c1e1900 */
[----:B------:R-:W4:Y:S01]  /*a4b0*/  S2UR UR35, SR_CTAID.X ;  /* 0x00000000002379c3 */ /* 0x000f220000002500 */
[----:B------:R-:W-:Y:S01]  /*a4c0*/  IMAD R147, R0, UR33, RZ ;  /* 0x0000002100937c24 */ /* 0x000fe2000f8e02ff */
[----:B--2---:R-:W-:-:S05]  /*a4d0*/  IADD3 R144, PT, PT, R2, R0, RZ ;  /* 0x0000000002907210 */ /* 0x004fca0007ffe0ff */
[----:B------:R-:W-:-:S04]  /*a4e0*/  IMAD R144, R0, 0x4, R144 ;  /* 0x0000000400907824 */ /* 0x000fc800078e0290 */
[C---:B------:R-:W-:Y:S02]  /*a4f0*/  IMAD R145, R0.reuse, 0x2, R144 ;  /* 0x0000000200917824 */ /* 0x040fe400078e0290 */
[----:B-1----:R-:W-:-:S03]  /*a500*/  IMAD R144, R0, UR34, RZ ;  /* 0x0000002200907c24 */ /* 0x002fc6000f8e02ff */
[C---:B------:R-:W-:Y:S01]  /*a510*/  LEA R145, R0.reuse, R145, 0x1 ;  /* 0x0000009100917211 */ /* 0x040fe200078e08ff */
[----:B----4-:R-:W-:Y:S01]  /*a520*/  UIMAD UR44, UR44, UR34, UR35 ;  /* 0x000000222c2c72a4 */ /* 0x010fe2000f8e0223 */
[----:B------:R-:W1:Y:S05]  /*a530*/  LDCU.64 UR34, c[0x0][0x3b8] ;  /* 0x00007700ff2277ac */ /* 0x000e6a0008000a00 */
[----:B------:R-:W-:-:S05]  /*a540*/  IMAD R146, R0, UR44, RZ ;  /* 0x0000002c00927c24 */ /* 0x000fca000f8e02ff */
[----:B------:R-:W-:Y:S01]  /*a550*/  SHF.L.U32 R146, R146, 0x7, RZ ;  /* 0x0000000792927819 */ /* 0x000fe200000006ff */
[----:B---3--:R-:W-:Y:S02]  /*a560*/  IMAD R144, R144, R3, RZ ;  /* 0x0000000390907224 */ /* 0x008fe400078e02ff */
[----:B------:R-:W-:-:S04]  /*a570*/  IMAD.SHL.U32 R3, R145, 0x4, RZ ;  /* 0x0000000491037824 */ /* 0x000fc800078e00ff */
[----:B------:R-:W-:-:S05]  /*a580*/  IMAD R145, R144, 0x80, R3 ;  /* 0x0000008090917824 */ /* 0x000fca00078e0203 */
[----:B------:R-:W-:Y:S02]  /*a590*/  SHF.R.S32.HI R144, RZ, 0x1f, R145 ;  /* 0x0000001fff907819 */ /* 0x000fe40000011491 */
[----:B------:R-:W-:-:S04]  /*a5a0*/  IADD3 R145, P2, PT, R147, R145, RZ ;  /* 0x0000009193917210 */ /* 0x000fc80007f5e0ff */
[----:B------:R-:W-:Y:S02]  /*a5b0*/  LEA.HI.X.SX32 R147, R147, R144, 0x1, P2 ;  /* 0x0000009093937211 */ /* 0x000fe400010f0eff */
[----:B-1----:R-:W-:-:S04]  /*a5c0*/  LEA R144, P2, R145, UR34, 0x2 ;  /* 0x0000002291907c11 */ /* 0x002fc8000f8410ff */
[----:B------:R-:W-:Y:S02]  /*a5d0*/  LEA.HI.X R145, R145, UR35, R147, 0x2, P2 ;  /* 0x0000002391917c11 */ /* 0x000fe400090f1493 */
[----:B------:R-:W-:Y:S02]  /*a5e0*/  SHF.R.S32.HI R147, RZ, 0x1f, R3 ;  /* 0x0000001fff937819 */ /* 0x000fe40000011403 */
[----:B------:R-:W-:-:S04]  /*a5f0*/  IADD3 R3, P2, PT, R146, R3, RZ ;  /* 0x0000000392037210 */ /* 0x000fc80007f5e0ff */
[----:B------:R-:W-:Y:S02]  /*a600*/  LEA.HI.X.SX32 R147, R146, R147, 0x1, P2 ;  /* 0x0000009392937211 */ /* 0x000fe400010f0eff */
[----:B0-----:R-:W-:-:S04]  /*a610*/  LEA R236, P2, R3, UR34, 0x2 ;  /* 0x0000002203ec7c11 */ /* 0x001fc8000f8410ff */
[----:B------:R-:W-:Y:S02]  /*a620*/  LEA.HI.X R237, R3, UR35, R147, 0x2, P2 ;  /* 0x0000002303ed7c11 */ /* 0x000fe400090f1493 */
[----:B------:R-:W2:Y:S02]  /*a630*/  LDG.E.128 R144, desc[UR36][R144.64] ;  /* 0x0000002490907981 */ /* 0x000ea4000c1e1d00 */
[----:B--2---:R-:W-:Y:S01]  /*a640*/  FADD.FTZ R144, R92, R144 ;  /* 0x000000905c907221 */ /* 0x004fe20000010000 */
[----:B------:R-:W-:Y:S01]  /*a650*/  FADD.FTZ R145, R93, R145 ;  /* 0x000000915d917221 */ /* 0x000fe20000010000 */
[----:B------:R-:W-:Y:S01]  /*a660*/  FADD.FTZ R146, R94, R146 ;  /* 0x000000925e927221 */ /* 0x000fe20000010000 */
[----:B------:R-:W-:-:S05]  /*a670*/  FADD.FTZ R147, R95, R147 ;  /* 0x000000935f937221 */ /* 0x000fca0000010000 */
[----:B------:R0:W-:Y:S02]  /*a680*/  STG.E.128 desc[UR36][R236.64], R144 ;  /* 0x00000090ec007986 */ /* 0x0001e4000c101d24 */
.L_x_889:
[----:B------:R-:W-:Y:S05]  /*a690*/  BSYNC.RECONVERGENT B2 ;  /* 0x0000000000027941 */ /* 0x000fea0003800200 */
.L_x_888:
        /* <DEDUP_REMOVED lines=11> */
[----:B------:R-:W1:Y:S01]  /*a750*/  S2UR UR35, SR_CTAID.X ;  /* 0x00000000002379c3 */ /* 0x000e620000002500 */
[----:B------:R-:W-:Y:S02]  /*a760*/  IMAD R151, R0, UR33, RZ ;  /* 0x0000002100977c24 */ /* 0x000fe4000f8e02ff */
[----:B--2---:R-:W-:-:S04]  /*a770*/  IMAD.IADD R148, R2, 0x1, R0 ;  /* 0x0000000102947824 */ /* 0x004fc800078e0200 */
[----:B------:R-:W-:-:S05]  /*a780*/  IMAD R148, R0, 0x4, R148 ;  /* 0x0000000400947824 */ /* 0x000fca00078e0294 */
[----:B------:R-:W-:-:S05]  /*a790*/  LEA R148, R0, R148, 0x1 ;  /* 0x0000009400947211 */ /* 0x000fca00078e08ff */
[C---:B------:R-:W-:Y:S01]  /*a7a0*/  IMAD R149, R0.reuse, 0x2, R148 ;  /* 0x0000000200957824 */ /* 0x040fe200078e0294 */
[----:B-1----:R-:W-:Y:S02]  /*a7b0*/  UIMAD UR44, UR44, UR34, UR35 ;  /* 0x000000222c2c72a4 */ /* 0x002fe4000f8e0223 */
[C---:B------:R-:W-:Y:S01]  /*a7c0*/  IMAD R148, R0.reuse, UR34, RZ ;  /* 0x0000002200947c24 */ /* 0x040fe2000f8e02ff */
[----:B------:R-:W1:Y:S01]  /*a7d0*/  LDCU.64 UR34, c[0x0][0x3b8] ;  /* 0x00007700ff2277ac */ /* 0x000e620008000a00 */
[----:B------:R-:W-:Y:S02]  /*a7e0*/  IMAD.IADD R149, R149, 0x1, R0 ;  /* 0x0000000195957824 */ /* 0x000fe400078e0200 */
[----:B------:R-:W-:-:S04]  /*a7f0*/  IMAD R150, R0, UR44, RZ ;  /* 0x0000002c00967c24 */ /* 0x000fc8000f8e02ff */
[----:B------:R-:W-:Y:S02]  /*a800*/  IMAD.SHL.U32 R150, R150, 0x80, RZ ;  /* 0x0000008096967824 */ /* 0x000fe400078e00ff */
[----:B---3--:R-:W-:Y:S01]  /*a810*/  IMAD R148, R148, R3, RZ ;  /* 0x0000000394947224 */ /* 0x008fe200078e02ff */
[----:B------:R-:W-:-:S05]  /*a820*/  SHF.L.U32 R3, R149, 0x2, RZ ;  /* 0x0000000295037819 */ /* 0x000fca00000006ff */
        /* <DEDUP_REMOVED lines=9> */
[----:B0---4-:R-:W-:-:S04]  /*a8c0*/  LEA R236, P2, R3, UR34, 0x2 ;  /* 0x0000002203ec7c11 */ /* 0x011fc8000f8410ff */
[----:B------:R-:W-:Y:S02]  /*a8d0*/  LEA.HI.X R237, R3, UR35, R151, 0x2, P2 ;  /* 0x0000002303ed7c11 */ /* 0x000fe400090f1497 */
[----:B------:R-:W2:Y:S02]  /*a8e0*/  LDG.E.128 R148, desc[UR36][R148.64] ;  /* 0x0000002494947981 */ /* 0x000ea4000c1e1d00 */
[----:B--2---:R-:W-:Y:S01]  /*a8f0*/  FADD.FTZ R148, R88, R148 ;  /* 0x0000009458947221 */ /* 0x004fe20000010000 */
[----:B------:R-:W-:Y:S01]  /*a900*/  FADD.FTZ R149, R89, R149 ;  /* 0x0000009559957221 */ /* 0x000fe20000010000 */
[----:B------:R-:W-:Y:S01]  /*a910*/  FADD.FTZ R150, R90, R150 ;  /* 0x000000965a967221 */ /* 0x000fe20000010000 */
[----:B------:R-:W-:-:S05]  /*a920*/  FADD.FTZ R151, R91, R151 ;  /* 0x000000975b977221 */ /* 0x000fca0000010000 */
[----:B------:R0:W-:Y:S02]  /*a930*/  STG.E.128 desc[UR36][R236.64], R148 ;  /* 0x00000094ec007986 */ /* 0x0001e4000c101d24 */
.L_x_891:
[----:B------:R-:W-:Y:S05]  /*a940*/  BSYNC.RECONVERGENT B2 ;  /* 0x0000000000027941 */ /* 0x000fea0003800200 */
.L_x_890:
        /* <DEDUP_REMOVED lines=15> */
[----:B------:R-:W-:-:S05]  /*aa40*/  IMAD R152, R0, 0x2, R152 ;  /* 0x0000000200987824 */ /* 0x000fca00078e0298 */
[C---:B------:R-:W-:Y:S01]  /*aa50*/  LEA R153, R0.reuse, R152, 0x1 ;  /* 0x0000009800997211 */ /* 0x040fe200078e08ff */
[C---:B-1----:R-:W-:Y:S01]  /*aa60*/  IMAD R152, R0.reuse, UR34, RZ ;  /* 0x0000002200987c24 */ /* 0x042fe2000f8e02ff */
[----:B----4-:R-:W-:Y:S01]  /*aa70*/  UIMAD UR44, UR44, UR34, UR35 ;  /* 0x000000222c2c72a4 */ /* 0x010fe2000f8e0223 */
[----:B------:R-:W1:Y:S02]  /*aa80*/  LDCU.64 UR34, c[0x0][0x3b8] ;  /* 0x00007700ff2277ac */ /* 0x000e640008000a00 */
[----:B------:R-:W-:-:S03]  /*aa90*/  IMAD R153, R0, 0x2, R153 ;  /* 0x0000000200997824 */ /* 0x000fc600078e0299 */
[----:B------:R-:W-:-:S04]  /*aaa0*/  IMAD R154, R0, UR44, RZ ;  /* 0x0000002c009a7c24 */ /* 0x000fc8000f8e02ff */
[----:B------:R-:W-:Y:S02]  /*aab0*/  IMAD.SHL.U32 R154, R154, 0x80, RZ ;  /* 0x000000809a9a7824 */ /* 0x000fe400078e00ff */
[----:B---3--:R-:W-:Y:S02]  /*aac0*/  IMAD R152, R152, R3, RZ ;  /* 0x0000000398987224 */ /* 0x008fe400078e02ff */
[----:B------:R-:W-:-:S05]  /*aad0*/  IMAD.SHL.U32 R3, R153, 0x4, RZ ;  /* 0x0000000499037824 */ /* 0x000fca00078e00ff */
[----:B------:R-:W-:-:S04]  /*aae0*/  LEA R153, R152, R3, 0x7 ;  /* 0x0000000398997211 */ /* 0x000fc800078e38ff */
        /* <DEDUP_REMOVED lines=16> */
.L_x_893:
[----:B------:R-:W-:Y:S05]  /*abf0*/  BSYNC.RECONVERGENT B2 ;  /* 0x0000000000027941 */ /* 0x000fea0003800200 */
.L_x_892:
        /* <DEDUP_REMOVED lines=12> */
[----:B------:R-:W-:Y:S01]  /*acc0*/  IMAD R159, R0, UR33, RZ ;  /* 0x00000021009f7c24 */ /* 0x000fe2000f8e02ff */
[----:B--2---:R-:W-:-:S05]  /*acd0*/  IADD3 R156, PT, PT, R2, R0, RZ ;  /* 0x00000000029c7210 */ /* 0x004fca0007ffe0ff */
[----:B------:R-:W-:-:S05]  /*ace0*/  IMAD R156, R0, 0x4, R156 ;  /* 0x00000004009c7824 */ /* 0x000fca00078e029c */
[----:B------:R-:W-:-:S05]  /*acf0*/  LEA R156, R0, R156, 0x1 ;  /* 0x0000009c009c7211 */ /* 0x000fca00078e08ff */
[----:B------:R-:W-:Y:S01]  /*ad00*/  IMAD R156, R0, 0x2, R156 ;  /* 0x00000002009c7824 */ /* 0x000fe200078e029c */
[----:B-1----:R-:W-:-:S04]  /*ad10*/  UIMAD UR44, UR44, UR34, UR35 ;  /* 0x000000222c2c72a4 */ /* 0x002fc8000f8e0223 */
[C---:B------:R-:W-:Y:S01]  /*ad20*/  LEA R157, R0.reuse, R156, 0x1 ;  /* 0x0000009c009d7211 */ /* 0x040fe200078e08ff */
[C---:B------:R-:W-:Y:S01]  /*ad30*/  IMAD R156, R0.reuse, UR34, RZ ;  /* 0x00000022009c7c24 */ /* 0x040fe2000f8e02ff */
[----:B------:R-:W1:Y:S01]  /*ad40*/  LDCU.64 UR34, c[0x0][0x3b8] ;  /* 0x00007700ff2277ac */ /* 0x000e620008000a00 */
[----:B------:R-:W-:Y:S02]  /*ad50*/  IMAD R158, R0, UR44, RZ ;  /* 0x0000002c009e7c24 */ /* 0x000fe4000f8e02ff */
[----:B------:R-:W-:-:S03]  /*ad60*/  IMAD.IADD R157, R157, 0x1, R0 ;  /* 0x000000019d9d7824 */ /* 0x000fc600078e0200 */
[----:B------:R-:W-:Y:S01]  /*ad70*/  SHF.L.U32 R158, R158, 0x7, RZ ;  /* 0x000000079e9e7819 */ /* 0x000fe200000006ff */
        /* <DEDUP_REMOVED lines=19> */
.L_x_895:
[----:B------:R-:W-:Y:S05]  /*aeb0*/  BSYNC.RECONVERGENT B2 ;  /* 0x0000000000027941 */ /* 0x000fea0003800200 */
.L_x_894:
        /* <DEDUP_REMOVED lines=13> */
[----:B--2---:R-:W-:-:S05]  /*af90*/  IMAD.IADD R160, R2, 0x1, R0 ;  /* 0x0000000102a07824 */ /* 0x004fca00078e0200 */
[----:B------:R-:W-:-:S05]  /*afa0*/  LEA R160, R0, R160, 0x2 ;  /* 0x000000a000a07211 */ /* 0x000fca00078e10ff */
[----:B------:R-:W-:-:S05]  /*afb0*/  IMAD R160, R0, 0x2, R160 ;  /* 0x0000000200a07824 */ /* 0x000fca00078e02a0 */
[----:B------:R-:W-:Y:S01]  /*afc0*/  LEA R160, R0, R160, 0x1 ;  /* 0x000000a000a07211 */ /* 0x000fe200078e08ff */
[----:B-1----:R-:W-:-:S04]  /*afd0*/  UIMAD UR44, UR44, UR34, UR35 ;  /* 0x000000222c2c72a4 */ /* 0x002fc8000f8e0223 */
[C---:B------:R-:W-:Y:S02]  /*afe0*/  IMAD R161, R0.reuse, 0x2, R160 ;  /* 0x0000000200a17824 */ /* 0x040fe400078e02a0 */
[C---:B------:R-:W-:Y:S01]  /*aff0*/  IMAD R160, R0.reuse, UR34, RZ ;  /* 0x0000002200a07c24 */ /* 0x040fe2000f8e02ff */
[----:B------:R-:W1:Y:S01]  /*b000*/  LDCU.64 UR34, c[0x0][0x3b8] ;  /* 0x00007700ff2277ac */ /* 0x000e620008000a00 */
[C---:B------:R-:W-:Y:S01]  /*b010*/  IMAD R162, R0.reuse, UR44, RZ ;  /* 0x0000002c00a27c24 */ /* 0x040fe2000f8e02ff */
[----:B------:R-:W-:-:S03]  /*b020*/  LEA R161, R0, R161, 0x1 ;  /* 0x000000a100a17211 */ /* 0x000fc600078e08ff */
        /* <DEDUP_REMOVED lines=20> */
.L_x_897:
[----:B------:R-:W-:Y:S05]  /*b170*/  BSYNC.RECONVERGENT B2 ;  /* 0x0000000000027941 */ /* 0x000fea0003800200 */
.L_x_896:
        /* <DEDUP_REMOVED lines=18> */
[C---:B------:R-:W-:Y:S02]  /*b2a0*/  LEA R164, R0.reuse, R164, 0x1 ;  /* 0x000000a400a47211 */ /* 0x040fe400078e08ff */
[----:B------:R-:W-:-:S03]  /*b2b0*/  IMAD R166, R0, UR44, RZ ;  /* 0x0000002c00a67c24 */ /* 0x000fc6000f8e02ff */
[C---:B------:R-:W-:Y:S02]  /*b2c0*/  IMAD R165, R0.reuse, 0x2, R164 ;  /* 0x0000000200a57824 */ /* 0x040fe400078e02a4 */
[----:B------:R-:W-:Y:S01]  /*b2d0*/  IMAD R164, R0, UR34, RZ ;  /* 0x0000002200a47c24 */ /* 0x000fe2000f8e02ff */
[----:B------:R-:W1:Y:S01]  /*b2e0*/  LDCU.64 UR34, c[0x0][0x3b8] ;  /* 0x00007700ff2277ac */ /* 0x000e620008000a00 */
[----:B------:R-:W-:Y:S01]  /*b2f0*/  IMAD.SHL.U32 R166, R166, 0x80, RZ ;  /* 0x00000080a6a67824 */ /* 0x000fe200078e00ff */
[----:B------:R-:W-:Y:S01]  /*b300*/  IADD3 R165, PT, PT, R165, R0, RZ ;  /* 0x00000000a5a57210 */ /* 0x000fe20007ffe0ff */
[----:B---3--:R-:W-:-:S04]  /*b310*/  IMAD R164, R164, R3, RZ ;  /* 0x00000003a4a47224 */ /* 0x008fc800078e02ff */
        /* <DEDUP_REMOVED lines=18> */
.L_x_899:
[----:B------:R-:W-:Y:S05]  /*b440*/  BSYNC.RECONVERGENT B2 ;  /* 0x0000000000027941 */ /* 0x000fea0003800200 */
.L_x_898:
[----:B------:R-:W-:Y:S01]  /*b450*/  IADD3 R3, PT, PT, R2, R0, RZ ;  /* 0x0000000002037210 */ /* 0x000fe20007ffe0ff */
[----:B------:R-:W-:Y:S04]  /*b460*/  BSSY.RECONVERGENT B2, `(.L_x_900) ;  /* 0x000003d000027945 */ /* 0x000fe80003800200 */
[----:B------:R-:W-:-:S05]  /*b470*/  IMAD R3, R0, 0x4, R3 ;  /* 0x0000000400037824 */ /* 0x000fca00078e0203 */
[----:B------:R-:W-:-:S05]  /*b480*/  LEA R3, R0, R3, 0x1 ;  /* 0x0000000300037211 */ /* 0x000fca00078e08ff */
[----:B------:R-:W-:-:S05]  /*b490*/  IMAD R3, R0, 0x2, R3 ;  /* 0x0000000200037824 */ /* 0x000fca00078e0203 */
[----:B------:R-:W-:-:S05]  /*b4a0*/  LEA R3, R0, R3, 0x1 ;  /* 0x0000000300037211 */ /* 0x000fca00078e08ff */
[----:B------:R-:W-:-:S05]  /*b4b0*/  IMAD R3, R0, 0x2, R3 ;  /* 0x0000000200037824 */ /* 0x000fca00078e0203 */
[----:B------:R-:W-:Y:S01]  /*b4c0*/  LEA R3, R0, R3, 0x1 ;  /* 0x0000000300037211 */ /* 0x000fe200078e08ff */
[----:B------:R-:W-:Y:S06]  /*b4d0*/  @P1 BRA `(.L_x_901) ;  /* 0x0000000000d41947 */ /* 0x000fec0003800000 */
        /* <DEDUP_REMOVED lines=10> */
[----:B------:R-:W-:Y:S01]  /*b580*/  SHF.L.U32 R174, R3, 0x2, RZ ;  /* 0x0000000203ae7819 */ /* 0x000fe200000006ff */
[----:B------:R-:W-:-:S05]  /*b590*/  IMAD R248, R0, UR33, RZ ;  /* 0x0000002100f87c24 */ /* 0x000fca000f8e02ff */
[----:B------:R-:W-:Y:S01]  /*b5a0*/  SHF.R.S32.HI R239, RZ, 0x1f, R248 ;  /* 0x0000001fffef7819 */ /* 0x000fe200000114f8 */
[----:B0-----:R-:W-:-:S04]  /*b5b0*/  IMAD R168, R0, UR34, RZ ;  /* 0x0000002200a87c24 */ /* 0x001fc8000f8e02ff */
[----:B------:R-:W-:Y:S01]  /*b5c0*/  IMAD.SHL.U32 R238, R168, 0x80, RZ ;  /* 0x00000080a8ee7824 */ /* 0x000fe200078e00ff */
[----:B-1----:R-:W-:Y:S01]  /*b5d0*/  UIMAD UR44, UR44, UR34, UR35 ;  /* 0x000000222c2c72a4 */ /* 0x002fe2000f8e0223 */
[----:B------:R-:W0:Y:S02]  /*b5e0*/  LDCU.64 UR34, c[0x0][0x3b8] ;  /* 0x00007700ff2277ac */ /* 0x000e240008000a00 */
[----:B--2---:R-:W-:-:S05]  /*b5f0*/  IMAD R170, R170, R238, R174 ;  /* 0x000000eeaaaa7224 */ /* 0x004fca00078e02ae */
[----:B------:R-:W-:-:S04]  /*b600*/  IADD3 R169, P2, PT, R248, R170, RZ ;  /* 0x000000aaf8a97210 */ /* 0x000fc80007f5e0ff */
[----:B------:R-:W-:Y:S02]  /*b610*/  LEA.HI.X.SX32 R170, R170, R239, 0x1, P2 ;  /* 0x000000efaaaa7211 */ /* 0x000fe400010f0eff */
[----:B0-----:R-:W-:-:S04]  /*b620*/  LEA R168, P2, R169, UR34, 0x2 ;  /* 0x00000022a9a87c11 */ /* 0x001fc8000f8410ff */
[----:B------:R-:W-:-:S06]  /*b630*/  LEA.HI.X R169, R169, UR35, R170, 0x2, P2 ;  /* 0x00000023a9a97c11 */ /* 0x000fcc00090f14aa */
[----:B------:R-:W2:Y:S01]  /*b640*/  LDG.E.128 R168, desc[UR36][R168.64] ;  /* 0x00000024a8a87981 */ /* 0x000ea2000c1e1d00 */
[----:B------:R-:W-:-:S04]  /*b650*/  IMAD R175, R0, UR44, RZ ;  /* 0x0000002c00af7c24 */ /* 0x000fc8000f8e02ff */
[----:B---34-:R-:W-:-:S05]  /*b660*/  IMAD.SHL.U32 R236, R175, 0x80, RZ ;  /* 0x00000080afec7824 */ /* 0x018fca00078e00ff */
        /* <DEDUP_REMOVED lines=28> */
.L_x_901:
[----:B------:R-:W-:Y:S05]  /*b830*/  BSYNC.RECONVERGENT B2 ;  /* 0x0000000000027941 */ /* 0x000fea0003800200 */
.L_x_900:
[----:B------:R-:W-:Y:S01]  /*b840*/  BSSY.RECONVERGENT B2, `(.L_x_902) ;  /* 0x0000026000027945 */ /* 0x000fe20003800200 */
[----:B------:R-:W-:-:S03]  /*b850*/  LEA R3, R0, R3, 0x1 ;  /* 0x0000000300037211 */ /* 0x000fc600078e08ff */
        /* <DEDUP_REMOVED lines=9> */
[----:B------:R1:W2:Y:S01]  /*b8f0*/  LDG.E R176, desc[UR36][R176.64] ;  /* 0x00000024b0b07981 */ /* 0x0002a2000c1e1900 */
[----:B------:R-:W3:Y:S01]  /*b900*/  S2UR UR35, SR_CTAID.X ;  /* 0x00000000002379c3 */ /* 0x000ee20000002500 */
[----:B------:R-:W-:Y:S02]  /*b910*/  IMAD.SHL.U32 R178, R3, 0x4, RZ ;  /* 0x0000000403b27824 */ /* 0x000fe400078e00ff */
[C---:B-1----:R-:W-:Y:S01]  /*b920*/  IMAD R177, R0.reuse, UR34, RZ ;  /* 0x0000002200b17c24 */ /* 0x042fe2000f8e02ff */
[----:B---3--:R-:W-:Y:S01]  /*b930*/  UIMAD UR44, UR44, UR34, UR35 ;  /* 0x000000222c2c72a4 */ /* 0x008fe2000f8e0223 */
[----:B------:R-:W1:Y:S02]  /*b940*/  LDCU.64 UR34, c[0x0][0x3b8] ;  /* 0x00007700ff2277ac */ /* 0x000e640008000a00 */
[----:B--2---:R-:W-:Y:S02]  /*b950*/  IMAD R177, R177, R176, RZ ;  /* 0x000000b0b1b17224 */ /* 0x004fe400078e02ff */
[----:B------:R-:W-:-:S03]  /*b960*/  IMAD R176, R0, UR33, RZ ;  /* 0x0000002100b07c24 */ /* 0x000fc6000f8e02ff */
[----:B------:R-:W-:-:S04]  /*b970*/  LEA R177, R177, R178, 0x7 ;  /* 0x000000b2b1b17211 */ /* 0x000fc800078e38ff */
[----:B------:R-:W-:Y:S02]  /*b980*/  SHF.R.S32.HI R179, RZ, 0x1f, R177 ;  /* 0x0000001fffb37819 */ /* 0x000fe400000114b1 */
[----:B------:R-:W-:-:S04]  /*b990*/  IADD3 R177, P2, PT, R176, R177, RZ ;  /* 0x000000b1b0b17210 */ /* 0x000fc80007f5e0ff */
[----:B0---4-:R-:W-:Y:S01]  /*b9a0*/  LEA.HI.X.SX32 R236, R176, R179, 0x1, P2 ;  /* 0x000000b3b0ec7211 */ /* 0x011fe200010f0eff */
[----:B------:R-:W-:Y:S01]  /*b9b0*/  IMAD R179, R0, UR44, RZ ;  /* 0x0000002c00b37c24 */ /* 0x000fe2000f8e02ff */
[----:B-1----:R-:W-:-:S03]  /*b9c0*/  LEA R176, P2, R177, UR34, 0x2 ;  /* 0x00000022b1b07c11 */ /* 0x002fc6000f8410ff */
[----:B------:R-:W-:Y:S01]  /*b9d0*/  IMAD.SHL.U32 R179, R179, 0x80, RZ ;  /* 0x00000080b3b37824 */ /* 0x000fe200078e00ff */
[----:B------:R-:W-:Y:S02]  /*b9e0*/  LEA.HI.X R177, R177, UR35, R236, 0x2, P2 ;  /* 0x00000023b1b17c11 */ /* 0x000fe400090f14ec */
[----:B------:R-:W-:Y:S02]  /*b9f0*/  SHF.R.S32.HI R236, RZ, 0x1f, R178 ;  /* 0x0000001fffec7819 */ /* 0x000fe400000114b2 */
[----:B------:R-:W-:-:S04]  /*ba00*/  IADD3 R178, P2, PT, R179, R178, RZ ;  /* 0x000000b2b3b27210 */ /* 0x000fc80007f5e0ff */
[----:B------:R-:W-:Y:S02]  /*ba10*/  LEA.HI.X.SX32 R179, R179, R236, 0x1, P2 ;  /* 0x000000ecb3b37211 */ /* 0x000fe400010f0eff */
[----:B------:R-:W-:-:S04]  /*ba20*/  LEA R236, P2, R178, UR34, 0x2 ;  /* 0x00000022b2ec7c11 */ /* 0x000fc8000f8410ff */
[----:B------:R-:W-:Y:S02]  /*ba30*/  LEA.HI.X R237, R178, UR35, R179, 0x2, P2 ;  /* 0x00000023b2ed7c11 */ /* 0x000fe400090f14b3 */
[----:B------:R-:W2:Y:S02]  /*ba40*/  LDG.E.128 R176, desc[UR36][R176.64] ;  /* 0x00000024b0b07981 */ /* 0x000ea4000c1e1d00 */
[----:B--2---:R-:W-:Y:S01]  /*ba50*/  FADD.FTZ R176, R60, R176 ;  /* 0x000000b03cb07221 */ /* 0x004fe20000010000 */
[----:B------:R-:W-:Y:S01]  /*ba60*/  FADD.FTZ R177, R61, R177 ;  /* 0x000000b13db17221 */ /* 0x000fe20000010000 */
[----:B------:R-:W-:Y:S01]  /*ba70*/  FADD.FTZ R178, R62, R178 ;  /* 0x000000b23eb27221 */ /* 0x000fe20000010000 */
[----:B------:R-:W-:-:S05]  /*ba80*/  FADD.FTZ R179, R63, R179 ;  /* 0x000000b33fb37221 */ /* 0x000fca0000010000 */
[----:B------:R0:W-:Y:S02]  /*ba90*/  STG.E.128 desc[UR36][R236.64], R176 ;  /* 0x000000b0ec007986 */ /* 0x0001e4000c101d24 */
.L_x_903:
[----:B------:R-:W-:Y:S05]  /*baa0*/  BSYNC.RECONVERGENT B2 ;  /* 0x0000000000027941 */ /* 0x000fea0003800200 */
.L_x_902:
[----:B------:R-:W-:Y:S01]  /*bab0*/  BSSY.RECONVERGENT B2, `(.L_x_904) ;  /* 0x0000026000027945 */ /* 0x000fe20003800200 */
[----:B------:R-:W-:-:S03]  /*bac0*/  IADD3 R3, PT, PT, R3, R0, RZ ;  /* 0x0000000003037210 */ /* 0x000fc60007ffe0ff */
        /* <DEDUP_REMOVED lines=36> */
.L_x_905:
[----:B------:R-:W-:Y:S05]  /*bd10*/  BSYNC.RECONVERGENT B2 ;  /* 0x0000000000027941 */ /* 0x000fea0003800200 */
.L_x_904:
        /* <DEDUP_REMOVED lines=38> */
.L_x_907:
[----:B------:R-:W-:Y:S05]  /*bf80*/  BSYNC.RECONVERGENT B2 ;  /* 0x0000000000027941 */ /* 0x000fea0003800200 */
.L_x_906:
        /* <DEDUP_REMOVED lines=38> */
.L_x_909:
[----:B------:R-:W-:Y:S05]  /*c1f0*/  BSYNC.RECONVERGENT B2 ;  /* 0x0000000000027941 */ /* 0x000fea0003800200 */
.L_x_908:
        /* <DEDUP_REMOVED lines=38> */
.L_x_911:
[----:B------:R-:W-:Y:S05]  /*c460*/  BSYNC.RECONVERGENT B2 ;  /* 0x0000000000027941 */ /* 0x000fea0003800200 */
.L_x_910:
        /* <DEDUP_REMOVED lines=38> */
.L_x_913:
[----:B------:R-:W-:Y:S05]  /*c6d0*/  BSYNC.RECONVERGENT B2 ;  /* 0x0000000000027941 */ /* 0x000fea0003800200 */
.L_x_912:
        /* <DEDUP_REMOVED lines=38> */
.L_x_915:
[----:B------:R-:W-:Y:S05]  /*c940*/  BSYNC.RECONVERGENT B2 ;  /* 0x0000000000027941 */ /* 0x000fea0003800200 */
.L_x_914:
        /* <DEDUP_REMOVED lines=38> */
.L_x_917:
[----:B------:R-:W-:Y:S05]  /*cbb0*/  BSYNC.RECONVERGENT B2 ;  /* 0x0000000000027941 */ /* 0x000fea0003800200 */
.L_x_916:
        /* <DEDUP_REMOVED lines=38> */
.L_x_919:
[----:B------:R-:W-:Y:S05]  /*ce20*/  BSYNC.RECONVERGENT B2 ;  /* 0x0000000000027941 */ /* 0x000fea0003800200 */
.L_x_918:
        /* <DEDUP_REMOVED lines=38> */
.L_x_921:
[----:B------:R-:W-:Y:S05]  /*d090*/  BSYNC.RECONVERGENT B2 ;  /* 0x0000000000027941 */ /* 0x000fea0003800200 */
.L_x_920:
        /* <DEDUP_REMOVED lines=38> */
.L_x_923:
[----:B------:R-:W-:Y:S05]  /*d300*/  BSYNC.RECONVERGENT B2 ;  /* 0x0000000000027941 */ /* 0x000fea0003800200 */
.L_x_922:
        /* <DEDUP_REMOVED lines=38> */
.L_x_925:
[----:B------:R-:W-:Y:S05]  /*d570*/  BSYNC.RECONVERGENT B2 ;  /* 0x0000000000027941 */ /* 0x000fea0003800200 */
.L_x_924:
        /* <DEDUP_REMOVED lines=38> */
.L_x_927:
[----:B------:R-:W-:Y:S05]  /*d7e0*/  BSYNC.RECONVERGENT B2 ;  /* 0x0000000000027941 */ /* 0x000fea0003800200 */
.L_x_926:
        /* <DEDUP_REMOVED lines=38> */
.L_x_929:
[----:B------:R-:W-:Y:S05]  /*da50*/  BSYNC.RECONVERGENT B2 ;  /* 0x0000000000027941 */ /* 0x000fea0003800200 */
.L_x_928:
        /* <DEDUP_REMOVED lines=11> */
[----:B------:R-:W-:Y:S01]  /*db10*/  IADD3 R3, PT, PT, R3, R0, RZ ;  /* 0x0000000003037210 */ /* 0x000fe20007ffe0ff */
[----:B-1----:R-:W-:Y:S01]  /*db20*/  IMAD R232, R0, UR34, RZ ;  /* 0x0000002200e87c24 */ /* 0x002fe2000f8e02ff */
[----:B---3--:R-:W-:Y:S01]  /*db30*/  UIMAD UR44, UR44, UR34, UR35 ;  /* 0x000000222c2c72a4 */ /* 0x008fe2000f8e0223 */
[----:B------:R-:W1:Y:S02]  /*db40*/  LDCU.64 UR34, c[0x0][0x3b8] ;  /* 0x00007700ff2277ac */ /* 0x000e640008000a00 */
[----:B--2---:R-:W-:Y:S02]  /*db50*/  IMAD R232, R232, R2, RZ ;  /* 0x00000002e8e87224 */ /* 0x004fe400078e02ff */
[----:B------:R-:W-:Y:S02]  /*db60*/  IMAD.SHL.U32 R2, R3, 0x4, RZ ;  /* 0x0000000403027824 */ /* 0x000fe400078e00ff */
[----:B------:R-:W-:-:S02]  /*db70*/  IMAD R3, R0, UR33, RZ ;  /* 0x0000002100037c24 */ /* 0x000fc4000f8e02ff */
[----:B------:R-:W-:Y:S01]  /*db80*/  IMAD R0, R0, UR44, RZ ;  /* 0x0000002c00007c24 */ /* 0x000fe2000f8e02ff */
[----:B------:R-:W-:Y:S02]  /*db90*/  LEA R233, R232, R2, 0x7 ;  /* 0x00000002e8e97211 */ /* 0x000fe400078e38ff */
[----:B------:R-:W-:Y:S01]  /*dba0*/  SHF.R.S32.HI R234, RZ, 0x1f, R2 ;  /* 0x0000001fffea7819 */ /* 0x000fe20000011402 */
[----:B------:R-:W-:Y:S01]  /*dbb0*/  IMAD.SHL.U32 R0, R0, 0x80, RZ ;  /* 0x0000008000007824 */ /* 0x000fe200078e00ff */
[----:B------:R-:W-:Y:S02]  /*dbc0*/  SHF.R.S32.HI R232, RZ, 0x1f, R233 ;  /* 0x0000001fffe87819 */ /* 0x000fe400000114e9 */
[----:B------:R-:W-:-:S04]  /*dbd0*/  IADD3 R233, P2, PT, R3, R233, RZ ;  /* 0x000000e903e97210 */ /* 0x000fc80007f5e0ff */
[----:B------:R-:W-:Y:S02]  /*dbe0*/  LEA.HI.X.SX32 R3, R3, R232, 0x1, P2 ;  /* 0x000000e803037211 */ /* 0x000fe400010f0eff */
[----:B-1----:R-:W-:-:S04]  /*dbf0*/  LEA R232, P2, R233, UR34, 0x2 ;  /* 0x00000022e9e87c11 */ /* 0x002fc8000f8410ff */
[----:B------:R-:W-:Y:S02]  /*dc00*/  LEA.HI.X R233, R233, UR35, R3, 0x2, P2 ;  /* 0x00000023e9e97c11 */ /* 0x000fe400090f1403 */
[----:B------:R-:W-:-:S04]  /*dc10*/  IADD3 R3, P2, PT, R0, R2, RZ ;  /* 0x0000000200037210 */ /* 0x000fc80007f5e0ff */
[----:B------:R-:W-:Y:S02]  /*dc20*/  LEA.HI.X.SX32 R0, R0, R234, 0x1, P2 ;  /* 0x000000ea00007211 */ /* 0x000fe400010f0eff */
[----:B------:R-:W2:Y:S01]  /*dc30*/  LDG.E.128 R232, desc[UR36][R232.64] ;  /* 0x00000024e8e87981 */ /* 0x000ea2000c1e1d00 */
[----:B------:R-:W-:-:S04]  /*dc40*/  LEA R2, P2, R3, UR34, 0x2 ;  /* 0x0000002203027c11 */ /* 0x000fc8000f8410ff */
[----:B------:R-:W-:Y:S01]  /*dc50*/  LEA.HI.X R3, R3, UR35, R0, 0x2, P2 ;  /* 0x0000002303037c11 */ /* 0x000fe200090f1400 */
[----:B--2--5:R-:W-:Y:S01]  /*dc60*/  FADD.FTZ R232, R4, R232 ;  /* 0x000000e804e87221 */ /* 0x024fe20000010000 */
[----:B------:R-:W-:Y:S01]  /*dc70*/  FADD.FTZ R233, R5, R233 ;  /* 0x000000e905e97221 */ /* 0x000fe20000010000 */
[----:B------:R-:W-:Y:S01]  /*dc80*/  FADD.FTZ R234, R6, R234 ;  /* 0x000000ea06ea7221 */ /* 0x000fe20000010000 */
[----:B------:R-:W-:-:S05]  /*dc90*/  FADD.FTZ R235, R7, R235 ;  /* 0x000000eb07eb7221 */ /* 0x000fca0000010000 */
[----:B------:R1:W-:Y:S01]  /*dca0*/  STG.E.128 desc[UR36][R2.64], R232 ;  /* 0x000000e802007986 */ /* 0x0003e2000c101d24 */
[----:B------:R-:W-:Y:S05]  /*dcb0*/  BRA `(.L_x_875) ;  /* 0x0000002c00fc7947 */ /* 0x000fea0003800000 */
.L_x_819:
[----:B------:R-:W2:Y:S01]  /*dcc0*/  LDL R3, [R1] ;  /* 0x0000000001037983 */ /* 0x000ea20000100800 */
[----:B------:R-:W-:Y:S01]  /*dcd0*/  BSSY.RECONVERGENT B2, `(.L_x_930) ;  /* 0x0000018000027945 */ /* 0x000fe20003800200 */
[----:B--2---:R-:W-:-:S13]  /*dce0*/  ISETP.GE.AND P1, PT, R3, UR41, PT ;  /* 0x0000002903007c0c */ /* 0x004fda000bf26270 */
        /* <DEDUP_REMOVED lines=9> */
[----:B------:R0:W2:Y:S02]  /*dd80*/  LDG.E R3, desc[UR36][R236.64] ;  /* 0x00000024ec037981 */ /* 0x0000a4000c1e1900 */
[C---:B0-----:R-:W-:Y:S01]  /*dd90*/  IMAD R236, R0.reuse, UR34, RZ ;  /* 0x0000002200ec7c24 */ /* 0x041fe2000f8e02ff */
[----:B------:R-:W0:Y:S01]  /*dda0*/  LDCU.64 UR34, c[0x0][0x3b8] ;  /* 0x00007700ff2277ac */ /* 0x000e220008000a00 */
[----:B------:R-:W-:Y:S02]  /*ddb0*/  IMAD R237, R0, UR33, RZ ;  /* 0x0000002100ed7c24 */ /* 0x000fe4000f8e02ff */
[----:B--2---:R-:W-:-:S05]  /*ddc0*/  IMAD R3, R236, R3, RZ ;  /* 0x00000003ec037224 */ /* 0x004fca00078e02ff */
[----:B------:R-:W-:-:S05]  /*ddd0*/  LEA R3, R3, R2, 0x5 ;  /* 0x0000000203037211 */ /* 0x000fca00078e28ff */
[----:B------:R-:W-:-:S05]  /*dde0*/  IMAD.SHL.U32 R3, R3, 0x4, RZ ;  /* 0x0000000403037824 */ /* 0x000fca00078e00ff */
[----:B------:R-:W-:Y:S02]  /*ddf0*/  SHF.R.S32.HI R236, RZ, 0x1f, R3 ;  /* 0x0000001fffec7819 */ /* 0x000fe40000011403 */
[----:B------:R-:W-:-:S04]  /*de00*/  IADD3 R3, P2, PT, R237, R3, RZ ;  /* 0x00000003ed037210 */ /* 0x000fc80007f5e0ff */
[----:B------:R-:W-:Y:S02]  /*de10*/  LEA.HI.X.SX32 R237, R237, R236, 0x1, P2 ;  /* 0x000000eceded7211 */ /* 0x000fe400010f0eff */
[----:B0-----:R-:W-:-:S04]  /*de20*/  LEA R236, P2, R3, UR34, 0x2 ;  /* 0x0000002203ec7c11 */ /* 0x001fc8000f8410ff */
[----:B------:R-:W-:-:S05]  /*de30*/  LEA.HI.X R237, R3, UR35, R237, 0x2, P2 ;  /* 0x0000002303ed7c11 */ /* 0x000fca00090f14ed */
[----:B------:R0:W5:Y:S04]  /*de40*/  LDG.E.128 R240, desc[UR36][R236.64] ;  /* 0x00000024ecf07981 */ /* 0x000168000c1e1d00 */
.L_x_931:
[----:B------:R-:W-:Y:S05]  /*de50*/  BSYNC.RECONVERGENT B2 ;  /* 0x0000000000027941 */ /* 0x000fea0003800200 */
.L_x_930:
        /* <DEDUP_REMOVED lines=11> */
[----:B------:R-:W-:Y:S01]  /*df10*/  IMAD.IADD R115, R2, 0x1, R0 ;  /* 0x0000000102737824 */ /* 0x000fe200078e0200 */
[C---:B------:R-:W-:Y:S01]  /*df20*/  LEA R114, R0.reuse, R2, 0x1 ;  /* 0x0000000200727211 */ /* 0x040fe200078e08ff */
[----:B-1----:R-:W-:Y:S01]  /*df30*/  IMAD R112, R0, UR34, RZ ;  /* 0x0000002200707c24 */ /* 0x002fe2000f8e02ff */
[----:B------:R-:W1:Y:S03]  /*df40*/  LDCU.64 UR34, c[0x0][0x3b8] ;  /* 0x00007700ff2277ac */ /* 0x000e660008000a00 */
[----:B--2---:R-:W-:-:S05]  /*df50*/  IMAD R3, R112, R3, RZ ;  /* 0x0000000370037224 */ /* 0x004fca00078e02ff */
[----:B------:R-:W-:-:S04]  /*df60*/  SHF.L.U32 R3, R3, 0x7, RZ ;  /* 0x0000000703037819 */ /* 0x000fc800000006ff */
[----:B------:R-:W-:Y:S01]  /*df70*/  LEA R114, R114, R3, 0x2 ;  /* 0x0000000372727211 */ /* 0x000fe200078e10ff */
[----:B------:R-:W-:Y:S02]  /*df80*/  IMAD R115, R115, 0x4, R3 ;  /* 0x0000000473737824 */ /* 0x000fe400078e0203 */
[----:B------:R-:W-:-:S05]  /*df90*/  IMAD R3, R0, UR33, RZ ;  /* 0x0000002100037c24 */ /* 0x000fca000f8e02ff */
[----:B------:R-:W-:Y:S02]  /*dfa0*/  SHF.R.S32.HI R112, RZ, 0x1f, R3 ;  /* 0x0000001fff707819 */ /* 0x000fe40000011403 */
[C---:B------:R-:W-:Y:S02]  /*dfb0*/  IADD3 R113, P2, PT, R3.reuse, R115, RZ ;  /* 0x0000007303717210 */ /* 0x040fe40007f5e0ff */
[----:B------:R-:W-:Y:S02]  /*dfc0*/  IADD3 R3, P4, PT, R3, R114, RZ ;  /* 0x0000007203037210 */ /* 0x000fe40007f9e0ff */
[-C--:B------:R-:W-:Y:S02]  /*dfd0*/  LEA.HI.X.SX32 R115, R115, R112.reuse, 0x1, P2 ;  /* 0x0000007073737211 */ /* 0x080fe400010f0eff */
[----:B------:R-:W-:Y:S02]  /*dfe0*/  LEA.HI.X.SX32 R114, R114, R112, 0x1, P4 ;  /* 0x0000007072727211 */ /* 0x000fe400020f0eff */
[----:B-1----:R-:W-:-:S04]  /*dff0*/  LEA R112, P2, R113, UR34, 0x2 ;  /* 0x0000002271707c11 */ /* 0x002fc8000f8410ff */
[----:B------:R-:W-:Y:S02]  /*e000*/  LEA.HI.X R113, R113, UR35, R115, 0x2, P2 ;  /* 0x0000002371717c11 */ /* 0x000fe400090f1473 */
[----:B------:R-:W-:-:S04]  /*e010*/  LEA R116, P2, R3, UR34, 0x2 ;  /* 0x0000002203747c11 */ /* 0x000fc8000f8410ff */
[----:B------:R-:W-:Y:S02]  /*e020*/  LEA.HI.X R117, R3, UR35, R114, 0x2, P2 ;  /* 0x0000002303757c11 */ /* 0x000fe400090f1472 */
[----:B------:R-:W5:Y:S04]  /*e030*/  LDG.E.128 R112, desc[UR36][R112.64] ;  /* 0x0000002470707981 */ /* 0x000f68000c1e1d00 */
[----:B------:R-:W5:Y:S03]  /*e040*/  LDG.E.128 R116, desc[UR36][R116.64] ;  /* 0x0000002474747981 */ /* 0x000f66000c1e1d00 */
.L_x_933:
[----:B------:R-:W-:Y:S05]  /*e050*/  BSYNC.RECONVERGENT B2 ;  /* 0x0000000000027941 */ /* 0x000fea0003800200 */
.L_x_932:
        /* <DEDUP_REMOVED lines=11> */
[----:B------:R-:W-:Y:S02]  /*e110*/  IMAD.IADD R123, R2, 0x1, R0 ;  /* 0x00000001027b7824 */ /* 0x000fe400078e0200 */
[----:B------:R-:W-:-:S03]  /*e120*/  IMAD R122, R0, 0x4, R2 ;  /* 0x00000004007a7824 */ /* 0x000fc600078e0202 */
[C---:B------:R-:W-:Y:S01]  /*e130*/  LEA R123, R0.reuse, R123, 0x1 ;  /* 0x0000007b007b7211 */ /* 0x040fe200078e08ff */
[----:B-1----:R-:W-:Y:S01]  /*e140*/  IMAD R120, R0, UR34, RZ ;  /* 0x0000002200787c24 */ /* 0x002fe2000f8e02ff */
[----:B------:R-:W1:Y:S03]  /*e150*/  LDCU.64 UR34, c[0x0][0x3b8] ;  /* 0x00007700ff2277ac */ /* 0x000e660008000a00 */
[----:B--2---:R-:W-:-:S04]  /*e160*/  IMAD R3, R120, R3, RZ ;  /* 0x0000000378037224 */ /* 0x004fc800078e02ff */
[C---:B------:R-:W-:Y:S01]  /*e170*/  IMAD R122, R3.reuse, 0x20, R122 ;  /* 0x00000020037a7824 */ /* 0x040fe200078e027a */
[----:B------:R-:W-:Y:S01]  /*e180*/  LEA R123, R3, R123, 0x5 ;  /* 0x0000007b037b7211 */ /* 0x000fe200078e28ff */
[----:B------:R-:W-:Y:S02]  /*e190*/  IMAD R3, R0, UR33, RZ ;  /* 0x0000002100037c24 */ /* 0x000fe4000f8e02ff */
[----:B------:R-:W-:Y:S01]  /*e1a0*/  IMAD.SHL.U32 R122, R122, 0x4, RZ ;  /* 0x000000047a7a7824 */ /* 0x000fe200078e00ff */
[----:B------:R-:W-:Y:S02]  /*e1b0*/  SHF.L.U32 R123, R123, 0x2, RZ ;  /* 0x000000027b7b7819 */ /* 0x000fe400000006ff */
[----:B------:R-:W-:Y:S02]  /*e1c0*/  SHF.R.S32.HI R120, RZ, 0x1f, R3 ;  /* 0x0000001fff787819 */ /* 0x000fe40000011403 */
[C---:B------:R-:W-:Y:S02]  /*e1d0*/  IADD3 R121, P2, PT, R3.reuse, R123, RZ ;  /* 0x0000007b03797210 */ /* 0x040fe40007f5e0ff */
[----:B------:R-:W-:-:S02]  /*e1e0*/  IADD3 R3, P4, PT, R3, R122, RZ ;  /* 0x0000007a03037210 */ /* 0x000fc40007f9e0ff */
        /* <DEDUP_REMOVED lines=8> */
.L_x_935:
[----:B------:R-:W-:Y:S05]  /*e270*/  BSYNC.RECONVERGENT B2 ;  /* 0x0000000000027941 */ /* 0x000fea0003800200 */
.L_x_934:
        /* <DEDUP_REMOVED lines=10> */
[----:B------:R1:W2:Y:S02]  /*e320*/  LDG.E R3, desc[UR36][R128.64] ;  /* 0x0000002480037981 */ /* 0x0002a4000c1e1900 */
[C---:B-1----:R-:W-:Y:S01]  /*e330*/  IMAD R128, R0.reuse, UR34, RZ ;  /* 0x0000002200807c24 */ /* 0x042fe2000f8e02ff */
[----:B------:R-:W1:Y:S01]  /*e340*/  LDCU.64 UR34, c[0x0][0x3b8] ;  /* 0x00007700ff2277ac */ /* 0x000e620008000a00 */
[----:B------:R-:W-:Y:S02]  /*e350*/  IMAD R129, R0, UR33, RZ ;  /* 0x0000002100817c24 */ /* 0x000fe4000f8e02ff */
[----:B--2---:R-:W-:Y:S01]  /*e360*/  IMAD R3, R128, R3, RZ ;  /* 0x0000000380037224 */ /* 0x004fe200078e02ff */
[----:B------:R-:W-:-:S05]  /*e370*/  IADD3 R128, PT, PT, R2, R0, RZ ;  /* 0x0000000002807210 */ /* 0x000fca0007ffe0ff */
[----:B------:R-:W-:-:S05]  /*e380*/  IMAD R128, R0, 0x4, R128 ;  /* 0x0000000400807824 */ /* 0x000fca00078e0280 */
[----:B------:R-:W-:-:S05]  /*e390*/  LEA R3, R3, R128, 0x5 ;  /* 0x0000008003037211 */ /* 0x000fca00078e28ff */
[----:B------:R-:W-:-:S05]  /*e3a0*/  IMAD.SHL.U32 R3, R3, 0x4, RZ ;  /* 0x0000000403037824 */ /* 0x000fca00078e00ff */
[----:B------:R-:W-:Y:S02]  /*e3b0*/  SHF.R.S32.HI R128, RZ, 0x1f, R3 ;  /* 0x0000001fff807819 */ /* 0x000fe40000011403 */
[----:B------:R-:W-:-:S04]  /*e3c0*/  IADD3 R3, P2, PT, R129, R3, RZ ;  /* 0x0000000381037210 */ /* 0x000fc80007f5e0ff */
[----:B------:R-:W-:Y:S02]  /*e3d0*/  LEA.HI.X.SX32 R129, R129, R128, 0x1, P2 ;  /* 0x0000008081817211 */ /* 0x000fe400010f0eff */
[----:B-1----:R-:W-:-:S04]  /*e3e0*/  LEA R128, P2, R3, UR34, 0x2 ;  /* 0x0000002203807c11 */ /* 0x002fc8000f8410ff */
[----:B------:R-:W-:-:S06]  /*e3f0*/  LEA.HI.X R129, R3, UR35, R129, 0x2, P2 ;  /* 0x0000002303817c11 */ /* 0x000fcc00090f1481 */
[----:B------:R-:W5:Y:S03]  /*e400*/  LDG.E.128 R128, desc[UR36][R128.64] ;  /* 0x0000002480807981 */ /* 0x000f66000c1e1d00 */
.L_x_937:
[----:B------:R-:W-:Y:S05]  /*e410*/  BSYNC.RECONVERGENT B2 ;  /* 0x0000000000027941 */ /* 0x000fea0003800200 */
.L_x_936:
        /* <DEDUP_REMOVED lines=10> */
[----:B------:R2:W3:Y:S02]  /*e4c0*/  LDG.E R3, desc[UR36][R132.64] ;  /* 0x0000002484037981 */ /* 0x0004e4000c1e1900 */
[----:B--2---:R-:W-:Y:S01]  /*e4d0*/  IADD3 R132, PT, PT, R2, R0, RZ ;  /* 0x0000000002847210 */ /* 0x004fe20007ffe0ff */
[C---:B-1----:R-:W-:Y:S01]  /*e4e0*/  IMAD R133, R0.reuse, UR34, RZ ;  /* 0x0000002200857c24 */ /* 0x042fe2000f8e02ff */
[----:B------:R-:W1:Y:S03]  /*e4f0*/  LDCU.64 UR34, c[0x0][0x3b8] ;  /* 0x00007700ff2277ac */ /* 0x000e660008000a00 */
[----:B------:R-:W-:-:S05]  /*e500*/  IMAD R132, R0, 0x4, R132 ;  /* 0x0000000400847824 */ /* 0x000fca00078e0284 */
[----:B------:R-:W-:Y:S01]  /*e510*/  IADD3 R132, PT, PT, R132, R0, RZ ;  /* 0x0000000084847210 */ /* 0x000fe20007ffe0ff */
[----:B---3--:R-:W-:Y:S02]  /*e520*/  IMAD R3, R133, R3, RZ ;  /* 0x0000000385037224 */ /* 0x008fe400078e02ff */
[----:B------:R-:W-:Y:S02]  /*e530*/  IMAD R133, R0, UR33, RZ ;  /* 0x0000002100857c24 */ /* 0x000fe4000f8e02ff */
[----:B------:R-:W-:-:S05]  /*e540*/  IMAD R3, R3, 0x20, R132 ;  /* 0x0000002003037824 */ /* 0x000fca00078e0284 */
[----:B------:R-:W-:-:S04]  /*e550*/  SHF.L.U32 R3, R3, 0x2, RZ ;  /* 0x0000000203037819 */ /* 0x000fc800000006ff */
[----:B------:R-:W-:Y:S02]  /*e560*/  SHF.R.S32.HI R132, RZ, 0x1f, R3 ;  /* 0x0000001fff847819 */ /* 0x000fe40000011403 */
[----:B------:R-:W-:-:S04]  /*e570*/  IADD3 R3, P2, PT, R133, R3, RZ ;  /* 0x0000000385037210 */ /* 0x000fc80007f5e0ff */
[----:B------:R-:W-:Y:S02]  /*e580*/  LEA.HI.X.SX32 R133, R133, R132, 0x1, P2 ;  /* 0x0000008485857211 */ /* 0x000fe400010f0eff */
[----:B-1----:R-:W-:-:S04]  /*e590*/  LEA R132, P2, R3, UR34, 0x2 ;  /* 0x0000002203847c11 */ /* 0x002fc8000f8410ff */
[----:B------:R-:W-:-:S06]  /*e5a0*/  LEA.HI.X R133, R3, UR35, R133, 0x2, P2 ;  /* 0x0000002303857c11 */ /* 0x000fcc00090f1485 */
[----:B------:R-:W5:Y:S03]  /*e5b0*/  LDG.E.128 R132, desc[UR36][R132.64] ;  /* 0x0000002484847981 */ /* 0x000f66000c1e1d00 */
.L_x_939:
[----:B------:R-:W-:Y:S05]  /*e5c0*/  BSYNC.RECONVERGENT B2 ;  /* 0x0000000000027941 */ /* 0x000fea0003800200 */
.L_x_938:
        /* <DEDUP_REMOVED lines=11> */
[C---:B------:R-:W-:Y:S02]  /*e680*/  IMAD R138, R0.reuse, 0x8, R2 ;  /* 0x00000008008a7824 */ /* 0x040fe400078e0202 */
[----:B-1----:R-:W-:Y:S01]  /*e690*/  IMAD R136, R0, UR34, RZ ;  /* 0x0000002200887c24 */ /* 0x002fe2000f8e02ff */
[----:B------:R-:W1:Y:S03]  /*e6a0*/  LDCU.64 UR34, c[0x0][0x3b8] ;  /* 0x00007700ff2277ac */ /* 0x000e660008000a00 */
[----:B--2---:R-:W-:Y:S02]  /*e6b0*/  IMAD R3, R136, R3, RZ ;  /* 0x0000000388037224 */ /* 0x004fe400078e02ff */
[----:B------:R-:W-:-:S03]  /*e6c0*/  IMAD.IADD R136, R2, 0x1, R0 ;  /* 0x0000000102887824 */ /* 0x000fc600078e0200 */
[----:B------:R-:W-:Y:S02]  /*e6d0*/  SHF.L.U32 R3, R3, 0x7, RZ ;  /* 0x0000000703037819 */ /* 0x000fe400000006ff */
[----:B------:R-:W-:-:S03]  /*e6e0*/  LEA R136, R0, R136, 0x2 ;  /* 0x0000008800887211 */ /* 0x000fc600078e10ff */
[----:B------:R-:W-:Y:S02]  /*e6f0*/  IMAD.U32 R138, R138, 0x4, R3 ;  /* 0x000000048a8a7824 */ /* 0x000fe400078e0003 */
[----:B------:R-:W-:-:S05]  /*e700*/  IMAD R139, R0, 0x2, R136 ;  /* 0x00000002008b7824 */ /* 0x000fca00078e0288 */
[----:B------:R-:W-:Y:S01]  /*e710*/  LEA R139, R139, R3, 0x2 ;  /* 0x000000038b8b7211 */ /* 0x000fe200078e10ff */
        /* <DEDUP_REMOVED lines=12> */
.L_x_941:
[----:B------:R-:W-:Y:S05]  /*e7e0*/  BSYNC.RECONVERGENT B2 ;  /* 0x0000000000027941 */ /* 0x000fea0003800200 */
.L_x_940:
        /* <DEDUP_REMOVED lines=15> */
[----:B------:R-:W-:-:S05]  /*e8e0*/  LEA R144, R0, R144, 0x1 ;  /* 0x0000009000907211 */ /* 0x000fca00078e08ff */
[C---:B------:R-:W-:Y:S02]  /*e8f0*/  IMAD R144, R0.reuse, 0x2, R144 ;  /* 0x0000000200907824 */ /* 0x040fe400078e0290 */
[----:B---3--:R-:W-:Y:S02]  /*e900*/  IMAD R3, R145, R3, RZ ;  /* 0x0000000391037224 */ /* 0x008fe400078e02ff */
[----:B------:R-:W-:-:S03]  /*e910*/  IMAD R145, R0, UR33, RZ ;  /* 0x0000002100917c24 */ /* 0x000fc6000f8e02ff */
        /* <DEDUP_REMOVED lines=8> */
.L_x_943:
[----:B------:R-:W-:Y:S05]  /*e9a0*/  BSYNC.RECONVERGENT B2 ;  /* 0x0000000000027941 */ /* 0x000fea0003800200 */
.L_x_942:
        /* <DEDUP_REMOVED lines=28> */
.L_x_945:
[----:B------:R-:W-:Y:S05]  /*eb70*/  BSYNC.RECONVERGENT B2 ;  /* 0x0000000000027941 */ /* 0x000fea0003800200 */
.L_x_944:
        /* <DEDUP_REMOVED lines=11> */
[----:B--2---:R-:W-:Y:S02]  /*ec30*/  IMAD.IADD R152, R2, 0x1, R0 ;  /* 0x0000000102987824 */ /* 0x004fe400078e0200 */
[C---:B-1----:R-:W-:Y:S01]  /*ec40*/  IMAD R153, R0.reuse, UR34, RZ ;  /* 0x0000002200997c24 */ /* 0x042fe2000f8e02ff */
[----:B------:R-:W1:Y:S02]  /*ec50*/  LDCU.64 UR34, c[0x0][0x3b8] ;  /* 0x00007700ff2277ac */ /* 0x000e640008000a00 */
[----:B------:R-:W-:-:S05]  /*ec60*/  LEA R152, R0, R152, 0x2 ;  /* 0x0000009800987211 */ /* 0x000fca00078e10ff */
        /* <DEDUP_REMOVED lines=13> */
.L_x_947:
[----:B------:R-:W-:Y:S05]  /*ed40*/  BSYNC.RECONVERGENT B2 ;  /* 0x0000000000027941 */ /* 0x000fea0003800200 */
.L_x_946:
        /* <DEDUP_REMOVED lines=17> */
[----:B------:R-:W-:-:S05]  /*ee60*/  LEA R156, R0, R156, 0x1 ;  /* 0x0000009c009c7211 */ /* 0x000fca00078e08ff */
[----:B------:R-:W-:Y:S02]  /*ee70*/  IMAD.IADD R156, R156, 0x1, R0 ;  /* 0x000000019c9c7824 */ /* 0x000fe400078e0200 */
        /* <DEDUP_REMOVED lines=10> */
.L_x_949:
[----:B------:R-:W-:Y:S05]  /*ef20*/  BSYNC.RECONVERGENT B2 ;  /* 0x0000000000027941 */ /* 0x000fea0003800200 */
.L_x_948:
        /* <DEDUP_REMOVED lines=29> */
.L_x_951:
[----:B------:R-:W-:Y:S05]  /*f100*/  BSYNC.RECONVERGENT B2 ;  /* 0x0000000000027941 */ /* 0x000fea0003800200 */
.L_x_950:
        /* <DEDUP_REMOVED lines=30> */
.L_x_953:
[----:B------:R-:W-:Y:S05]  /*f2f0*/  BSYNC.RECONVERGENT B2 ;  /* 0x0000000000027941 */ /* 0x000fea0003800200 */
.L_x_952:
[----:B------:R-:W-:Y:S01]  /*f300*/  IMAD.IADD R3, R2, 0x1, R0 ;  /* 0x0000000102037824 */ /* 0x000fe200078e0200 */
[----:B------:R-:W-:Y:S04]  /*f310*/  BSSY.RECONVERGENT B2, `(.L_x_954) ;  /* 0x0000024000027945 */ /* 0x000fe80003800200 */
[----:B------:R-:W-:-:S05]  /*f320*/  LEA R3, R0, R3, 0x2 ;  /* 0x0000000300037211 */ /* 0x000fca00078e10ff */
[----:B------:R-:W-:-:S05]  /*f330*/  IMAD R3, R0, 0x2, R3 ;  /* 0x0000000200037824 */ /* 0x000fca00078e0203 */
[----:B------:R-:W-:-:S05]  /*f340*/  LEA R3, R0, R3, 0x1 ;  /* 0x0000000300037211 */ /* 0x000fca00078e08ff */
[----:B------:R-:W-:-:S05]  /*f350*/  IMAD R3, R0, 0x2, R3 ;  /* 0x0000000200037824 */ /* 0x000fca00078e0203 */
[----:B------:R-:W-:-:S05]  /*f360*/  LEA R3, R0, R3, 0x1 ;  /* 0x0000000300037211 */ /* 0x000fca00078e08ff */
[----:B------:R-:W-:Y:S01]  /*f370*/  IMAD R3, R0, 0x2, R3 ;  /* 0x0000000200037824 */ /* 0x000fe200078e0203 */
[----:B------:R-:W-:Y:S06]  /*f380*/  @P1 BRA `(.L_x_955) ;  /* 0x0000000000701947 */ /* 0x000fec0003800000 */
        /* <DEDUP_REMOVED lines=10> */
[C---:B------:R-:W-:Y:S02]  /*f430*/  IMAD R170, R0.reuse, UR33, RZ ;  /* 0x0000002100aa7c24 */ /* 0x040fe4000f8e02ff */
[----:B-1----:R-:W-:Y:S01]  /*f440*/  IMAD R169, R0, UR34, RZ ;  /* 0x0000002200a97c24 */ /* 0x002fe2000f8e02ff */
[----:B------:R-:W1:Y:S03]  /*f450*/  LDCU.64 UR34, c[0x0][0x3b8] ;  /* 0x00007700ff2277ac */ /* 0x000e660008000a00 */
[----:B--2---:R-:W-:-:S05]  /*f460*/  IMAD R168, R169, R168, RZ ;  /* 0x000000a8a9a87224 */ /* 0x004fca00078e02ff */
[----:B------:R-:W-:-:S04]  /*f470*/  SHF.L.U32 R168, R168, 0x7, RZ ;  /* 0x00000007a8a87819 */ /* 0x000fc800000006ff */
[----:B------:R-:W-:Y:S01]  /*f480*/  LEA R171, R171, R168, 0x2 ;  /* 0x000000a8abab7211 */ /* 0x000fe200078e10ff */
[----:B------:R-:W-:Y:S01]  /*f490*/  IMAD R172, R3, 0x4, R168 ;  /* 0x0000000403ac7824 */ /* 0x000fe200078e02a8 */
[----:B------:R-:W-:-:S04]  /*f4a0*/  SHF.R.S32.HI R168, RZ, 0x1f, R170 ;  /* 0x0000001fffa87819 */ /* 0x000fc800000114aa */
        /* <DEDUP_REMOVED lines=10> */
.L_x_955:
[----:B------:R-:W-:Y:S05]  /*f550*/  BSYNC.RECONVERGENT B2 ;  /* 0x0000000000027941 */ /* 0x000fea0003800200 */
.L_x_954:
        /* <DEDUP_REMOVED lines=12> */
[C---:B------:R-:W-:Y:S02]  /*f620*/  IMAD R178, R0.reuse, UR33, RZ ;  /* 0x0000002100b27c24 */ /* 0x040fe4000f8e02ff */
[----:B-1----:R-:W-:Y:S01]  /*f630*/  IMAD R177, R0, UR34, RZ ;  /* 0x0000002200b17c24 */ /* 0x002fe2000f8e02ff */
[----:B------:R-:W1:Y:S03]  /*f640*/  LDCU.64 UR34, c[0x0][0x3b8] ;  /* 0x00007700ff2277ac */ /* 0x000e660008000a00 */
[----:B--2---:R-:W-:-:S04]  /*f650*/  IMAD R176, R177, R176, RZ ;  /* 0x000000b0b1b07224 */ /* 0x004fc800078e02ff */
        /* <DEDUP_REMOVED lines=8> */
.L_x_957:
[----:B------:R-:W-:Y:S05]  /*f6e0*/  BSYNC.RECONVERGENT B2 ;  /* 0x0000000000027941 */ /* 0x000fea0003800200 */
.L_x_956:
[----:B------:R-:W-:Y:S01]  /*f6f0*/  BSSY.RECONVERGENT B2, `(.L_x_958) ;  /* 0x0000018000027945 */ /* 0x000fe20003800200 */
[----:B------:R-:W-:-:S03]  /*f700*/  IMAD.IADD R3, R3, 0x1, R0 ;  /* 0x0000000103037824 */ /* 0x000fc600078e0200 */
        /* <DEDUP_REMOVED lines=13> */
[----:B--2---:R-:W-:-:S05]  /*f7e0*/  IMAD R180, R181, R180, RZ ;  /* 0x000000b4b5b47224 */ /* 0x004fca00078e02ff */
        /* <DEDUP_REMOVED lines=8> */
.L_x_959:
[----:B------:R-:W-:Y:S05]  /*f870*/  BSYNC.RECONVERGENT B2 ;  /* 0x0000000000027941 */ /* 0x000fea0003800200 */
.L_x_958:
        /* <DEDUP_REMOVED lines=24> */
.L_x_961:
[----:B------:R-:W-:Y:S05]  /*fa00*/  BSYNC.RECONVERGENT B2 ;  /* 0x0000000000027941 */ /* 0x000fea0003800200 */
.L_x_960:
        /* <DEDUP_REMOVED lines=24> */
.L_x_963:
[----:B------:R-:W-:Y:S05]  /*fb90*/  BSYNC.RECONVERGENT B2 ;  /* 0x0000000000027941 */ /* 0x000fea0003800200 */
.L_x_962:
        /* <DEDUP_REMOVED lines=24> */
.L_x_965:
[----:B------:R-:W-:Y:S05]  /*fd20*/  BSYNC.RECONVERGENT B2 ;  /* 0x0000000000027941 */ /* 0x000fea0003800200 */
.L_x_964:
        /* <DEDUP_REMOVED lines=24> */
.L_x_967:
[----:B------:R-:W-:Y:S05]  /*feb0*/  BSYNC.RECONVERGENT B2 ;  /* 0x0000000000027941 */ /* 0x000fea0003800200 */
.L_x_966:
        /* <DEDUP_REMOVED lines=24> */
.L_x_969:
[----:B------:R-:W-:Y:S05]  /*10040*/  BSYNC.RECONVERGENT B2 ;  /* 0x0000000000027941 */ /* 0x000fea0003800200 */
.L_x_968:
        /* <DEDUP_REMOVED lines=24> */
.L_x_971:
[----:B------:R-:W-:Y:S05]  /*101d0*/  BSYNC.RECONVERGENT B2 ;  /* 0x0000000000027941 */ /* 0x000fea0003800200 */
.L_x_970:
        /* <DEDUP_REMOVED lines=24> */
.L_x_973:
[----:B------:R-:W-:Y:S05]  /*10360*/  BSYNC.RECONVERGENT B2 ;  /* 0x0000000000027941 */ /* 0x000fea0003800200 */
.L_x_972:
        /* <DEDUP_REMOVED lines=24> */
.L_x_975:
[----:B------:R-:W-:Y:S05]  /*104f0*/  BSYNC.RECONVERGENT B2 ;  /* 0x0000000000027941 */ /* 0x000fea0003800200 */
.L_x_974:
        /* <DEDUP_REMOVED lines=24> */
.L_x_977:
[----:B------:R-:W-:Y:S05]  /*10680*/  BSYNC.RECONVERGENT B2 ;  /* 0x0000000000027941 */ /* 0x000fea0003800200 */
.L_x_976:
        /* <DEDUP_REMOVED lines=24> */
.L_x_979:
[----:B------:R-:W-:Y:S05]  /*10810*/  BSYNC.RECONVERGENT B2 ;  /* 0x0000000000027941 */ /* 0x000fea0003800200 */
.L_x_978:
        /* <DEDUP_REMOVED lines=24> */
.L_x_981:
[----:B------:R-:W-:Y:S05]  /*109a0*/  BSYNC.RECONVERGENT B2 ;  /* 0x0000000000027941 */ /* 0x000fea0003800200 */
.L_x_980:
        /* <DEDUP_REMOVED lines=24> */
.L_x_983:
[----:B------:R-:W-:Y:S05]  /*10b30*/  BSYNC.RECONVERGENT B2 ;  /* 0x0000000000027941 */ /* 0x000fea0003800200 */
.L_x_982:
        /* <DEDUP_REMOVED lines=10> */
[----:B------:R-:W-:Y:S01]  /*10be0*/  IADD3 R3, PT, PT, R3, R0, RZ ;  /* 0x0000000003037210 */ /* 0x000fe20007ffe0ff */
[----:B-1----:R-:W-:Y:S01]  /*10bf0*/  IMAD R232, R0, UR34, RZ ;  /* 0x0000002200e87c24 */ /* 0x002fe2000f8e02ff */
[----:B------:R-:W1:Y:S03]  /*10c00*/  LDCU.64 UR34, c[0x0][0x3b8] ;  /* 0x00007700ff2277ac */ /* 0x000e660008000a00 */
[----:B--2---:R-:W-:-:S04]  /*10c10*/  IMAD R2, R232, R2, RZ ;  /* 0x00000002e8027224 */ /* 0x004fc800078e02ff */
[----:B------:R-:W-:Y:S02]  /*10c20*/  IMAD R2, R2, 0x20, R3 ;  /* 0x0000002002027824 */ /* 0x000fe400078e0203 */
[----:B------:R-:W-:-:S03]  /*10c30*/  IMAD R3, R0, UR33, RZ ;  /* 0x0000002100037c24 */ /* 0x000fc6000f8e02ff */
[----:B------:R-:W-:-:S04]  /*10c40*/  SHF.L.U32 R0, R2, 0x2, RZ ;  /* 0x0000000202007819 */ /* 0x000fc800000006ff */
[----:B------:R-:W-:Y:S02]  /*10c50*/  SHF.R.S32.HI R2, RZ, 0x1f, R0 ;  /* 0x0000001fff027819 */ /* 0x000fe40000011400 */
[----:B------:R-:W-:-:S04]  /*10c60*/  IADD3 R0, P2, PT, R3, R0, RZ ;  /* 0x0000000003007210 */ /* 0x000fc80007f5e0ff */
[----:B------:R-:W-:Y:S02]  /*10c70*/  LEA.HI.X.SX32 R3, R3, R2, 0x1, P2 ;  /* 0x0000000203037211 */ /* 0x000fe400010f0eff */
[----:B-1----:R-:W-:-:S04]  /*10c80*/  LEA R2, P2, R0, UR34, 0x2 ;  /* 0x0000002200027c11 */ /* 0x002fc8000f8410ff */
[----:B------:R-:W-:-:S05]  /*10c90*/  LEA.HI.X R3, R0, UR35, R3, 0x2, P2 ;  /* 0x0000002300037c11 */ /* 0x000fca00090f1403 */
[----:B------:R1:W5:Y:S04]  /*10ca0*/  LDG.E.128 R232, desc[UR36][R2.64] ;  /* 0x0000002402e87981 */ /* 0x000368000c1e1d00 */
.L_x_875:
[----:B------:R-:W-:Y:S05]  /*10cb0*/  BSYNC.RECONVERGENT B0 ;  /* 0x0000000000007941 */ /* 0x000fea0003800200 */
.L_x_818:
[----:B------:R-:W-:Y:S04]  /*10cc0*/  BSSY.RECONVERGENT B0, `(.L_x_984) ;  /* 0x0000102000007945 */ /* 0x000fe80003800200 */
[----:B------:R-:W-:Y:S05]  /*10cd0*/  @P1 BRA `(.L_x_985) ;  /* 0x0000001000001947 */ /* 0x000fea0003800000 */
[----:B-1----:R-:W2:Y:S01]  /*10ce0*/  LDL R2, [R1+0x150] ;  /* 0x0001500001027983 */ /* 0x002ea20000100800 */
[----:B------:R-:W1:Y:S03]  /*10cf0*/  LDCU.64 UR44, c[0x0][0x448] ;  /* 0x00008900ff2c77ac */ /* 0x000e660008000a00 */
[----:B------:R-:W2:Y:S01]  /*10d00*/  LDL R0, [R1+0x154] ;  /* 0x0001540001007983 */ /* 0x000ea20000100800 */
[----:B------:R-:W1:Y:S03]  /*10d10*/  LDCU.64 UR34, c[0x0][0x438] ;  /* 0x00008700ff2277ac */ /* 0x000e660008000a00 */
[----:B------:R-:W2:Y:S04]  /*10d20*/  LDL R252, [R1+0x160] ;  /* 0x0001600001fc7983 */ /* 0x000ea80000100800 */
[----:B------:R-:W2:Y:S04]  /*10d30*/  LDL R251, [R1+0x164] ;  /* 0x0001640001fb7983 */ /* 0x000ea80000100800 */
[----:B------:R-:W2:Y:S04]  /*10d40*/  LDL R250, [R1+0x140] ;  /* 0x0001400001fa7983 */ /* 0x000ea80000100800 */
[----:B------:R-:W2:Y:S04]  /*10d50*/  LDL R3, [R1+0x144] ;  /* 0x0001440001037983 */ /* 0x000ea80000100800 */
[----:B------:R-:W2:Y:S04]  /*10d60*/  LDL R249, [R1+0x130] ;  /* 0x0001300001f97983 */ /* 0x000ea80000100800 */
[----:B------:R-:W2:Y:S04]  /*10d70*/  LDL R248, [R1+0x134] ;  /* 0x0001340001f87983 */ /* 0x000ea80000100800 */
[----:B------:R-:W2:Y:S04]  /*10d80*/  LDL R239, [R1+0x120] ;  /* 0x0001200001ef7983 */ /* 0x000ea80000100800 */
[----:B------:R-:W2:Y:S04]  /*10d90*/  LDL R238, [R1+0x124] ;  /* 0x0001240001ee7983 */ /* 0x000ea80000100800 */
[----:B0-234-:R-:W2:Y:S04]  /*10da0*/  LDL R237, [R1+0x110] ;  /* 0x0001100001ed7983 */ /* 0x01dea80000100800 */
[----:B------:R-:W3:Y:S04]  /*10db0*/  LDL R236, [R1+0x114] ;  /* 0x0001140001ec7983 */ /* 0x000ee80000100800 */
[----:B------:R0:W-:Y:S04]  /*10dc0*/  STL [R1+0x1b4], R16 ;  /* 0x0001b41001007387 */ /* 0x0001e80000100800 */
        /* <DEDUP_REMOVED lines=10> */
[----:B-----5:R1:W-:Y:S04]  /*10e70*/  STL [R1+0x188], R5 ;  /* 0x0001880501007387 */ /* 0x0203e80000100800 */
[----:B------:R1:W-:Y:S04]  /*10e80*/  STL [R1+0x184], R4 ;  /* 0x0001840401007387 */ /* 0x0003e80000100800 */
[----:B0-----:R-:W3:Y:S04]  /*10e90*/  LDL R16, [R1+0x100] ;  /* 0x0001000001107983 */ /* 0x001ee80000100800 */
[----:B----4-:R-:W4:Y:S04]  /*10ea0*/  LDL R15, [R1+0x104] ;  /* 0x00010400010f7983 */ /* 0x010f280000100800 */
[----:B-1----:R-:W4:Y:S04]  /*10eb0*/  LDL R14, [R1+0xf0] ;  /* 0x0000f000010e7983 */ /* 0x002f280000100800 */
[----:B------:R-:W4:Y:S04]  /*10ec0*/  LDL R13, [R1+0xf4] ;  /* 0x0000f400010d7983 */ /* 0x000f280000100800 */
        /* <DEDUP_REMOVED lines=8> */
[----:B------:R-:W4:Y:S01]  /*10f50*/  LDL R4, [R1+0x64] ;  /* 0x0000640001047983 */ /* 0x000f220000100800 */
[----:B------:R-:W-:Y:S01]  /*10f60*/  FMUL.FTZ R2, R2, R112 ;  /* 0x0000007002027220 */ /* 0x000fe20000410000 */
[----:B------:R-:W-:-:S03]  /*10f70*/  FMUL.FTZ R0, R0, R113 ;  /* 0x0000007100007220 */ /* 0x000fc60000410000 */
[----:B------:R-:W-:Y:S02]  /*10f80*/  FFMA.FTZ R2, R252, R240, R2 ;  /* 0x000000f0fc027223 */ /* 0x000fe40000010002 */
[----:B------:R-:W4:Y:S01]  /*10f90*/  LDL R252, [R1+0xc0] ;  /* 0x0000c00001fc7983 */ /* 0x000f220000100800 */
[----:B------:R-:W-:-:S03]  /*10fa0*/  FFMA.FTZ R0, R251, R241, R0 ;  /* 0x000000f1fb007223 */ /* 0x000fc60000010000 */
        /* <DEDUP_REMOVED lines=13> */
[----:B--2---:R-:W-:-:S03]  /*11080*/  FFMA.FTZ R2, R237, R128, R2 ;  /* 0x00000080ed027223 */ /* 0x004fc60000010002 */
[----:B------:R-:W2:Y:S01]  /*11090*/  LDL R237, [R1+0x94] ;  /* 0x0000940001ed7983 */ /* 0x000ea20000100800 */
[----:B---3--:R-:W-:-:S03]  /*110a0*/  FFMA.FTZ R0, R236, R129, R0 ;  /* 0x00000081ec007223 */ /* 0x008fc60000010000 */
[----:B------:R-:W3:Y:S01]  /*110b0*/  LDL R236, [R1+0x80] ;  /* 0x0000800001ec7983 */ /* 0x000ee20000100800 */
[----:B------:R-:W-:-:S03]  /*110c0*/  FFMA.FTZ R2, R16, R132, R2 ;  /* 0x0000008410027223 */ /* 0x000fc60000010002 */
[----:B------:R-:W5:Y:S01]  /*110d0*/  LDL.LU R16, [R1+0x1b4] ;  /* 0x0001b40001107983 */ /* 0x000f620000300800 */
[----:B----4-:R-:W-:-:S03]  /*110e0*/  FFMA.FTZ R0, R15, R133, R0 ;  /* 0x000000850f007223 */ /* 0x010fc60000010000 */
[----:B------:R-:W5:Y:S01]  /*110f0*/  LDL.LU R15, [R1+0x1b0] ;  /* 0x0001b000010f7983 */ /* 0x000f620000300800 */
[----:B------:R-:W-:-:S03]  /*11100*/  FFMA.FTZ R2, R14, R136, R2 ;  /* 0x000000880e027223 */ /* 0x000fc60000010002 */
        /* <DEDUP_REMOVED lines=27> */
[----:B---3--:R-:W-:Y:S01]  /*112c0*/  FFMA.FTZ R2, R236, R164, R2 ;  /* 0x000000a4ec027223 */ /* 0x008fe20000010002 */
[----:B------:R-:W-:Y:S02]  /*112d0*/  FFMA.FTZ R0, R8, R165, R0 ;  /* 0x000000a508007223 */ /* 0x000fe40000010000 */
[----:B------:R-:W3:Y:S01]  /*112e0*/  LDL R236, [R1+0xb8] ;  /* 0x0000b80001ec7983 */ /* 0x000ee20000100800 */
[----:B------:R-:W-:Y:S01]  /*112f0*/  FFMA.FTZ R2, R7, R168, R2 ;  /* 0x000000a807027223 */ /* 0x000fe20000010002 */
[----:B------:R-:W-:Y:S02]  /*11300*/  FFMA.FTZ R0, R6, R169, R0 ;  /* 0x000000a906007223 */ /* 0x000fe40000010000 */
[----:B------:R-:W4:Y:S01]  /*11310*/  LDL R8, [R1+0x148] ;  /* 0x0001480001087983 */ /* 0x000f220000100800 */
[----:B------:R-:W-:Y:S01]  /*11320*/  FFMA.FTZ R2, R5, R172, R2 ;  /* 0x000000ac05027223 */ /* 0x000fe20000010002 */
[----:B------:R-:W-:-:S02]  /*11330*/  FFMA.FTZ R0, R4, R173, R0 ;  /* 0x000000ad04007223 */ /* 0x000fc40000010000 */
[----:B------:R-:W3:Y:S04]  /*11340*/  LDL R7, [R1+0xa8] ;  /* 0x0000a80001077983 */ /* 0x000ee80000100800 */
[----:B------:R-:W2:Y:S01]  /*11350*/  LDL R4, [R1+0x158] ;  /* 0x0001580001047983 */ /* 0x000ea20000100800 */
[----:B------:R-:W-:-:S03]  /*11360*/  FFMA.FTZ R2, R3, R176, R2 ;  /* 0x000000b003027223 */ /* 0x000fc60000010002 */
[----:B------:R-:W4:Y:S01]  /*11370*/  LDL R3, [R1+0x168] ;  /* 0x0001680001037983 */ /* 0x000f220000100800 */
[----:B------:R-:W-:Y:S01]  /*11380*/  FFMA.FTZ R0, R177, UR74, R0 ;  /* 0x0000004ab1007c23 */ /* 0x000fe20008010000 */
[----:B------:R-:W-:Y:S02]  /*11390*/  FFMA.FTZ R2, R180, UR71, R2 ;  /* 0x00000047b4027c23 */ /* 0x000fe40008010002 */
[----:B------:R-:W3:Y:S01]  /*113a0*/  LDL R6, [R1+0x98] ;  /* 0x0000980001067983 */ /* 0x000ee20000100800 */
[----:B------:R-:W-:Y:S01]  /*113b0*/  FFMA.FTZ R0, R181, UR70, R0 ;  /* 0x00000046b5007c23 */ /* 0x000fe20008010000 */
[----:B------:R-:W-:Y:S02]  /*113c0*/  FFMA.FTZ R2, R184, UR67, R2 ;  /* 0x00000043b8027c23 */ /* 0x000fe40008010002 */
[----:B------:R-:W3:Y:S01]  /*113d0*/  LDL R5, [R1+0x88] ;  /* 0x0000880001057983 */ /* 0x000ee20000100800 */
[----:B------:R-:W-:Y:S01]  /*113e0*/  FFMA.FTZ R0, R185, UR66, R0 ;  /* 0x00000042b9007c23 */ /* 0x000fe20008010000 */
[----:B------:R-:W-:-:S03]  /*113f0*/  FFMA.FTZ R2, R188, UR63, R2 ;  /* 0x0000003fbc027c23 */ /* 0x000fc60008010002 */
        /* <DEDUP_REMOVED lines=22> */
[----:B------:R-:W-:-:S04]  /*11560*/  FFMA.FTZ R0, R233, UR31, R0 ;  /* 0x0000001fe9007c23 */ /* 0x000fc80008010000 */
[----:B------:R-:W-:Y:S01]  /*11570*/  FADD.FTZ R0, R2, R0 ;  /* 0x0000000002007221 */ /* 0x000fe20000010000 */
[----:B--2---:R-:W-:Y:S02]  /*11580*/  FMUL.FTZ R2, R4, R114 ;  /* 0x0000007204027220 */ /* 0x004fe40000410000 */
[----:B------:R-:W2:Y:S02]  /*11590*/  LDL R4, [R1+0x78] ;  /* 0x0000780001047983 */ /* 0x000ea40000100800 */
[----:B----4-:R-:W-:Y:S02]  /*115a0*/  FFMA.FTZ R2, R3, R242, R2 ;  /* 0x000000f203027223 */ /* 0x010fe40000010002 */
[----:B------:R-:W4:Y:S02]  /*115b0*/  LDL R3, [R1+0x68] ;  /* 0x0000680001037983 */ /* 0x000f240000100800 */
[----:B------:R-:W-:Y:S02]  /*115c0*/  FFMA.FTZ R2, R8, R118, R2 ;  /* 0x0000007608027223 */ /* 0x000fe40000010002 */
[----:B------:R-:W5:Y:S02]  /*115d0*/  LDL.LU R8, [R1+0x194] ;  /* 0x0001940001087983 */ /* 0x000f640000300800 */
[----:B------:R-:W-:-:S02]  /*115e0*/  FFMA.FTZ R2, R252, R122, R2 ;  /* 0x0000007afc027223 */ /* 0x000fc40000010002 */
[----:B------:R-:W4:Y:S02]  /*115f0*/  LDL R252, [R1+0xfc] ;  /* 0x0000fc0001fc7983 */ /* 0x000f240000100800 */
[----:B------:R-:W-:Y:S02]  /*11600*/  FFMA.FTZ R2, R251, R126, R2 ;  /* 0x0000007efb027223 */ /* 0x000fe40000010002 */
[----:B------:R-:W4:Y:S02]  /*11610*/  LDL R251, [R1+0xec] ;  /* 0x0000ec0001fb7983 */ /* 0x000f240000100800 */
[----:B------:R-:W-:Y:S02]  /*11620*/  FFMA.FTZ R2, R250, R130, R2 ;  /* 0x00000082fa027223 */ /* 0x000fe40000010002 */
[----:B------:R-:W4:Y:S02]  /*11630*/  LDL R250, [R1+0xbc] ;  /* 0x0000bc0001fa7983 */ /* 0x000f240000100800 */
        /* <DEDUP_REMOVED lines=10> */
[----:B---3--:R-:W-:Y:S02]  /*116e0*/  FFMA.FTZ R2, R236, R154, R2 ;  /* 0x0000009aec027223 */ /* 0x008fe40000010002 */
[----:B------:R-:W3:Y:S02]  /*116f0*/  LDL R236, [R1+0x16c] ;  /* 0x00016c0001ec7983 */ /* 0x000ee40000100800 */
[----:B------:R-:W-:-:S02]  /*11700*/  FFMA.FTZ R2, R7, R158, R2 ;  /* 0x0000009e07027223 */ /* 0x000fc40000010002 */
[----:B------:R-:W3:Y:S02]  /*11710*/  LDL R7, [R1+0x13c] ;  /* 0x00013c0001077983 */ /* 0x000ee40000100800 */
[----:B------:R-:W-:Y:S02]  /*11720*/  FFMA.FTZ R2, R6, R162, R2 ;  /* 0x000000a206027223 */ /* 0x000fe40000010002 */
[----:B------:R-:W3:Y:S02]  /*11730*/  LDL R6, [R1+0x12c] ;  /* 0x00012c0001067983 */ /* 0x000ee40000100800 */
[----:B------:R-:W-:Y:S02]  /*11740*/  FFMA.FTZ R2, R5, R166, R2 ;  /* 0x000000a605027223 */ /* 0x000fe40000010002 */
[----:B------:R-:W3:Y:S02]  /*11750*/  LDL R5, [R1+0x11c] ;  /* 0x00011c0001057983 */ /* 0x000ee40000100800 */
[----:B--2---:R-:W-:-:S02]  /*11760*/  FFMA.FTZ R2, R4, R170, R2 ;  /* 0x000000aa04027223 */ /* 0x004fc40000010002 */
[----:B------:R-:W2:Y:S02]  /*11770*/  LDL R4, [R1+0x10c] ;  /* 0x00010c0001047983 */ /* 0x000ea40000100800 */
[----:B----4-:R-:W-:Y:S02]  /*11780*/  FFMA.FTZ R2, R3, R174, R2 ;  /* 0x000000ae03027223 */ /* 0x010fe40000010002 */
[----:B------:R-:W4:Y:S02]  /*11790*/  LDL R3, [R1+0xdc] ;  /* 0x0000dc0001037983 */ /* 0x000f240000100800 */
[----:B------:R-:W-:-:S04]  /*117a0*/  FFMA.FTZ R2, R178, UR73, R2 ;  /* 0x00000049b2027c23 */ /* 0x000fc80008010002 */
        /* <DEDUP_REMOVED lines=14> */
[----:B------:R-:W-:Y:S01]  /*11890*/  FADD.FTZ R0, R2, R0 ;  /* 0x0000000002007221 */ /* 0x000fe20000010000 */
[----:B------:R-:W-:Y:S02]  /*118a0*/  FMUL.FTZ R2, R237, R115 ;  /* 0x00000073ed027220 */ /* 0x000fe40000410000 */
[----:B------:R-:W4:Y:S02]  /*118b0*/  LDL R237, [R1+0xcc] ;  /* 0x0000cc0001ed7983 */ /* 0x000f240000100800 */
[----:B---3--:R-:W-:Y:S02]  /*118c0*/  FFMA.FTZ R2, R236, R243, R2 ;  /* 0x000000f3ec027223 */ /* 0x008fe40000010002 */
[----:B------:R-:W3:Y:S02]  /*118d0*/  LDL R236, [R1+0x9c] ;  /* 0x00009c0001ec7983 */ /* 0x000ee40000100800 */
[----:B------:R-:W-:Y:S02]  /*118e0*/  FFMA.FTZ R2, R238, R119, R2 ;  /* 0x00000077ee027223 */ /* 0x000fe40000010002 */
[----:B------:R-:W3:Y:S02]  /*118f0*/  LDL R238, [R1+0x6c] ;  /* 0x00006c0001ee7983 */ /* 0x000ee40000100800 */
[----:B------:R-:W-:-:S02]  /*11900*/  FFMA.FTZ R2, R7, R123, R2 ;  /* 0x0000007b07027223 */ /* 0x000fc40000010002 */
[----:B------:R-:W5:Y:S02]  /*11910*/  LDL.LU R7, [R1+0x190] ;  /* 0x0001900001077983 */ /* 0x000f640000300800 */
[----:B------:R-:W-:Y:S02]  /*11920*/  FFMA.FTZ R2, R6, R127, R2 ;  /* 0x0000007f06027223 */ /* 0x000fe40000010002 */
[----:B------:R-:W5:Y:S02]  /*11930*/  LDL.LU R6, [R1+0x18c] ;  /* 0x00018c0001067983 */ /* 0x000f640000300800 */
[----:B------:R-:W-:Y:S02]  /*11940*/  FFMA.FTZ R2, R5, R131, R2 ;  /* 0x0000008305027223 */ /* 0x000fe40000010002 */
[----:B------:R-:W5:Y:S02]  /*11950*/  LDL.LU R5, [R1+0x188] ;  /* 0x0001880001057983 */ /* 0x000f640000300800 */
[----:B--2---:R-:W-:-:S02]  /*11960*/  FFMA.FTZ R2, R4, R135, R2 ;  /* 0x0000008704027223 */ /* 0x004fc40000010002 */
[----:B------:R-:W5:Y:S02]  /*11970*/  LDL.LU R4, [R1+0x184] ;  /* 0x0001840001047983 */ /* 0x000f640000300800 */
[----:B------:R-:W-:-:S04]  /*11980*/  FFMA.FTZ R2, R252, R139, R2 ;  /* 0x0000008bfc027223 */ /* 0x000fc80000010002 */
[----:B------:R-:W-:-:S04]  /*11990*/  FFMA.FTZ R2, R251, R143, R2 ;  /* 0x0000008ffb027223 */ /* 0x000fc80000010002 */
[----:B----4-:R-:W-:Y:S02]  /*119a0*/  FFMA.FTZ R2, R3, R147, R2 ;  /* 0x0000009303027223 */ /* 0x010fe40000010002 */
[----:B------:R-:W2:Y:S02]  /*119b0*/  LDL.LU R3, [R1] ;  /* 0x0000000001037983 */ /* 0x000ea40000300800 */
[----:B------:R-:W-:Y:S02]  /*119c0*/  FFMA.FTZ R2, R237, R151, R2 ;  /* 0x00000097ed027223 */ /* 0x000fe40000010002 */
[----:B------:R-:W2:Y:S02]  /*119d0*/  LDL R237, [R1+0x17c] ;  /* 0x00017c0001ed7983 */ /* 0x000ea40000100800 */
[----:B------:R-:W-:-:S04]  /*119e0*/  FFMA.FTZ R2, R250, R155, R2 ;  /* 0x0000009bfa027223 */ /* 0x000fc80000010002 */
[----:B------:R-:W-:-:S04]  /*119f0*/  FFMA.FTZ R2, R249, R159, R2 ;  /* 0x0000009ff9027223 */ /* 0x000fc80000010002 */
[----:B---3--:R-:W-:Y:S02]  /*11a00*/  FFMA.FTZ R2, R236, R163, R2 ;  /* 0x000000a3ec027223 */ /* 0x008fe40000010002 */
[----:B------:R-:W3:Y:S02]  /*11a10*/  LDL R236, [R1+0x54] ;  /* 0x0000540001ec7983 */ /* 0x000ee40000100800 */
[----:B------:R-:W-:Y:S01]  /*11a20*/  FFMA.FTZ R2, R248, R167, R2 ;  /* 0x000000a7f8027223 */ /* 0x000fe20000010002 */
[----:B------:R-:W-:Y:S01]  /*11a30*/  ISETP.NE.U32.AND P1, PT, RZ, UR44, PT ;  /* 0x0000002cff007c0c */ /* 0x000fe2000bf25070 */
[----:B------:R-:W4:Y:S02]  /*11a40*/  LDL R248, [R1+0x4] ;  /* 0x0000040001f87983 */ /* 0x000f240000100800 */
[----:B------:R-:W-:Y:S01]  /*11a50*/  FFMA.FTZ R2, R239, R171, R2 ;  /* 0x000000abef027223 */ /* 0x000fe20000010002 */
[----:B------:R-:W-:Y:S01]  /*11a60*/  ISETP.NE.U32.AND P2, PT, RZ, UR34, PT ;  /* 0x00000022ff007c0c */ /* 0x000fe2000bf45070 */
[----:B------:R-:W0:Y:S01]  /*11a70*/  LDCU UR34, c[0x0][0x410] ;  /* 0x00008200ff2277ac */ /* 0x000e220008000800 */
[----:B------:R-:W-:Y:S01]  /*11a80*/  ISETP.NE.AND.EX P1, PT, RZ, UR45, PT, P1 ;  /* 0x0000002dff007c0c */ /* 0x000fe2000bf25310 */
[----:B------:R-:W-:Y:S01]  /*11a90*/  FFMA.FTZ R2, R238, R175, R2 ;  /* 0x000000afee027223 */ /* 0x000fe20000010002 */
[----:B------:R-:W-:Y:S01]  /*11aa0*/  ISETP.NE.AND.EX P2, PT, RZ, UR35, PT, P2 ;  /* 0x00000023ff007c0c */ /* 0x000fe2000bf45320 */
[----:B------:R-:W4:Y:S02]  /*11ab0*/  LDL R238, [R1+0x5c] ;  /* 0x00005c0001ee7983 */ /* 0x000f240000100800 */
[----:B------:R-:W-:-:S02]  /*11ac0*/  FFMA.FTZ R2, R179, UR72, R2 ;  /* 0x00000048b3027c23 */ /* 0x000fc40008010002 */
        /* <DEDUP_REMOVED lines=16> */
[----:B--2---:R-:W-:Y:S02]  /*11bd0*/  @P1 ISETP.GE.AND P4, PT, R3, R237, PT ;  /* 0x000000ed0300120c */ /* 0x004fe40003f86270 */
[----:B------:R-:W3:Y:S02]  /*11be0*/  @P2 LDC.64 R2, c[0x0][0x438] ;  /* 0x00010e00ff022b82 */ /* 0x000ee40000000a00 */
[----:B---3--:R-:W-:-:S06]  /*11bf0*/  @P2 IMAD.WIDE R2, R236, 0x4, R2 ;  /* 0x00000004ec022825 */ /* 0x008fcc00078e0202 */
[----:B------:R-:W1:Y:S01]  /*11c00*/  @P1 LDC.64 R236, c[0x0][0x448] ;  /* 0x00011200ffec1b82 */ /* 0x000e620000000a00 */
[----:B------:R2:W3:Y:S02]  /*11c10*/  @P2 LDG.E R3, desc[UR36][R2.64] ;  /* 0x0000002402032981 */ /* 0x0004e4000c1e1900 */
[----:B--2---:R-:W1:Y:S01]  /*11c20*/  @P1 S2R R2, SR_CTAID.X ;  /* 0x0000000000021919 */ /* 0x004e620000002500 */
[----:B0-----:R-:W-:-:S04]  /*11c30*/  FMUL.FTZ R0, R0, UR34 ;  /* 0x0000002200007c20 */ /* 0x001fc80008410000 */
[----:B---3--:R-:W-:Y:S01]  /*11c40*/  @P2 FADD.FTZ R0, R0, R3 ;  /* 0x0000000300002221 */ /* 0x008fe20000010000 */
[----:B-1----:R-:W-:-:S06]  /*11c50*/  @P1 IMAD.WIDE.U32 R2, R2, 0x4, R236 ;  /* 0x0000000402021825 */ /* 0x002fcc00078e00ec */
[----:B------:R0:W2:Y:S02]  /*11c60*/  @P1 LDG.E R2, desc[UR36][R2.64] ;  /* 0x0000002402021981 */ /* 0x0000a4000c1e1900 */
[----:B0-----:R-:W-:-:S04]  /*11c70*/  @P1 SEL R3, RZ, UR38, P4 ;  /* 0x00000026ff031c07 */ /* 0x001fc8000a000000 */
[----:B----4-:R-:W-:-:S04]  /*11c80*/  @P1 IADD3 R3, PT, PT, R248, -UR42, R3 ;  /* 0x8000002af8031c10 */ /* 0x010fc8000fffe003 */
[----:B------:R-:W-:-:S05]  /*11c90*/  @P1 I2FP.F32.S32 R3, R3 ;  /* 0x0000000300031245 */ /* 0x000fca0000201400 */
[----:B--2---:R-:W-:-:S05]  /*11ca0*/  @P1 FFMA.FTZ R0, R3, R2, R0 ;  /* 0x0000000203001223 */ /* 0x004fca0000010000 */
[----:B------:R-:W-:Y:S01]  /*11cb0*/  @!P3 FMNMX.FTZ R238, R238, R0, !PT ;  /* 0x00000000eeeeb209 */ /* 0x000fe20007810000 */
[----:B------:R0:W-:Y:S04]  /*11cc0*/  STS [R239], R0 ;  /* 0x00000000ef007388 */ /* 0x0001e80000000800 */
[----:B------:R0:W-:Y:S02]  /*11cd0*/  @!P3 STL [R1+0x5c], R238 ;  /* 0x00005cee0100b387 */ /* 0x0001e40000100800 */
.L_x_985:
[----:B------:R-:W-:Y:S05]  /*11ce0*/  BSYNC.RECONVERGENT B0 ;  /* 0x0000000000007941 */ /* 0x000fea0003800200 */
.L_x_984:
[----:B-1----:R-:W2:Y:S04]  /*11cf0*/  LDL.LU R3, [R1+0x4] ;  /* 0x0000040001037983 */ /* 0x002ea80000300800 */
[----:B------:R-:W2:Y:S04]  /*11d00*/  LDL.LU R2, [R1+0x58] ;  /* 0x0000580001027983 */ /* 0x000ea80000300800 */
[----:B0-----:R-:W2:Y:S04]  /*11d10*/  LDL.LU R0, [R1+0x54] ;  /* 0x0000540001007983 */ /* 0x001ea80000300800 */
[----:B------:R-:W2:Y:S04]  /*11d20*/  LDL R239, [R1+0x174] ;  /* 0x0001740001ef7983 */ /* 0x000ea80000100800 */
[----:B------:R-:W2:Y:S02]  /*11d30*/  LDL.LU R238, [R1+0x50] ;  /* 0x0000500001ee7983 */ /* 0x000ea40000300800 */
[----:B--234-:R-:W-:Y:S01]  /*11d40*/  IMAD.MOV.U32 R237, RZ, RZ, R3 ;  /* 0x000000ffffed7224 */ /* 0x01cfe200078e0003 */
[----:B------:R-:W-:-:S02]  /*11d50*/  MOV R236, R2 ;  /* 0x0000000200ec7202 */ /* 0x000fc40000000f00 */
[----:B------:R-:W2:Y:S01]  /*11d60*/  LDL.LU R2, [R1+0x8] ;  /* 0x0000080001027983 */ /* 0x000ea20000300800 */
[----:B------:R-:W-:Y:S01]  /*11d70*/  IMAD.MOV.U32 R3, RZ, RZ, R0 ;  /* 0x000000ffff037224 */ /* 0x000fe200078e0000 */
[C---:B------:R-:W-:Y:S02]  /*11d80*/  IADD3 R0, PT, PT, R237.reuse, 0xff, RZ ;  /* 0x000000ffed007810 */ /* 0x040fe40007ffe0ff */
[----:B------:R-:W-:Y:S02]  /*11d90*/  IADD3 R236, PT, PT, R236, 0x400, RZ ;  /* 0x00000400ecec7810 */ /* 0x000fe40007ffe0ff */
[----:B------:R-:W-:Y:S01]  /*11da0*/  ISETP.GE.AND P1, PT, R0, R239, PT ;  /* 0x000000ef0000720c */ /* 0x000fe20003f26270 */
[----:B------:R-:W-:Y:S01]  /*11db0*/  VIADD R0, R237, 0x100 ;  /* 0x00000100ed007836 */ /* 0x000fe20000000000 */
[----:B------:R-:W-:Y:S01]  /*11dc0*/  IADD3 R238, P2, PT, R238, 0x100, RZ ;  /* 0x00000100eeee7810 */ /* 0x000fe20007f5e0ff */
[----:B------:R-:W-:-:S04]  /*11dd0*/  VIADD R3, R3, 0x100 ;  /* 0x0000010003037836 */ /* 0x000fc80000000000 */
[----:B------:R1:W-:Y:S04]  /*11de0*/  STL [R1+0x50], R238 ;  /* 0x000050ee01007387 */ /* 0x0003e80000100800 */
[----:B------:R1:W-:Y:S04]  /*11df0*/  STL [R1+0x58], R236 ;  /* 0x000058ec01007387 */ /* 0x0003e80000100800 */
[----:B------:R1:W-:Y:S04]  /*11e00*/  STL [R1+0x4], R0 ;  /* 0x0000040001007387 */ /* 0x0003e80000100800 */
[----:B------:R1:W-:Y:S01]  /*11e10*/  STL [R1+0x54], R3 ;  /* 0x0000540301007387 */ /* 0x0003e20000100800 */
[----:B--2---:R-:W-:-:S05]  /*11e20*/  IADD3.X R2, PT, PT, RZ, R2, RZ, P2, !PT ;  /* 0x00000002ff027210 */ /* 0x004fca00017fe4ff */
[----:B------:R1:W-:Y:S01]  /*11e30*/  STL [R1+0x8], R2 ;  /* 0x0000080201007387 */ /* 0x0003e20000100800 */
[----:B------:R-:W-:Y:S05]  /*11e40*/  @!P1 BRA `(.L_x_986) ;  /* 0xffffff1000889947 */ /* 0x000fea000383ffff */
.L_x_817:
[----:B------:R-:W-:Y:S05]  /*11e50*/  BSYNC.RECONVERGENT B1 ;  /* 0x0000000000017941 */ /* 0x000fea0003800200 */
.L_x_816:
[----:B-1----:R-:W3:Y:S01]  /*11e60*/  LDL.LU R2, [R1+0x5c] ;  /* 0x00005c0001027983 */ /* 0x002ee20000300800 */
[----:B0----5:R-:W-:Y:S01]  /*11e70*/  MOV R14, 0x400 ;  /* 0x00000400000e7802 */ /* 0x021fe20000000f00 */
[----:B------:R-:W0:Y:S01]  /*11e80*/  LDCU UR4, c[0x0][0x3f4] ;  /* 0x00007e80ff0477ac */ /* 0x000e220008000800 */
[----:B------:R-:W1:Y:S01]  /*11e90*/  S2UR UR6, SR_CTAID.Y ;  /* 0x00000000000679c3 */ /* 0x000e620000002600 */
[----:B------:R-:W4:Y:S01]  /*11ea0*/  S2R R15, SR_CgaCtaId ;  /* 0x00000000000f7919 */ /* 0x000f220000008800 */
[----:B------:R-:W-:Y:S01]  /*11eb0*/  BSSY.RECONVERGENT B0, `(.L_x_987) ;  /* 0x000016f000007945 */ /* 0x000fe20003800200 */
[----:B----4-:R-:W-:Y:S01]  /*11ec0*/  LEA R7, R15, R14, 0x18 ;  /* 0x0000000e0f077211 */ /* 0x010fe200078ec0ff */
[----:B---3--:R-:W3:Y:S02]  /*11ed0*/  SHFL.BFLY PT, R0, R2, 0x10, 0x1f ;  /* 0x0e001f0002007f89 */ /* 0x008ee400000e0000 */
[----:B---3--:R-:W-:-:S05]  /*11ee0*/  FMNMX.FTZ R0, R0, R2, !PT ;  /* 0x0000000200007209 */ /* 0x008fca0007810000 */
[----:B------:R-:W3:Y:S02]  /*11ef0*/  SHFL.BFLY PT, R3, R0, 0x8, 0x1f ;  /* 0x0d001f0000037f89 */ /* 0x000ee400000e0000 */
[----:B---3--:R-:W-:-:S05]  /*11f00*/  FMNMX.FTZ R3, R0, R3, !PT ;  /* 0x0000000300037209 */ /* 0x008fca0007810000 */
[----:B------:R-:W3:Y:S02]  /*11f10*/  SHFL.BFLY PT, R2, R3, 0x4, 0x1f ;  /* 0x0c801f0003027f89 */ /* 0x000ee400000e0000 */
[----:B---3--:R-:W-:Y:S01]  /*11f20*/  FMNMX.FTZ R4, R3, R2, !PT ;  /* 0x0000000203047209 */ /* 0x008fe20007810000 */
[----:B------:R-:W-:Y:S01]  /*11f30*/  IMAD.MOV.U32 R3, RZ, RZ, -0x800001 ;  /* 0xff7fffffff037424 */ /* 0x000fe200078e00ff */
[----:B------:R-:W3:Y:S03]  /*11f40*/  S2R R2, SR_TID.X ;  /* 0x0000000000027919 */ /* 0x000ee60000002100 */
[----:B------:R-:W4:Y:S02]  /*11f50*/  SHFL.BFLY PT, R5, R4, 0x2, 0x1f ;  /* 0x0c401f0004057f89 */ /* 0x000f2400000e0000 */
[----:B----4-:R-:W-:Y:S02]  /*11f60*/  FMNMX.FTZ R5, R4, R5, !PT ;  /* 0x0000000504057209 */ /* 0x010fe40007810000 */
[----:B---3--:R-:W-:-:S03]  /*11f70*/  LOP3.LUT P0, R6, R2, 0x1f, RZ, 0xc0, !PT ;  /* 0x0000001f02067812 */ /* 0x008fc6000780c0ff */
[----:B------:R-:W3:Y:S01]  /*11f80*/  SHFL.BFLY PT, R8, R5, 0x1, 0x1f ;  /* 0x0c201f0005087f89 */ /* 0x000ee200000e0000 */
[C---:B------:R-:W-:Y:S02]  /*11f90*/  ISETP.GT.U32.AND P1, PT, R6.reuse, 0x7, PT ;  /* 0x000000070600780c */ /* 0x040fe40003f24070 */
[----:B------:R-:W-:-:S07]  /*11fa0*/  LEA R4, R6, R7, 0x2 ;  /* 0x0000000706047211 */ /* 0x000fce00078e10ff */
[----:B------:R-:W-:Y:S02]  /*11fb0*/  @!P0 LEA.HI R0, R2, R7, RZ, 0x1d ;  /* 0x0000000702008211 */ /* 0x000fe400078fe8ff */
[----:B---3--:R-:W-:-:S05]  /*11fc0*/  FMNMX.FTZ R11, R5, R8, !PT ;  /* 0x00000008050b7209 */ /* 0x008fca0007810000 */
[----:B------:R3:W-:Y:S01]  /*11fd0*/  @!P0 STS [R0], R11 ;  /* 0x0000000b00008388 */ /* 0x0007e20000000800 */
[----:B------:R-:W-:Y:S01]  /*11fe0*/  BAR.SYNC.DEFER_BLOCKING 0x0 ;  /* 0x0000000000007b1d */ /* 0x000fe20000010000 */
[----:B---3--:R-:W-:Y:S02]  /*11ff0*/  HFMA2 R11, -RZ, RZ, 0, 0 ;  /* 0x00000000ff0b7431 */ /* 0x008fe400000001ff */
[----:B------:R-:W-:-:S03]  /*12000*/  IMAD.SHL.U32 R0, R2, 0x4, RZ ;  /* 0x0000000402007824 */ /* 0x000fc600078e00ff */
[----:B------:R-:W3:Y:S04]  /*12010*/  @!P1 LDS R3, [R4] ;  /* 0x0000000004039984 */ /* 0x000ee80000000800 */
[----:B---3--:R-:W3:Y:S02]  /*12020*/  SHFL.BFLY PT, R8, R3, 0x4, 0x1f ;  /* 0x0c801f0003087f89 */ /* 0x008ee400000e0000 */
[----:B---3--:R-:W-:-:S05]  /*12030*/  FMNMX.FTZ R8, R8, R3, !PT ;  /* 0x0000000308087209 */ /* 0x008fca0007810000 */
[----:B------:R-:W3:Y:S02]  /*12040*/  SHFL.BFLY PT, R5, R8, 0x2, 0x1f ;  /* 0x0c401f0008057f89 */ /* 0x000ee400000e0000 */
[----:B---3--:R-:W-:Y:S01]  /*12050*/  FMNMX.FTZ R9, R8, R5, !PT ;  /* 0x0000000508097209 */ /* 0x008fe20007810000 */
[----:B0-----:R-:W-:Y:S01]  /*12060*/  IMAD.U32 R5, RZ, RZ, UR4 ;  /* 0x00000004ff057e24 */ /* 0x001fe2000f8e00ff */
[----:B------:R-:W1:Y:S03]  /*12070*/  LDCU UR4, c[0x0][0x3f4] ;  /* 0x00007e80ff0477ac */ /* 0x000e660008000800 */
[----:B------:R-:W0:Y:S01]  /*12080*/  SHFL.BFLY PT, R10, R9, 0x1, 0x1f ;  /* 0x0c201f00090a7f89 */ /* 0x000e2200000e0000 */
[----:B------:R-:W-:-:S04]  /*12090*/  IADD3 R3, PT, PT, RZ, -R5, RZ ;  /* 0x80000005ff037210 */ /* 0x000fc80007ffe0ff */
[----:B------:R-:W-:-:S05]  /*120a0*/  VIADDMNMX R3, R3, UR42, RZ, !PT ;  /* 0x0000002a03037c46 */ /* 0x000fca000f8001ff */
[----:B------:R-:W-:-:S05]  /*120b0*/  IMAD.IADD R5, R2, 0x1, R3 ;  /* 0x0000000102057824 */ /* 0x000fca00078e0203 */
[----:B------:R-:W-:Y:S01]  /*120c0*/  ISETP.GE.AND P0, PT, R5, UR42, PT ;  /* 0x0000002a05007c0c */ /* 0x000fe2000bf06270 */
[----:B-1----:R-:W-:-:S04]  /*120d0*/  UIMAD UR7, UR6, UR4, URZ ;  /* 0x00000004060772a4 */ /* 0x002fc8000f8e02ff */
[----:B------:R-:W-:Y:S01]  /*120e0*/  USHF.R.S32.HI UR14, URZ, 0x1f, UR7 ;  /* 0x0000001fff0e7899 */ /* 0x000fe20008011407 */
[----:B0-----:R-:W-:-:S05]  /*120f0*/  FMNMX.FTZ R10, R9, R10, !PT ;  /* 0x0000000a090a7209 */ /* 0x001fca0007810000 */
[----:B------:R0:W1:Y:S02]  /*12100*/  SHFL.IDX PT, R38, R10, RZ, 0x1f ;  /* 0x00001fff0a267589 */ /* 0x00006400000e0000 */
[----:B------:R-:W-:Y:S05]  /*12110*/  @P0 BRA `(.L_x_988) ;  /* 0x0000001400200947 */ /* 0x000fea0003800000 */
[----:B------:R-:W3:Y:S02]  /*12120*/  LDC.64 R8, c[0x0][0x420] ;  /* 0x00010800ff087b82 */ /* 0x000ee40000000a00 */
[----:B---3--:R-:W-:-:S04]  /*12130*/  ISETP.NE.U32.AND P0, PT, R8, RZ, PT ;  /* 0x000000ff0800720c */ /* 0x008fc80003f05070 */
[----:B------:R-:W-:-:S13]  /*12140*/  ISETP.NE.AND.EX P0, PT, R9, RZ, PT, P0 ;  /* 0x000000ff0900720c */ /* 0x000fda0003f05300 */
[----:B------:R-:W-:Y:S05]  /*12150*/  @P0 BRA `(.L_x_989) ;  /* 0x0000000c00940947 */ /* 0x000fea0003800000 */
[----:B------:R-:W-:Y:S01]  /*12160*/  MOV R8, 0x100 ;  /* 0x0000010000087802 */ /* 0x000fe20000000f00 */
[----:B------:R-:W-:Y:S01]  /*12170*/  BSSY.RECONVERGENT B1, `(.L_x_990) ;  /* 0x000001d000017945 */ /* 0x000fe20003800200 */
[----:B------:R-:W-:Y:S01]  /*12180*/  LOP3.LUT R9, RZ, R2, RZ, 0x33, !PT ;  /* 0x00000002ff097212 */ /* 0x000fe200078e33ff */
[----:B------:R-:W-:Y:S01]  /*12190*/  IMAD.MOV.U32 R11, RZ, RZ, RZ ;  /* 0x000000ffff0b7224 */ /* 0x000fe200078e00ff */
[----:B------:R-:W-:-:S04]  /*121a0*/  VIADDMNMX R8, R5, R8, UR42, !PT ;  /* 0x0000002a05087e46 */ /* 0x000fc8000f800108 */
[----:B------:R-:W-:-:S04]  /*121b0*/  IADD3 R9, PT, PT, -R3, R8, R9 ;  /* 0x0000000803097210 */ /* 0x000fc80007ffe109 */
[C---:B------:R-:W-:Y:S02]  /*121c0*/  LOP3.LUT R8, R9.reuse, 0x300, RZ, 0xc0, !PT ;  /* 0x0000030009087812 */ /* 0x040fe400078ec0ff */
[----:B------:R-:W-:Y:S02]  /*121d0*/  ISETP.GE.U32.AND P1, PT, R9, 0x300, PT ;  /* 0x000003000900780c */ /* 0x000fe40003f26070 */
[----:B------:R-:W-:Y:S02]  /*121e0*/  ISETP.NE.AND P0, PT, R8, 0x300, PT ;  /* 0x000003000800780c */ /* 0x000fe40003f05270 */
[----:B------:R-:W-:-:S11]  /*121f0*/  MOV R8, R5 ;  /* 0x0000000500087202 */ /* 0x000fd60000000f00 */
[----:B------:R-:W-:Y:S05]  /*12200*/  @!P0 BRA `(.L_x_991) ;  /* 0x00000000004c8947 */ /* 0x000fea0003800000 */
[----:B0-----:R-:W-:Y:S01]  /*12210*/  VIADD R10, R14, 0x440 ;  /* 0x000004400e0a7836 */ /* 0x001fe20000000000 */
[----:B------:R-:W-:Y:S01]  /*12220*/  LEA.HI R8, R9, 0x1, RZ, 0x18 ;  /* 0x0000000109087811 */ /* 0x000fe200078fc0ff */
[----:B------:R-:W-:-:S03]  /*12230*/  HFMA2 R11, -RZ, RZ, 0, 0 ;  /* 0x00000000ff0b7431 */ /* 0x000fc600000001ff */
[----:B------:R-:W-:Y:S01]  /*12240*/  LOP3.LUT R9, R8, 0x3, RZ, 0xc0, !PT ;  /* 0x0000000308097812 */ /* 0x000fe200078ec0ff */
[----:B------:R-:W-:Y:S01]  /*12250*/  IMAD.MOV.U32 R8, RZ, RZ, R5 ;  /* 0x000000ffff087224 */ /* 0x000fe200078e0005 */
[----:B------:R-:W-:-:S03]  /*12260*/  LEA R13, R15, R10, 0x18 ;  /* 0x0000000a0f0d7211 */ /* 0x000fc600078ec0ff */
[----:B------:R-:W-:Y:S01]  /*12270*/  IMAD.MOV R9, RZ, RZ, -R9 ;  /* 0x000000ffff097224 */ /* 0x000fe200078e0a09 */
[----:B------:R-:W-:-:S07]  /*12280*/  IADD3 R10, PT, PT, R0, R13, RZ ;  /* 0x0000000d000a7210 */ /* 0x000fce0007ffe0ff */
.L_x_992:
[----:B------:R-:W1:Y:S01]  /*12290*/  LDS R12, [R10] ;  /* 0x000000000a0c7984 */ /* 0x000e620000000800 */
[----:B------:R-:W-:Y:S01]  /*122a0*/  IADD3 R9, PT, PT, R9, 0x1, RZ ;  /* 0x0000000109097810 */ /* 0x000fe20007ffe0ff */
[----:B------:R-:W-:-:S03]  /*122b0*/  VIADD R8, R8, 0x100 ;  /* 0x0000010008087836 */ /* 0x000fc60000000000 */
        /* <DEDUP_REMOVED lines=8> */
.L_x_991:
[----:B------:R-:W-:Y:S05]  /*12340*/  BSYNC.RECONVERGENT B1 ;  /* 0x0000000000017941 */ /* 0x000fea0003800200 */
.L_x_990:
[----:B------:R-:W-:Y:S05]  /*12350*/  @!P1 BRA `(.L_x_988) ;  /* 0x0000001000909947 */ /* 0x000fea0003800000 */
[----:B0-----:R-:W-:Y:S01]  /*12360*/  IADD3 R10, PT, PT, -R8, UR42, RZ ;  /* 0x0000002a080a7c10 */ /* 0x001fe2000fffe1ff */
        /* <DEDUP_REMOVED lines=9> */
[----:B------:R-:W-:Y:S02]  /*12400*/  MOV R33, UR42 ;  /* 0x0000002a00217c02 */ /* 0x000fe40008000f00 */
[----:B------:R-:W-:-:S03]  /*12410*/  PLOP3.LUT P0, PT, PT, PT, PT, 0x8, 0x80 ;  /* 0x000000000080781c */ /* 0x000fc60003f0e170 */
[----:B------:R-:W-:-:S10]  /*12420*/  VIADD R33, R33, 0xfffff400 ;  /* 0xfffff40021217836 */ /* 0x000fd40000000000 */
.L_x_995:
[----:B------:R-:W1:Y:S01]  /*12430*/  LDS R10, [R9+-0x800] ;  /* 0xfff80000090a7984 */ /* 0x000e620000000800 */
[----:B------:R-:W-:-:S03]  /*12440*/  IADD3 R8, PT, PT, R8, 0x1000, RZ ;  /* 0x0000100008087810 */ /* 0x000fc60007ffe0ff */
[----:B------:R-:W0:Y:S01]  /*12450*/  LDS R12, [R9+-0x400] ;  /* 0xfffc0000090c7984 */ /* 0x000e220000000800 */
[----:B------:R-:W-:-:S03]  /*12460*/  ISETP.GE.AND P1, PT, R8, R33, PT ;  /* 0x000000210800720c */ /* 0x000fc60003f26270 */
[----:B------:R-:W3:Y:S04]  /*12470*/  LDS R13, [R9] ;  /* 0x00000000090d7984 */ /* 0x000ee80000000800 */
[----:B------:R-:W4:Y:S04]  /*12480*/  LDS R14, [R9+0x400] ;  /* 0x00040000090e7984 */ /* 0x000f280000000800 */
[----:B------:R-:W5:Y:S04]  /*12490*/  LDS R15, [R9+0x800] ;  /* 0x00080000090f7984 */ /* 0x000f680000000800 */
[----:B------:R-:W5:Y:S04]  /*124a0*/  LDS R17, [R9+0xc00] ;  /* 0x000c000009117984 */ /* 0x000f680000000800 */
[----:B------:R-:W5:Y:S04]  /*124b0*/  LDS R19, [R9+0x1000] ;  /* 0x0010000009137984 */ /* 0x000f680000000800 */
[----:B--2---:R-:W2:Y:S04]  /*124c0*/  LDS R21, [R9+0x1400] ;  /* 0x0014000009157984 */ /* 0x004ea80000000800 */
[----:B------:R-:W2:Y:S04]  /*124d0*/  LDS R23, [R9+0x1800] ;  /* 0x0018000009177984 */ /* 0x000ea80000000800 */
[----:B------:R-:W2:Y:S01]  /*124e0*/  LDS R24, [R9+0x1c00] ;  /* 0x001c000009187984 */ /* 0x000ea20000000800 */
[----:B-1----:R-:W-:-:S03]  /*124f0*/  FADD.FTZ R10, -R38, R10 ;  /* 0x0000000a260a7221 */ /* 0x002fc60000010100 */
[----:B------:R-:W1:Y:S01]  /*12500*/  LDS R26, [R9+0x2000] ;  /* 0x00200000091a7984 */ /* 0x000e620000000800 */
[----:B0-----:R-:W-:Y:S01]  /*12510*/  FADD.FTZ R12, -R38, R12 ;  /* 0x0000000c260c7221 */ /* 0x001fe20000010100 */
[----:B------:R-:W-:Y:S02]  /*12520*/  FMUL.FTZ R10, R10, 1.4426950216293334961 ;  /* 0x3fb8aa3b0a0a7820 */ /* 0x000fe40000410000 */
[----:B------:R-:W0:Y:S01]  /*12530*/  LDS R27, [R9+0x2400] ;  /* 0x00240000091b7984 */ /* 0x000e220000000800 */
[----:B------:R-:W-:Y:S01]  /*12540*/  FMUL.FTZ R12, R12, 1.4426950216293334961 ;  /* 0x3fb8aa3b0c0c7820 */ /* 0x000fe20000410000 */
[C---:B---3--:R-:W-:Y:S02]  /*12550*/  FADD.FTZ R13, -R38.reuse, R13 ;  /* 0x0000000d260d7221 */ /* 0x048fe40000010100 */
[----:B------:R-:W3:Y:S01]  /*12560*/  LDS R29, [R9+0x2800] ;  /* 0x00280000091d7984 */ /* 0x000ee20000000800 */
[----:B------:R-:W2:Y:S01]  /*12570*/  MUFU.EX2 R10, R10 ;  /* 0x0000000a000a7308 */ /* 0x000ea20000000800 */
[C---:B----4-:R-:W-:Y:S01]  /*12580*/  FADD.FTZ R14, -R38.reuse, R14 ;  /* 0x0000000e260e7221 */ /* 0x050fe20000010100 */
[----:B------:R-:W-:Y:S01]  /*12590*/  FMUL.FTZ R13, R13, 1.4426950216293334961 ;  /* 0x3fb8aa3b0d0d7820 */ /* 0x000fe20000410000 */
[----:B------:R-:W4:Y:S01]  /*125a0*/  LDS R30, [R9+0x2c00] ;  /* 0x002c0000091e7984 */ /* 0x000f220000000800 */
[----:B------:R-:W2:Y:S01]  /*125b0*/  MUFU.EX2 R12, R12 ;  /* 0x0000000c000c7308 */ /* 0x000ea20000000800 */
[----:B-----5:R-:W-:Y:S01]  /*125c0*/  FADD.FTZ R16, -R38, R15 ;  /* 0x0000000f26107221 */ /* 0x020fe20000010100 */
[----:B------:R-:W-:Y:S01]  /*125d0*/  FMUL.FTZ R15, R14, 1.4426950216293334961 ;  /* 0x3fb8aa3b0e0f7820 */ /* 0x000fe20000410000 */
[----:B------:R-:W5:Y:S01]  /*125e0*/  LDS R31, [R9+0x3000] ;  /* 0x00300000091f7984 */ /* 0x000f620000000800 */
[----:B------:R-:W1:Y:S01]  /*125f0*/  MUFU.EX2 R14, R13 ;  /* 0x0000000d000e7308 */ /* 0x000e620000000800 */
[----:B------:R-:W-:Y:S01]  /*12600*/  FADD.FTZ R18, -R38, R17 ;  /* 0x0000001126127221 */ /* 0x000fe20000010100 */
[----:B------:R-:W-:Y:S01]  /*12610*/  FMUL.FTZ R17, R16, 1.4426950216293334961 ;  /* 0x3fb8aa3b10117820 */ /* 0x000fe20000410000 */
[----:B------:R-:W5:Y:S01]  /*12620*/  LDS R32, [R9+0x3400] ;  /* 0x0034000009207984 */ /* 0x000f620000000800 */
[----:B------:R-:W1:Y:S01]  /*12630*/  MUFU.EX2 R16, R15 ;  /* 0x0000000f00107308 */ /* 0x000e620000000800 */
[----:B------:R-:W-:Y:S01]  /*12640*/  FADD.FTZ R20, -R38, R19 ;  /* 0x0000001326147221 */ /* 0x000fe20000010100 */
[----:B--2---:R-:W-:Y:S01]  /*12650*/  FADD.FTZ R11, R10, R11 ;  /* 0x0000000b0a0b7221 */ /* 0x004fe20000010000 */
[----:B------:R-:W-:Y:S01]  /*12660*/  FMUL.FTZ R19, R18, 1.4426950216293334961 ;  /* 0x3fb8aa3b12137820 */ /* 0x000fe20000410000 */
[----:B------:R2:W-:Y:S01]  /*12670*/  STS [R9+-0x800], R10 ;  /* 0xfff8000a09007388 */ /* 0x0005e20000000800 */
[----:B------:R-:W2:Y:S01]  /*12680*/  MUFU.EX2 R18, R17 ;  /* 0x0000001100127308 */ /* 0x000ea20000000800 */
[----:B------:R-:W-:Y:S01]  /*12690*/  FADD.FTZ R22, -R38, R21 ;  /* 0x0000001526167221 */ /* 0x000fe20000010100 */
[----:B------:R-:W-:Y:S01]  /*126a0*/  FADD.FTZ R11, R11, R12 ;  /* 0x0000000c0b0b7221 */ /* 0x000fe20000010000 */
[----:B------:R-:W-:Y:S01]  /*126b0*/  FMUL.FTZ R21, R20, 1.4426950216293334961 ;  /* 0x3fb8aa3b14157820 */ /* 0x000fe20000410000 */
[----:B------:R-:W-:Y:S01]  /*126c0*/  FADD.FTZ R23, -R38, R23 ;  /* 0x0000001726177221 */ /* 0x000fe20000010100 */
[----:B------:R-:W0:Y:S01]  /*126d0*/  MUFU.EX2 R20, R19 ;  /* 0x0000001300147308 */ /* 0x000e220000000800 */
[----:B-1----:R-:W-:Y:S01]  /*126e0*/  FADD.FTZ R11, R11, R14 ;  /* 0x0000000e0b0b7221 */ /* 0x002fe20000010000 */
[----:B------:R-:W-:Y:S01]  /*126f0*/  FMUL.FTZ R13, R22, 1.4426950216293334961 ;  /* 0x3fb8aa3b160d7820 */ /* 0x000fe20000410000 */
[C---:B------:R-:W-:Y:S01]  /*12700*/  FADD.FTZ R25, -R38.reuse, R24 ;  /* 0x0000001826197221 */ /* 0x040fe20000010100 */
[----:B------:R-:W1:Y:S01]  /*12710*/  MUFU.EX2 R22, R21 ;  /* 0x0000001500167308 */ /* 0x000e620000000800 */
[----:B------:R-:W-:Y:S01]  /*12720*/  FADD.FTZ R11, R11, R16 ;  /* 0x000000100b0b7221 */ /* 0x000fe20000010000 */
[----:B------:R-:W-:Y:S01]  /*12730*/  FMUL.FTZ R23, R23, 1.4426950216293334961 ;  /* 0x3fb8aa3b17177820 */ /* 0x000fe20000410000 */
[----:B------:R-:W-:Y:S01]  /*12740*/  FMUL.FTZ R25, R25, 1.4426950216293334961 ;  /* 0x3fb8aa3b19197820 */ /* 0x000fe20000410000 */
[----:B------:R-:W4:Y:S01]  /*12750*/  MUFU.EX2 R24, R13 ;  /* 0x0000000d00187308 */ /* 0x000f220000000800 */
[----:B--2---:R-:W-:Y:S01]  /*12760*/  FADD.FTZ R11, R11, R18 ;  /* 0x000000120b0b7221 */ /* 0x004fe20000010000 */
[C---:B------:R-:W-:Y:S01]  /*12770*/  FADD.FTZ R15, -R38.reuse, R26 ;  /* 0x0000001a260f7221 */ /* 0x040fe20000010100 */
[----:B------:R2:W-:Y:S01]  /*12780*/  STS [R9+-0x400], R12 ;  /* 0xfffc000c09007388 */ /* 0x0005e20000000800 */
[----:B------:R-:W5:Y:S01]  /*12790*/  MUFU.EX2 R26, R23 ;  /* 0x00000017001a7308 */ /* 0x000f620000000800 */
[C---:B0-----:R-:W-:Y:S01]  /*127a0*/  FADD.FTZ R27, -R38.reuse, R27 ;  /* 0x0000001b261b7221 */ /* 0x041fe20000010100 */
[----:B------:R-:W-:Y:S01]  /*127b0*/  FADD.FTZ R11, R11, R20 ;  /* 0x000000140b0b7221 */ /* 0x000fe20000010000 */
[----:B------:R-:W-:Y:S01]  /*127c0*/  FMUL.FTZ R15, R15, 1.4426950216293334961 ;  /* 0x3fb8aa3b0f0f7820 */ /* 0x000fe20000410000 */
[----:B------:R-:W0:Y:S01]  /*127d0*/  MUFU.EX2 R28, R25 ;  /* 0x00000019001c7308 */ /* 0x000e220000000800 */
[C---:B---3--:R-:W-:Y:S01]  /*127e0*/  FADD.FTZ R29, -R38.reuse, R29 ;  /* 0x0000001d261d7221 */ /* 0x048fe20000010100 */
[----:B-1----:R-:W-:Y:S01]  /*127f0*/  FADD.FTZ R11, R11, R22 ;  /* 0x000000160b0b7221 */ /* 0x002fe20000010000 */
[----:B------:R-:W-:Y:S01]  /*12800*/  FMUL.FTZ R27, R27, 1.4426950216293334961 ;  /* 0x3fb8aa3b1b1b7820 */ /* 0x000fe20000410000 */
[----:B------:R-:W1:Y:S01]  /*12810*/  MUFU.EX2 R10, R15 ;  /* 0x0000000f000a7308 */ /* 0x000e620000000800 */
[----:B----4-:R-:W-:Y:S01]  /*12820*/  FADD.FTZ R30, -R38, R30 ;  /* 0x0000001e261e7221 */ /* 0x010fe20000010100 */
[----:B------:R-:W-:Y:S01]  /*12830*/  FADD.FTZ R11, R11, R24 ;  /* 0x000000180b0b7221 */ /* 0x000fe20000010000 */
[----:B------:R-:W-:Y:S01]  /*12840*/  FMUL.FTZ R29, R29, 1.4426950216293334961 ;  /* 0x3fb8aa3b1d1d7820 */ /* 0x000fe20000410000 */
[----:B--2---:R-:W2:Y:S01]  /*12850*/  MUFU.EX2 R12, R27 ;  /* 0x0000001b000c7308 */ /* 0x004ea20000000800 */
[----:B------:R-:W-:Y:S01]  /*12860*/  FMUL.FTZ R13, R30, 1.4426950216293334961 ;  /* 0x3fb8aa3b1e0d7820 */ /* 0x000fe20000410000 */
[----:B-----5:R-:W-:Y:S01]  /*12870*/  FADD.FTZ R11, R11, R26 ;  /* 0x0000001a0b0b7221 */ /* 0x020fe20000010000 */
[C---:B------:R-:W-:Y:S01]  /*12880*/  FADD.FTZ R31, -R38.reuse, R31 ;  /* 0x0000001f261f7221 */ /* 0x040fe20000010100 */
[----:B------:R-:W3:Y:S01]  /*12890*/  MUFU.EX2 R30, R29 ;  /* 0x0000001d001e7308 */ /* 0x000ee20000000800 */
[----:B------:R-:W-:Y:S01]  /*128a0*/  FADD.FTZ R17, -R38, R32 ;  /* 0x0000002026117221 */ /* 0x000fe20000010100 */
[----:B0-----:R-:W-:Y:S01]  /*128b0*/  FADD.FTZ R11, R11, R28 ;  /* 0x0000001c0b0b7221 */ /* 0x001fe20000010000 */
[----:B------:R-:W-:Y:S01]  /*128c0*/  FMUL.FTZ R31, R31, 1.4426950216293334961 ;  /* 0x3fb8aa3b1f1f7820 */ /* 0x000fe20000410000 */
[----:B------:R-:W0:Y:S01]  /*128d0*/  MUFU.EX2 R32, R13 ;  /* 0x0000000d00207308 */ /* 0x000e220000000800 */
[----:B------:R-:W-:Y:S01]  /*128e0*/  FMUL.FTZ R17, R17, 1.4426950216293334961 ;  /* 0x3fb8aa3b11117820 */ /* 0x000fe20000410000 */
[----:B-1----:R-:W-:Y:S01]  /*128f0*/  FADD.FTZ R11, R11, R10 ;  /* 0x0000000a0b0b7221 */ /* 0x002fe20000010000 */
[----:B------:R-:W-:Y:S01]  /*12900*/  STS [R9], R14 ;  /* 0x0000000e09007388 */ /* 0x000fe20000000800 */
[----:B------:R-:W1:Y:S02]  /*12910*/  MUFU.EX2 R34, R31 ;  /* 0x0000001f00227308 */ /* 0x000e640000000800 */
[----:B--2---:R-:W-:Y:S01]  /*12920*/  FADD.FTZ R11, R11, R12 ;  /* 0x0000000c0b0b7221 */ /* 0x004fe20000010000 */
[----:B------:R-:W-:Y:S01]  /*12930*/  STS [R9+0x400], R16 ;  /* 0x0004001009007388 */ /* 0x000fe20000000800 */
[----:B------:R-:W2:Y:S02]  /*12940*/  MUFU.EX2 R36, R17 ;  /* 0x0000001100247308 */ /* 0x000ea40000000800 */
[----:B---3--:R-:W-:Y:S01]  /*12950*/  FADD.FTZ R11, R11, R30 ;  /* 0x0000001e0b0b7221 */ /* 0x008fe20000010000 */
[----:B------:R-:W-:Y:S03]  /*12960*/  STS [R9+0x800], R18 ;  /* 0x0008001209007388 */ /* 0x000fe60000000800 */
[----:B0-----:R-:W-:Y:S01]  /*12970*/  FADD.FTZ R11, R11, R32 ;  /* 0x000000200b0b7221 */ /* 0x001fe20000010000 */
[----:B------:R-:W-:Y:S03]  /*12980*/  STS [R9+0xc00], R20 ;  /* 0x000c001409007388 */ /* 0x000fe60000000800 */
[----:B-1----:R-:W-:Y:S01]  /*12990*/  FADD.FTZ R11, R11, R34 ;  /* 0x000000220b0b7221 */ /* 0x002fe20000010000 */
[----:B------:R-:W-:Y:S03]  /*129a0*/  STS [R9+0x1000], R22 ;  /* 0x0010001609007388 */ /* 0x000fe60000000800 */
[----:B--2---:R-:W-:Y:S01]  /*129b0*/  FADD.FTZ R11, R11, R36 ;  /* 0x000000240b0b7221 */ /* 0x004fe20000010000 */
        /* <DEDUP_REMOVED lines=9> */
[----:B0-----:R-:W-:Y:S01]  /*12a50*/  VIADD R9, R9, 0x4000 ;  /* 0x0000400009097836 */ /* 0x001fe20000000000 */
[----:B------:R-:W-:Y:S06]  /*12a60*/  @!P1 BRA `(.L_x_995) ;  /* 0xfffffff800709947 */ /* 0x000fec000383ffff */
.L_x_994:
[----:B------:R-:W-:Y:S05]  /*12a70*/  BSYNC.RECONVERGENT B1 ;  /* 0x0000000000017941 */ /* 0x000fea0003800200 */
.L_x_993:
[----:B------:R-:W-:Y:S01]  /*12a80*/  IADD3 R10, PT, PT, -R8, UR42, RZ ;  /* 0x0000002a080a7c10 */ /* 0x000fe2000fffe1ff */
[----:B------:R-:W-:Y:S03]  /*12a90*/  BSSY.RECONVERGENT B1, `(.L_x_996) ;  /* 0x0000036000017945 */ /* 0x000fe60003800200 */
[----:B------:R-:W-:-:S13]  /*12aa0*/  ISETP.GT.AND P1, PT, R10, 0x400, PT ;  /* 0x000004000a00780c */ /* 0x000fda0003f24270 */
[----:B------:R-:W-:Y:S05]  /*12ab0*/  @!P1 BRA `(.L_x_997) ;  /* 0x0000000000cc9947 */ /* 0x000fea0003800000 */
[----:B------:R-:W1:Y:S01]  /*12ac0*/  LDS R10, [R9+-0x800] ;  /* 0xfff80000090a7984 */ /* 0x000e620000000800 */
[----:B------:R-:W-:Y:S02]  /*12ad0*/  PLOP3.LUT P0, PT, PT, PT, PT, 0x8, 0x80 ;  /* 0x000000000080781c */ /* 0x000fe40003f0e170 */
[----:B------:R-:W-:Y:S01]  /*12ae0*/  IADD3 R8, PT, PT, R8, 0x800, RZ ;  /* 0x0000080008087810 */ /* 0x000fe20007ffe0ff */
[----:B------:R-:W0:Y:S04]  /*12af0*/  LDS R12, [R9+-0x400] ;  /* 0xfffc0000090c7984 */ /* 0x000e280000000800 */
[----:B------:R-:W3:Y:S04]  /*12b00*/  LDS R13, [R9] ;  /* 0x00000000090d7984 */ /* 0x000ee80000000800 */
[----:B------:R-:W4:Y:S04]  /*12b10*/  LDS R14, [R9+0x400] ;  /* 0x00040000090e7984 */ /* 0x000f280000000800 */
[----:B------:R-:W5:Y:S04]  /*12b20*/  LDS R15, [R9+0x800] ;  /* 0x00080000090f7984 */ /* 0x000f680000000800 */
[----:B------:R-:W5:Y:S04]  /*12b30*/  LDS R17, [R9+0xc00] ;  /* 0x000c000009117984 */ /* 0x000f680000000800 */
[----:B------:R-:W5:Y:S04]  /*12b40*/  LDS R19, [R9+0x1000] ;  /* 0x0010000009137984 */ /* 0x000f680000000800 */
[----:B--2---:R-:W2:Y:S01]  /*12b50*/  LDS R21, [R9+0x1400] ;  /* 0x0014000009157984 */ /* 0x004ea20000000800 */
[C---:B-1----:R-:W-:Y:S01]  /*12b60*/  FADD.FTZ R10, -R38.reuse, R10 ;  /* 0x0000000a260a7221 */ /* 0x042fe20000010100 */
[----:B0-----:R-:W-:-:S03]  /*12b70*/  FADD.FTZ R12, -R38, R12 ;  /* 0x0000000c260c7221 */ /* 0x001fc60000010100 */
[----:B------:R-:W-:Y:S01]  /*12b80*/  FMUL.FTZ R10, R10, 1.4426950216293334961 ;  /* 0x3fb8aa3b0a0a7820 */ /* 0x000fe20000410000 */
[----:B------:R-:W-:Y:S01]  /*12b90*/  FMUL.FTZ R12, R12, 1.4426950216293334961 ;  /* 0x3fb8aa3b0c0c7820 */ /* 0x000fe20000410000 */
[----:B---3--:R-:W-:-:S04]  /*12ba0*/  FADD.FTZ R13, -R38, R13 ;  /* 0x0000000d260d7221 */ /* 0x008fc80000010100 */
[----:B------:R-:W0:Y:S01]  /*12bb0*/  MUFU.EX2 R10, R10 ;  /* 0x0000000a000a7308 */ /* 0x000e220000000800 */
[C---:B----4-:R-:W-:Y:S01]  /*12bc0*/  FADD.FTZ R14, -R38.reuse, R14 ;  /* 0x0000000e260e7221 */ /* 0x050fe20000010100 */
[----:B------:R-:W-:Y:S02]  /*12bd0*/  FMUL.FTZ R13, R13, 1.4426950216293334961 ;  /* 0x3fb8aa3b0d0d7820 */ /* 0x000fe40000410000 */
[----:B------:R-:W1:Y:S01]  /*12be0*/  MUFU.EX2 R12, R12 ;  /* 0x0000000c000c7308 */ /* 0x000e620000000800 */
[----:B-----5:R-:W-:Y:S01]  /*12bf0*/  FADD.FTZ R16, -R38, R15 ;  /* 0x0000000f26107221 */ /* 0x020fe20000010100 */
[----:B------:R-:W-:Y:S02]  /*12c00*/  FMUL.FTZ R15, R14, 1.4426950216293334961 ;  /* 0x3fb8aa3b0e0f7820 */ /* 0x000fe40000410000 */
[----:B------:R-:W3:Y:S01]  /*12c10*/  MUFU.EX2 R14, R13 ;  /* 0x0000000d000e7308 */ /* 0x000ee20000000800 */
[----:B------:R-:W-:Y:S01]  /*12c20*/  FADD.FTZ R18, -R38, R17 ;  /* 0x0000001126127221 */ /* 0x000fe20000010100 */
[----:B------:R-:W-:-:S02]  /*12c30*/  FMUL.FTZ R17, R16, 1.4426950216293334961 ;  /* 0x3fb8aa3b10117820 */ /* 0x000fc40000410000 */
[----:B------:R-:W4:Y:S01]  /*12c40*/  MUFU.EX2 R16, R15 ;  /* 0x0000000f00107308 */ /* 0x000f220000000800 */
[----:B------:R-:W-:Y:S01]  /*12c50*/  FADD.FTZ R20, -R38, R19 ;  /* 0x0000001326147221 */ /* 0x000fe20000010100 */
[----:B0-----:R-:W-:Y:S01]  /*12c60*/  FADD.FTZ R11, R11, R10 ;  /* 0x0000000a0b0b7221 */ /* 0x001fe20000010000 */
[----:B------:R-:W-:Y:S01]  /*12c70*/  FMUL.FTZ R19, R18, 1.4426950216293334961 ;  /* 0x3fb8aa3b12137820 */ /* 0x000fe20000410000 */
[----:B------:R-:W-:Y:S01]  /*12c80*/  STS [R9+-0x800], R10 ;  /* 0xfff8000a09007388 */ /* 0x000fe20000000800 */
[----:B------:R-:W0:Y:S01]  /*12c90*/  MUFU.EX2 R18, R17 ;  /* 0x0000001100127308 */ /* 0x000e220000000800 */
[----:B--2---:R-:W-:Y:S01]  /*12ca0*/  FADD.FTZ R22, -R38, R21 ;  /* 0x0000001526167221 */ /* 0x004fe20000010100 */
[----:B-1----:R-:W-:Y:S01]  /*12cb0*/  FADD.FTZ R11, R11, R12 ;  /* 0x0000000c0b0b7221 */ /* 0x002fe20000010000 */
[----:B------:R-:W-:Y:S01]  /*12cc0*/  FMUL.FTZ R21, R20, 1.4426950216293334961 ;  /* 0x3fb8aa3b14157820 */ /* 0x000fe20000410000 */
[----:B------:R-:W-:Y:S01]  /*12cd0*/  STS [R9+-0x400], R12 ;  /* 0xfffc000c09007388 */ /* 0x000fe20000000800 */
[----:B------:R-:W1:Y:S01]  /*12ce0*/  MUFU.EX2 R20, R19 ;  /* 0x0000001300147308 */ /* 0x000e620000000800 */
[----:B---3--:R-:W-:Y:S01]  /*12cf0*/  FADD.FTZ R11, R11, R14 ;  /* 0x0000000e0b0b7221 */ /* 0x008fe20000010000 */
[----:B------:R-:W-:Y:S01]  /*12d00*/  FMUL.FTZ R23, R22, 1.4426950216293334961 ;  /* 0x3fb8aa3b16177820 */ /* 0x000fe20000410000 */
[----:B------:R-:W-:Y:S01]  /*12d10*/  STS [R9], R14 ;  /* 0x0000000e09007388 */ /* 0x000fe20000000800 */
[----:B------:R-:W2:Y:S01]  /*12d20*/  MUFU.EX2 R22, R21 ;  /* 0x0000001500167308 */ /* 0x000ea20000000800 */
[----:B----4-:R-:W-:-:S02]  /*12d30*/  FADD.FTZ R11, R11, R16 ;  /* 0x000000100b0b7221 */ /* 0x010fc40000010000 */
        /* <DEDUP_REMOVED lines=10> */
[----:B0-----:R-:W-:-:S07]  /*12de0*/  VIADD R9, R9, 0x2000 ;  /* 0x0000200009097836 */ /* 0x001fce0000000000 */
.L_x_997:
[----:B------:R-:W-:Y:S05]  /*12df0*/  BSYNC.RECONVERGENT B1 ;  /* 0x0000000000017941 */ /* 0x000fea0003800200 */
.L_x_996:
[----:B------:R-:W-:-:S13]  /*12e00*/  ISETP.LT.OR P0, PT, R8, UR42, P0 ;  /* 0x0000002a08007c0c */ /* 0x000fda0008701670 */
[----:B------:R-:W-:Y:S05]  /*12e10*/  @!P0 BRA `(.L_x_988) ;  /* 0x0000000400e08947 */ /* 0x000fea0003800000 */
[----:B------:R-:W1:Y:S04]  /*12e20*/  LDS R8, [R9+-0x800] ;  /* 0xfff8000009087984 */ /* 0x000e680000000800 */
[----:B------:R-:W0:Y:S04]  /*12e30*/  LDS R10, [R9+-0x400] ;  /* 0xfffc0000090a7984 */ /* 0x000e280000000800 */
[----:B------:R-:W3:Y:S04]  /*12e40*/  LDS R12, [R9] ;  /* 0x00000000090c7984 */ /* 0x000ee80000000800 */
[----:B------:R-:W4:Y:S01]  /*12e50*/  LDS R13, [R9+0x400] ;  /* 0x00040000090d7984 */ /* 0x000f220000000800 */
[C---:B-1----:R-:W-:Y:S01]  /*12e60*/  FADD.FTZ R8, -R38.reuse, R8 ;  /* 0x0000000826087221 */ /* 0x042fe20000010100 */
[----:B0-----:R-:W-:-:S03]  /*12e70*/  FADD.FTZ R10, -R38, R10 ;  /* 0x0000000a260a7221 */ /* 0x001fc60000010100 */
[----:B------:R-:W-:Y:S01]  /*12e80*/  FMUL.FTZ R8, R8, 1.4426950216293334961 ;  /* 0x3fb8aa3b08087820 */ /* 0x000fe20000410000 */
[----:B---3--:R-:W-:Y:S01]  /*12e90*/  FADD.FTZ R12, -R38, R12 ;  /* 0x0000000c260c7221 */ /* 0x008fe20000010100 */
[----:B------:R-:W-:-:S04]  /*12ea0*/  FMUL.FTZ R10, R10, 1.4426950216293334961 ;  /* 0x3fb8aa3b0a0a7820 */ /* 0x000fc80000410000 */
[----:B------:R-:W0:Y:S01]  /*12eb0*/  MUFU.EX2 R8, R8 ;  /* 0x0000000800087308 */ /* 0x000e220000000800 */
[----:B----4-:R-:W-:Y:S01]  /*12ec0*/  FADD.FTZ R13, -R38, R13 ;  /* 0x0000000d260d7221 */ /* 0x010fe20000010100 */
[----:B------:R-:W-:Y:S02]  /*12ed0*/  FMUL.FTZ R12, R12, 1.4426950216293334961 ;  /* 0x3fb8aa3b0c0c7820 */ /* 0x000fe40000410000 */
[----:B------:R-:W1:Y:S01]  /*12ee0*/  MUFU.EX2 R10, R10 ;  /* 0x0000000a000a7308 */ /* 0x000e620000000800 */
[----:B------:R-:W-:-:S03]  /*12ef0*/  FMUL.FTZ R13, R13, 1.4426950216293334961 ;  /* 0x3fb8aa3b0d0d7820 */ /* 0x000fc60000410000 */
[----:B------:R-:W3:Y:S04]  /*12f00*/  MUFU.EX2 R12, R12 ;  /* 0x0000000c000c7308 */ /* 0x000ee80000000800 */
[----:B------:R-:W4:Y:S01]  /*12f10*/  MUFU.EX2 R14, R13 ;  /* 0x0000000d000e7308 */ /* 0x000f220000000800 */
[----:B0-----:R0:W-:Y:S01]  /*12f20*/  STS [R9+-0x800], R8 ;  /* 0xfff8000809007388 */ /* 0x0011e20000000800 */
[----:B------:R-:W-:-:S03]  /*12f30*/  FADD.FTZ R11, R11, R8 ;  /* 0x000000080b0b7221 */ /* 0x000fc60000010000 */
[----:B-1----:R0:W-:Y:S01]  /*12f40*/  STS [R9+-0x400], R10 ;  /* 0xfffc000a09007388 */ /* 0x0021e20000000800 */
[----:B------:R-:W-:-:S03]  /*12f50*/  FADD.FTZ R11, R11, R10 ;  /* 0x0000000a0b0b7221 */ /* 0x000fc60000010000 */
[----:B---3--:R0:W-:Y:S01]  /*12f60*/  STS [R9], R12 ;  /* 0x0000000c09007388 */ /* 0x0081e20000000800 */
[----:B------:R-:W-:-:S03]  /*12f70*/  FADD.FTZ R11, R11, R12 ;  /* 0x0000000c0b0b7221 */ /* 0x000fc60000010000 */
[----:B----4-:R0:W-:Y:S01]  /*12f80*/  STS [R9+0x400], R14 ;  /* 0x0004000e09007388 */ /* 0x0101e20000000800 */
[----:B------:R-:W-:Y:S01]  /*12f90*/  FADD.FTZ R11, R11, R14 ;  /* 0x0000000e0b0b7221 */ /* 0x000fe20000010000 */
[----:B------:R-:W-:Y:S06]  /*12fa0*/  BRA `(.L_x_988) ;  /* 0x00000004007c7947 */ /* 0x000fec0003800000 */
.L_x_989:
[----:B0-----:R-:W-:Y:S01]  /*12fb0*/  HFMA2 R10, -RZ, RZ, 0, 1.52587890625e-05 ;  /* 0x00000100ff0a7431 */ /* 0x001fe200000001ff */
[----:B------:R-:W-:Y:S01]  /*12fc0*/  LOP3.LUT R11, RZ, R2, RZ, 0x33, !PT ;  /* 0x00000002ff0b7212 */ /* 0x000fe200078e33ff */
[----:B------:R-:W-:Y:S01]  /*12fd0*/  BSSY.RECONVERGENT B1, `(.L_x_998) ;  /* 0x0000024000017945 */ /* 0x000fe20003800200 */
[----:B------:R-:W-:Y:S02]  /*12fe0*/  MOV R13, R5 ;  /* 0x00000005000d7202 */ /* 0x000fe40000000f00 */
[----:B------:R-:W-:-:S04]  /*12ff0*/  VIADDMNMX R10, R5, R10, UR42, !PT ;  /* 0x0000002a050a7e46 */ /* 0x000fc8000f80010a */
[----:B------:R-:W-:-:S04]  /*13000*/  IADD3 R10, PT, PT, -R3, R10, R11 ;  /* 0x0000000a030a7210 */ /* 0x000fc80007ffe10b */
[C---:B------:R-:W-:Y:S02]  /*13010*/  LOP3.LUT R11, R10.reuse, 0x300, RZ, 0xc0, !PT ;  /* 0x000003000a0b7812 */ /* 0x040fe400078ec0ff */
[----:B------:R-:W-:Y:S02]  /*13020*/  ISETP.GE.U32.AND P0, PT, R10, 0x300, PT ;  /* 0x000003000a00780c */ /* 0x000fe40003f06070 */
[----:B------:R-:W-:Y:S01]  /*13030*/  ISETP.NE.AND P1, PT, R11, 0x300, PT ;  /* 0x000003000b00780c */ /* 0x000fe20003f25270 */
[----:B------:R-:W-:-:S12]  /*13040*/  IMAD.MOV.U32 R11, RZ, RZ, RZ ;  /* 0x000000ffff0b7224 */ /* 0x000fd800078e00ff */
[----:B------:R-:W-:Y:S05]  /*13050*/  @!P1 BRA `(.L_x_999) ;  /* 0x00000000006c9947 */ /* 0x000fea0003800000 */
[--C-:B------:R-:W-:Y:S01]  /*13060*/  IADD3 R16, P1, P2, R8, UR7, R5.reuse ;  /* 0x0000000708107c10 */ /* 0x100fe2000fa3e005 */
[----:B------:R-:W-:Y:S01]  /*13070*/  VIADD R14, R14, 0x440 ;  /* 0x000004400e0e7836 */ /* 0x000fe20000000000 */
[----:B------:R-:W-:Y:S01]  /*13080*/  LEA.HI R8, R10, 0x1, RZ, 0x18 ;  /* 0x000000010a087811 */ /* 0x000fe200078fc0ff */
[----:B------:R-:W-:Y:S01]  /*13090*/  IMAD.MOV.U32 R13, RZ, RZ, R5 ;  /* 0x000000ffff0d7224 */ /* 0x000fe200078e0005 */
[----:B------:R-:W-:Y:S02]  /*130a0*/  IADD3.X R9, PT, PT, R9, UR14, RZ, P1, P2 ;  /* 0x0000000e09097c10 */ /* 0x000fe40008fe44ff */
[----:B------:R-:W-:Y:S02]  /*130b0*/  LOP3.LUT R8, R8, 0x3, RZ, 0xc0, !PT ;  /* 0x0000000308087812 */ /* 0x000fe400078ec0ff */
[----:B------:R-:W-:Y:S02]  /*130c0*/  LEA R15, R15, R14, 0x18 ;  /* 0x0000000e0f0f7211 */ /* 0x000fe400078ec0ff */
[----:B------:R-:W-:Y:S01]  /*130d0*/  MOV R11, RZ ;  /* 0x000000ff000b7202 */ /* 0x000fe20000000f00 */
[----:B------:R-:W-:Y:S01]  /*130e0*/  IMAD.MOV R12, RZ, RZ, -R8 ;  /* 0x000000ffff0c7224 */ /* 0x000fe200078e0a08 */
[----:B------:R-:W-:-:S07]  /*130f0*/  IADD3 R10, PT, PT, R0, R15, RZ ;  /* 0x0000000f000a7210 */ /* 0x000fce0007ffe0ff */
.L_x_1000:
[----:B------:R-:W-:-:S06]  /*13100*/  MOV R8, R16 ;  /* 0x0000001000087202 */ /* 0x000fcc0000000f00 */
[----:B------:R0:W3:Y:S01]  /*13110*/  LDG.E.U8 R8, desc[UR36][R8.64] ;  /* 0x0000002408087981 */ /* 0x0000e2000c1e1100 */
[----:B------:R-:W-:Y:S01]  /*13120*/  IADD3 R12, PT, PT, R12, 0x1, RZ ;  /* 0x000000010c0c7810 */ /* 0x000fe20007ffe0ff */
[----:B------:R-:W-:Y:S01]  /*13130*/  VIADD R13, R13, 0x100 ;  /* 0x000001000d0d7836 */ /* 0x000fe20000000000 */
[----:B------:R-:W-:-:S04]  /*13140*/  IADD3 R16, P2, PT, R16, 0x100, RZ ;  /* 0x0000010010107810 */ /* 0x000fc80007f5e0ff */
[----:B0-----:R-:W-:Y:S02]  /*13150*/  IADD3.X R9, PT, PT, RZ, R9, RZ, P2, !PT ;  /* 0x00000009ff097210 */ /* 0x001fe400017fe4ff */
[----:B---3--:R-:W-:-:S13]  /*13160*/  ISETP.NE.AND P1, PT, R8, RZ, PT ;  /* 0x000000ff0800720c */ /* 0x008fda0003f25270 */
[----:B------:R-:W1:Y:S02]  /*13170*/  @!P1 LDS R14, [R10] ;  /* 0x000000000a0e9984 */ /* 0x000e640000000800 */
[----:B-1----:R-:W-:Y:S01]  /*13180*/  @!P1 FADD.FTZ R15, -R38, R14 ;  /* 0x0000000e260f9221 */ /* 0x002fe20000010100 */
        /* <DEDUP_REMOVED lines=8> */
.L_x_999:
[----:B------:R-:W-:Y:S05]  /*13210*/  BSYNC.RECONVERGENT B1 ;  /* 0x0000000000017941 */ /* 0x000fea0003800200 */
.L_x_998:
[----:B------:R-:W-:Y:S05]  /*13220*/  @!P0 BRA `(.L_x_988) ;  /* 0x0000000000dc8947 */ /* 0x000fea0003800000 */
[----:B------:R-:W0:Y:S01]  /*13230*/  S2R R10, SR_CgaCtaId ;  /* 0x00000000000a7919 */ /* 0x000e220000008800 */
[----:B------:R-:W3:Y:S01]  /*13240*/  LDC.64 R16, c[0x0][0x420] ;  /* 0x00010800ff107b82 */ /* 0x000ee20000000a00 */
[----:B------:R-:W-:Y:S02]  /*13250*/  MOV R9, 0x400 ;  /* 0x0000040000097802 */ /* 0x000fe40000000f00 */
[----:B------:R-:W-:-:S03]  /*13260*/  SHF.L.U32 R8, R3, 0x2, RZ ;  /* 0x0000000203087819 */ /* 0x000fc600000006ff */
[----:B------:R-:W-:Y:S01]  /*13270*/  VIADD R9, R9, 0x440 ;  /* 0x0000044009097836 */ /* 0x000fe20000000000 */
[----:B------:R-:W-:Y:S02]  /*13280*/  LEA R8, R13, -R8, 0x2 ;  /* 0x800000080d087211 */ /* 0x000fe400078e10ff */
[----:B---3--:R-:W-:-:S04]  /*13290*/  IADD3 R14, P0, P1, R16, UR7, R13 ;  /* 0x00000007100e7c10 */ /* 0x008fc8000f91e00d */
[----:B------:R-:W-:Y:S02]  /*132a0*/  IADD3 R14, P2, PT, R14, 0x200, RZ ;  /* 0x000002000e0e7810 */ /* 0x000fe40007f5e0ff */
[----:B0-----:R-:W-:Y:S02]  /*132b0*/  LEA R15, R10, R9, 0x18 ;  /* 0x000000090a0f7211 */ /* 0x001fe400078ec0ff */
[----:B------:R-:W-:Y:S02]  /*132c0*/  IADD3.X R9, PT, PT, R17, UR14, RZ, P0, P1 ;  /* 0x0000000e11097c10 */ /* 0x000fe400087e24ff */
[----:B------:R-:W-:-:S03]  /*132d0*/  IADD3 R10, PT, PT, R8, 0x800, R15 ;  /* 0x00000800080a7810 */ /* 0x000fc60007ffe00f */
[----:B------:R-:W-:-:S07]  /*132e0*/  IMAD.X R9, RZ, RZ, R9, P2 ;  /* 0x000000ffff097224 */ /* 0x000fce00010e0609 */
.L_x_1001:
[----:B------:R-:W-:-:S05]  /*132f0*/  MOV R8, R14 ;  /* 0x0000000e00087202 */ /* 0x000fca0000000f00 */
[----:B------:R-:W3:Y:S04]  /*13300*/  LDG.E.U8 R16, desc[UR36][R8.64+-0x200] ;  /* 0xfffe002408107981 */ /* 0x000ee8000c1e1100 */
[----:B------:R-:W4:Y:S04]  /*13310*/  LDG.E.U8 R12, desc[UR36][R8.64+-0x100] ;  /* 0xffff0024080c7981 */ /* 0x000f28000c1e1100 */
[----:B------:R-:W5:Y:S04]  /*13320*/  LDG.E.U8 R14, desc[UR36][R8.64] ;  /* 0x00000024080e7981 */ /* 0x000f68000c1e1100 */
[----:B------:R-:W2:Y:S01]  /*13330*/  LDG.E.U8 R15, desc[UR36][R8.64+0x100] ;  /* 0x00010024080f7981 */ /* 0x000ea2000c1e1100 */
[----:B------:R-:W-:Y:S01]  /*13340*/  VIADD R13, R13, 0x400 ;  /* 0x000004000d0d7836 */ /* 0x000fe20000000000 */
[----:B---3--:R-:W-:-:S02]  /*13350*/  ISETP.NE.AND P0, PT, R16, RZ, PT ;  /* 0x000000ff1000720c */ /* 0x008fc40003f05270 */
[----:B----4-:R-:W-:Y:S02]  /*13360*/  ISETP.NE.AND P1, PT, R12, RZ, PT ;  /* 0x000000ff0c00720c */ /* 0x010fe40003f25270 */
[----:B-----5:R-:W-:Y:S02]  /*13370*/  ISETP.NE.AND P2, PT, R14, RZ, PT ;  /* 0x000000ff0e00720c */ /* 0x020fe40003f45270 */
[----:B--2---:R-:W-:-:S07]  /*13380*/  ISETP.NE.AND P3, PT, R15, RZ, PT ;  /* 0x000000ff0f00720c */ /* 0x004fce0003f65270 */
[----:B------:R-:W1:Y:S04]  /*13390*/  @!P0 LDS R12, [R10+-0x800] ;  /* 0xfff800000a0c8984 */ /* 0x000e680000000800 */
[----:B------:R-:W0:Y:S04]  /*133a0*/  @!P1 LDS R15, [R10+-0x400] ;  /* 0xfffc00000a0f9984 */ /* 0x000e280000000800 */
[----:B------:R-:W2:Y:S04]  /*133b0*/  @!P2 LDS R17, [R10] ;  /* 0x000000000a11a984 */ /* 0x000ea80000000800 */
[----:B------:R-:W3:Y:S01]  /*133c0*/  @!P3 LDS R19, [R10+0x400] ;  /* 0x000400000a13b984 */ /* 0x000ee20000000800 */
[----:B-1----:R-:W-:Y:S01]  /*133d0*/  @!P0 FADD.FTZ R14, -R38, R12 ;  /* 0x0000000c260e8221 */ /* 0x002fe20000010100 */
[----:B------:R-:W-:-:S03]  /*133e0*/  IMAD.MOV.U32 R12, RZ, RZ, RZ ;  /* 0x000000ffff0c7224 */ /* 0x000fc600078e00ff */
[----:B------:R-:W-:Y:S01]  /*133f0*/  @!P0 FMUL.FTZ R14, R14, 1.4426950216293334961 ;  /* 0x3fb8aa3b0e0e8820 */ /* 0x000fe20000410000 */
[----:B0-----:R-:W-:Y:S01]  /*13400*/  @!P1 FADD.FTZ R16, -R38, R15 ;  /* 0x0000000f26109221 */ /* 0x001fe20000010100 */
[----:B------:R-:W-:Y:S02]  /*13410*/  HFMA2 R15, -RZ, RZ, 0, 0 ;  /* 0x00000000ff0f7431 */ /* 0x000fe400000001ff */
[----:B------:R-:W0:Y:S01]  /*13420*/  @!P0 MUFU.EX2 R12, R14 ;  /* 0x0000000e000c8308 */ /* 0x000e220000000800 */
[----:B------:R-:W-:Y:S01]  /*13430*/  @!P1 FMUL.FTZ R16, R16, 1.4426950216293334961 ;  /* 0x3fb8aa3b10109820 */ /* 0x000fe20000410000 */
[C---:B--2---:R-:W-:Y:S01]  /*13440*/  @!P2 FADD.FTZ R18, -R38.reuse, R17 ;  /* 0x000000112612a221 */ /* 0x044fe20000010100 */
[----:B------:R-:W-:Y:S02]  /*13450*/  IMAD.MOV.U32 R17, RZ, RZ, RZ ;  /* 0x000000ffff117224 */ /* 0x000fe400078e00ff */
[----:B---3--:R-:W-:Y:S01]  /*13460*/  @!P3 FADD.FTZ R20, -R38, R19 ;  /* 0x000000132614b221 */ /* 0x008fe20000010100 */
[----:B------:R-:W1:Y:S01]  /*13470*/  @!P1 MUFU.EX2 R15, R16 ;  /* 0x00000010000f9308 */ /* 0x000e620000000800 */
[----:B------:R-:W-:Y:S01]  /*13480*/  @!P2 FMUL.FTZ R18, R18, 1.4426950216293334961 ;  /* 0x3fb8aa3b1212a820 */ /* 0x000fe20000410000 */
[----:B------:R-:W-:Y:S01]  /*13490*/  MOV R19, RZ ;  /* 0x000000ff00137202 */ /* 0x000fe20000000f00 */
[----:B------:R-:W-:Y:S01]  /*134a0*/  @!P3 FMUL.FTZ R20, R20, 1.4426950216293334961 ;  /* 0x3fb8aa3b1414b820 */ /* 0x000fe20000410000 */
[----:B------:R-:W-:Y:S01]  /*134b0*/  ISETP.GE.AND P0, PT, R13, UR42, PT ;  /* 0x0000002a0d007c0c */ /* 0x000fe2000bf06270 */
[----:B------:R-:W2:Y:S04]  /*134c0*/  @!P2 MUFU.EX2 R17, R18 ;  /* 0x000000120011a308 */ /* 0x000ea80000000800 */
[----:B------:R-:W3:Y:S01]  /*134d0*/  @!P3 MUFU.EX2 R19, R20 ;  /* 0x000000140013b308 */ /* 0x000ee20000000800 */
[----:B0-----:R-:W-:Y:S01]  /*134e0*/  FADD.FTZ R14, R12, R11 ;  /* 0x0000000b0c0e7221 */ /* 0x001fe20000010000 */
[----:B------:R-:W-:Y:S03]  /*134f0*/  STS [R10+-0x800], R12 ;  /* 0xfff8000c0a007388 */ /* 0x000fe60000000800 */
[----:B-1----:R-:W-:Y:S01]  /*13500*/  FADD.FTZ R16, R14, R15 ;  /* 0x0000000f0e107221 */ /* 0x002fe20000010000 */
[----:B------:R-:W-:Y:S01]  /*13510*/  IADD3 R14, P1, PT, R8, 0x400, RZ ;  /* 0x00000400080e7810 */ /* 0x000fe20007f3e0ff */
[----:B------:R-:W-:Y:S02]  /*13520*/  STS [R10+-0x400], R15 ;  /* 0xfffc000f0a007388 */ /* 0x000fe40000000800 */
[----:B--2---:R-:W-:-:S02]  /*13530*/  FADD.FTZ R16, R16, R17 ;  /* 0x0000001110107221 */ /* 0x004fc40000010000 */
[----:B------:R-:W-:Y:S01]  /*13540*/  STS [R10], R17 ;  /* 0x000000110a007388 */ /* 0x000fe20000000800 */
[----:B------:R-:W-:Y:S01]  /*13550*/  IADD3.X R9, PT, PT, RZ, R9, RZ, P1, !PT ;  /* 0x00000009ff097210 */ /* 0x000fe20000ffe4ff */
[----:B---3--:R-:W-:Y:S02]  /*13560*/  FADD.FTZ R11, R16, R19 ;  /* 0x00000013100b7221 */ /* 0x008fe40000010000 */
[----:B------:R0:W-:Y:S02]  /*13570*/  STS [R10+0x400], R19 ;  /* 0x000400130a007388 */ /* 0x0001e40000000800 */
[----:B0-----:R-:W-:Y:S01]  /*13580*/  VIADD R10, R10, 0x1000 ;  /* 0x000010000a0a7836 */ /* 0x001fe20000000000 */
[----:B------:R-:W-:Y:S06]  /*13590*/  @!P0 BRA `(.L_x_1001) ;  /* 0xfffffffc00548947 */ /* 0x000fec000383ffff */
.L_x_988:
[----:B------:R-:W-:Y:S05]  /*135a0*/  BSYNC.RECONVERGENT B0 ;  /* 0x0000000000007941 */ /* 0x000fea0003800200 */
.L_x_987:
[----:B0-----:R-:W0:Y:S01]  /*135b0*/  SHFL.BFLY PT, R8, R11, 0x10, 0x1f ;  /* 0x0e001f000b087f89 */ /* 0x001e2200000e0000 */
[C---:B------:R-:W-:Y:S01]  /*135c0*/  ISETP.NE.AND P0, PT, R6.reuse, RZ, PT ;  /* 0x000000ff0600720c */ /* 0x040fe20003f05270 */
[----:B------:R-:W3:Y:S01]  /*135d0*/  LDCU.U8 UR10, c[0x0][0x48c] ;  /* 0x00009180ff0a77ac */ /* 0x000ee20008000000 */
[----:B------:R-:W-:Y:S01]  /*135e0*/  SHF.R.U32.HI R12, RZ, 0x5, R2 ;  /* 0x00000005ff0c7819 */ /* 0x000fe20000011602 */
[----:B------:R-:W4:Y:S01]  /*135f0*/  S2UR UR15, SR_CTAID.X ;  /* 0x00000000000f79c3 */ /* 0x000f220000002500 */
[----:B------:R-:W-:Y:S01]  /*13600*/  ISETP.GT.U32.AND P1, PT, R6, 0x7, PT ;  /* 0x000000070600780c */ /* 0x000fe20003f24070 */
[----:B------:R-:W-:Y:S01]  /*13610*/  UMOV UR4, URZ ;  /* 0x000000ff00047c82 */ /* 0x000fe20008000000 */
[----:B------:R-:W-:-:S07]  /*13620*/  UMOV UR5, URZ ;  /* 0x000000ff00057c82 */ /* 0x000fce0008000000 */
[----:B------:R-:W-:Y:S01]  /*13630*/  @!P0 LEA R7, R12, R7, 0x2 ;  /* 0x000000070c078211 */ /* 0x000fe200078e10ff */
[----:B---3--:R-:W-:Y:S01]  /*13640*/  UISETP.NE.AND UP0, UPT, UR10, URZ, UPT ;  /* 0x000000ff0a00728c */ /* 0x008fe2000bf05270 */
        /* <DEDUP_REMOVED lines=8> */
[----:B0-----:R-:W-:-:S05]  /*136d0*/  FADD.FTZ R14, R13, R14 ;  /* 0x0000000e0d0e7221 */ /* 0x001fca0000010000 */
[----:B------:R-:W-:Y:S01]  /*136e0*/  @!P0 STS [R7+0x20], R14 ;  /* 0x0000200e07008388 */ /* 0x000fe20000000800 */
[----:B------:R-:W-:Y:S01]  /*136f0*/  BAR.SYNC.DEFER_BLOCKING 0x0 ;  /* 0x0000000000007b1d */ /* 0x000fe20000010000 */
[----:B------:R-:W-:-:S05]  /*13700*/  ISETP.GE.AND P0, PT, R5, UR42, PT ;  /* 0x0000002a05007c0c */ /* 0x000fca000bf06270 */
[----:B------:R-:W0:Y:S04]  /*13710*/  @!P1 LDS R14, [R4+0x20] ;  /* 0x00002000040e9984 */ /* 0x000e280000000800 */
[----:B0-----:R-:W0:Y:S02]  /*13720*/  SHFL.BFLY PT, R9, R14, 0x4, 0x1f ;  /* 0x0c801f000e097f89 */ /* 0x001e2400000e0000 */
[----:B0-----:R-:W-:-:S05]  /*13730*/  FADD.FTZ R9, R9, R14 ;  /* 0x0000000e09097221 */ /* 0x001fca0000010000 */
[----:B------:R-:W0:Y:S02]  /*13740*/  SHFL.BFLY PT, R6, R9, 0x2, 0x1f ;  /* 0x0c401f0009067f89 */ /* 0x000e2400000e0000 */
[----:B0-----:R-:W-:-:S05]  /*13750*/  FADD.FTZ R6, R9, R6 ;  /* 0x0000000609067221 */ /* 0x001fca0000010000 */
[----:B------:R-:W0:Y:S02]  /*13760*/  SHFL.BFLY PT, R11, R6, 0x1, 0x1f ;  /* 0x0c201f00060b7f89 */ /* 0x000e2400000e0000 */
[----:B0-----:R-:W-:-:S06]  /*13770*/  FADD.FTZ R11, R6, R11 ;  /* 0x0000000b060b7221 */ /* 0x001fcc0000010000 */
[----:B------:R-:W0:Y:S02]  /*13780*/  SHFL.IDX PT, R11, R11, RZ, 0x1f ;  /* 0x00001fff0b0b7589 */ /* 0x000e2400000e0000 */
[----:B0-----:R-:W-:-:S04]  /*13790*/  FADD.FTZ R7, R11, 9.9999999747524270788e-07 ;  /* 0x358637bd0b077421 */ /* 0x001fc80000010000 */
[----:B--2---:R0:W2:Y:S01]  /*137a0*/  MUFU.RCP R31, R7 ;  /* 0x00000007001f7308 */ /* 0x0040a20000001000 */
[----:B----4-:R-:W-:Y:S05]  /*137b0*/  BRA.U !UP0, `(.L_x_1002) ;  /* 0x0000000108207547 */ /* 0x010fea000b800000 */
[----:B------:R-:W3:Y:S01]  /*137c0*/  LDCU UR5, c[0x0][0x3f8] ;  /* 0x00007f00ff0577ac */ /* 0x000ee20008000800 */
[----:B------:R-:W4:Y:S01]  /*137d0*/  LDCU UR4, c[0x0][0x488] ;  /* 0x00009100ff0477ac */ /* 0x000f220008000800 */
[----:B------:R-:W4:Y:S01]  /*137e0*/  LDCU UR8, c[0x0][0x40c] ;  /* 0x00008180ff0877ac */ /* 0x000f220008000800 */
[----:B------:R-:W5:Y:S01]  /*137f0*/  LDCU UR9, c[0x0][0x3f4] ;  /* 0x00007e80ff0977ac */ /* 0x000f620008000800 */
[----:B---3--:R-:W-:-:S04]  /*13800*/  UIMAD UR5, UR6, UR5, UR15 ;  /* 0x00000005060572a4 */ /* 0x008fc8000f8e020f */
[----:B----4-:R-:W-:-:S04]  /*13810*/  UIMAD UR4, UR5, UR4, UR8 ;  /* 0x00000004050472a4 */ /* 0x010fc8000f8e0208 */
[----:B-----5:R-:W-:-:S04]  /*13820*/  UIMAD UR4, UR4, UR9, URZ ;  /* 0x00000009040472a4 */ /* 0x020fc8000f8e02ff */
[----:B------:R-:W-:-:S12]  /*13830*/  USHF.R.S32.HI UR5, URZ, 0x1f, UR4 ;  /* 0x0000001fff057899 */ /* 0x000fd80008011404 */
.L_x_1002:
[----:B------:R-:W-:Y:S04]  /*13840*/  BSSY.RECONVERGENT B0, `(.L_x_1003) ;  /* 0x0000158000007945 */ /* 0x000fe80003800200 */
[----:B------:R-:W-:Y:S05]  /*13850*/  @P0 BRA `(.L_x_1004) ;  /* 0x0000001400580947 */ /* 0x000fea0003800000 */
[----:B------:R-:W-:-:S09]  /*13860*/  UISETP.NE.AND UP0, UPT, UR10, URZ, UPT ;  /* 0x000000ff0a00728c */ /* 0x000fd2000bf05270 */
[----:B------:R-:W-:Y:S05]  /*13870*/  BRA.U UP0, `(.L_x_1005) ;  /* 0x0000000900407547 */ /* 0x000fea000b800000 */
[----:B------:R-:W-:Y:S01]  /*13880*/  IMAD.MOV.U32 R4, RZ, RZ, 0x100 ;  /* 0x00000100ff047424 */ /* 0x000fe200078e00ff */
[----:B------:R-:W-:Y:S01]  /*13890*/  LOP3.LUT R6, RZ, R2, RZ, 0x33, !PT ;  /* 0x00000002ff067212 */ /* 0x000fe200078e33ff */
[----:B------:R-:W-:Y:S03]  /*138a0*/  BSSY.RECONVERGENT B1, `(.L_x_1006) ;  /* 0x0000019000017945 */ /* 0x000fe60003800200 */
[----:B------:R-:W-:-:S04]  /*138b0*/  VIADDMNMX R4, R5, R4, UR42, !PT ;  /* 0x0000002a05047e46 */ /* 0x000fc8000f800104 */
[----:B------:R-:W-:-:S04]  /*138c0*/  IADD3 R4, PT, PT, -R3, R4, R6 ;  /* 0x0000000403047210 */ /* 0x000fc80007ffe106 */
[C---:B------:R-:W-:Y:S02]  /*138d0*/  LOP3.LUT R6, R4.reuse, 0x300, RZ, 0xc0, !PT ;  /* 0x0000030004067812 */ /* 0x040fe400078ec0ff */
[----:B------:R-:W-:Y:S02]  /*138e0*/  ISETP.GE.U32.AND P1, PT, R4, 0x300, PT ;  /* 0x000003000400780c */ /* 0x000fe40003f26070 */
[----:B------:R-:W-:-:S13]  /*138f0*/  ISETP.NE.AND P0, PT, R6, 0x300, PT ;  /* 0x000003000600780c */ /* 0x000fda0003f05270 */
[----:B------:R-:W-:Y:S05]  /*13900*/  @!P0 BRA `(.L_x_1007) ;  /* 0x0000000000488947 */ /* 0x000fea0003800000 */
[----:B------:R-:W3:Y:S01]  /*13910*/  S2UR UR9, SR_CgaCtaId ;  /* 0x00000000000979c3 */ /* 0x000ee20000008800 */
[----:B------:R-:W-:Y:S01]  /*13920*/  LEA.HI R4, R4, 0x1, RZ, 0x18 ;  /* 0x0000000104047811 */ /* 0x000fe200078fc0ff */
[----:B------:R-:W-:Y:S02]  /*13930*/  UMOV UR8, 0x400 ;  /* 0x0000040000087882 */ /* 0x000fe40000000000 */
[----:B------:R-:W-:Y:S01]  /*13940*/  UIADD3 UR8, UPT, UPT, UR8, 0x440, URZ ;  /* 0x0000044008087890 */ /* 0x000fe2000fffe0ff */
[C---:B------:R-:W-:Y:S02]  /*13950*/  SHF.L.U32 R6, R4.reuse, 0x8, RZ ;  /* 0x0000000804067819 */ /* 0x040fe400000006ff */
[----:B------:R-:W-:Y:S02]  /*13960*/  LOP3.LUT R4, R4, 0x3, RZ, 0xc0, !PT ;  /* 0x0000000304047812 */ /* 0x000fe400078ec0ff */
[----:B------:R-:W-:-:S03]  /*13970*/  LOP3.LUT R6, R6, 0x300, RZ, 0xc0, !PT ;  /* 0x0000030006067812 */ /* 0x000fc600078ec0ff */
[----:B0-----:R-:W-:Y:S01]  /*13980*/  IMAD.MOV R7, RZ, RZ, -R4 ;  /* 0x000000ffff077224 */ /* 0x001fe200078e0a04 */
[----:B------:R-:W-:Y:S01]  /*13990*/  IADD3 R5, PT, PT, R5, R6, RZ ;  /* 0x0000000605057210 */ /* 0x000fe20007ffe0ff */
[----:B---3--:R-:W-:-:S06]  /*139a0*/  ULEA UR8, UR9, UR8, 0x18 ;  /* 0x0000000809087291 */ /* 0x008fcc000f8ec0ff */
[----:B------:R-:W-:-:S07]  /*139b0*/  VIADD R4, R0, UR8 ;  /* 0x0000000800047c36 */ /* 0x000fce0008000000 */
.L_x_1008:
[----:B------:R-:W2:Y:S01]  /*139c0*/  LDS R6, [R4] ;  /* 0x0000000004067984 */ /* 0x000ea20000000800 */
[----:B------:R-:W-:-:S04]  /*139d0*/  IADD3 R7, PT, PT, R7, 0x1, RZ ;  /* 0x0000000107077810 */ /* 0x000fc80007ffe0ff */
[----:B------:R-:W-:Y:S01]  /*139e0*/  ISETP.NE.AND P0, PT, R7, RZ, PT ;  /* 0x000000ff0700720c */ /* 0x000fe20003f05270 */
[----:B--2---:R-:W-:-:S05]  /*139f0*/  FMUL.FTZ R9, R6, R31 ;  /* 0x0000001f06097220 */ /* 0x004fca0000410000 */
[----:B------:R0:W-:Y:S02]  /*13a00*/  STS [R4], R9 ;  /* 0x0000000904007388 */ /* 0x0001e40000000800 */
[----:B0-----:R-:W-:-:S05]  /*13a10*/  VIADD R4, R4, 0x400 ;  /* 0x0000040004047836 */ /* 0x001fca0000000000 */
[----:B------:R-:W-:Y:S05]  /*13a20*/  @P0 BRA `(.L_x_1008) ;  /* 0xfffffffc00e40947 */ /* 0x000fea000383ffff */
.L_x_1007:
[----:B------:R-:W-:Y:S05]  /*13a30*/  BSYNC.RECONVERGENT B1 ;  /* 0x0000000000017941 */ /* 0x000fea0003800200 */
.L_x_1006:
[----:B------:R-:W-:Y:S05]  /*13a40*/  @!P1 BRA `(.L_x_1004) ;  /* 0x0000001000dc9947 */ /* 0x000fea0003800000 */
[----:B0-----:R-:W0:Y:S01]  /*13a50*/  S2R R7, SR_CgaCtaId ;  /* 0x0000000000077919 */ /* 0x001e220000008800 */
[----:B------:R-:W-:Y:S01]  /*13a60*/  IADD3 R4, PT, PT, -R5, UR42, RZ ;  /* 0x0000002a05047c10 */ /* 0x000fe2000fffe1ff */
[----:B------:R-:W-:Y:S01]  /*13a70*/  BSSY.RECONVERGENT B1, `(.L_x_1009) ;  /* 0x0000041000017945 */ /* 0x000fe20003800200 */
[----:B------:R-:W-:Y:S02]  /*13a80*/  MOV R6, 0x400 ;  /* 0x0000040000067802 */ /* 0x000fe40000000f00 */
[----:B------:R-:W-:Y:S02]  /*13a90*/  ISETP.GT.AND P1, PT, R4, 0xc00, PT ;  /* 0x00000c000400780c */ /* 0x000fe40003f24270 */
[----:B------:R-:W-:Y:S01]  /*13aa0*/  SHF.L.U32 R4, R3, 0x2, RZ ;  /* 0x0000000203047819 */ /* 0x000fe200000006ff */
[----:B------:R-:W-:Y:S01]  /*13ab0*/  VIADD R6, R6, 0x440 ;  /* 0x0000044006067836 */ /* 0x000fe20000000000 */
[----:B------:R-:W-:Y:S02]  /*13ac0*/  PLOP3.LUT P0, PT, PT, PT, PT, 0x80, 0x8 ;  /* 0x000000000008781c */ /* 0x000fe40003f0f070 */
[----:B------:R-:W-:-:S02]  /*13ad0*/  LEA R4, R5, -R4, 0x2 ;  /* 0x8000000405047211 */ /* 0x000fc400078e10ff */
[----:B0-----:R-:W-:-:S04]  /*13ae0*/  LEA R7, R7, R6, 0x18 ;  /* 0x0000000607077211 */ /* 0x001fc800078ec0ff */
[----:B------:R-:W-:Y:S01]  /*13af0*/  IADD3 R4, PT, PT, R4, 0x800, R7 ;  /* 0x0000080004047810 */ /* 0x000fe20007ffe007 */
[----:B------:R-:W-:Y:S06]  /*13b00*/  @!P1 BRA `(.L_x_1010) ;  /* 0x0000000000dc9947 */ /* 0x000fec0003800000 */
[----:B------:R-:W-:Y:S01]  /*13b10*/  IMAD.U32 R32, RZ, RZ, UR42 ;  /* 0x0000002aff207e24 */ /* 0x000fe2000f8e00ff */
[----:B------:R-:W-:-:S04]  /*13b20*/  PLOP3.LUT P0, PT, PT, PT, PT, 0x8, 0x80 ;  /* 0x000000000080781c */ /* 0x000fc80003f0e170 */
[----:B------:R-:W-:-:S09]  /*13b30*/  IADD3 R32, PT, PT, R32, -0xc00, RZ ;  /* 0xfffff40020207810 */ /* 0x000fd20007ffe0ff */
.L_x_1011:
[----:B------:R-:W2:Y:S01]  /*13b40*/  LDS R6, [R4+-0x800] ;  /* 0xfff8000004067984 */ /* 0x000ea20000000800 */
[----:B------:R-:W-:-:S03]  /*13b50*/  VIADD R5, R5, 0x1000 ;  /* 0x0000100005057836 */ /* 0x000fc60000000000 */
[----:B------:R-:W0:Y:S02]  /*13b60*/  LDS R8, [R4+-0x400] ;  /* 0xfffc000004087984 */ /* 0x000e240000000800 */
[----:B------:R-:W-:Y:S02]  /*13b70*/  ISETP.GE.AND P1, PT, R5, R32, PT ;  /* 0x000000200500720c */ /* 0x000fe40003f26270 */
[----:B------:R-:W3:Y:S04]  /*13b80*/  LDS R10, [R4] ;  /* 0x00000000040a7984 */ /* 0x000ee80000000800 */
[----:B------:R-:W4:Y:S04]  /*13b90*/  LDS R13, [R4+0x400] ;  /* 0x00040000040d7984 */ /* 0x000f280000000800 */
[----:B------:R-:W5:Y:S04]  /*13ba0*/  LDS R14, [R4+0x800] ;  /* 0x00080000040e7984 */ /* 0x000f680000000800 */
[----:B------:R-:W1:Y:S04]  /*13bb0*/  LDS R16, [R4+0xc00] ;  /* 0x000c000004107984 */ /* 0x000e680000000800 */
[----:B------:R-:W-:Y:S04]  /*13bc0*/  LDS R18, [R4+0x1000] ;  /* 0x0010000004127984 */ /* 0x000fe80000000800 */
[----:B------:R-:W1:Y:S04]  /*13bd0*/  LDS R19, [R4+0x1400] ;  /* 0x0014000004137984 */ /* 0x000e680000000800 */
[----:B------:R-:W1:Y:S04]  /*13be0*/  LDS R20, [R4+0x1800] ;  /* 0x0018000004147984 */ /* 0x000e680000000800 */
[----:B------:R-:W1:Y:S04]  /*13bf0*/  LDS R22, [R4+0x1c00] ;  /* 0x001c000004167984 */ /* 0x000e680000000800 */
[----:B------:R-:W1:Y:S01]  /*13c00*/  LDS R24, [R4+0x2000] ;  /* 0x0020000004187984 */ /* 0x000e620000000800 */
[----:B--2---:R-:W-:-:S03]  /*13c10*/  FMUL.FTZ R7, R31, R6 ;  /* 0x000000061f077220 */ /* 0x004fc60000410000 */
[----:B------:R-:W2:Y:S01]  /*13c20*/  LDS R26, [R4+0x2400] ;  /* 0x00240000041a7984 */ /* 0x000ea20000000800 */
[----:B0-----:R-:W-:-:S03]  /*13c30*/  FMUL.FTZ R9, R31, R8 ;  /* 0x000000081f097220 */ /* 0x001fc60000410000 */
[----:B------:R-:W0:Y:S01]  /*13c40*/  LDS R27, [R4+0x2800] ;  /* 0x00280000041b7984 */ /* 0x000e220000000800 */
[----:B---3--:R-:W-:-:S03]  /*13c50*/  FMUL.FTZ R11, R31, R10 ;  /* 0x0000000a1f0b7220 */ /* 0x008fc60000410000 */
[----:B------:R-:W3:Y:S01]  /*13c60*/  LDS R28, [R4+0x2c00] ;  /* 0x002c0000041c7984 */ /* 0x000ee20000000800 */
[----:B----4-:R-:W-:-:S03]  /*13c70*/  FMUL.FTZ R13, R31, R13 ;  /* 0x0000000d1f0d7220 */ /* 0x010fc60000410000 */
[----:B------:R-:W4:Y:S01]  /*13c80*/  LDS R29, [R4+0x3000] ;  /* 0x00300000041d7984 */ /* 0x000f220000000800 */
[----:B-----5:R-:W-:-:S03]  /*13c90*/  FMUL.FTZ R15, R31, R14 ;  /* 0x0000000e1f0f7220 */ /* 0x020fc60000410000 */
[----:B------:R-:W5:Y:S01]  /*13ca0*/  LDS R30, [R4+0x3400] ;  /* 0x00340000041e7984 */ /* 0x000f620000000800 */
[----:B-1----:R-:W-:-:S03]  /*13cb0*/  FMUL.FTZ R17, R31, R16 ;  /* 0x000000101f117220 */ /* 0x002fc60000410000 */
[----:B------:R1:W-:Y:S04]  /*13cc0*/  STS [R4+-0x800], R7 ;  /* 0xfff8000704007388 */ /* 0x0003e80000000800 */
[----:B------:R2:W-:Y:S01]  /*13cd0*/  STS [R4+-0x400], R9 ;  /* 0xfffc000904007388 */ /* 0x0005e20000000800 */
[----:B------:R-:W-:-:S03]  /*13ce0*/  FMUL.FTZ R19, R31, R19 ;  /* 0x000000131f137220 */ /* 0x000fc60000410000 */
[----:B------:R3:W-:Y:S01]  /*13cf0*/  STS [R4], R11 ;  /* 0x0000000b04007388 */ /* 0x0007e20000000800 */
[C---:B------:R-:W-:Y:S01]  /*13d00*/  FMUL.FTZ R21, R31.reuse, R20 ;  /* 0x000000141f157220 */ /* 0x040fe20000410000 */
[C---:B-1----:R-:W-:Y:S02]  /*13d10*/  FMUL.FTZ R7, R31.reuse, R18 ;  /* 0x000000121f077220 */ /* 0x042fe40000410000 */
[----:B------:R5:W-:Y:S01]  /*13d20*/  STS [R4+0x400], R13 ;  /* 0x0004000d04007388 */ /* 0x000be20000000800 */
[C---:B------:R-:W-:Y:S01]  /*13d30*/  FMUL.FTZ R23, R31.reuse, R22 ;  /* 0x000000161f177220 */ /* 0x040fe20000410000 */
[C---:B------:R-:W-:Y:S02]  /*13d40*/  FMUL.FTZ R25, R31.reuse, R24 ;  /* 0x000000181f197220 */ /* 0x040fe40000410000 */
[----:B------:R-:W-:Y:S01]  /*13d50*/  STS [R4+0x800], R15 ;  /* 0x0008000f04007388 */ /* 0x000fe20000000800 */
[----:B--2---:R-:W-:-:S03]  /*13d60*/  FMUL.FTZ R9, R31, R26 ;  /* 0x0000001a1f097220 */ /* 0x004fc60000410000 */
[----:B------:R-:W-:Y:S01]  /*13d70*/  STS [R4+0xc00], R17 ;  /* 0x000c001104007388 */ /* 0x000fe20000000800 */
[----:B0-----:R-:W-:-:S03]  /*13d80*/  FMUL.FTZ R27, R31, R27 ;  /* 0x0000001b1f1b7220 */ /* 0x001fc60000410000 */
[----:B------:R-:W-:Y:S01]  /*13d90*/  STS [R4+0x1000], R7 ;  /* 0x0010000704007388 */ /* 0x000fe20000000800 */
[----:B---3--:R-:W-:-:S03]  /*13da0*/  FMUL.FTZ R11, R31, R28 ;  /* 0x0000001c1f0b7220 */ /* 0x008fc60000410000 */
[----:B------:R-:W-:Y:S01]  /*13db0*/  STS [R4+0x1400], R19 ;  /* 0x0014001304007388 */ /* 0x000fe20000000800 */
[----:B----4-:R-:W-:-:S03]  /*13dc0*/  FMUL.FTZ R29, R31, R29 ;  /* 0x0000001d1f1d7220 */ /* 0x010fc60000410000 */
[----:B------:R-:W-:Y:S01]  /*13dd0*/  STS [R4+0x1800], R21 ;  /* 0x0018001504007388 */ /* 0x000fe20000000800 */
[----:B-----5:R-:W-:-:S03]  /*13de0*/  FMUL.FTZ R13, R31, R30 ;  /* 0x0000001e1f0d7220 */ /* 0x020fc60000410000 */
        /* <DEDUP_REMOVED lines=9> */
.L_x_1010:
[----:B------:R-:W-:Y:S05]  /*13e80*/  BSYNC.RECONVERGENT B1 ;  /* 0x0000000000017941 */ /* 0x000fea0003800200 */
.L_x_1009:
[----:B------:R-:W-:Y:S01]  /*13e90*/  IADD3 R6, PT, PT, -R5, UR42, RZ ;  /* 0x0000002a05067c10 */ /* 0x000fe2000fffe1ff */
[----:B------:R-:W-:Y:S03]  /*13ea0*/  BSSY.RECONVERGENT B1, `(.L_x_1012) ;  /* 0x000001e000017945 */ /* 0x000fe60003800200 */
[----:B------:R-:W-:-:S13]  /*13eb0*/  ISETP.GT.AND P1, PT, R6, 0x400, PT ;  /* 0x000004000600780c */ /* 0x000fda0003f24270 */
[----:B------:R-:W-:Y:S05]  /*13ec0*/  @!P1 BRA `(.L_x_1013) ;  /* 0x00000000006c9947 */ /* 0x000fea0003800000 */
[----:B------:R-:W2:Y:S01]  /*13ed0*/  LDS R6, [R4+-0x800] ;  /* 0xfff8000004067984 */ /* 0x000ea20000000800 */
[----:B------:R-:W-:Y:S01]  /*13ee0*/  PLOP3.LUT P0, PT, PT, PT, PT, 0x8, 0x80 ;  /* 0x000000000080781c */ /* 0x000fe20003f0e170 */
[----:B------:R-:W-:Y:S02]  /*13ef0*/  VIADD R5, R5, 0x800 ;  /* 0x0000080005057836 */ /* 0x000fe40000000000 */
[----:B------:R-:W0:Y:S04]  /*13f00*/  LDS R8, [R4+-0x400] ;  /* 0xfffc000004087984 */ /* 0x000e280000000800 */
[----:B------:R-:W3:Y:S04]  /*13f10*/  LDS R10, [R4] ;  /* 0x00000000040a7984 */ /* 0x000ee80000000800 */
[----:B------:R-:W4:Y:S04]  /*13f20*/  LDS R13, [R4+0x400] ;  /* 0x00040000040d7984 */ /* 0x000f280000000800 */
[----:B------:R-:W5:Y:S04]  /*13f30*/  LDS R14, [R4+0x800] ;  /* 0x00080000040e7984 */ /* 0x000f680000000800 */
[----:B------:R-:W1:Y:S04]  /*13f40*/  LDS R16, [R4+0xc00] ;  /* 0x000c000004107984 */ /* 0x000e680000000800 */
[----:B------:R-:W1:Y:S04]  /*13f50*/  LDS R18, [R4+0x1000] ;  /* 0x0010000004127984 */ /* 0x000e680000000800 */
[----:B------:R-:W1:Y:S01]  /*13f60*/  LDS R20, [R4+0x1400] ;  /* 0x0014000004147984 */ /* 0x000e620000000800 */
[C---:B--2---:R-:W-:Y:S01]  /*13f70*/  FMUL.FTZ R7, R31.reuse, R6 ;  /* 0x000000061f077220 */ /* 0x044fe20000410000 */
[----:B0-----:R-:W-:-:S04]  /*13f80*/  FMUL.FTZ R9, R31, R8 ;  /* 0x000000081f097220 */ /* 0x001fc80000410000 */
[----:B------:R-:W-:Y:S01]  /*13f90*/  STS [R4+-0x800], R7 ;  /* 0xfff8000704007388 */ /* 0x000fe20000000800 */
[----:B---3--:R-:W-:-:S03]  /*13fa0*/  FMUL.FTZ R11, R31, R10 ;  /* 0x0000000a1f0b7220 */ /* 0x008fc60000410000 */
[----:B------:R-:W-:Y:S01]  /*13fb0*/  STS [R4+-0x400], R9 ;  /* 0xfffc000904007388 */ /* 0x000fe20000000800 */
[----:B----4-:R-:W-:-:S03]  /*13fc0*/  FMUL.FTZ R13, R31, R13 ;  /* 0x0000000d1f0d7220 */ /* 0x010fc60000410000 */
[----:B------:R-:W-:Y:S01]  /*13fd0*/  STS [R4], R11 ;  /* 0x0000000b04007388 */ /* 0x000fe20000000800 */
[----:B-----5:R-:W-:-:S03]  /*13fe0*/  FMUL.FTZ R15, R31, R14 ;  /* 0x0000000e1f0f7220 */ /* 0x020fc60000410000 */
[----:B------:R-:W-:Y:S01]  /*13ff0*/  STS [R4+0x400], R13 ;  /* 0x0004000d04007388 */ /* 0x000fe20000000800 */
[----:B-1----:R-:W-:-:S03]  /*14000*/  FMUL.FTZ R17, R31, R16 ;  /* 0x000000101f117220 */ /* 0x002fc60000410000 */
[----:B------:R-:W-:Y:S01]  /*14010*/  STS [R4+0x800], R15 ;  /* 0x0008000f04007388 */ /* 0x000fe20000000800 */
[----:B------:R-:W-:-:S03]  /*14020*/  FMUL.FTZ R19, R31, R18 ;  /* 0x000000121f137220 */ /* 0x000fc60000410000 */
[----:B------:R-:W-:Y:S01]  /*14030*/  STS [R4+0xc00], R17 ;  /* 0x000c001104007388 */ /* 0x000fe20000000800 */
[----:B------:R-:W-:-:S03]  /*14040*/  FMUL.FTZ R21, R31, R20 ;  /* 0x000000141f157220 */ /* 0x000fc60000410000 */
[----:B------:R-:W-:Y:S04]  /*14050*/  STS [R4+0x1000], R19 ;  /* 0x0010001304007388 */ /* 0x000fe80000000800 */
[----:B------:R0:W-:Y:S02]  /*14060*/  STS [R4+0x1400], R21 ;  /* 0x0014001504007388 */ /* 0x0001e40000000800 */
[----:B0-----:R-:W-:-:S07]  /*14070*/  IADD3 R4, PT, PT, R4, 0x2000, RZ ;  /* 0x0000200004047810 */ /* 0x001fce0007ffe0ff */
.L_x_1013:
[----:B------:R-:W-:Y:S05]  /*14080*/  BSYNC.RECONVERGENT B1 ;  /* 0x0000000000017941 */ /* 0x000fea0003800200 */
.L_x_1012:
[----:B------:R-:W-:-:S13]  /*14090*/  ISETP.LT.OR P0, PT, R5, UR42, P0 ;  /* 0x0000002a05007c0c */ /* 0x000fda0008701670 */
[----:B------:R-:W-:Y:S05]  /*140a0*/  @!P0 BRA `(.L_x_1004) ;  /* 0x0000000c00448947 */ /* 0x000fea0003800000 */
[----:B------:R-:W2:Y:S04]  /*140b0*/  LDS R5, [R4+-0x800] ;  /* 0xfff8000004057984 */ /* 0x000ea80000000800 */
[----:B------:R-:W0:Y:S04]  /*140c0*/  LDS R6, [R4+-0x400] ;  /* 0xfffc000004067984 */ /* 0x000e280000000800 */
[----:B------:R-:W3:Y:S04]  /*140d0*/  LDS R8, [R4] ;  /* 0x0000000004087984 */ /* 0x000ee80000000800 */
[----:B------:R-:W4:Y:S01]  /*140e0*/  LDS R10, [R4+0x400] ;  /* 0x00040000040a7984 */ /* 0x000f220000000800 */
[-C--:B--2---:R-:W-:Y:S01]  /*140f0*/  FMUL.FTZ R5, R5, R31.reuse ;  /* 0x0000001f05057220 */ /* 0x084fe20000410000 */
[----:B0-----:R-:W-:-:S04]  /*14100*/  FMUL.FTZ R7, R6, R31 ;  /* 0x0000001f06077220 */ /* 0x001fc80000410000 */
[----:B------:R0:W-:Y:S01]  /*14110*/  STS [R4+-0x800], R5 ;  /* 0xfff8000504007388 */ /* 0x0001e20000000800 */
[----:B---3--:R-:W-:-:S03]  /*14120*/  FMUL.FTZ R9, R8, R31 ;  /* 0x0000001f08097220 */ /* 0x008fc60000410000 */
[----:B------:R0:W-:Y:S01]  /*14130*/  STS [R4+-0x400], R7 ;  /* 0xfffc000704007388 */ /* 0x0001e20000000800 */
[----:B----4-:R-:W-:-:S03]  /*14140*/  FMUL.FTZ R11, R10, R31 ;  /* 0x0000001f0a0b7220 */ /* 0x010fc60000410000 */
[----:B------:R0:W-:Y:S04]  /*14150*/  STS [R4], R9 ;  /* 0x0000000904007388 */ /* 0x0001e80000000800 */
[----:B------:R0:W-:Y:S01]  /*14160*/  STS [R4+0x400], R11 ;  /* 0x0004000b04007388 */ /* 0x0001e20000000800 */
[----:B------:R-:W-:Y:S05]  /*14170*/  BRA `(.L_x_1004) ;  /* 0x0000000c00107947 */ /* 0x000fea0003800000 */
.L_x_1005:
        /* <DEDUP_REMOVED lines=10> */
[----:B------:R-:W4:Y:S01]  /*14220*/  LDCU.64 UR12, c[0x0][0x480] ;  /* 0x00009000ff0c77ac */ /* 0x000f220008000a00 */
[----:B------:R-:W-:Y:S02]  /*14230*/  LEA.HI R4, R4, 0x1, RZ, 0x18 ;  /* 0x0000000104047811 */ /* 0x000fe400078fc0ff */
[----:B------:R-:W-:Y:S01]  /*14240*/  IADD3 R11, P0, PT, R5, UR4, RZ ;  /* 0x00000004050b7c10 */ /* 0x000fe2000ff1e0ff */
[----:B------:R-:W-:Y:S01]  /*14250*/  UMOV UR8, 0x400 ;  /* 0x0000040000087882 */ /* 0x000fe20000000000 */
[C---:B------:R-:W-:Y:S01]  /*14260*/  SHF.L.U32 R6, R4.reuse, 0x8, RZ ;  /* 0x0000000804067819 */ /* 0x040fe200000006ff */
[----:B------:R-:W-:Y:S01]  /*14270*/  UIADD3 UR8, UPT, UPT, UR8, 0x440, URZ ;  /* 0x0000044008087890 */ /* 0x000fe2000fffe0ff */
[----:B------:R-:W-:Y:S01]  /*14280*/  LOP3.LUT R4, R4, 0x3, RZ, 0xc0, !PT ;  /* 0x0000000304047812 */ /* 0x000fe200078ec0ff */
[----:B------:R-:W-:Y:S01]  /*14290*/  IMAD.X R8, RZ, RZ, UR5, P0 ;  /* 0x00000005ff087e24 */ /* 0x000fe200080e06ff */
[----:B------:R-:W-:-:S04]  /*142a0*/  LOP3.LUT R6, R6, 0x300, RZ, 0xc0, !PT ;  /* 0x0000030006067812 */ /* 0x000fc800078ec0ff */
[----:B------:R-:W-:Y:S02]  /*142b0*/  IADD3 R5, PT, PT, R5, R6, RZ ;  /* 0x0000000605057210 */ /* 0x000fe40007ffe0ff */
[----:B----4-:R-:W-:-:S04]  /*142c0*/  LEA R10, P0, R11, UR12, 0x2 ;  /* 0x0000000c0b0a7c11 */ /* 0x010fc8000f8010ff */
[----:B------:R-:W-:Y:S01]  /*142d0*/  LEA.HI.X R11, R11, UR13, R8, 0x2, P0 ;  /* 0x0000000d0b0b7c11 */ /* 0x000fe200080f1408 */
[----:B---3--:R-:W-:Y:S01]  /*142e0*/  ULEA UR8, UR9, UR8, 0x18 ;  /* 0x0000000809087291 */ /* 0x008fe2000f8ec0ff */
[----:B------:R-:W-:-:S05]  /*142f0*/  IMAD.MOV R8, RZ, RZ, -R4 ;  /* 0x000000ffff087224 */ /* 0x000fca00078e0a04 */
[----:B------:R-:W-:-:S07]  /*14300*/  IADD3 R4, PT, PT, R0, UR8, RZ ;  /* 0x0000000800047c10 */ /* 0x000fce000fffe0ff */
.L_x_1016:
[----:B---3--:R-:W2:Y:S01]  /*14310*/  LDS R6, [R4] ;  /* 0x0000000004067984 */ /* 0x008ea20000000800 */
[----:B0-----:R-:W-:Y:S01]  /*14320*/  MOV R7, R11 ;  /* 0x0000000b00077202 */ /* 0x001fe20000000f00 */
[----:B------:R-:W-:-:S05]  /*14330*/  VIADD R8, R8, 0x1 ;  /* 0x0000000108087836 */ /* 0x000fca0000000000 */
[----:B------:R-:W-:Y:S01]  /*14340*/  ISETP.NE.AND P0, PT, R8, RZ, PT ;  /* 0x000000ff0800720c */ /* 0x000fe20003f05270 */
[----:B--2---:R-:W-:Y:S01]  /*14350*/  FMUL.FTZ R9, R6, R31 ;  /* 0x0000001f06097220 */ /* 0x004fe20000410000 */
[----:B------:R-:W-:Y:S01]  /*14360*/  IMAD.MOV.U32 R6, RZ, RZ, R10 ;  /* 0x000000ffff067224 */ /* 0x000fe200078e000a */
[----:B------:R-:W-:-:S03]  /*14370*/  IADD3 R10, P2, PT, R10, 0x400, RZ ;  /* 0x000004000a0a7810 */ /* 0x000fc60007f5e0ff */
[----:B------:R0:W-:Y:S01]  /*14380*/  STS [R4], R9 ;  /* 0x0000000904007388 */ /* 0x0001e20000000800 */
[----:B------:R-:W-:-:S03]  /*14390*/  IADD3.X R11, PT, PT, RZ, R11, RZ, P2, !PT ;  /* 0x0000000bff0b7210 */ /* 0x000fc600017fe4ff */
[----:B------:R3:W-:Y:S01]  /*143a0*/  STG.E desc[UR36][R6.64], R9 ;  /* 0x0000000906007986 */ /* 0x0007e2000c101924 */
[----:B0-----:R-:W-:Y:S02]  /*143b0*/  VIADD R4, R4, 0x400 ;  /* 0x0000040004047836 */ /* 0x001fe40000000000 */
[----:B------:R-:W-:Y:S05]  /*143c0*/  @P0 BRA `(.L_x_1016) ;  /* 0xfffffffc00d00947 */ /* 0x000fea000383ffff */
.L_x_1015:
[----:B------:R-:W-:Y:S05]  /*143d0*/  BSYNC.RECONVERGENT B1 ;  /* 0x0000000000017941 */ /* 0x000fea0003800200 */
.L_x_1014:
[----:B------:R-:W-:Y:S05]  /*143e0*/  @!P1 BRA `(.L_x_1004) ;  /* 0x0000000800749947 */ /* 0x000fea0003800000 */
[----:B------:R-:W4:Y:S01]  /*143f0*/  S2R R8, SR_CgaCtaId ;  /* 0x0000000000087919 */ /* 0x000f220000008800 */
[----:B------:R-:W5:Y:S01]  /*14400*/  LDCU.64 UR8, c[0x0][0x480] ;  /* 0x00009000ff0877ac */ /* 0x000f620008000a00 */
[C---:B---3--:R-:W-:Y:S01]  /*14410*/  IADD3 R6, P0, PT, R5.reuse, UR4, RZ ;  /* 0x0000000405067c10 */ /* 0x048fe2000ff1e0ff */
[----:B------:R-:W-:Y:S01]  /*14420*/  BSSY.RECONVERGENT B1, `(.L_x_1017) ;  /* 0x000005b000017945 */ /* 0x000fe20003800200 */
[----:B------:R-:W-:Y:S02]  /*14430*/  IADD3 R11, PT, PT, -R5, UR42, RZ ;  /* 0x0000002a050b7c10 */ /* 0x000fe4000fffe1ff */
[----:B0-----:R-:W-:Y:S02]  /*14440*/  IADD3.X R7, PT, PT, RZ, UR5, RZ, P0, !PT ;  /* 0x00000005ff077c10 */ /* 0x001fe400087fe4ff */
[----:B------:R-:W-:Y:S02]  /*14450*/  MOV R4, 0x400 ;  /* 0x0000040000047802 */ /* 0x000fe40000000f00 */
[----:B------:R-:W-:-:S02]  /*14460*/  ISETP.GT.AND P1, PT, R11, 0xc00, PT ;  /* 0x00000c000b00780c */ /* 0x000fc40003f24270 */
[----:B-----5:R-:W-:-:S04]  /*14470*/  LEA R9, P0, R6, UR8, 0x2 ;  /* 0x0000000806097c11 */ /* 0x020fc8000f8010ff */
[----:B------:R-:W-:Y:S01]  /*14480*/  LEA.HI.X R10, R6, UR9, R7, 0x2, P0 ;  /* 0x00000009060a7c11 */ /* 0x000fe200080f1407 */
[----:B------:R-:W-:Y:S01]  /*14490*/  VIADD R7, R4, 0x440 ;  /* 0x0000044004077836 */ /* 0x000fe20000000000 */
[----:B------:R-:W-:Y:S02]  /*144a0*/  SHF.L.U32 R4, R3, 0x2, RZ ;  /* 0x0000000203047819 */ /* 0x000fe400000006ff */
[----:B------:R-:W-:-:S03]  /*144b0*/  IADD3 R6, P0, PT, R9, 0x800, RZ ;  /* 0x0000080009067810 */ /* 0x000fc60007f1e0ff */
[----:B------:R-:W-:Y:S01]  /*144c0*/  IMAD R4, R5, 0x4, -R4 ;  /* 0x0000000405047824 */ /* 0x000fe200078e0a04 */
[----:B----4-:R-:W-:Y:S02]  /*144d0*/  LEA R9, R8, R7, 0x18 ;  /* 0x0000000708097211 */ /* 0x010fe400078ec0ff */
[----:B------:R-:W-:Y:S02]  /*144e0*/  IADD3.X R7, PT, PT, RZ, R10, RZ, P0, !PT ;  /* 0x0000000aff077210 */ /* 0x000fe400007fe4ff */
[----:B------:R-:W-:Y:S02]  /*144f0*/  IADD3 R4, PT, PT, R4, 0x800, R9 ;  /* 0x0000080004047810 */ /* 0x000fe40007ffe009 */
[----:B------:R-:W-:Y:S01]  /*14500*/  PLOP3.LUT P0, PT, PT, PT, PT, 0x80, 0x8 ;  /* 0x000000000008781c */ /* 0x000fe20003f0f070 */
[----:B------:R-:W-:-:S12]  /*14510*/  @!P1 BRA `(.L_x_1018) ;  /* 0x00000004002c9947 */ /* 0x000fd80003800000 */
[----:B------:R-:W-:Y:S01]  /*14520*/  IMAD.U32 R30, RZ, RZ, UR42 ;  /* 0x0000002aff1e7e24 */ /* 0x000fe2000f8e00ff */
[----:B------:R-:W-:-:S04]  /*14530*/  PLOP3.LUT P0, PT, PT, PT, PT, 0x8, 0x80 ;  /* 0x000000000080781c */ /* 0x000fc80003f0e170 */
[----:B------:R-:W-:-:S09]  /*14540*/  IADD3 R30, PT, PT, R30, -0xc00, RZ ;  /* 0xfffff4001e1e7810 */ /* 0x000fd20007ffe0ff */
.L_x_1019:
[----:B------:R-:W2:Y:S01]  /*14550*/  LDS R8, [R4+-0x800] ;  /* 0xfff8000004087984 */ /* 0x000ea20000000800 */
[----:B------:R-:W-:-:S03]  /*14560*/  VIADD R5, R5, 0x1000 ;  /* 0x0000100005057836 */ /* 0x000fc60000000000 */
[----:B------:R-:W0:Y:S02]  /*14570*/  LDS R10, [R4+-0x400] ;  /* 0xfffc0000040a7984 */ /* 0x000e240000000800 */
[----:B------:R-:W-:Y:S02]  /*14580*/  ISETP.GE.AND P2, PT, R5, R30, PT ;  /* 0x0000001e0500720c */ /* 0x000fe40003f46270 */
[----:B------:R-:W3:Y:S04]  /*14590*/  LDS R14, [R4+0x400] ;  /* 0x00040000040e7984 */ /* 0x000ee80000000800 */
[----:B------:R-:W4:Y:S04]  /*145a0*/  LDS R13, [R4] ;  /* 0x00000000040d7984 */ /* 0x000f280000000800 */
[----:B------:R-:W-:Y:S04]  /*145b0*/  LDS R22, [R4+0x1400] ;  /* 0x0014000004167984 */ /* 0x000fe80000000800 */
[----:B------:R-:W-:Y:S04]  /*145c0*/  LDS R24, [R4+0x1c00] ;  /* 0x001c000004187984 */ /* 0x000fe80000000800 */
[----:B------:R-:W5:Y:S04]  /*145d0*/  LDS R16, [R4+0x800] ;  /* 0x0008000004107984 */ /* 0x000f680000000800 */
[----:B------:R-:W1:Y:S04]  /*145e0*/  LDS R18, [R4+0xc00] ;  /* 0x000c000004127984 */ /* 0x000e680000000800 */
[----:B------:R-:W1:Y:S04]  /*145f0*/  LDS R20, [R4+0x1000] ;  /* 0x0010000004147984 */ /* 0x000e680000000800 */
[----:B------:R-:W1:Y:S01]  /*14600*/  LDS R23, [R4+0x1800] ;  /* 0x0018000004177984 */ /* 0x000e620000000800 */
[----:B--2---:R-:W-:-:S03]  /*14610*/  FMUL.FTZ R9, R31, R8 ;  /* 0x000000081f097220 */ /* 0x004fc60000410000 */
[----:B------:R-:W2:Y:S01]  /*14620*/  LDS R25, [R4+0x2000] ;  /* 0x0020000004197984 */ /* 0x000ea20000000800 */
[----:B0-----:R-:W-:-:S03]  /*14630*/  FMUL.FTZ R11, R31, R10 ;  /* 0x0000000a1f0b7220 */ /* 0x001fc60000410000 */
[----:B------:R-:W-:Y:S01]  /*14640*/  LDS R8, [R4+0x3400] ;  /* 0x0034000004087984 */ /* 0x000fe20000000800 */
[----:B---3--:R-:W-:-:S03]  /*14650*/  FMUL.FTZ R15, R31, R14 ;  /* 0x0000000e1f0f7220 */ /* 0x008fc60000410000 */
[----:B------:R-:W-:Y:S01]  /*14660*/  LDS R26, [R4+0x2400] ;  /* 0x00240000041a7984 */ /* 0x000fe20000000800 */
[----:B----4-:R-:W-:-:S03]  /*14670*/  FMUL.FTZ R13, R31, R13 ;  /* 0x0000000d1f0d7220 */ /* 0x010fc60000410000 */
[----:B------:R-:W0:Y:S04]  /*14680*/  LDS R27, [R4+0x2800] ;  /* 0x00280000041b7984 */ /* 0x000e280000000800 */
[----:B------:R-:W-:Y:S04]  /*14690*/  LDS R28, [R4+0x2c00] ;  /* 0x002c0000041c7984 */ /* 0x000fe80000000800 */
[----:B------:R-:W3:Y:S01]  /*146a0*/  LDS R29, [R4+0x3000] ;  /* 0x00300000041d7984 */ /* 0x000ee20000000800 */
[----:B-----5:R-:W-:-:S03]  /*146b0*/  FMUL.FTZ R17, R31, R16 ;  /* 0x000000101f117220 */ /* 0x020fc60000410000 */
[----:B------:R-:W-:Y:S01]  /*146c0*/  STG.E desc[UR36][R6.64+-0x800], R9 ;  /* 0xfff8000906007986 */ /* 0x000fe2000c101924 */
[----:B-1----:R-:W-:-:S03]  /*146d0*/  FMUL.FTZ R19, R31, R18 ;  /* 0x000000121f137220 */ /* 0x002fc60000410000 */
[----:B------:R1:W-:Y:S01]  /*146e0*/  STS [R4+-0x800], R9 ;  /* 0xfff8000904007388 */ /* 0x0003e20000000800 */
[----:B------:R-:W-:-:S03]  /*146f0*/  FMUL.FTZ R21, R31, R20 ;  /* 0x000000141f157220 */ /* 0x000fc60000410000 */
[----:B------:R-:W-:Y:S01]  /*14700*/  STG.E desc[UR36][R6.64+-0x400], R11 ;  /* 0xfffc000b06007986 */ /* 0x000fe2000c101924 */
[----:B------:R-:W-:-:S03]  /*14710*/  FMUL.FTZ R23, R31, R23 ;  /* 0x000000171f177220 */ /* 0x000fc60000410000 */
[----:B------:R4:W-:Y:S01]  /*14720*/  STS [R4+-0x400], R11 ;  /* 0xfffc000b04007388 */ /* 0x0009e20000000800 */
[----:B-1----:R-:W-:-:S03]  /*14730*/  FMUL.FTZ R9, R31, R22 ;  /* 0x000000161f097220 */ /* 0x002fc60000410000 */
[----:B------:R-:W-:Y:S01]  /*14740*/  STG.E desc[UR36][R6.64+0x400], R15 ;  /* 0x0004000f06007986 */ /* 0x000fe2000c101924 */
[----:B--2---:R-:W-:-:S03]  /*14750*/  FMUL.FTZ R25, R31, R25 ;  /* 0x000000191f197220 */ /* 0x004fc60000410000 */
[----:B------:R1:W-:Y:S01]  /*14760*/  STS [R4+0x400], R15 ;  /* 0x0004000f04007388 */ /* 0x0003e20000000800 */
[----:B----4-:R-:W-:-:S03]  /*14770*/  FMUL.FTZ R11, R31, R24 ;  /* 0x000000181f0b7220 */ /* 0x010fc60000410000 */
[----:B------:R-:W-:Y:S04]  /*14780*/  STG.E desc[UR36][R6.64], R13 ;  /* 0x0000000d06007986 */ /* 0x000fe8000c101924 */
[----:B------:R2:W-:Y:S01]  /*14790*/  STS [R4], R13 ;  /* 0x0000000d04007388 */ /* 0x0005e20000000800 */
[C---:B0-----:R-:W-:Y:S01]  /*147a0*/  FMUL.FTZ R27, R31.reuse, R27 ;  /* 0x0000001b1f1b7220 */ /* 0x041fe20000410000 */
[C---:B-1----:R-:W-:Y:S01]  /*147b0*/  FMUL.FTZ R15, R31.reuse, R8 ;  /* 0x000000081f0f7220 */ /* 0x042fe20000410000 */
[----:B------:R-:W-:Y:S01]  /*147c0*/  IADD3 R8, P1, PT, R6, 0x4000, RZ ;  /* 0x0000400006087810 */ /* 0x000fe20007f3e0ff */
[----:B------:R-:W-:Y:S04]  /*147d0*/  STG.E desc[UR36][R6.64+0x1400], R9 ;  /* 0x0014000906007986 */ /* 0x000fe8000c101924 */
[----:B------:R0:W-:Y:S01]  /*147e0*/  STS [R4+0x1400], R9 ;  /* 0x0014000904007388 */ /* 0x0001e20000000800 */
[C---:B---3--:R-:W-:Y:S01]  /*147f0*/  FMUL.FTZ R29, R31.reuse, R29 ;  /* 0x0000001d1f1d7220 */ /* 0x048fe20000410000 */
[----:B--2---:R-:W-:-:S02]  /*14800*/  FMUL.FTZ R13, R31, R26 ;  /* 0x0000001a1f0d7220 */ /* 0x004fc40000410000 */
[----:B------:R-:W-:Y:S04]  /*14810*/  STG.E desc[UR36][R6.64+0x1c00], R11 ;  /* 0x001c000b06007986 */ /* 0x000fe8000c101924 */
[----:B------:R1:W-:Y:S01]  /*14820*/  STS [R4+0x1c00], R11 ;  /* 0x001c000b04007388 */ /* 0x0003e20000000800 */
[----:B0-----:R-:W-:-:S03]  /*14830*/  FMUL.FTZ R9, R31, R28 ;  /* 0x0000001c1f097220 */ /* 0x001fc60000410000 */
[----:B------:R-:W-:Y:S04]  /*14840*/  STG.E desc[UR36][R6.64+0x800], R17 ;  /* 0x0008001106007986 */ /* 0x000fe8000c101924 */
[----:B------:R-:W-:Y:S01]  /*14850*/  STS [R4+0x800], R17 ;  /* 0x0008001104007388 */ /* 0x000fe20000000800 */
[----:B-1----:R-:W-:-:S03]  /*14860*/  IADD3.X R11, PT, PT, RZ, R7, RZ, P1, !PT ;  /* 0x00000007ff0b7210 */ /* 0x002fc60000ffe4ff */
[----:B------:R-:W-:Y:S04]  /*14870*/  STG.E desc[UR36][R6.64+0xc00], R19 ;  /* 0x000c001306007986 */ /* 0x000fe8000c101924 */
[----:B------:R-:W-:Y:S04]  /*14880*/  STS [R4+0xc00], R19 ;  /* 0x000c001304007388 */ /* 0x000fe80000000800 */
        /* <DEDUP_REMOVED lines=14> */
[----:B------:R0:W-:Y:S04]  /*14970*/  STG.E desc[UR36][R6.64+0x3400], R15 ;  /* 0x0034000f06007986 */ /* 0x0001e8000c101924 */
[----:B------:R1:W-:Y:S01]  /*14980*/  STS [R4+0x3400], R15 ;  /* 0x0034000f04007388 */ /* 0x0003e20000000800 */
[----:B0-----:R-:W-:Y:S01]  /*14990*/  MOV R6, R8 ;  /* 0x0000000800067202 */ /* 0x001fe20000000f00 */
[----:B------:R-:W-:-:S02]  /*149a0*/  IMAD.MOV.U32 R7, RZ, RZ, R11 ;  /* 0x000000ffff077224 */ /* 0x000fc400078e000b */
[----:B-1----:R-:W-:Y:S01]  /*149b0*/  VIADD R4, R4, 0x4000 ;  /* 0x0000400004047836 */ /* 0x002fe20000000000 */
[----:B------:R-:W-:Y:S06]  /*149c0*/  @!P2 BRA `(.L_x_1019) ;  /* 0xfffffff800e0a947 */ /* 0x000fec000383ffff */
.L_x_1018:
[----:B------:R-:W-:Y:S05]  /*149d0*/  BSYNC.RECONVERGENT B1 ;  /* 0x0000000000017941 */ /* 0x000fea0003800200 */
.L_x_1017:
        /* <DEDUP_REMOVED lines=15> */
[----:B------:R-:W-:Y:S01]  /*14ad0*/  IADD3 R8, P1, PT, R6, 0x2000, RZ ;  /* 0x0000200006087810 */ /* 0x000fe20007f3e0ff */
[----:B0-----:R-:W-:-:S03]  /*14ae0*/  FMUL.FTZ R11, R31, R10 ;  /* 0x0000000a1f0b7220 */ /* 0x001fc60000410000 */
[----:B------:R-:W-:Y:S01]  /*14af0*/  STG.E desc[UR36][R6.64+-0x800], R9 ;  /* 0xfff8000906007986 */ /* 0x000fe2000c101924 */
[----:B---3--:R-:W-:-:S03]  /*14b00*/  FMUL.FTZ R13, R31, R13 ;  /* 0x0000000d1f0d7220 */ /* 0x008fc60000410000 */
[----:B------:R-:W-:Y:S01]  /*14b10*/  STS [R4+-0x800], R9 ;  /* 0xfff8000904007388 */ /* 0x000fe20000000800 */
[----:B----4-:R-:W-:-:S03]  /*14b20*/  FMUL.FTZ R15, R31, R14 ;  /* 0x0000000e1f0f7220 */ /* 0x010fc60000410000 */
[----:B------:R-:W-:Y:S01]  /*14b30*/  STG.E desc[UR36][R6.64+-0x400], R11 ;  /* 0xfffc000b06007986 */ /* 0x000fe2000c101924 */
[----:B-----5:R-:W-:-:S03]  /*14b40*/  FMUL.FTZ R17, R31, R16 ;  /* 0x000000101f117220 */ /* 0x020fc60000410000 */
[----:B------:R0:W-:Y:S01]  /*14b50*/  STS [R4+-0x400], R11 ;  /* 0xfffc000b04007388 */ /* 0x0001e20000000800 */
[----:B-1----:R-:W-:-:S03]  /*14b60*/  FMUL.FTZ R19, R31, R18 ;  /* 0x000000121f137220 */ /* 0x002fc60000410000 */
[----:B------:R-:W-:Y:S01]  /*14b70*/  STG.E desc[UR36][R6.64], R13 ;  /* 0x0000000d06007986 */ /* 0x000fe2000c101924 */
[----:B------:R-:W-:-:S03]  /*14b80*/  FMUL.FTZ R21, R31, R20 ;  /* 0x000000141f157220 */ /* 0x000fc60000410000 */
[----:B------:R-:W-:Y:S01]  /*14b90*/  STS [R4], R13 ;  /* 0x0000000d04007388 */ /* 0x000fe20000000800 */
[----:B0-----:R-:W-:Y:S01]  /*14ba0*/  IADD3.X R11, PT, PT, RZ, R7, RZ, P1, !PT ;  /* 0x00000007ff0b7210 */ /* 0x001fe20000ffe4ff */
[----:B------:R-:W-:Y:S02]  /*14bb0*/  FMUL.FTZ R9, R31, R22 ;  /* 0x000000161f097220 */ /* 0x000fe40000410000 */
        /* <DEDUP_REMOVED lines=10> */
[----:B0-----:R-:W-:Y:S01]  /*14c60*/  IMAD.MOV.U32 R6, RZ, RZ, R8 ;  /* 0x000000ffff067224 */ /* 0x001fe200078e0008 */
[----:B------:R-:W-:-:S02]  /*14c70*/  MOV R7, R11 ;  /* 0x0000000b00077202 */ /* 0x000fc40000000f00 */
[----:B-1----:R-:W-:-:S07]  /*14c80*/  IADD3 R4, PT, PT, R4, 0x2000, RZ ;  /* 0x0000200004047810 */ /* 0x002fce0007ffe0ff */
.L_x_1021:
[----:B------:R-:W-:Y:S05]  /*14c90*/  BSYNC.RECONVERGENT B1 ;  /* 0x0000000000017941 */ /* 0x000fea0003800200 */
.L_x_1020:
        /* <DEDUP_REMOVED lines=8> */
[----:B------:R0:W-:Y:S01]  /*14d20*/  STG.E desc[UR36][R6.64+-0x800], R5 ;  /* 0xfff8000506007986 */ /* 0x0001e2000c101924 */
[----:B---3--:R-:W-:-:S03]  /*14d30*/  FMUL.FTZ R11, R10, R31 ;  /* 0x0000001f0a0b7220 */ /* 0x008fc60000410000 */
[----:B------:R0:W-:Y:S01]  /*14d40*/  STS [R4+-0x800], R5 ;  /* 0xfff8000504007388 */ /* 0x0001e20000000800 */
[----:B----4-:R-:W-:-:S03]  /*14d50*/  FMUL.FTZ R13, R13, R31 ;  /* 0x0000001f0d0d7220 */ /* 0x010fc60000410000 */
[----:B------:R0:W-:Y:S04]  /*14d60*/  STG.E desc[UR36][R6.64+-0x400], R9 ;  /* 0xfffc000906007986 */ /* 0x0001e8000c101924 */
[----:B------:R0:W-:Y:S04]  /*14d70*/  STS [R4+-0x400], R9 ;  /* 0xfffc000904007388 */ /* 0x0001e80000000800 */
[----:B------:R0:W-:Y:S04]  /*14d80*/  STG.E desc[UR36][R6.64], R11 ;  /* 0x0000000b06007986 */ /* 0x0001e8000c101924 */
[----:B------:R0:W-:Y:S04]  /*14d90*/  STS [R4], R11 ;  /* 0x0000000b04007388 */ /* 0x0001e80000000800 */
[----:B------:R0:W-:Y:S04]  /*14da0*/  STG.E desc[UR36][R6.64+0x400], R13 ;  /* 0x0004000d06007986 */ /* 0x0001e8000c101924 */
[----:B------:R0:W-:Y:S02]  /*14db0*/  STS [R4+0x400], R13 ;  /* 0x0004000d04007388 */ /* 0x0001e40000000800 */
.L_x_1004:
[----:B------:R-:W-:Y:S05]  /*14dc0*/  BSYNC.RECONVERGENT B0 ;  /* 0x0000000000007941 */ /* 0x000fea0003800200 */
.L_x_1003:
[----:B------:R-:W4:Y:S01]  /*14dd0*/  LDCU UR8, c[0x0][0x40c] ;  /* 0x00008180ff0877ac */ /* 0x000f220008000800 */
[----:B------:R-:W5:Y:S01]  /*14de0*/  S2UR UR9, SR_CgaCtaId ;  /* 0x00000000000979c3 */ /* 0x000f620000008800 */
[----:B------:R-:W-:Y:S01]  /*14df0*/  SHF.L.U32 R18, R2, 0x4, RZ ;  /* 0x0000000402127819 */ /* 0x000fe200000006ff */
[----:B------:R-:W-:Y:S01]  /*14e00*/  BSSY.RECONVERGENT B0, `(.L_x_1022) ;  /* 0x000001b000007945 */ /* 0x000fe20003800200 */
[----:B------:R-:W-:Y:S01]  /*14e10*/  USHF.R.S32.HI UR4, URZ, 0x1f, UR41 ;  /* 0x0000001fff047899 */ /* 0x000fe20008011429 */
[----:B0-----:R-:W-:Y:S01]  /*14e20*/  LOP3.LUT R13, R0, 0x7c, RZ, 0xc0, !PT ;  /* 0x0000007c000d7812 */ /* 0x001fe200078ec0ff */
[----:B------:R-:W-:Y:S01]  /*14e30*/  UMOV UR5, 0x400 ;  /* 0x0000040000057882 */ /* 0x000fe20000000000 */
[----:B---3--:R-:W-:Y:S01]  /*14e40*/  CS2R R6, SRZ ;  /* 0x0000000000067805 */ /* 0x008fe2000001ff00 */
[----:B------:R-:W-:Y:S01]  /*14e50*/  ULEA.HI UR4, UR4, UR41, URZ, 0x3 ;  /* 0x0000002904047291 */ /* 0x000fe2000f8f18ff */
[----:B------:R-:W-:Y:S02]  /*14e60*/  CS2R R4, SRZ ;  /* 0x0000000000047805 */ /* 0x000fe4000001ff00 */
[----:B------:R-:W-:Y:S01]  /*14e70*/  LOP3.LUT R18, R18, 0x1f0, RZ, 0xc0, !PT ;  /* 0x000001f012127812 */ /* 0x000fe200078ec0ff */
[----:B------:R-:W-:-:S04]  /*14e80*/  ULOP3.LUT UR4, UR4, 0xfffffff8, URZ, 0xc0, !UPT ;  /* 0xfffffff804047892 */ /* 0x000fc8000f8ec0ff */
[----:B------:R-:W-:Y:S01]  /*14e90*/  UIADD3 UR4, UPT, UPT, UR41, -UR4, URZ ;  /* 0x8000000429047290 */ /* 0x000fe2000fffe0ff */
[----:B----4-:R-:W-:Y:S01]  /*14ea0*/  IMAD.U32 R40, RZ, RZ, UR8 ;  /* 0x00000008ff287e24 */ /* 0x010fe2000f8e00ff */
        /* <DEDUP_REMOVED lines=11> */
[----:B------:R-:W3:Y:S01]  /*14f60*/  LDC.64 R4, c[0x0][0x3b0] ;  /* 0x0000ec00ff047b82 */ /* 0x000ee20000000a00 */
[----:B0-----:R-:W-:-:S05]  /*14f70*/  LEA R7, R0, R13, 0x7 ;  /* 0x0000000d00077211 */ /* 0x001fca00078e38ff */
[----:B---3--:R-:W-:-:S06]  /*14f80*/  IMAD.WIDE.U32 R4, R7, 0x4, R4 ;  /* 0x0000000407047825 */ /* 0x008fcc00078e0004 */
[----:B------:R-:W5:Y:S02]  /*14f90*/  LDG.E.128 R4, desc[UR36][R4.64] ;  /* 0x0000002404047981 */ /* 0x000f64000c1e1d00 */
.L_x_1024:
[----:B-----5:R0:W-:Y:S02]  /*14fa0*/  STS.128 [R18+UR8], R4 ;  /* 0x0000000412007988 */ /* 0x0201e40008000c08 */
.L_x_1023:
[----:B------:R-:W-:Y:S05]  /*14fb0*/  BSYNC.RECONVERGENT B0 ;  /* 0x0000000000007941 */ /* 0x000fea0003800200 */
.L_x_1022:
[----:B------:R-:W3:Y:S01]  /*14fc0*/  LDCU UR12, c[0x0][0x3f4] ;  /* 0x00007e80ff0c77ac */ /* 0x000ee20008000800 */
[----:B------:R-:W4:Y:S01]  /*14fd0*/  LDC.64 R14, c[0x0][0x3c0] ;  /* 0x0000f000ff0e7b82 */ /* 0x000f220000000a00 */
[----:B------:R-:W-:Y:S01]  /*14fe0*/  IADD3 R19, PT, PT, R12, R3, RZ ;  /* 0x000000030c137210 */ /* 0x000fe20007ffe0ff */
[----:B------:R-:W-:Y:S01]  /*14ff0*/  BSSY.RECONVERGENT B0, `(.L_x_1025) ;  /* 0x000009c000007945 */ /* 0x000fe20003800200 */
[----:B------:R-:W5:Y:S01]  /*15000*/  LDCU UR11, c[0x0][0x3f8] ;  /* 0x00007f00ff0b77ac */ /* 0x000f620008000800 */
[----:B------:R-:W-:Y:S01]  /*15010*/  CS2R R10, SRZ ;  /* 0x00000000000a7805 */ /* 0x000fe2000001ff00 */
[----:B------:R-:W-:Y:S01]  /*15020*/  UIADD3 UR5, UPT, UPT, UR5, 0x440, URZ ;  /* 0x0000044005057890 */ /* 0x000fe2000fffe0ff */
[----:B------:R-:W0:Y:S03]  /*15030*/  LDCU UR13, c[0x0][0x40c] ;  /* 0x00008180ff0d77ac */ /* 0x000e260008000800 */
[----:B------:R-:W-:Y:S01]  /*15040*/  ULEA UR5, UR9, UR5, 0x18 ;  /* 0x0000000509057291 */ /* 0x000fe2000f8ec0ff */
[----:B------:R-:W0:Y:S01]  /*15050*/  LDCU.64 UR18, c[0x0][0x3c8] ;  /* 0x00007900ff1277ac */ /* 0x000e220008000a00 */
[----:B---3--:R-:W-:Y:S01]  /*15060*/  IMAD.U32 R22, RZ, RZ, UR12 ;  /* 0x0000000cff167e24 */ /* 0x008fe2000f8e00ff */
[----:B------:R-:W-:-:S03]  /*15070*/  UISETP.LT.AND UP0, UPT, UR41, UR12, UPT ;  /* 0x0000000c2900728c */ /* 0x000fc6000bf01270 */
[----:B------:R-:W-:Y:S01]  /*15080*/  LEA R26, R12, UR5, 0x2 ;  /* 0x000000050c1a7c11 */ /* 0x000fe2000f8e10ff */
[----:B-----5:R-:W-:Y:S01]  /*15090*/  UIMAD UR6, UR6, UR11, UR15 ;  /* 0x0000000b060672a4 */ /* 0x020fe2000f8e020f */
[C---:B------:R-:W-:Y:S01]  /*150a0*/  IMAD R17, R22.reuse, UR33, R13 ;  /* 0x0000002116117c24 */ /* 0x040fe2000f8e020d */
[----:B------:R-:W-:Y:S02]  /*150b0*/  USEL UR10, UR41, UR12, UP0 ;  /* 0x0000000c290a7287 */ /* 0x000fe40008000000 */
[----:B------:R-:W-:Y:S01]  /*150c0*/  USHF.L.U32 UR6, UR6, 0x7, URZ ;  /* 0x0000000706067899 */ /* 0x000fe200080006ff */
[----:B----4-:R-:W-:Y:S01]  /*150d0*/  IMAD.WIDE R16, R17, 0x4, R14 ;  /* 0x0000000411107825 */ /* 0x010fe200078e020e */
[----:B------:R-:W-:Y:S02]  /*150e0*/  BAR.SYNC.DEFER_BLOCKING 0x0 ;  /* 0x0000000000007b1d */ /* 0x000fe40000010000 */
[----:B------:R-:W-:Y:S02]  /*150f0*/  ISETP.GE.AND P0, PT, R19, UR10, PT ;  /* 0x0000000a13007c0c */ /* 0x000fe4000bf06270 */
[----:B------:R-:W-:-:S04]  /*15100*/  IMAD R9, R22, UR6, R13 ;  /* 0x0000000616097c24 */ /* 0x000fc8000f8e020d */
[----:B------:R-:W-:Y:S01]  /*15110*/  IMAD.WIDE R14, R9, 0x4, R14 ;  /* 0x00000004090e7825 */ /* 0x000fe200078e020e */
[----:B------:R-:W-:-:S06]  /*15120*/  CS2R R8, SRZ ;  /* 0x0000000000087805 */ /* 0x000fcc000001ff00 */
[----:B0-----:R-:W-:Y:S05]  /*15130*/  @P0 BRA `(.L_x_1026) ;  /* 0x00000008001c0947 */ /* 0x001fea0003800000 */
[----:B------:R-:W-:Y:S01]  /*15140*/  VIADD R20, R19, 0x8 ;  /* 0x0000000813147836 */ /* 0x000fe20000000000 */
[----:B------:R-:W0:Y:S01]  /*15150*/  LDC.64 R8, c[0x0][0x458] ;  /* 0x00011600ff087b82 */ /* 0x000e220000000a00 */
[----:B------:R-:W-:Y:S01]  /*15160*/  LOP3.LUT R0, RZ, R3, RZ, 0x33, !PT ;  /* 0x00000003ff007212 */ /* 0x000fe200078e33ff */
[----:B------:R-:W-:Y:S01]  /*15170*/  UIMAD UR9, UR39, UR11, UR15 ;  /* 0x0000000b270972a4 */ /* 0x000fe2000f8e020f */
[----:B------:R-:W-:Y:S01]  /*15180*/  BSSY.RECONVERGENT B1, `(.L_x_1027) ;  /* 0x0000031000017945 */ /* 0x000fe20003800200 */
[----:B------:R-:W-:Y:S01]  /*15190*/  VIMNMX R11, PT, PT, R20, UR10, !PT ;  /* 0x0000000a140b7c48 */ /* 0x000fe2000ffe0100 */
[----:B------:R-:W-:-:S03]  /*151a0*/  IMAD R45, R22, UR11, RZ ;  /* 0x0000000b162d7c24 */ /* 0x000fc6000f8e02ff */
[----:B------:R-:W-:Y:S02]  /*151b0*/  IADD3 R21, PT, PT, -R12, R11, R0 ;  /* 0x0000000b0c157210 */ /* 0x000fe40007ffe100 */
[----:B------:R-:W-:Y:S02]  /*151c0*/  MOV R10, UR9 ;  /* 0x00000009000a7c02 */ /* 0x000fe40008000f00 */
[----:B------:R-:W-:Y:S02]  /*151d0*/  LOP3.LUT P0, RZ, R21, 0x8, RZ, 0xc0, !PT ;  /* 0x0000000815ff7812 */ /* 0x000fe4000780c0ff */
[----:B------:R-:W-:Y:S01]  /*151e0*/  MOV R0, R19 ;  /* 0x0000001300007202 */ /* 0x000fe20000000f00 */
[----:B------:R-:W-:Y:S01]  /*151f0*/  IMAD R23, R10, 0x80, R13 ;  /* 0x000000800a177824 */ /* 0x000fe200078e020d */
[----:B------:R-:W-:-:S03]  /*15200*/  CS2R R10, SRZ ;  /* 0x00000000000a7805 */ /* 0x000fc6000001ff00 */
[----:B0-----:R-:W-:Y:S01]  /*15210*/  IMAD.WIDE R22, R23, 0x4, R8 ;  /* 0x0000000417167825 */ /* 0x001fe200078e0208 */
[----:B------:R-:W-:-:S05]  /*15220*/  CS2R R8, SRZ ;  /* 0x0000000000087805 */ /* 0x000fca000001ff00 */
[----:B------:R-:W-:Y:S05]  /*15230*/  @P0 BRA `(.L_x_1028) ;  /* 0x0000000000940947 */ /* 0x000fea0003800000 */
[----:B------:R-:W0:Y:S01]  /*15240*/  LDCU.64 UR16, c[0x0][0x3c8] ;  /* 0x00007900ff1077ac */ /* 0x000e220008000a00 */
[----:B------:R-:W-:-:S05]  /*15250*/  IADD3 R0, P0, PT, R19, UR7, RZ ;  /* 0x0000000713007c10 */ /* 0x000fca000ff1e0ff */
[----:B------:R-:W-:Y:S01]  /*15260*/  IMAD.X R9, RZ, RZ, UR14, P0 ;  /* 0x0000000eff097e24 */ /* 0x000fe200080e06ff */
[----:B0-----:R-:W-:-:S04]  /*15270*/  LEA R10, P0, R0, UR16, 0x2 ;  /* 0x00000010000a7c11 */ /* 0x001fc8000f8010ff */
[----:B------:R-:W-:-:S05]  /*15280*/  LEA.HI.X R11, R0, UR17, R9, 0x2, P0 ;  /* 0x00000011000b7c11 */ /* 0x000fca00080f1409 */
[----:B------:R-:W3:Y:S01]  /*15290*/  LDG.E R10, desc[UR36][R10.64] ;  /* 0x000000240a0a7981 */ /* 0x000ee2000c1e1900 */
[----:B------:R-:W-:Y:S02]  /*152a0*/  SHF.L.U32 R25, R19, 0x7, RZ ;  /* 0x0000000713197819 */ /* 0x000fe400000006ff */
[----:B------:R-:W-:Y:S01]  /*152b0*/  ISETP.NE.AND P0, PT, R40, RZ, PT ;  /* 0x000000ff2800720c */ /* 0x000fe20003f05270 */
[----:B---3--:R-:W-:-:S04]  /*152c0*/  IMAD R0, R45, R10, RZ ;  /* 0x0000000a2d007224 */ /* 0x008fc800078e02ff */
[----:B------:R-:W-:Y:S02]  /*152d0*/  IMAD R9, R0, 0x80, R25 ;  /* 0x0000008000097824 */ /* 0x000fe400078e0219 */
[----:B------:R0:W3:Y:S02]  /*152e0*/  LDS R0, [R26] ;  /* 0x000000001a007984 */ /* 0x0000e40000000800 */
[----:B------:R-:W-:-:S05]  /*152f0*/  IMAD.WIDE R8, R9, 0x4, R16 ;  /* 0x0000000409087825 */ /* 0x000fca00078e0210 */
[----:B--2---:R0:W5:Y:S01]  /*15300*/  LDG.E.128 R28, desc[UR36][R8.64] ;  /* 0x00000024081c7981 */ /* 0x004162000c1e1d00 */
[----:B------:R-:W-:Y:S05]  /*15310*/  @P0 BRA `(.L_x_1029) ;  /* 0x0000000000480947 */ /* 0x000fea0003800000 */
[----:B------:R-:W-:Y:S01]  /*15320*/  UISETP.NE.AND UP0, UPT, UR40, URZ, UPT ;  /* 0x000000ff2800728c */ /* 0x000fe2000bf05270 */
[----:B0-----:R-:W0:Y:S05]  /*15330*/  LDS.128 R8, [R18+UR8] ;  /* 0x0000000812087984 */ /* 0x001e2a0008000c00 */
[----:B------:R-:W-:-:S13]  /*15340*/  PLOP3.LUT P0, PT, PT, PT, UP0, 0x80, 0x8 ;  /* 0x000000000008781c */ /* 0x000fda0003f0f008 */
[----:B------:R-:W2:Y:S01]  /*15350*/  @P0 LDG.E.128 R32, desc[UR36][R22.64] ;  /* 0x0000002416200981 */ /* 0x000ea2000c1e1d00 */
[----:B------:R-:W-:Y:S02]  /*15360*/  PLOP3.LUT P0, PT, PT, PT, UP0, 0x80, 0x8 ;  /* 0x000000000008781c */ /* 0x000fe40003f0f008 */
[----:B------:R-:W-:Y:S02]  /*15370*/  PLOP3.LUT P1, PT, PT, PT, UP0, 0x80, 0x8 ;  /* 0x000000000008781c */ /* 0x000fe40003f2f008 */
[----:B------:R-:W-:Y:S02]  /*15380*/  PLOP3.LUT P2, PT, PT, PT, UP0, 0x80, 0x8 ;  /* 0x000000000008781c */ /* 0x000fe40003f4f008 */
[----:B------:R-:W-:Y:S01]  /*15390*/  PLOP3.LUT P3, PT, PT, PT, UP0, 0x80, 0x8 ;  /* 0x000000000008781c */ /* 0x000fe20003f6f008 */
[----:B0----5:R-:W-:Y:S01]  /*153a0*/  FADD.FTZ R28, R28, R8 ;  /* 0x000000081c1c7221 */ /* 0x021fe20000010000 */
[----:B------:R-:W-:Y:S01]  /*153b0*/  FADD.FTZ R29, R29, R9 ;  /* 0x000000091d1d7221 */ /* 0x000fe20000010000 */
[----:B------:R-:W-:Y:S01]  /*153c0*/  FADD.FTZ R30, R30, R10 ;  /* 0x0000000a1e1e7221 */ /* 0x000fe20000010000 */
[----:B------:R-:W-:Y:S01]  /*153d0*/  FADD.FTZ R31, R31, R11 ;  /* 0x0000000b1f1f7221 */ /* 0x000fe20000010000 */
[----:B------:R-:W-:-:S04]  /*153e0*/  IMAD.WIDE.U32 R8, R25, 0x4, R14 ;  /* 0x0000000419087825 */ /* 0x000fc800078e000e */
[----:B--2---:R-:W-:Y:S01]  /*153f0*/  @P0 FMUL.FTZ R28, R28, R32 ;  /* 0x000000201c1c0220 */ /* 0x004fe20000410000 */
[----:B------:R-:W-:Y:S01]  /*15400*/  @P1 FMUL.FTZ R29, R29, R33 ;  /* 0x000000211d1d1220 */ /* 0x000fe20000410000 */
[----:B------:R-:W-:Y:S02]  /*15410*/  @P2 FMUL.FTZ R30, R30, R34 ;  /* 0x000000221e1e2220 */ /* 0x000fe40000410000 */
[----:B------:R-:W-:-:S05]  /*15420*/  @P3 FMUL.FTZ R31, R31, R35 ;  /* 0x000000231f1f3220 */ /* 0x000fca0000410000 */
[----:B------:R2:W-:Y:S02]  /*15430*/  STG.E.128 desc[UR36][R8.64], R28 ;  /* 0x0000001c08007986 */ /* 0x0005e4000c101d24 */
.L_x_1029:
[C---:B0-23-5:R-:W-:Y:S01]  /*15440*/  FFMA.FTZ R8, R0.reuse, R28, RZ ;  /* 0x0000001c00087223 */ /* 0x06dfe200000100ff */
[C---:B------:R-:W-:Y:S01]  /*15450*/  FFMA.FTZ R9, R0.reuse, R29, RZ ;  /* 0x0000001d00097223 */ /* 0x040fe200000100ff */
[C---:B------:R-:W-:Y:S01]  /*15460*/  FFMA.FTZ R10, R0.reuse, R30, RZ ;  /* 0x0000001e000a7223 */ /* 0x040fe200000100ff */
[----:B------:R-:W-:Y:S01]  /*15470*/  FFMA.FTZ R11, R0, R31, RZ ;  /* 0x0000001f000b7223 */ /* 0x000fe200000100ff */
[----:B------:R-:W-:-:S07]  /*15480*/  MOV R0, R20 ;  /* 0x0000001400007202 */ /* 0x000fce0000000f00 */
.L_x_1028:
[----:B------:R-:W-:Y:S05]  /*15490*/  BSYNC.RECONVERGENT B1 ;  /* 0x0000000000017941 */ /* 0x000fea0003800200 */
.L_x_1027:
[----:B------:R-:W-:-:S13]  /*154a0*/  ISETP.GE.U32.AND P0, PT, R21, 0x8, PT ;  /* 0x000000081500780c */ /* 0x000fda0003f06070 */
[----:B------:R-:W-:Y:S05]  /*154b0*/  @!P0 BRA `(.L_x_1026) ;  /* 0x00000004003c8947 */ /* 0x000fea0003800000 */
[----:B------:R-:W-:Y:S01]  /*154c0*/  IMAD.SHL.U32 R21, R3, 0x4, RZ ;  /* 0x0000000403157824 */ /* 0x000fe200078e00ff */
[----:B------:R-:W-:Y:S01]  /*154d0*/  MOV R27, UR5 ;  /* 0x00000005001b7c02 */ /* 0x000fe20008000f00 */
[----:B------:R-:W-:Y:S01]  /*154e0*/  IMAD.SHL.U32 R28, R45, 0x80, RZ ;  /* 0x000000802d1c7824 */ /* 0x000fe200078e00ff */
[----:B------:R-:W-:Y:S01]  /*154f0*/  ISETP.NE.AND P0, PT, R40, RZ, PT ;  /* 0x000000ff2800720c */ /* 0x000fe20003f05270 */
[C---:B------:R-:W-:Y:S01]  /*15500*/  IMAD R20, R0.reuse, 0x4, -R21 ;  /* 0x0000000400147824 */ /* 0x040fe200078e0a15 */
[----:B------:R-:W-:-:S04]  /*15510*/  SHF.L.U32 R29, R0, 0x7, RZ ;  /* 0x00000007001d7819 */ /* 0x000fc800000006ff */
[----:B------:R-:W-:-:S07]  /*15520*/  IADD3 R27, PT, PT, R20, 0x20, R27 ;  /* 0x00000020141b7810 */ /* 0x000fce0007ffe01b */
.L_x_1033:
[----:B------:R-:W-:-:S04]  /*15530*/  IADD3 R20, P1, PT, R0, UR7, RZ ;  /* 0x0000000700147c10 */ /* 0x000fc8000ff3e0ff */
[----:B------:R-:W-:Y:S02]  /*15540*/  IADD3.X R21, PT, PT, RZ, UR14, RZ, P1, !PT ;  /* 0x0000000eff157c10 */ /* 0x000fe40008ffe4ff */
[----:B------:R-:W-:-:S04]  /*15550*/  LEA R24, P1, R20, UR18, 0x2 ;  /* 0x0000001214187c11 */ /* 0x000fc8000f8210ff */
[----:B------:R-:W-:-:S05]  /*15560*/  LEA.HI.X R25, R20, UR19, R21, 0x2, P1 ;  /* 0x0000001314197c11 */ /* 0x000fca00088f1415 */
[----:B------:R-:W3:Y:S02]  /*15570*/  LDG.E R20, desc[UR36][R24.64] ;  /* 0x0000002418147981 */ /* 0x000ee4000c1e1900 */
[----:B---3--:R-:W-:-:S04]  /*15580*/  IMAD R21, R20, R28, R29 ;  /* 0x0000001c14157224 */ /* 0x008fc800078e021d */
[----:B------:R-:W-:-:S05]  /*15590*/  IMAD.WIDE R20, R21, 0x4, R16 ;  /* 0x0000000415147825 */ /* 0x000fca00078e0210 */
[----:B------:R0:W5:Y:S01]  /*155a0*/  LDG.E.128 R32, desc[UR36][R20.64] ;  /* 0x0000002414207981 */ /* 0x000162000c1e1d00 */
[----:B------:R-:W-:Y:S04]  /*155b0*/  BSSY.RECONVERGENT B1, `(.L_x_1030) ;  /* 0x0000014000017945 */ /* 0x000fe80003800200 */
[----:B------:R-:W-:Y:S05]  /*155c0*/  @P0 BRA `(.L_x_1031) ;  /* 0x0000000000480947 */ /* 0x000fea0003800000 */
[----:B------:R-:W-:Y:S01]  /*155d0*/  UISETP.NE.AND UP0, UPT, UR40, URZ, UPT ;  /* 0x000000ff2800728c */ /* 0x000fe2000bf05270 */
[----:B-1----:R-:W1:Y:S05]  /*155e0*/  LDS.128 R36, [R18+UR8] ;  /* 0x0000000812247984 */ /* 0x002e6a0008000c00 */
[----:B------:R-:W-:-:S13]  /*155f0*/  PLOP3.LUT P0, PT, PT, PT, UP0, 0x80, 0x8 ;  /* 0x000000000008781c */ /* 0x000fda0003f0f008 */
[----:B------:R-:W3:Y:S01]  /*15600*/  @P0 LDG.E.128 R40, desc[UR36][R22.64] ;  /* 0x0000002416280981 */ /* 0x000ee2000c1e1d00 */
[----:B------:R-:W-:Y:S01]  /*15610*/  PLOP3.LUT P0, PT, PT, PT, UP0, 0x80, 0x8 ;  /* 0x000000000008781c */ /* 0x000fe20003f0f008 */
[----:B0-----:R-:W-:Y:S01]  /*15620*/  IMAD.WIDE.U32 R20, R29, 0x4, R14 ;  /* 0x000000041d147825 */ /* 0x001fe200078e000e */
[----:B------:R-:W-:Y:S02]  /*15630*/  PLOP3.LUT P1, PT, PT, PT, UP0, 0x80, 0x8 ;  /* 0x000000000008781c */ /* 0x000fe40003f2f008 */
[----:B------:R-:W-:Y:S02]  /*15640*/  PLOP3.LUT P2, PT, PT, PT, UP0, 0x80, 0x8 ;  /* 0x000000000008781c */ /* 0x000fe40003f4f008 */
[----:B------:R-:W-:Y:S01]  /*15650*/  PLOP3.LUT P3, PT, PT, PT, UP0, 0x80, 0x8 ;  /* 0x000000000008781c */ /* 0x000fe20003f6f008 */
[----:B-1---5:R-:W-:Y:S01]  /*15660*/  FADD.FTZ R32, R32, R36 ;  /* 0x0000002420207221 */ /* 0x022fe20000010000 */
[----:B------:R-:W-:Y:S01]  /*15670*/  FADD.FTZ R33, R33, R37 ;  /* 0x0000002521217221 */ /* 0x000fe20000010000 */
[----:B------:R-:W-:Y:S01]  /*15680*/  FADD.FTZ R34, R34, R38 ;  /* 0x0000002622227221 */ /* 0x000fe20000010000 */
[----:B------:R-:W-:-:S03]  /*15690*/  FADD.FTZ R35, R35, R39 ;  /* 0x0000002723237221 */ /* 0x000fc60000010000 */
[----:B---3--:R-:W-:Y:S02]  /*156a0*/  @P0 FMUL.FTZ R32, R32, R40 ;  /* 0x0000002820200220 */ /* 0x008fe40000410000 */
[----:B------:R-:W-:Y:S02]  /*156b0*/  @P1 FMUL.FTZ R33, R33, R41 ;  /* 0x0000002921211220 */ /* 0x000fe40000410000 */
[----:B------:R-:W-:Y:S02]  /*156c0*/  @P2 FMUL.FTZ R34, R34, R42 ;  /* 0x0000002a22222220 */ /* 0x000fe40000410000 */
[----:B------:R-:W-:-:S05]  /*156d0*/  @P3 FMUL.FTZ R35, R35, R43 ;  /* 0x0000002b23233220 */ /* 0x000fca0000410000 */
[----:B------:R3:W-:Y:S02]  /*156e0*/  STG.E.128 desc[UR36][R20.64], R32 ;  /* 0x0000002014007986 */ /* 0x0007e4000c101d24 */
.L_x_1031:
[----:B------:R-:W-:Y:S05]  /*156f0*/  BSYNC.RECONVERGENT B1 ;  /* 0x0000000000017941 */ /* 0x000fea0003800200 */
.L_x_1030:
[----:B------:R-:W0:Y:S04]  /*15700*/  LDG.E R24, desc[UR36][R24.64+0x20] ;  /* 0x0000202418187981 */ /* 0x000e28000c1e1900 */
[----:B--2---:R-:W2:Y:S01]  /*15710*/  LDS R31, [R27+-0x20] ;  /* 0xffffe0001b1f7984 */ /* 0x004ea20000000800 */
[----:B------:R-:W-:Y:S02]  /*15720*/  IMAD.U32 R40, RZ, RZ, UR13 ;  /* 0x0000000dff287e24 */ /* 0x000fe4000f8e00ff */
[----:B0--3--:R-:W-:-:S04]  /*15730*/  IMAD R20, R45, R24, RZ ;  /* 0x000000182d147224 */ /* 0x009fc800078e02ff */
[----:B------:R-:W-:-:S05]  /*15740*/  IMAD R20, R20, 0x80, R29 ;  /* 0x0000008014147824 */ /* 0x000fca00078e021d */
[----:B------:R-:W-:-:S05]  /*15750*/  IADD3 R21, PT, PT, R20, 0x400, RZ ;  /* 0x0000040014157810 */ /* 0x000fca0007ffe0ff */
[----:B------:R-:W-:-:S05]  /*15760*/  IMAD.WIDE R20, R21, 0x4, R16 ;  /* 0x0000000415147825 */ /* 0x000fca00078e0210 */
[----:B-1----:R0:W5:Y:S01]  /*15770*/  LDG.E.128 R36, desc[UR36][R20.64] ;  /* 0x0000002414247981 */ /* 0x002162000c1e1d00 */
[----:B------:R-:W-:Y:S01]  /*15780*/  ISETP.NE.AND P0, PT, R40, RZ, PT ;  /* 0x000000ff2800720c */ /* 0x000fe20003f05270 */
[C---:B--2--5:R-:W-:Y:S01]  /*15790*/  FFMA.FTZ R32, R31.reuse, R32, R8 ;  /* 0x000000201f207223 */ /* 0x064fe20000010008 */
[C---:B------:R-:W-:Y:S01]  /*157a0*/  FFMA.FTZ R30, R31.reuse, R33, R9 ;  /* 0x000000211f1e7223 */ /* 0x040fe20000010009 */
[C---:B------:R-:W-:Y:S01]  /*157b0*/  FFMA.FTZ R25, R31.reuse, R34, R10 ;  /* 0x000000221f197223 */ /* 0x040fe2000001000a */
[----:B------:R-:W-:-:S09]  /*157c0*/  FFMA.FTZ R24, R31, R35, R11 ;  /* 0x000000231f187223 */ /* 0x000fd2000001000b */
[----:B0-----:R-:W-:Y:S05]  /*157d0*/  @P0 BRA `(.L_x_1032) ;  /* 0x00000000004c0947 */ /* 0x001fea0003800000 */
[----:B------:R-:W-:Y:S01]  /*157e0*/  UISETP.NE.AND UP0, UPT, UR40, URZ, UPT ;  /* 0x000000ff2800728c */ /* 0x000fe2000bf05270 */
[----:B------:R-:W0:Y:S05]  /*157f0*/  LDS.128 R48, [R18+UR8] ;  /* 0x0000000812307984 */ /* 0x000e2a0008000c00 */
[----:B------:R-:W-:-:S13]  /*15800*/  PLOP3.LUT P1, PT, PT, PT, UP0, 0x80, 0x8 ;  /* 0x000000000008781c */ /* 0x000fda0003f2f008 */
[----:B------:R-:W2:Y:S01]  /*15810*/  @P1 LDG.E.128 R8, desc[UR36][R22.64] ;  /* 0x0000002416081981 */ /* 0x000ea2000c1e1d00 */
[----:B------:R-:W-:Y:S02]  /*15820*/  PLOP3.LUT P1, PT, PT, PT, UP0, 0x80, 0x8 ;  /* 0x000000000008781c */ /* 0x000fe40003f2f008 */
[----:B------:R-:W-:Y:S02]  /*15830*/  PLOP3.LUT P2, PT, PT, PT, UP0, 0x80, 0x8 ;  /* 0x000000000008781c */ /* 0x000fe40003f4f008 */
[----:B------:R-:W-:Y:S02]  /*15840*/  PLOP3.LUT P3, PT, PT, PT, UP0, 0x80, 0x8 ;  /* 0x000000000008781c */ /* 0x000fe40003f6f008 */
[----:B------:R-:W-:Y:S02]  /*15850*/  PLOP3.LUT P4, PT, PT, PT, UP0, 0x80, 0x8 ;  /* 0x000000000008781c */ /* 0x000fe40003f8f008 */
[----:B------:R-:W-:Y:S01]  /*15860*/  IADD3 R21, PT, PT, R29, 0x400, RZ ;  /* 0x000004001d157810 */ /* 0x000fe20007ffe0ff */
[----:B0-----:R-:W-:Y:S01]  /*15870*/  FADD.FTZ R36, R48, R36 ;  /* 0x0000002430247221 */ /* 0x001fe20000010000 */
[----:B------:R-:W-:Y:S01]  /*15880*/  FADD.FTZ R37, R49, R37 ;  /* 0x0000002531257221 */ /* 0x000fe20000010000 */
[----:B------:R-:W-:Y:S01]  /*15890*/  FADD.FTZ R38, R50, R38 ;  /* 0x0000002632267221 */ /* 0x000fe20000010000 */
[----:B------:R-:W-:Y:S01]  /*158a0*/  FADD.FTZ R39, R51, R39 ;  /* 0x0000002733277221 */ /* 0x000fe20000010000 */
[----:B--2---:R-:W-:-:S02]  /*158b0*/  @P1 FMUL.FTZ R36, R36, R8 ;  /* 0x0000000824241220 */ /* 0x004fc40000410000 */
[----:B------:R-:W-:Y:S02]  /*158c0*/  @P2 FMUL.FTZ R37, R37, R9 ;  /* 0x0000000925252220 */ /* 0x000fe40000410000 */
[----:B------:R-:W-:Y:S02]  /*158d0*/  @P3 FMUL.FTZ R38, R38, R10 ;  /* 0x0000000a26263220 */ /* 0x000fe40000410000 */
[----:B------:R-:W-:Y:S01]  /*158e0*/  @P4 FMUL.FTZ R39, R39, R11 ;  /* 0x0000000b27274220 */ /* 0x000fe20000410000 */
[----:B------:R-:W-:-:S05]  /*158f0*/  IMAD.WIDE.U32 R8, R21, 0x4, R14 ;  /* 0x0000000415087825 */ /* 0x000fca00078e000e */
[----:B------:R0:W-:Y:S02]  /*15900*/  STG.E.128 desc[UR36][R8.64], R36 ;  /* 0x0000002408007986 */ /* 0x0001e4000c101d24 */
.L_x_1032:
[----:B------:R1:W0:Y:S01]  /*15910*/  LDS R11, [R27] ;  /* 0x000000001b0b7984 */ /* 0x0002220000000800 */
[----:B------:R-:W-:Y:S01]  /*15920*/  VIADD R0, R0, 0x10 ;  /* 0x0000001000007836 */ /* 0x000fe20000000000 */
[----:B------:R-:W-:-:S04]  /*15930*/  IADD3 R29, PT, PT, R29, 0x800, RZ ;  /* 0x000008001d1d7810 */ /* 0x000fc80007ffe0ff */
[----:B------:R-:W-:Y:S01]  /*15940*/  ISETP.GE.AND P1, PT, R0, UR10, PT ;  /* 0x0000000a00007c0c */ /* 0x000fe2000bf26270 */
[----:B-1----:R-:W-:Y:S02]  /*15950*/  VIADD R27, R27, 0x40 ;  /* 0x000000401b1b7836 */ /* 0x002fe40000000000 */
[C---:B0-----:R-:W-:Y:S01]  /*15960*/  FFMA.FTZ R8, R11.reuse, R36, R32 ;  /* 0x000000240b087223 */ /* 0x041fe20000010020 */
[C---:B------:R-:W-:Y:S01]  /*15970*/  FFMA.FTZ R9, R11.reuse, R37, R30 ;  /* 0x000000250b097223 */ /* 0x040fe2000001001e */
[C---:B------:R-:W-:Y:S01]  /*15980*/  FFMA.FTZ R10, R11.reuse, R38, R25 ;  /* 0x000000260b0a7223 */ /* 0x040fe20000010019 */
[----:B------:R-:W-:-:S07]  /*15990*/  FFMA.FTZ R11, R11, R39, R24 ;  /* 0x000000270b0b7223 */ /* 0x000fce0000010018 */
[----:B------:R-:W-:Y:S05]  /*159a0*/  @!P1 BRA `(.L_x_1033) ;  /* 0xfffffff800e09947 */ /* 0x000fea000383ffff */
.L_x_1026:
[----:B------:R-:W-:Y:S05]  /*159b0*/  BSYNC.RECONVERGENT B0 ;  /* 0x0000000000007941 */ /* 0x000fea0003800200 */
.L_x_1025:
[----:B------:R-:W-:Y:S01]  /*159c0*/  ISETP.GE.AND P0, PT, R19, UR41, PT ;  /* 0x0000002913007c0c */ /* 0x000fe2000bf06270 */
[----:B------:R-:W0:Y:S01]  /*159d0*/  LDCU UR12, c[0x0][0x40c] ;  /* 0x00008180ff0c77ac */ /* 0x000e220008000800 */
[----:B------:R-:W-:Y:S01]  /*159e0*/  BSSY.RECONVERGENT B0, `(.L_x_1034) ;  /* 0x00000dd000007945 */ /* 0x000fe20003800200 */
[----:B------:R-:W3:Y:S10]  /*159f0*/  LDCU.64 UR16, c[0x0][0x3c8] ;  /* 0x00007900ff1077ac */ /* 0x000ef40008000a00 */
[----:B------:R-:W-:Y:S05]  /*15a00*/  @P0 BRA `(.L_x_1035) ;  /* 0x0000000c00680947 */ /* 0x000fea0003800000 */
[----:B------:R-:W4:Y:S01]  /*15a10*/  LDCU UR9, c[0x0][0x3f8] ;  /* 0x00007f00ff0977ac */ /* 0x000f220008000800 */
[----:B------:R-:W5:Y:S01]  /*15a20*/  LDC R24, c[0x0][0x3f4] ;  /* 0x0000fd00ff187b82 */ /* 0x000f620000000800 */
[----:B------:R-:W-:Y:S01]  /*15a30*/  IADD3 R32, PT, PT, R19, 0x8, RZ ;  /* 0x0000000813207810 */ /* 0x000fe20007ffe0ff */
[----:B------:R-:W-:Y:S01]  /*15a40*/  BSSY.RECONVERGENT B1, `(.L_x_1036) ;  /* 0x000004d000017945 */ /* 0x000fe20003800200 */
[----:B------:R-:W-:Y:S02]  /*15a50*/  LOP3.LUT R0, RZ, R3, RZ, 0x33, !PT ;  /* 0x00000003ff007212 */ /* 0x000fe400078e33ff */
[----:B------:R-:W-:-:S03]  /*15a60*/  VIMNMX R23, PT, PT, R32, UR41, !PT ;  /* 0x0000002920177c48 */ /* 0x000fc6000ffe0100 */
[----:B------:R-:W1:Y:S01]  /*15a70*/  LDC.64 R20, c[0x0][0x458] ;  /* 0x00011600ff147b82 */ /* 0x000e620000000a00 */
[----:B------:R-:W-:-:S04]  /*15a80*/  IADD3 R0, PT, PT, -R12, R23, R0 ;  /* 0x000000170c007210 */ /* 0x000fc80007ffe100 */
[----:B------:R-:W-:Y:S01]  /*15a90*/  LOP3.LUT P0, RZ, R0, 0x8, RZ, 0xc0, !PT ;  /* 0x0000000800ff7812 */ /* 0x000fe2000780c0ff */
[----:B----4-:R-:W-:-:S06]  /*15aa0*/  UIMAD UR10, UR39, UR9, UR15 ;  /* 0x00000009270a72a4 */ /* 0x010fcc000f8e020f */
[----:B------:R-:W-:Y:S02]  /*15ab0*/  IMAD.U32 R22, RZ, RZ, UR10 ;  /* 0x0000000aff167e24 */ /* 0x000fe4000f8e00ff */
[----:B-----5:R-:W-:-:S03]  /*15ac0*/  IMAD R42, R24, UR9, RZ ;  /* 0x00000009182a7c24 */ /* 0x020fc6000f8e02ff */
[----:B------:R-:W-:Y:S01]  /*15ad0*/  LEA R23, R22, R13, 0x7 ;  /* 0x0000000d16177211 */ /* 0x000fe200078e38ff */
[----:B------:R-:W-:-:S04]  /*15ae0*/  IMAD.MOV.U32 R22, RZ, RZ, R19 ;  /* 0x000000ffff167224 */ /* 0x000fc800078e0013 */
[----:B-1----:R-:W-:Y:S01]  /*15af0*/  IMAD.WIDE R20, R23, 0x4, R20 ;  /* 0x0000000417147825 */ /* 0x002fe200078e0214 */
[----:B------:R-:W-:Y:S06]  /*15b00*/  @P0 BRA `(.L_x_1037) ;  /* 0x0000000400000947 */ /* 0x000fec0003800000 */
[----:B------:R-:W-:Y:S02]  /*15b10*/  ISETP.GE.AND P0, PT, R19, R24, PT ;  /* 0x000000181300720c */ /* 0x000fe40003f06270 */
[----:B------:R-:W-:-:S11]  /*15b20*/  MOV R22, R32 ;  /* 0x0000002000167202 */ /* 0x000fd60000000f00 */
[----:B------:R-:W-:Y:S05]  /*15b30*/  @!P0 BRA `(.L_x_1037) ;  /* 0x0000000000f48947 */ /* 0x000fea0003800000 */
[----:B------:R-:W-:Y:S01]  /*15b40*/  IABS R25, R24 ;  /* 0x0000001800197213 */ /* 0x000fe20000000000 */
[----:B------:R-:W1:Y:S01]  /*15b50*/  LDCU.64 UR10, c[0x0][0x3c8] ;  /* 0x00007900ff0a77ac */ /* 0x000e620008000a00 */
[----:B------:R-:W-:Y:S01]  /*15b60*/  IABS R30, R19 ;  /* 0x00000013001e7213 */ /* 0x000fe20000000000 */
[----:B------:R4:W0:Y:S01]  /*15b70*/  LDS R33, [R26] ;  /* 0x000000001a217984 */ /* 0x0008220000000800 */
[----:B------:R-:W2:Y:S01]  /*15b80*/  I2F.RP R27, R25 ;  /* 0x00000019001b7306 */ /* 0x000ea20000209400 */
[----:B------:R-:W-:Y:S02]  /*15b90*/  ISETP.GE.AND P1, PT, R19, RZ, PT ;  /* 0x000000ff1300720c */ /* 0x000fe40003f26270 */
[----:B------:R-:W-:-:S05]  /*15ba0*/  ISETP.NE.AND P2, PT, R24, RZ, PT ;  /* 0x000000ff1800720c */ /* 0x000fca0003f45270 */
[----:B--2---:R-:W2:Y:S02]  /*15bb0*/  MUFU.RCP R27, R27 ;  /* 0x0000001b001b7308 */ /* 0x004ea40000001000 */
[----:B--2---:R-:W-:-:S06]  /*15bc0*/  VIADD R28, R27, 0xffffffe ;  /* 0x0ffffffe1b1c7836 */ /* 0x004fcc0000000000 */
[----:B------:R-:W2:Y:S02]  /*15bd0*/  F2I.FTZ.U32.TRUNC.NTZ R23, R28 ;  /* 0x0000001c00177305 */ /* 0x000ea4000021f000 */
[----:B--2---:R-:W-:-:S05]  /*15be0*/  IADD3 R22, PT, PT, RZ, -R23, RZ ;  /* 0x80000017ff167210 */ /* 0x004fca0007ffe0ff */
[----:B------:R-:W-:Y:S02]  /*15bf0*/  IMAD R29, R22, R25, RZ ;  /* 0x00000019161d7224 */ /* 0x000fe400078e02ff */
[----:B------:R-:W-:-:S04]  /*15c00*/  IMAD.MOV.U32 R22, RZ, RZ, RZ ;  /* 0x000000ffff167224 */ /* 0x000fc800078e00ff */
        /* <DEDUP_REMOVED lines=12> */
[----:B------:R-:W-:Y:S01]  /*15cd0*/  IMAD.X R28, RZ, RZ, UR14, P0 ;  /* 0x0000000eff1c7e24 */ /* 0x000fe200080e06ff */
[----:B-1----:R-:W-:-:S04]  /*15ce0*/  LEA R24, P0, R23, UR10, 0x2 ;  /* 0x0000000a17187c11 */ /* 0x002fc8000f8010ff */
[----:B------:R-:W-:-:S06]  /*15cf0*/  LEA.HI.X R25, R23, UR11, R28, 0x2, P0 ;  /* 0x0000000b17197c11 */ /* 0x000fcc00080f141c */
[----:B------:R-:W2:Y:S01]  /*15d00*/  LDG.E R25, desc[UR36][R24.64] ;  /* 0x0000002418197981 */ /* 0x000ea2000c1e1900 */
[----:B------:R-:W-:Y:S01]  /*15d10*/  ISETP.NE.AND P0, PT, R40, RZ, PT ;  /* 0x000000ff2800720c */ /* 0x000fe20003f05270 */
[----:B--2---:R-:W-:-:S05]  /*15d20*/  IMAD R23, R42, R25, R22 ;  /* 0x000000192a177224 */ /* 0x004fca00078e0216 */
[----:B------:R-:W-:-:S05]  /*15d30*/  SHF.L.U32 R23, R23, 0x7, RZ ;  /* 0x0000000717177819 */ /* 0x000fca00000006ff */
[----:B------:R-:W-:-:S05]  /*15d40*/  IMAD.WIDE R22, R23, 0x4, R16 ;  /* 0x0000000417167825 */ /* 0x000fca00078e0210 */
[----:B------:R4:W5:Y:S01]  /*15d50*/  LDG.E.128 R28, desc[UR36][R22.64] ;  /* 0x00000024161c7981 */ /* 0x000962000c1e1d00 */
[----:B------:R-:W-:Y:S04]  /*15d60*/  BSSY.RECONVERGENT B2, `(.L_x_1038) ;  /* 0x0000015000027945 */ /* 0x000fe80003800200 */
[----:B0-----:R-:W-:Y:S05]  /*15d70*/  @P0 BRA `(.L_x_1039) ;  /* 0x00000000004c0947 */ /* 0x001fea0003800000 */
[----:B------:R-:W-:Y:S01]  /*15d80*/  UISETP.NE.AND UP0, UPT, UR40, URZ, UPT ;  /* 0x000000ff2800728c */ /* 0x000fe2000bf05270 */
[----:B------:R-:W0:Y:S05]  /*15d90*/  LDS.128 R36, [R18+UR8] ;  /* 0x0000000812247984 */ /* 0x000e2a0008000c00 */
[----:B------:R-:W-:-:S13]  /*15da0*/  PLOP3.LUT P0, PT, PT, PT, UP0, 0x80, 0x8 ;  /* 0x000000000008781c */ /* 0x000fda0003f0f008 */
[----:B----4-:R-:W2:Y:S01]  /*15db0*/  @P0 LDG.E.128 R24, desc[UR36][R20.64] ;  /* 0x0000002414180981 */ /* 0x010ea2000c1e1d00 */
[----:B------:R-:W-:Y:S01]  /*15dc0*/  PLOP3.LUT P0, PT, PT, PT, UP0, 0x80, 0x8 ;  /* 0x000000000008781c */ /* 0x000fe20003f0f008 */
[----:B------:R-:W-:Y:S01]  /*15dd0*/  IMAD.SHL.U32 R23, R19, 0x80, RZ ;  /* 0x0000008013177824 */ /* 0x000fe200078e00ff */
[----:B------:R-:W-:Y:S02]  /*15de0*/  PLOP3.LUT P1, PT, PT, PT, UP0, 0x80, 0x8 ;  /* 0x000000000008781c */ /* 0x000fe40003f2f008 */
[----:B------:R-:W-:Y:S01]  /*15df0*/  PLOP3.LUT P2, PT, PT, PT, UP0, 0x80, 0x8 ;  /* 0x000000000008781c */ /* 0x000fe20003f4f008 */
[----:B------:R-:W-:Y:S01]  /*15e00*/  IMAD.WIDE.U32 R22, R23, 0x4, R14 ;  /* 0x0000000417167825 */ /* 0x000fe200078e000e */
[----:B------:R-:W-:-:S03]  /*15e10*/  PLOP3.LUT P3, PT, PT, PT, UP0, 0x80, 0x8 ;  /* 0x000000000008781c */ /* 0x000fc60003f6f008 */
[----:B0----5:R-:W-:Y:S01]  /*15e20*/  FADD.FTZ R28, R36, R28 ;  /* 0x0000001c241c7221 */ /* 0x021fe20000010000 */
[----:B------:R-:W-:Y:S01]  /*15e30*/  FADD.FTZ R29, R37, R29 ;  /* 0x0000001d251d7221 */ /* 0x000fe20000010000 */
[----:B------:R-:W-:Y:S01]  /*15e40*/  FADD.FTZ R30, R38, R30 ;  /* 0x0000001e261e7221 */ /* 0x000fe20000010000 */
[----:B------:R-:W-:Y:S01]  /*15e50*/  FADD.FTZ R31, R39, R31 ;  /* 0x0000001f271f7221 */ /* 0x000fe20000010000 */
[----:B--2---:R-:W-:Y:S02]  /*15e60*/  @P0 FMUL.FTZ R28, R28, R24 ;  /* 0x000000181c1c0220 */ /* 0x004fe40000410000 */
[----:B------:R-:W-:Y:S02]  /*15e70*/  @P1 FMUL.FTZ R29, R29, R25 ;  /* 0x000000191d1d1220 */ /* 0x000fe40000410000 */
[----:B------:R-:W-:Y:S02]  /*15e80*/  @P2 FMUL.FTZ R30, R30, R26 ;  /* 0x0000001a1e1e2220 */ /* 0x000fe40000410000 */
[----:B------:R-:W-:-:S05]  /*15e90*/  @P3 FMUL.FTZ R31, R31, R27 ;  /* 0x0000001b1f1f3220 */ /* 0x000fca0000410000 */
[----:B------:R0:W-:Y:S02]  /*15ea0*/  STG.E.128 desc[UR36][R22.64], R28 ;  /* 0x0000001c16007986 */ /* 0x0001e4000c101d24 */
.L_x_1039:
[----:B---3--:R-:W-:Y:S05]  /*15eb0*/  BSYNC.RECONVERGENT B2 ;  /* 0x0000000000027941 */ /* 0x008fea0003800200 */
.L_x_1038:
[C---:B-----5:R-:W-:Y:S01]  /*15ec0*/  FFMA.FTZ R8, R33.reuse, R28, R8 ;  /* 0x0000001c21087223 */ /* 0x060fe20000010008 */
[C---:B------:R-:W-:Y:S01]  /*15ed0*/  FFMA.FTZ R9, R33.reuse, R29, R9 ;  /* 0x0000001d21097223 */ /* 0x040fe20000010009 */
[C---:B------:R-:W-:Y:S01]  /*15ee0*/  FFMA.FTZ R10, R33.reuse, R30, R10 ;  /* 0x0000001e210a7223 */ /* 0x040fe2000001000a */
[----:B------:R-:W-:Y:S01]  /*15ef0*/  FFMA.FTZ R11, R33, R31, R11 ;  /* 0x0000001f210b7223 */ /* 0x000fe2000001000b */
[----:B0---4-:R-:W-:-:S07]  /*15f00*/  MOV R22, R32 ;  /* 0x0000002000167202 */ /* 0x011fce0000000f00 */
.L_x_1037:
[----:B0--3--:R-:W-:Y:S05]  /*15f10*/  BSYNC.RECONVERGENT B1 ;  /* 0x0000000000017941 */ /* 0x009fea0003800200 */
.L_x_1036:
[----:B------:R-:W-:-:S13]  /*15f20*/  ISETP.GE.U32.AND P0, PT, R0, 0x8, PT ;  /* 0x000000080000780c */ /* 0x000fda0003f06070 */
[----:B------:R-:W-:Y:S05]  /*15f30*/  @!P0 BRA `(.L_x_1035) ;  /* 0x00000008001c8947 */ /* 0x000fea0003800000 */
[----:B------:R-:W-:Y:S01]  /*15f40*/  IMAD.SHL.U32 R19, R3, 0x4, RZ ;  /* 0x0000000403137824 */ /* 0x000fe200078e00ff */
[----:B------:R-:W-:Y:S01]  /*15f50*/  MOV R23, UR5 ;  /* 0x0000000500177c02 */ /* 0x000fe20008000f00 */
[C---:B------:R-:W-:Y:S02]  /*15f60*/  IMAD.SHL.U32 R27, R22.reuse, 0x80, RZ ;  /* 0x00000080161b7824 */ /* 0x040fe400078e00ff */
[C---:B------:R-:W-:Y:S01]  /*15f70*/  IMAD R0, R22.reuse, 0x4, -R19 ;  /* 0x0000000416007824 */ /* 0x040fe200078e0a13 */
[----:B------:R-:W-:-:S04]  /*15f80*/  IADD3 R19, PT, PT, R22, 0x8, RZ ;  /* 0x0000000816137810 */ /* 0x000fc80007ffe0ff */
[----:B------:R-:W-:-:S07]  /*15f90*/  IADD3 R0, PT, PT, R0, 0x20, R23 ;  /* 0x0000002000007810 */ /* 0x000fce0007ffe017 */
.L_x_1046:
[----:B------:R-:W0:Y:S01]  /*15fa0*/  LDC R40, c[0x0][0x3f4] ;  /* 0x0000fd00ff287b82 */ /* 0x000e220000000800 */
[----:B------:R-:W-:Y:S01]  /*15fb0*/  IADD3 R24, PT, PT, R19, -0x8, RZ ;  /* 0xfffffff813187810 */ /* 0x000fe20007ffe0ff */
[----:B------:R-:W-:Y:S03]  /*15fc0*/  BSSY.RECONVERGENT B1, `(.L_x_1040) ;  /* 0x000003b000017945 */ /* 0x000fe60003800200 */
[----:B0-----:R-:W-:-:S13]  /*15fd0*/  ISETP.GE.AND P0, PT, R24, R40, PT ;  /* 0x000000281800720c */ /* 0x001fda0003f06270 */
[----:B------:R-:W-:Y:S05]  /*15fe0*/  @!P0 BRA `(.L_x_1041) ;  /* 0x0000000000e08947 */ /* 0x000fea0003800000 */
[----:B------:R-:W-:Y:S01]  /*15ff0*/  IABS R25, R40 ;  /* 0x0000002800197213 */ /* 0x000fe20000000000 */
[----:B------:R0:W1:Y:S01]  /*16000*/  LDS R41, [R0+-0x20] ;  /* 0xffffe00000297984 */ /* 0x0000620000000800 */
[----:B------:R-:W-:Y:S02]  /*16010*/  IABS R30, R24 ;  /* 0x00000018001e7213 */ /* 0x000fe40000000000 */
[----:B------:R-:W3:Y:S01]  /*16020*/  I2F.RP R26, R25 ;  /* 0x00000019001a7306 */ /* 0x000ee20000209400 */
[----:B------:R-:W-:Y:S02]  /*16030*/  ISETP.GE.AND P1, PT, R24, RZ, PT ;  /* 0x000000ff1800720c */ /* 0x000fe40003f26270 */
[----:B------:R-:W-:-:S05]  /*16040*/  ISETP.NE.AND P2, PT, R40, RZ, PT ;  /* 0x000000ff2800720c */ /* 0x000fca0003f45270 */
[----:B---3--:R-:W3:Y:S02]  /*16050*/  MUFU.RCP R26, R26 ;  /* 0x0000001a001a7308 */ /* 0x008ee40000001000 */
[----:B---3--:R-:W-:-:S06]  /*16060*/  VIADD R28, R26, 0xffffffe ;  /* 0x0ffffffe1a1c7836 */ /* 0x008fcc0000000000 */
[----:B------:R-:W3:Y:S02]  /*16070*/  F2I.FTZ.U32.TRUNC.NTZ R23, R28 ;  /* 0x0000001c00177305 */ /* 0x000ee4000021f000 */
[----:B---3--:R-:W-:-:S05]  /*16080*/  IADD3 R22, PT, PT, RZ, -R23, RZ ;  /* 0x80000017ff167210 */ /* 0x008fca0007ffe0ff */
        /* <DEDUP_REMOVED lines=15> */
[----:B------:R-:W-:-:S04]  /*16180*/  LEA R24, P0, R23, UR16, 0x2 ;  /* 0x0000001017187c11 */ /* 0x000fc8000f8010ff */
[----:B------:R-:W-:-:S06]  /*16190*/  LEA.HI.X R25, R23, UR17, R26, 0x2, P0 ;  /* 0x0000001117197c11 */ /* 0x000fcc00080f141a */
[----:B------:R-:W3:Y:S02]  /*161a0*/  LDG.E R25, desc[UR36][R24.64] ;  /* 0x0000002418197981 */ /* 0x000ee4000c1e1900 */
[----:B---3--:R-:W-:-:S05]  /*161b0*/  IMAD R23, R42, R25, R22 ;  /* 0x000000192a177224 */ /* 0x008fca00078e0216 */
[----:B------:R-:W-:-:S05]  /*161c0*/  SHF.L.U32 R23, R23, 0x7, RZ ;  /* 0x0000000717177819 */ /* 0x000fca00000006ff */
[----:B------:R-:W-:-:S05]  /*161d0*/  IMAD.WIDE R22, R23, 0x4, R16 ;  /* 0x0000000417167825 */ /* 0x000fca00078e0210 */
[----:B--2---:R0:W5:Y:S01]  /*161e0*/  LDG.E.128 R28, desc[UR36][R22.64] ;  /* 0x00000024161c7981 */ /* 0x004162000c1e1d00 */
[----:B------:R-:W-:-:S09]  /*161f0*/  UISETP.NE.AND UP0, UPT, UR12, URZ, UPT ;  /* 0x000000ff0c00728c */ /* 0x000fd2000bf05270 */
[----:B01----:R-:W-:Y:S05]  /*16200*/  BRA.U UP0, `(.L_x_1042) ;  /* 0x0000000100487547 */ /* 0x003fea000b800000 */
[----:B------:R-:W-:Y:S01]  /*16210*/  UISETP.NE.AND UP0, UPT, UR40, URZ, UPT ;  /* 0x000000ff2800728c */ /* 0x000fe2000bf05270 */
[----:B------:R-:W0:Y:S05]  /*16220*/  LDS.128 R32, [R18+UR8] ;  /* 0x0000000812207984 */ /* 0x000e2a0008000c00 */
[----:B------:R-:W-:-:S13]  /*16230*/  PLOP3.LUT P0, PT, PT, PT, UP0, 0x80, 0x8 ;  /* 0x000000000008781c */ /* 0x000fda0003f0f008 */
[----:B------:R-:W2:Y:S01]  /*16240*/  @P0 LDG.E.128 R36, desc[UR36][R20.64] ;  /* 0x0000002414240981 */ /* 0x000ea2000c1e1d00 */
[----:B------:R-:W-:Y:S01]  /*16250*/  PLOP3.LUT P0, PT, PT, PT, UP0, 0x80, 0x8 ;  /* 0x000000000008781c */ /* 0x000fe20003f0f008 */
[----:B------:R-:W-:Y:S01]  /*16260*/  IMAD.WIDE.U32 R22, R27, 0x4, R14 ;  /* 0x000000041b167825 */ /* 0x000fe200078e000e */
[----:B------:R-:W-:Y:S02]  /*16270*/  PLOP3.LUT P1, PT, PT, PT, UP0, 0x80, 0x8 ;  /* 0x000000000008781c */ /* 0x000fe40003f2f008 */
[----:B------:R-:W-:Y:S02]  /*16280*/  PLOP3.LUT P2, PT, PT, PT, UP0, 0x80, 0x8 ;  /* 0x000000000008781c */ /* 0x000fe40003f4f008 */
[----:B------:R-:W-:Y:S01]  /*16290*/  PLOP3.LUT P3, PT, PT, PT, UP0, 0x80, 0x8 ;  /* 0x000000000008781c */ /* 0x000fe20003f6f008 */
[----:B0----5:R-:W-:Y:S01]  /*162a0*/  FADD.FTZ R28, R28, R32 ;  /* 0x000000201c1c7221 */ /* 0x021fe20000010000 */
[----:B------:R-:W-:Y:S01]  /*162b0*/  FADD.FTZ R29, R29, R33 ;  /* 0x000000211d1d7221 */ /* 0x000fe20000010000 */
[----:B------:R-:W-:Y:S01]  /*162c0*/  FADD.FTZ R30, R30, R34 ;  /* 0x000000221e1e7221 */ /* 0x000fe20000010000 */
[----:B------:R-:W-:-:S03]  /*162d0*/  FADD.FTZ R31, R31, R35 ;  /* 0x000000231f1f7221 */ /* 0x000fc60000010000 */
[----:B--2---:R-:W-:Y:S02]  /*162e0*/  @P0 FMUL.FTZ R28, R28, R36 ;  /* 0x000000241c1c0220 */ /* 0x004fe40000410000 */
[----:B------:R-:W-:Y:S02]  /*162f0*/  @P1 FMUL.FTZ R29, R29, R37 ;  /* 0x000000251d1d1220 */ /* 0x000fe40000410000 */
[----:B------:R-:W-:Y:S02]  /*16300*/  @P2 FMUL.FTZ R30, R30, R38 ;  /* 0x000000261e1e2220 */ /* 0x000fe40000410000 */
[----:B------:R-:W-:-:S05]  /*16310*/  @P3 FMUL.FTZ R31, R31, R39 ;  /* 0x000000271f1f3220 */ /* 0x000fca0000410000 */
[----:B------:R0:W-:Y:S02]  /*16320*/  STG.E.128 desc[UR36][R22.64], R28 ;  /* 0x0000001c16007986 */ /* 0x0001e4000c101d24 */
.L_x_1042:
[C---:B-----5:R-:W-:Y:S01]  /*16330*/  FFMA.FTZ R8, R41.reuse, R28, R8 ;  /* 0x0000001c29087223 */ /* 0x060fe20000010008 */
[C---:B------:R-:W-:Y:S01]  /*16340*/  FFMA.FTZ R9, R41.reuse, R29, R9 ;  /* 0x0000001d29097223 */ /* 0x040fe20000010009 */
[C---:B------:R-:W-:Y:S01]  /*16350*/  FFMA.FTZ R10, R41.reuse, R30, R10 ;  /* 0x0000001e290a7223 */ /* 0x040fe2000001000a */
[----:B------:R-:W-:-:S07]  /*16360*/  FFMA.FTZ R11, R41, R31, R11 ;  /* 0x0000001f290b7223 */ /* 0x000fce000001000b */
.L_x_1041:
[----:B------:R-:W-:Y:S05]  /*16370*/  BSYNC.RECONVERGENT B1 ;  /* 0x0000000000017941 */ /* 0x000fea0003800200 */
.L_x_1040:
[----:B------:R-:W-:Y:S01]  /*16380*/  ISETP.GE.AND P0, PT, R19, R40, PT ;  /* 0x000000281300720c */ /* 0x000fe20003f06270 */
[----:B------:R-:W-:-:S12]  /*16390*/  BSSY.RECONVERGENT B1, `(.L_x_1043) ;  /* 0x000003b000017945 */ /* 0x000fd80003800200 */
[----:B------:R-:W-:Y:S05]  /*163a0*/  @!P0 BRA `(.L_x_1044) ;  /* 0x0000000000e48947 */ /* 0x000fea0003800000 */
[----:B------:R-:W-:Y:S01]  /*163b0*/  IABS R25, R40 ;  /* 0x0000002800197213 */ /* 0x000fe20000000000 */
[----:B------:R1:W3:Y:S01]  /*163c0*/  LDS R37, [R0] ;  /* 0x0000000000257984 */ /* 0x0002e20000000800 */
[----:B0-----:R-:W-:Y:S02]  /*163d0*/  IABS R28, R19 ;  /* 0x00000013001c7213 */ /* 0x001fe40000000000 */
        /* <DEDUP_REMOVED lines=24> */
[----:B------:R-:W4:Y:S02]  /*16560*/  LDG.E R25, desc[UR36][R24.64] ;  /* 0x0000002418197981 */ /* 0x000f24000c1e1900 */
[----:B----4-:R-:W-:-:S05]  /*16570*/  IMAD R23, R42, R25, R22 ;  /* 0x000000192a177224 */ /* 0x010fca00078e0216 */
[----:B------:R-:W-:-:S05]  /*16580*/  SHF.L.U32 R23, R23, 0x7, RZ ;  /* 0x0000000717177819 */ /* 0x000fca00000006ff */
[----:B------:R-:W-:-:S05]  /*16590*/  IMAD.WIDE R22, R23, 0x4, R16 ;  /* 0x0000000417167825 */ /* 0x000fca00078e0210 */
[----:B--2---:R1:W5:Y:S01]  /*165a0*/  LDG.E.128 R28, desc[UR36][R22.64] ;  /* 0x00000024161c7981 */ /* 0x004362000c1e1d00 */
[----:B------:R-:W-:-:S09]  /*165b0*/  UISETP.NE.AND UP0, UPT, UR12, URZ, UPT ;  /* 0x000000ff0c00728c */ /* 0x000fd2000bf05270 */
[----:B-1-3--:R-:W-:Y:S05]  /*165c0*/  BRA.U UP0, `(.L_x_1045) ;  /* 0x00000001004c7547 */ /* 0x00afea000b800000 */
[----:B------:R-:W-:Y:S01]  /*165d0*/  UISETP.NE.AND UP0, UPT, UR40, URZ, UPT ;  /* 0x000000ff2800728c */ /* 0x000fe2000bf05270 */
[----:B------:R-:W0:Y:S05]  /*165e0*/  LDS.128 R44, [R18+UR8] ;  /* 0x00000008122c7984 */ /* 0x000e2a0008000c00 */
        /* <DEDUP_REMOVED lines=17> */
.L_x_1045:
[C---:B-----5:R-:W-:Y:S01]  /*16700*/  FFMA.FTZ R8, R37.reuse, R28, R8 ;  /* 0x0000001c25087223 */ /* 0x060fe20000010008 */
[C---:B------:R-:W-:Y:S01]  /*16710*/  FFMA.FTZ R9, R37.reuse, R29, R9 ;  /* 0x0000001d25097223 */ /* 0x040fe20000010009 */
[C---:B------:R-:W-:Y:S01]  /*16720*/  FFMA.FTZ R10, R37.reuse, R30, R10 ;  /* 0x0000001e250a7223 */ /* 0x040fe2000001000a */
[----:B------:R-:W-:-:S07]  /*16730*/  FFMA.FTZ R11, R37, R31, R11 ;  /* 0x0000001f250b7223 */ /* 0x000fce000001000b */
.L_x_1044:
[----:B------:R-:W-:Y:S05]  /*16740*/  BSYNC.RECONVERGENT B1 ;  /* 0x0000000000017941 */ /* 0x000fea0003800200 */
.L_x_1043:
[C---:B0-----:R-:W-:Y:S01]  /*16750*/  IADD3 R22, PT, PT, R19.reuse, 0x8, RZ ;  /* 0x0000000813167810 */ /* 0x041fe20007ffe0ff */
[----:B------:R-:W-:Y:S01]  /*16760*/  VIADD R19, R19, 0x10 ;  /* 0x0000001013137836 */ /* 0x000fe20000000000 */
[----:B------:R-:W-:Y:S01]  /*16770*/  IADD3 R27, PT, PT, R27, 0x800, RZ ;  /* 0x000008001b1b7810 */ /* 0x000fe20007ffe0ff */
[----:B------:R-:W-:Y:S01]  /*16780*/  VIADD R0, R0, 0x40 ;  /* 0x0000004000007836 */ /* 0x000fe20000000000 */
[----:B------:R-:W-:-:S13]  /*16790*/  ISETP.GE.AND P0, PT, R22, UR41, PT ;  /* 0x0000002916007c0c */ /* 0x000fda000bf06270 */
[----:B------:R-:W-:Y:S05]  /*167a0*/  @!P0 BRA `(.L_x_1046) ;  /* 0xfffffff400fc8947 */ /* 0x000fea000383ffff */
.L_x_1035:
[----:B0--3--:R-:W-:Y:S05]  /*167b0*/  BSYNC.RECONVERGENT B0 ;  /* 0x0000000000007941 */ /* 0x009fea0003800200 */
.L_x_1034:
[----:B------:R-:W-:Y:S01]  /*167c0*/  ISETP.NE.AND P0, PT, R12, UR4, PT ;  /* 0x000000040c007c0c */ /* 0x000fe2000bf05270 */
[----:B------:R-:W-:-:S12]  /*167d0*/  BSSY.RECONVERGENT B0, `(.L_x_1047) ;  /* 0x000002f000007945 */ /* 0x000fd80003800200 */
[----:B------:R-:W-:Y:S05]  /*167e0*/  @P0 BRA `(.L_x_1048) ;  /* 0x0000000000b40947 */ /* 0x000fea0003800000 */
[----:B------:R-:W-:-:S06]  /*167f0*/  USHF.L.U32 UR4, UR41, 0x7, URZ ;  /* 0x0000000729047899 */ /* 0x000fcc00080006ff */
[----:B------:R-:W-:-:S05]  /*16800*/  MOV R17, UR4 ;  /* 0x0000000400117c02 */ /* 0x000fca0008000f00 */
[----:B------:R-:W-:Y:S01]  /*16810*/  IMAD.WIDE R16, R17, 0x4, R14 ;  /* 0x0000000411107825 */ /* 0x000fe200078e020e */
[----:B------:R-:W0:Y:S01]  /*16820*/  S2R R19, SR_CgaCtaId ;  /* 0x0000000000137919 */ /* 0x000e220000008800 */
[----:B------:R-:W-:Y:S01]  /*16830*/  MOV R0, 0x400 ;  /* 0x0000040000007802 */ /* 0x000fe20000000f00 */
[----:B------:R-:W3:Y:S02]  /*16840*/  LDCU UR4, c[0x0][0x40c] ;  /* 0x00008180ff0477ac */ /* 0x000ee40008000800 */
[----:B------:R4:W5:Y:S01]  /*16850*/  LDG.E.128 R20, desc[UR36][R16.64] ;  /* 0x0000002410147981 */ /* 0x000962000c1e1d00 */
[----:B------:R-:W-:Y:S01]  /*16860*/  IADD3 R3, PT, PT, -R3, UR42, RZ ;  /* 0x0000002a03037c10 */ /* 0x000fe2000fffe1ff */
[----:B------:R-:W-:Y:S01]  /*16870*/  VIADD R0, R0, 0x440 ;  /* 0x0000044000007836 */ /* 0x000fe20000000000 */
[----:B---3--:R-:W-:-:S04]  /*16880*/  UISETP.NE.AND UP0, UPT, UR4, URZ, UPT ;  /* 0x000000ff0400728c */ /* 0x008fc8000bf05270 */
[----:B0-----:R-:W-:-:S04]  /*16890*/  LEA R0, R19, R0, 0x18 ;  /* 0x0000000013007211 */ /* 0x001fc800078ec0ff */
[----:B------:R-:W-:-:S06]  /*168a0*/  LEA R3, R3, R0, 0x2 ;  /* 0x0000000003037211 */ /* 0x000fcc00078e10ff */
[----:B------:R-:W0:Y:S01]  /*168b0*/  LDS R3, [R3+-0x4] ;  /* 0xfffffc0003037984 */ /* 0x000e220000000800 */
[----:B----4-:R-:W-:Y:S05]  /*168c0*/  BRA.U UP0, `(.L_x_1049) ;  /* 0x00000001006c7547 */ /* 0x010fea000b800000 */
[----:B------:R-:W3:Y:S01]  /*168d0*/  LDCU.64 UR8, c[0x0][0x460] ;  /* 0x00008c00ff0877ac */ /* 0x000ee20008000a00 */
[----:B------:R-:W4:Y:S01]  /*168e0*/  LDL R24, [R1+0x180] ;  /* 0x0001800001187983 */ /* 0x000f220000100800 */
[----:B---3--:R-:W-:-:S04]  /*168f0*/  UISETP.NE.U32.AND UP0, UPT, UR8, URZ, UPT ;  /* 0x000000ff0800728c */ /* 0x008fc8000bf05070 */
[----:B------:R-:W-:-:S06]  /*16900*/  UISETP.NE.AND.EX UP0, UPT, UR9, URZ, UPT, UP0 ;  /* 0x000000ff0900728c */ /* 0x000fcc000bf05300 */
[----:B------:R-:W-:-:S05]  /*16910*/  PLOP3.LUT P0, PT, PT, PT, UP0, 0x80, 0x8 ;  /* 0x000000000008781c */ /* 0x000fca0003f0f008 */
[----:B------:R-:W3:Y:S01]  /*16920*/  @UP0 LDCU UR4, c[0x0][0x3f8] ;  /* 0x00007f00ff0407ac */ /* 0x000ee20008000800 */
[----:B------:R-:W1:Y:S01]  /*16930*/  @UP0 LDCU.64 UR8, c[0x0][0x458] ;  /* 0x00008b00ff0807ac */ /* 0x000e620008000a00 */
[----:B---3--:R-:W-:Y:S01]  /*16940*/  @UP0 UIMAD UR4, UR39, UR4, UR15 ;  /* 0x00000004270402a4 */ /* 0x008fe2000f8e020f */
[----:B-1----:R-:W-:Y:S01]  /*16950*/  MOV R16, UR8 ;  /* 0x0000000800107c02 */ /* 0x002fe20008000f00 */
[----:B------:R-:W-:-:S04]  /*16960*/  IMAD.U32 R17, RZ, RZ, UR9 ;  /* 0x00000009ff117e24 */ /* 0x000fc8000f8e00ff */
[----:B------:R-:W-:-:S05]  /*16970*/  IMAD.U32 R0, RZ, RZ, UR4 ;  /* 0x00000004ff007e24 */ /* 0x000fca000f8e00ff */
[----:B------:R-:W-:-:S05]  /*16980*/  @P0 LEA R19, R0, R13, 0x7 ;  /* 0x0000000d00130211 */ /* 0x000fca00078e38ff */
[----:B------:R-:W-:-:S06]  /*16990*/  @P0 IMAD.WIDE R16, R19, 0x4, R16 ;  /* 0x0000000413100825 */ /* 0x000fcc00078e0210 */
[----:B------:R-:W3:Y:S01]  /*169a0*/  @P0 LDG.E.128 R16, desc[UR36][R16.64] ;  /* 0x0000002410100981 */ /* 0x000ee2000c1e1d00 */
[----:B-----5:R-:W-:Y:S01]  /*169b0*/  FADD.FTZ R20, R20, R4 ;  /* 0x0000000414147221 */ /* 0x020fe20000010000 */
[----:B------:R-:W-:Y:S01]  /*169c0*/  FADD.FTZ R21, R21, R5 ;  /* 0x0000000515157221 */ /* 0x000fe20000010000 */
[----:B------:R-:W-:Y:S01]  /*169d0*/  FADD.FTZ R22, R22, R6 ;  /* 0x0000000616167221 */ /* 0x000fe20000010000 */
[----:B------:R-:W-:Y:S01]  /*169e0*/  FADD.FTZ R23, R23, R7 ;  /* 0x0000000717177221 */ /* 0x000fe20000010000 */
[----:B----4-:R-:W-:-:S13]  /*169f0*/  R2UR UR7, R24 ;  /* 0x00000000180772ca */ /* 0x010fda00000e0000 */
[----:B------:R-:W-:-:S06]  /*16a00*/  USHF.L.U32 UR4, UR7, 0x7, URZ ;  /* 0x0000000707047899 */ /* 0x000fcc00080006ff */
[----:B------:R-:W-:-:S04]  /*16a10*/  IMAD.U32 R25, RZ, RZ, UR4 ;  /* 0x00000004ff197e24 */ /* 0x000fc8000f8e00ff */
[----:B------:R-:W-:-:S04]  /*16a20*/  IMAD.WIDE R14, R25, 0x4, R14 ;  /* 0x00000004190e7825 */ /* 0x000fc800078e020e */
[----:B---3--:R-:W-:Y:S01]  /*16a30*/  @P0 FMUL.FTZ R20, R20, R16 ;  /* 0x0000001014140220 */ /* 0x008fe20000410000 */
[----:B------:R-:W-:Y:S01]  /*16a40*/  @P0 FMUL.FTZ R21, R21, R17 ;  /* 0x0000001115150220 */ /* 0x000fe20000410000 */
[----:B------:R-:W-:Y:S01]  /*16a50*/  @P0 FMUL.FTZ R22, R22, R18 ;  /* 0x0000001216160220 */ /* 0x000fe20000410000 */
[----:B------:R-:W-:-:S05]  /*16a60*/  @P0 FMUL.FTZ R23, R23, R19 ;  /* 0x0000001317170220 */ /* 0x000fca0000410000 */
[----:B------:R3:W-:Y:S02]  /*16a70*/  STG.E.128 desc[UR36][R14.64], R20 ;  /* 0x000000140e007986 */ /* 0x0007e4000c101d24 */
.L_x_1049:
[C---:B0----5:R-:W-:Y:S01]  /*16a80*/  FFMA.FTZ R8, R3.reuse, R20, R8 ;  /* 0x0000001403087223 */ /* 0x061fe20000010008 */
[C---:B------:R-:W-:Y:S01]  /*16a90*/  FFMA.FTZ R9, R3.reuse, R21, R9 ;  /* 0x0000001503097223 */ /* 0x040fe20000010009 */
[C---:B------:R-:W-:Y:S01]  /*16aa0*/  FFMA.FTZ R10, R3.reuse, R22, R10 ;  /* 0x00000016030a7223 */ /* 0x040fe2000001000a */
[----:B------:R-:W-:-:S07]  /*16ab0*/  FFMA.FTZ R11, R3, R23, R11 ;  /* 0x00000017030b7223 */ /* 0x000fce000001000b */
.L_x_1048:
[----:B------:R-:W-:Y:S05]  /*16ac0*/  BSYNC.RECONVERGENT B0 ;  /* 0x0000000000007941 */ /* 0x000fea0003800200 */
.L_x_1047:
[----:B------:R-:W-:Y:S01]  /*16ad0*/  BAR.SYNC.DEFER_BLOCKING 0x0 ;  /* 0x0000000000007b1d */ /* 0x000fe20000010000 */
[----:B------:R-:W-:Y:S02]  /*16ae0*/  LOP3.LUT R0, R2, 0x380, RZ, 0xc0, !PT ;  /* 0x0000038002007812 */ /* 0x000fe400078ec0ff */
[----:B------:R-:W-:Y:S02]  /*16af0*/  SHF.L.U32 R3, R13, 0x2, RZ ;  /* 0x000000020d037819 */ /* 0x000fe400000006ff */
[----:B------:R-:W-:Y:S02]  /*16b00*/  ISETP.NE.AND P0, PT, R0, 0x80, PT ;  /* 0x000000800000780c */ /* 0x000fe40003f05270 */
[----:B------:R-:W-:Y:S01]  /*16b10*/  ISETP.GT.U32.AND P1, PT, R2, 0x7f, PT ;  /* 0x0000007f0200780c */ /* 0x000fe20003f24070 */
[----:B------:R-:W-:Y:S01]  /*16b20*/  IMAD R12, R12, 0x200, R3 ;  /* 0x000002000c0c7824 */ /* 0x000fe200078e0203 */
[C---:B------:R-:W-:Y:S02]  /*16b30*/  LOP3.LUT R0, R2.reuse, 0x3c0, RZ, 0xc0, !PT ;  /* 0x000003c002007812 */ /* 0x040fe400078ec0ff */
[----:B------:R-:W-:-:S07]  /*16b40*/  ISETP.GT.U32.AND P2, PT, R2, 0x3f, PT ;  /* 0x0000003f0200780c */ /* 0x000fce0003f44070 */
[----:B------:R-:W-:Y:S01]  /*16b50*/  @!P0 STS.128 [R12+UR5+-0x800], R8 ;  /* 0xfff800080c008988 */ /* 0x000fe20008000c05 */
[----:B------:R-:W-:Y:S01]  /*16b60*/  BAR.SYNC.DEFER_BLOCKING 0x0 ;  /* 0x0000000000007b1d */ /* 0x000fe20000010000 */
[----:B------:R-:W-:Y:S02]  /*16b70*/  ISETP.NE.AND P0, PT, R0, 0x40, PT ;  /* 0x000000400000780c */ /* 0x000fe40003f05270 */
[----:B------:R-:W-:-:S03]  /*16b80*/  LOP3.LUT R0, R2, 0x3e0, RZ, 0xc0, !PT ;  /* 0x000003e002007812 */ /* 0x000fc600078ec0ff */
[----:B------:R-:W0:Y:S02]  /*16b90*/  @!P1 LDS.128 R4, [R12+UR5] ;  /* 0x000000050c049984 */ /* 0x000e240008000c00 */
[----:B0-----:R-:W-:Y:S01]  /*16ba0*/  @!P1 FADD.FTZ R8, R8, R4 ;  /* 0x0000000408089221 */ /* 0x001fe20000010000 */
[----:B------:R-:W-:Y:S01]  /*16bb0*/  @!P1 FADD.FTZ R9, R9, R5 ;  /* 0x0000000509099221 */ /* 0x000fe20000010000 */
[----:B------:R-:W-:Y:S01]  /*16bc0*/  @!P1 FADD.FTZ R10, R10, R6 ;  /* 0x000000060a0a9221 */ /* 0x000fe20000010000 */
[----:B------:R-:W-:Y:S01]  /*16bd0*/  @!P1 FADD.FTZ R11, R11, R7 ;  /* 0x000000070b0b9221 */ /* 0x000fe20000010000 */
[----:B------:R-:W-:Y:S01]  /*16be0*/  BAR.SYNC.DEFER_BLOCKING 0x0 ;  /* 0x0000000000007b1d */ /* 0x000fe20000010000 */
[----:B------:R-:W-:-:S05]  /*16bf0*/  ISETP.GT.U32.AND P1, PT, R2, 0x1f, PT ;  /* 0x0000001f0200780c */ /* 0x000fca0003f24070 */
[----:B------:R-:W-:Y:S02]  /*16c00*/  @!P0 STS.128 [R12+UR5+-0x400], R8 ;  /* 0xfffc00080c008988 */ /* 0x000fe40008000c05 */
[----:B------:R-:W-:Y:S01]  /*16c10*/  BAR.SYNC.DEFER_BLOCKING 0x0 ;  /* 0x0000000000007b1d */ /* 0x000fe20000010000 */
[----:B------:R-:W-:-:S05]  /*16c20*/  ISETP.NE.AND P0, PT, R0, 0x20, PT ;  /* 0x000000200000780c */ /* 0x000fca0003f05270 */
[----:B------:R-:W0:Y:S02]  /*16c30*/  @!P2 LDS.128 R4, [R12+UR5] ;  /* 0x000000050c04a984 */ /* 0x000e240008000c00 */
[----:B0-----:R-:W-:Y:S01]  /*16c40*/  @!P2 FADD.FTZ R8, R8, R4 ;  /* 0x000000040808a221 */ /* 0x001fe20000010000 */
[----:B------:R-:W-:Y:S01]  /*16c50*/  @!P2 FADD.FTZ R9, R9, R5 ;  /* 0x000000050909a221 */ /* 0x000fe20000010000 */
[----:B------:R-:W-:Y:S01]  /*16c60*/  @!P2 FADD.FTZ R10, R10, R6 ;  /* 0x000000060a0aa221 */ /* 0x000fe20000010000 */
[----:B------:R-:W-:Y:S01]  /*16c70*/  @!P2 FADD.FTZ R11, R11, R7 ;  /* 0x000000070b0ba221 */ /* 0x000fe20000010000 */
[----:B------:R-:W-:Y:S06]  /*16c80*/  BAR.SYNC.DEFER_BLOCKING 0x0 ;  /* 0x0000000000007b1d */ /* 0x000fec0000010000 */
[----:B------:R0:W-:Y:S02]  /*16c90*/  @!P0 STS.128 [R3+UR5], R8 ;  /* 0x0000000803008988 */ /* 0x0001e40008000c05 */
[----:B------:R-:W-:Y:S06]  /*16ca0*/  BAR.SYNC.DEFER_BLOCKING 0x0 ;  /* 0x0000000000007b1d */ /* 0x000fec0000010000 */
[----:B------:R0:W4:Y:S02]  /*16cb0*/  @!P1 LDS.128 R4, [R12+UR5] ;  /* 0x000000050c049984 */ /* 0x0001240008000c00 */
[----:B------:R-:W-:Y:S06]  /*16cc0*/  BAR.SYNC.DEFER_BLOCKING 0x0 ;  /* 0x0000000000007b1d */ /* 0x000fec0000010000 */
[----:B------:R-:W-:Y:S05]  /*16cd0*/  @P1 EXIT ;  /* 0x000000000000194d */ /* 0x000fea0003800000 */
[----:B------:R-:W5:Y:S01]  /*16ce0*/  LDCU UR4, c[0x0][0x478] ;  /* 0x00008f00ff0477ac */ /* 0x000f620008000800 */
[----:B0---4-:R-:W-:Y:S01]  /*16cf0*/  @!P1 FADD.FTZ R8, R8, R4 ;  /* 0x0000000408089221 */ /* 0x011fe20000010000 */
[----:B------:R-:W-:Y:S01]  /*16d00*/  @!P1 FADD.FTZ R9, R9, R5 ;  /* 0x0000000509099221 */ /* 0x000fe20000010000 */
[----:B------:R-:W-:Y:S01]  /*16d10*/  @!P1 FADD.FTZ R10, R10, R6 ;  /* 0x000000060a0a9221 */ /* 0x000fe20000010000 */
[----:B------:R-:W-:Y:S01]  /*16d20*/  @!P1 FADD.FTZ R11, R11, R7 ;  /* 0x000000070b0b9221 */ /* 0x000fe20000010000 */
[----:B-----5:R-:W-:-:S09]  /*16d30*/  UISETP.NE.AND UP0, UPT, UR4, 0x2, UPT ;  /* 0x000000020400788c */ /* 0x020fd2000bf05270 */
[----:B------:R-:W-:Y:S05]  /*16d40*/  BRA.U UP0, `(.L_x_1050) ;  /* 0x00000001007c7547 */ /* 0x000fea000b800000 */
[----:B------:R-:W0:Y:S01]  /*16d50*/  LDC.64 R2, c[0x0][0x470] ;  /* 0x00011c00ff027b82 */ /* 0x000e220000000a00 */
[----:B------:R-:W4:Y:S01]  /*16d60*/  LDCU.64 UR4, c[0x0][0x380] ;  /* 0x00007000ff0477ac */ /* 0x000f220008000a00 */
[----:B0-----:R-:W5:Y:S01]  /*16d70*/  LDG.E R2, desc[UR36][R2.64] ;  /* 0x0000002402027981 */ /* 0x001f62000c1e1900 */
[----:B------:R-:W-:Y:S01]  /*16d80*/  IADD3 R13, PT, PT, R13, UR6, RZ ;  /* 0x000000060d0d7c10 */ /* 0x000fe2000fffe0ff */
[C---:B-----5:R-:W-:Y:S01]  /*16d90*/  FMUL.FTZ R10, R2.reuse, R10 ;  /* 0x0000000a020a7220 */ /* 0x060fe20000410000 */
[C---:B------:R-:W-:Y:S01]  /*16da0*/  FMUL.FTZ R11, R2.reuse, R11 ;  /* 0x0000000b020b7220 */ /* 0x040fe20000410000 */
[C---:B------:R-:W-:Y:S01]  /*16db0*/  FMUL.FTZ R9, R2.reuse, R9 ;  /* 0x0000000902097220 */ /* 0x040fe20000410000 */
[----:B------:R-:W-:-:S03]  /*16dc0*/  FMUL.FTZ R8, R2, R8 ;  /* 0x0000000802087220 */ /* 0x000fc60000410000 */
[----:B------:R-:W0:Y:S08]  /*16dd0*/  F2I.S8.NTZ R10, R10 ;  /* 0x0000000a000a7305 */ /* 0x000e300000202100 */
[----:B------:R-:W5:Y:S01]  /*16de0*/  F2I.S8.NTZ R11, R11 ;  /* 0x0000000b000b7305 */ /* 0x000f620000202100 */
[----:B0-----:R-:W-:-:S07]  /*16df0*/  PRMT R0, R10, 0x8880, RZ ;  /* 0x000088800a007816 */ /* 0x001fce00000000ff */
[----:B------:R-:W0:Y:S01]  /*16e00*/  F2I.S8.NTZ R9, R9 ;  /* 0x0000000900097305 */ /* 0x000e220000202100 */
[----:B------:R-:W-:Y:S02]  /*16e10*/  PRMT R0, R0, 0x7710, RZ ;  /* 0x0000771000007816 */ /* 0x000fe400000000ff */
[----:B-----5:R-:W-:-:S05]  /*16e20*/  PRMT R3, R11, 0x8880, RZ ;  /* 0x000088800b037816 */ /* 0x020fca00000000ff */
[----:B------:R-:W5:Y:S01]  /*16e30*/  F2I.S8.NTZ R8, R8 ;  /* 0x0000000800087305 */ /* 0x000f620000202100 */
[----:B------:R-:W-:Y:S02]  /*16e40*/  SHF.L.U32 R2, R0, 0x10, RZ ;  /* 0x0000001000027819 */ /* 0x000fe400000006ff */
[----:B------:R-:W-:Y:S02]  /*16e50*/  PRMT R0, R3, 0x7710, RZ ;  /* 0x0000771003007816 */ /* 0x000fe400000000ff */
[----:B------:R-:W-:Y:S02]  /*16e60*/  LOP3.LUT R3, R2, 0xff0000, RZ, 0xc0, !PT ;  /* 0x00ff000002037812 */ /* 0x000fe400078ec0ff */
[----:B0-----:R-:W-:-:S03]  /*16e70*/  PRMT R9, R9, 0x8880, RZ ;  /* 0x0000888009097816 */ /* 0x001fc600000000ff */
[----:B------:R-:W-:Y:S01]  /*16e80*/  IMAD R3, R0, 0x1000000, R3 ;  /* 0x0100000000037824 */ /* 0x000fe200078e0203 */
[----:B------:R-:W-:Y:S02]  /*16e90*/  PRMT R2, R9, 0x7710, RZ ;  /* 0x0000771009027816 */ /* 0x000fe400000000ff */
[----:B-----5:R-:W-:-:S04]  /*16ea0*/  PRMT R4, R8, 0x8880, RZ ;  /* 0x0000888008047816 */ /* 0x020fc800000000ff */
[----:B------:R-:W-:Y:S02]  /*16eb0*/  PRMT R0, R4, 0x7710, RZ ;  /* 0x0000771004007816 */ /* 0x000fe400000000ff */
[----:B------:R-:W-:Y:S02]  /*16ec0*/  LOP3.LUT R4, R2, 0xff, RZ, 0xc0, !PT ;  /* 0x000000ff02047812 */ /* 0x000fe400078ec0ff */
[C---:B----4-:R-:W-:Y:S02]  /*16ed0*/  IADD3 R2, P0, PT, R13.reuse, UR4, RZ ;  /* 0x000000040d027c10 */ /* 0x050fe4000ff1e0ff */
[----:B------:R-:W-:Y:S01]  /*16ee0*/  LOP3.LUT R5, R0, 0xff, RZ, 0xc0, !PT ;  /* 0x000000ff00057812 */ /* 0x000fe200078ec0ff */
[----:B------:R-:W-:Y:S01]  /*16ef0*/  IMAD R4, R4, 0x100, R3 ;  /* 0x0000010004047824 */ /* 0x000fe200078e0203 */
[----:B------:R-:W-:-:S04]  /*16f00*/  LEA.HI.X.SX32 R3, R13, UR5, 0x1, P0 ;  /* 0x000000050d037c11 */ /* 0x000fc800080f0eff */
[----:B------:R-:W-:-:S05]  /*16f10*/  IADD3 R5, PT, PT, R4, R5, RZ ;  /* 0x0000000504057210 */ /* 0x000fca0007ffe0ff */
[----:B------:R-:W-:Y:S01]  /*16f20*/  STG.E desc[UR36][R2.64], R5 ;  /* 0x0000000502007986 */ /* 0x000fe2000c101924 */
[----:B------:R-:W-:Y:S05]  /*16f30*/  EXIT ;  /* 0x000000000000794d */ /* 0x000fea0003800000 */
.L_x_1050:
[----:B------:R-:W0:Y:S01]  /*16f40*/  LDC.64 R2, c[0x0][0x380] ;  /* 0x0000e000ff027b82 */ /* 0x000e220000000a00 */
[----:B------:R-:W-:-:S04]  /*16f50*/  VIADD R13, R13, UR6 ;  /* 0x000000060d0d7c36 */ /* 0x000fc80008000000 */
[----:B0-----:R-:W-:-:S05]  /*16f60*/  IMAD.WIDE R2, R13, 0x4, R2 ;  /* 0x000000040d027825 */ /* 0x001fca00078e0202 */
[----:B------:R-:W-:Y:S01]  /*16f70*/  STG.E.128 desc[UR36][R2.64], R8 ;  /* 0x0000000802007986 */ /* 0x000fe2000c101d24 */
[----:B------:R-:W-:Y:S05]  /*16f80*/  EXIT ;  /* 0x000000000000794d */ /* 0x000fea0003800000 */
.L_x_813:
[----:B------:R-:W-:Y:S02]  /*16f90*/  HFMA2 R12, -RZ, RZ, 0, 9.5367431640625e-07 ;  /* 0x00000010ff0c7431 */ /* 0x000fe400000001ff */
[----:B------:R-:W-:Y:S01]  /*16fa0*/  IMAD.MOV.U32 R11, RZ, RZ, 0x1f ;  /* 0x0000001fff0b7424 */ /* 0x000fe200078e00ff */
[----:B------:R-:W-:-:S07]  /*16fb0*/  MOV R15, 0xffffffff ;  /* 0xffffffff000f7802 */ /* 0x000fce0000000f00 */
[----:B012---:R-:W-:Y:S05]  /*16fc0*/  WARPSYNC.COLLECTIVE R15, `(.L_x_1051) ;  /* 0x000000000f087348 */ /* 0x007fea0003c00000 */
[----:B------:R3:W4:Y:S02]  /*16fd0*/  SHFL.BFLY P6, R14, R13, R12, R11 ;  /* 0x0c00000c0d0e7389 */ /* 0x00072400000c000b */
[----:B01234-:R-:W-:Y:S05]  /*16fe0*/  ENDCOLLECTIVE ;  /* 0x000000000000791b */ /* 0x01ffea0003800000 */
.L_x_1051:
[----:B------:R-:W-:Y:S02]  /*16ff0*/  HFMA2 R12, -RZ, RZ, 0, 4.76837158203125e-07 ;  /* 0x00000008ff0c7431 */ /* 0x000fe400000001ff */
[----:B------:R-:W-:-:S04]  /*17000*/  FADD.FTZ R0, R13, R14 ;  /* 0x0000000e0d007221 */ /* 0x000fc80000010000 */
[----:B------:R-:W-:-:S07]  /*17010*/  IMAD.MOV.U32 R13, RZ, RZ, R0 ;  /* 0x000000ffff0d7224 */ /* 0x000fce00078e0000 */
[----:B------:R-:W-:Y:S05]  /*17020*/  WARPSYNC.COLLECTIVE R15, `(.L_x_1052) ;  /* 0x000000000f087348 */ /* 0x000fea0003c00000 */
[----:B------:R0:W1:Y:S02]  /*17030*/  SHFL.BFLY P6, R14, R13, R12, R11 ;  /* 0x0c00000c0d0e7389 */ /* 0x00006400000c000b */
[----:B01----:R-:W-:Y:S05]  /*17040*/  ENDCOLLECTIVE ;  /* 0x000000000000791b */ /* 0x003fea0003800000 */
.L_x_1052:
[----:B------:R-:W-:Y:S01]  /*17050*/  MOV R12, 0x4 ;  /* 0x00000004000c7802 */ /* 0x000fe20000000f00 */
[----:B------:R-:W-:-:S04]  /*17060*/  FADD.FTZ R2, R0, R14 ;  /* 0x0000000e00027221 */ /* 0x000fc80000010000 */
[----:B------:R-:W-:-:S07]  /*17070*/  IMAD.MOV.U32 R13, RZ, RZ, R2 ;  /* 0x000000ffff0d7224 */ /* 0x000fce00078e0002 */
[----:B------:R-:W-:Y:S05]  /*17080*/  WARPSYNC.COLLECTIVE R15, `(.L_x_1053) ;  /* 0x000000000f087348 */ /* 0x000fea0003c00000 */
[----:B------:R0:W1:Y:S02]  /*17090*/  SHFL.BFLY P6, R14, R13, R12, R11 ;  /* 0x0c00000c0d0e7389 */ /* 0x00006400000c000b */
[----:B01----:R-:W-:Y:S05]  /*170a0*/  ENDCOLLECTIVE ;  /* 0x000000000000791b */ /* 0x003fea0003800000 */
.L_x_1053:
[----:B------:R-:W-:Y:S02]  /*170b0*/  HFMA2 R12, -RZ, RZ, 0, 1.1920928955078125e-07 ;  /* 0x00000002ff0c7431 */ /* 0x000fe400000001ff */
[----:B------:R-:W-:-:S04]  /*170c0*/  FADD.FTZ R3, R2, R14 ;  /* 0x0000000e02037221 */ /* 0x000fc80000010000 */
[----:B------:R-:W-:-:S07]  /*170d0*/  IMAD.MOV.U32 R13, RZ, RZ, R3 ;  /* 0x000000ffff0d7224 */ /* 0x000fce00078e0003 */
[----:B------:R-:W-:Y:S05]  /*170e0*/  WARPSYNC.COLLECTIVE R15, `(.L_x_1054) ;  /* 0x000000000f087348 */ /* 0x000fea0003c00000 */
[----:B------:R0:W1:Y:S02]  /*170f0*/  SHFL.BFLY P6, R14, R13, R12, R11 ;  /* 0x0c00000c0d0e7389 */ /* 0x00006400000c000b */
[----:B01----:R-:W-:Y:S05]  /*17100*/  ENDCOLLECTIVE ;  /* 0x000000000000791b */ /* 0x003fea0003800000 */
.L_x_1054:
[----:B------:R-:W-:Y:S01]  /*17110*/  MOV R12, 0x1 ;  /* 0x00000001000c7802 */ /* 0x000fe20000000f00 */
[----:B------:R-:W-:-:S04]  /*17120*/  FADD.FTZ R4, R3, R14 ;  /* 0x0000000e03047221 */ /* 0x000fc80000010000 */
[----:B------:R-:W-:-:S07]  /*17130*/  IMAD.MOV.U32 R13, RZ, RZ, R4 ;  /* 0x000000ffff0d7224 */ /* 0x000fce00078e0004 */
[----:B------:R-:W-:Y:S05]  /*17140*/  WARPSYNC.COLLECTIVE R15, `(.L_x_1055) ;  /* 0x000000000f087348 */ /* 0x000fea0003c00000 */
[----:B------:R0:W1:Y:S02]  /*17150*/  SHFL.BFLY P6, R14, R13, R12, R11 ;  /* 0x0c00000c0d0e7389 */ /* 0x00006400000c000b */
[----:B01----:R-:W-:Y:S05]  /*17160*/  ENDCOLLECTIVE ;  /* 0x000000000000791b */ /* 0x003fea0003800000 */
.L_x_1055:
[----:B------:R-:W-:Y:S05]  /*17170*/  BRA `(.L_x_1056) ;  /* 0xfffffeac00cc7947 */ /* 0x000fea000383ffff */
.L_x_1057:
        /* <DEDUP_REMOVED lines=16> */
.L_x_3499:


//--------------------- .text._ZN4mmha33masked_multihead_attention_kernelIfLi128ELi128ELi2ELi32ELi128ELb1ELb1EEEv26Multihead_attention_paramsIT_XT5_EE --------------------------
	.section	.text._ZN4mmha33masked_multihead_attention_kernelIfLi128ELi128ELi2ELi32ELi128ELb1ELb1EEEv26Multihead_attention_paramsIT_XT5_EE,"ax",@progbits
	.align	128
        .global         _ZN4mmha33masked_multihead_attention_kernelIfLi128ELi128ELi2ELi32ELi128ELb1ELb1EEEv26Multihead_attention_paramsIT_XT5_EE
        .type           _ZN4mmha33masked_multihead_attention_kernelIfLi128ELi128ELi2ELi32ELi128ELb1ELb1EEEv26Multihead_attention_paramsIT_XT5_EE,@function
        .size           _ZN4mmha33masked_multihead_attention_kernelIfLi128ELi128ELi2ELi32ELi128ELb1ELb1EEEv26Multihead_attention_paramsIT_XT5_EE,(.L_x_3500 - _ZN4mmha33masked_multihead_attention_kernelIfLi128ELi128ELi2ELi32ELi128ELb1ELb1EEEv26Multihead_attention_paramsIT_XT5_EE)
        .other          _ZN4mmha33masked_multihead_attention_kernelIfLi128ELi128ELi2ELi32ELi128ELb1ELb1EEEv26Multihead_attention_paramsIT_XT5_EE,@"STO_CUDA_ENTRY STV_DEFAULT"
_ZN4mmha33masked_multihead_attention_kernelIfLi128ELi128ELi2ELi32ELi128ELb1ELb1EEEv26Multihead_attention_paramsIT_XT5_EE:
.text._ZN4mmha33masked_multihead_attention_kernelIfLi128ELi128ELi2ELi32ELi128ELb1ELb1EEEv26Multihead_attention_paramsIT_XT5_EE:
[----:B------:R-:W0:Y:S01]  /*0000*/  LDC R1, c[0x0][0x37c] ;  /* 0x0000df00ff017b82 */ /* 0x000e220000000800 */
[----:B------:R-:W1:Y:S01]  /*0010*/  LDCU.64 UR4, c[0x0][0x490] ;  /* 0x00009200ff0477ac */ /* 0x000e620008000a00 */
[----:B------:R-:W2:Y:S01]  /*0020*/  S2R R245, SR_CTAID.Y ;  /* 0x0000000000f57919 */ /* 0x000ea20000002600 */
[----:B------:R-:W3:Y:S01]  /*0030*/  LDCU.64 UR36, c[0x0][0x358] ;  /* 0x00006b00ff2477ac */ /* 0x000ee20008000a00 */
[----:B-1----:R-:W-:-:S04]  /*0040*/  UISETP.NE.U32.AND UP0, UPT, UR4, URZ, UPT ;  /* 0x000000ff0400728c */ /* 0x002fc8000bf05070 */
[----:B------:R-:W-:-:S09]  /*0050*/  UISETP.NE.AND.EX UP0, UPT, UR5, URZ, UPT, UP0 ;  /* 0x000000ff0500728c */ /* 0x000fd2000bf05300 */
[----:B---3--:R-:W-:Y:S05]  /*0060*/  BRA.U !UP0, `(.L_x_1058) ;  /* 0x0000000108147547 */ /* 0x008fea000b800000 */
[----:B--2---:R-:W-:-:S05]  /*0070*/  IADD3 R2, P0, PT, R245, UR4, RZ ;  /* 0x00000004f5027c10 */ /* 0x004fca000ff1e0ff */
[----:B------:R-:W-:-:S05]  /*0080*/  IMAD.X R3, RZ, RZ, UR5, P0 ;  /* 0x00000005ff037e24 */ /* 0x000fca00080e06ff */
[----:B------:R-:W2:Y:S02]  /*0090*/  LDG.E.U8 R2, desc[UR36][R2.64] ;  /* 0x0000002402027981 */ /* 0x000ea4000c1e1100 */
[----:B--2---:R-:W-:-:S13]  /*00a0*/  ISETP.NE.AND P0, PT, R2, 0x1, PT ;  /* 0x000000010200780c */ /* 0x004fda0003f05270 */
[----:B------:R-:W-:Y:S05]  /*00b0*/  @!P0 EXIT ;  /* 0x000000000000894d */ /* 0x000fea0003800000 */
.L_x_1058:
[----:B------:R-:W1:Y:S01]  /*00c0*/  LDC R6, c[0x0][0x3f0] ;  /* 0x0000fc00ff067b82 */ /* 0x000e620000000800 */
[----:B------:R-:W-:-:S07]  /*00d0*/  IMAD.MOV.U32 R246, RZ, RZ, RZ ;  /* 0x000000fffff67224 */ /* 0x000fce00078e00ff */
[----:B------:R-:W3:Y:S08]  /*00e0*/  LDC.64 R8, c[0x0][0x460] ;  /* 0x00011800ff087b82 */ /* 0x000ef00000000a00 */
[----:B------:R-:W4:Y:S01]  /*00f0*/  LDC R15, c[0x0][0x40c] ;  /* 0x00010300ff0f7b82 */ /* 0x000f220000000800 */
[----:B-1----:R-:W-:Y:S01]  /*0100*/  IABS R5, R6 ;  /* 0x0000000600057213 */ /* 0x002fe20000000000 */
[----:B------:R-:W1:Y:S06]  /*0110*/  S2R R251, SR_CTAID.X ;  /* 0x0000000000fb7919 */ /* 0x000e6c0000002500 */
[----:B------:R-:W1:Y:S01]  /*0120*/  LDC R18, c[0x0][0x3f8] ;  /* 0x0000fe00ff127b82 */ /* 0x000e620000000800 */
[----:B------:R-:W2:Y:S01]  /*0130*/  I2F.RP R0, R5 ;  /* 0x0000000500007306 */ /* 0x000ea20000209400 */
[----:B---3--:R-:W-:-:S04]  /*0140*/  ISETP.NE.U32.AND P0, PT, R8, RZ, PT ;  /* 0x000000ff0800720c */ /* 0x008fc80003f05070 */
[----:B------:R-:W-:-:S04]  /*0150*/  ISETP.NE.AND.EX P0, PT, R9, RZ, PT, P0 ;  /* 0x000000ff0900720c */ /* 0x000fc80003f05300 */
[----:B----4-:R-:W-:Y:S01]  /*0160*/  ISETP.EQ.AND P4, PT, R15, RZ, P0 ;  /* 0x000000ff0f00720c */ /* 0x010fe20000782270 */
[----:B--2---:R-:W2:Y:S01]  /*0170*/  MUFU.RCP R0, R0 ;  /* 0x0000000000007308 */ /* 0x004ea20000001000 */
[----:B------:R-:W3:Y:S01]  /*0180*/  S2R R16, SR_TID.X ;  /* 0x0000000000107919 */ /* 0x000ee20000002100 */
[----:B------:R-:W-:Y:S01]  /*0190*/  BSSY.RECONVERGENT B0, `(.L_x_1059) ;  /* 0x000003c000007945 */ /* 0x000fe20003800200 */
[----:B------:R-:W-:Y:S01]  /*01a0*/  P2R R201, PR, RZ, 0x10 ;  /* 0x00000010ffc97803 */ /* 0x000fe20000000000 */
[----:B--2---:R-:W-:-:S04]  /*01b0*/  VIADD R2, R0, 0xffffffe ;  /* 0x0ffffffe00027836 */ /* 0x004fc80000000000 */
[----:B------:R2:W4:Y:S02]  /*01c0*/  F2I.FTZ.U32.TRUNC.NTZ R3, R2 ;  /* 0x0000000200037305 */ /* 0x000524000021f000 */
[----:B--2---:R-:W-:Y:S01]  /*01d0*/  IMAD.MOV.U32 R2, RZ, RZ, RZ ;  /* 0x000000ffff027224 */ /* 0x004fe200078e00ff */
[----:B----4-:R-:W-:-:S05]  /*01e0*/  IADD3 R4, PT, PT, RZ, -R3, RZ ;  /* 0x80000003ff047210 */ /* 0x010fca0007ffe0ff */
[----:B------:R-:W-:Y:S01]  /*01f0*/  IMAD R7, R4, R5, RZ ;  /* 0x0000000504077224 */ /* 0x000fe200078e02ff */
[----:B------:R-:W-:-:S03]  /*0200*/  IABS R4, R245 ;  /* 0x000000f500047213 */ /* 0x000fc60000000000 */
[----:B------:R-:W-:Y:S01]  /*0210*/  IMAD.HI.U32 R3, R3, R7, R2 ;  /* 0x0000000703037227 */ /* 0x000fe200078e0002 */
[----:B------:R-:W-:-:S04]  /*0220*/  LOP3.LUT R7, R245, R6, RZ, 0x3c, !PT ;  /* 0x00000006f5077212 */ /* 0x000fc800078e3cff */
[----:B------:R-:W-:Y:S01]  /*0230*/  ISETP.GE.AND P2, PT, R7, RZ, PT ;  /* 0x000000ff0700720c */ /* 0x000fe20003f46270 */
[----:B------:R-:W-:Y:S01]  /*0240*/  IMAD.HI.U32 R0, R3, R4, RZ ;  /* 0x0000000403007227 */ /* 0x000fe200078e00ff */
[----:B------:R-:W2:Y:S03]  /*0250*/  LDC R7, c[0x0][0x3e8] ;  /* 0x0000fa00ff077b82 */ /* 0x000ea60000000800 */
[----:B------:R-:W-:-:S04]  /*0260*/  IMAD.MOV R2, RZ, RZ, -R0 ;  /* 0x000000ffff027224 */ /* 0x000fc800078e0a00 */
[----:B------:R-:W-:-:S05]  /*0270*/  IMAD R2, R5, R2, R4 ;  /* 0x0000000205027224 */ /* 0x000fca00078e0204 */
[----:B------:R-:W-:-:S13]  /*0280*/  ISETP.GT.U32.AND P1, PT, R5, R2, PT ;  /* 0x000000020500720c */ /* 0x000fda0003f24070 */
[-C--:B------:R-:W-:Y:S01]  /*0290*/  @!P1 IADD3 R2, PT, PT, R2, -R5.reuse, RZ ;  /* 0x8000000502029210 */ /* 0x080fe20007ffe0ff */
[----:B------:R-:W-:Y:S01]  /*02a0*/  @!P1 VIADD R0, R0, 0x1 ;  /* 0x0000000100009836 */ /* 0x000fe20000000000 */
[----:B------:R-:W-:Y:S02]  /*02b0*/  ISETP.NE.AND P1, PT, R6, RZ, PT ;  /* 0x000000ff0600720c */ /* 0x000fe40003f25270 */
[----:B------:R-:W-:Y:S02]  /*02c0*/  ISETP.GE.U32.AND P0, PT, R2, R5, PT ;  /* 0x000000050200720c */ /* 0x000fe40003f06070 */
[----:B------:R-:W4:Y:S08]  /*02d0*/  LDC.64 R2, c[0x0][0x498] ;  /* 0x00012600ff027b82 */ /* 0x000f300000000a00 */
[----:B------:R-:W0:Y:S03]  /*02e0*/  @P4 LDC.64 R4, c[0x0][0x460] ;  /* 0x00011800ff044b82 */ /* 0x000e260000000a00 */
[----:B------:R-:W-:-:S05]  /*02f0*/  @P0 VIADD R0, R0, 0x1 ;  /* 0x0000000100000836 */ /* 0x000fca0000000000 */
[----:B------:R-:W-:-:S05]  /*0300*/  MOV R41, R0 ;  /* 0x0000000000297202 */ /* 0x000fca0000000f00 */
[----:B------:R-:W-:Y:S01]  /*0310*/  @!P2 IMAD.MOV R41, RZ, RZ, -R41 ;  /* 0x000000ffff29a224 */ /* 0x000fe200078e0a29 */
[----:B------:R-:W-:Y:S01]  /*0320*/  @!P1 LOP3.LUT R41, RZ, R6, RZ, 0x33, !PT ;  /* 0x00000006ff299212 */ /* 0x000fe200078e33ff */
[----:B----4-:R-:W-:-:S05]  /*0330*/  IMAD.WIDE.U32 R2, R245, 0x4, R2 ;  /* 0x00000004f5027825 */ /* 0x010fca00078e0002 */
[----:B------:R4:W5:Y:S01]  /*0340*/  LDG.E R200, desc[UR36][R2.64] ;  /* 0x0000002402c87981 */ /* 0x000962000c1e1900 */
[----:B0-----:R-:W-:-:S05]  /*0350*/  @P4 IMAD.WIDE R4, R41, 0x4, R4 ;  /* 0x0000000429044825 */ /* 0x001fca00078e0204 */
[----:B------:R4:W5:Y:S01]  /*0360*/  @P4 LDG.E R246, desc[UR36][R4.64] ;  /* 0x0000002404f64981 */ /* 0x000962000c1e1900 */
[----:B--2---:R-:W-:Y:S02]  /*0370*/  ISETP.NE.AND P0, PT, R7, RZ, PT ;  /* 0x000000ff0700720c */ /* 0x004fe40003f05270 */
[C---:B---3--:R-:W-:Y:S01]  /*0380*/  ISETP.GT.U32.AND P3, PT, R16.reuse, 0x1f, PT ;  /* 0x0000001f1000780c */ /* 0x048fe20003f64070 */
[----:B-1----:R-:W-:Y:S01]  /*0390*/  IMAD R252, R245, R18, R251 ;  /* 0x00000012f5fc7224 */ /* 0x002fe200078e02fb */
[----:B------:R-:W-:Y:S02]  /*03a0*/  CS2R R34, SRZ ;  /* 0x0000000000227805 */ /* 0x000fe4000001ff00 */
[----:B------:R-:W-:Y:S01]  /*03b0*/  CS2R R32, SRZ ;  /* 0x0000000000207805 */ /* 0x000fe2000001ff00 */
[----:B------:R-:W-:-:S06]  /*03c0*/  IMAD.SHL.U32 R12, R16, 0x4, RZ ;  /* 0x00000004100c7824 */ /* 0x000fcc00078e00ff */
[----:B------:R-:W-:Y:S01]  /*03d0*/  @P0 IMAD.SHL.U32 R6, R251, 0x80, RZ ;  /* 0x00000080fb060824 */ /* 0x000fe200078e00ff */
[----:B------:R-:W-:-:S03]  /*03e0*/  @!P0 SHF.L.U32 R0, R252, 0x7, RZ ;  /* 0x00000007fc008819 */ /* 0x000fc600000006ff */
[----:B------:R-:W-:Y:S01]  /*03f0*/  @P0 IMAD R0, R245, R7, R6 ;  /* 0x00000007f5000224 */ /* 0x000fe200078e0206 */
[----:B----4-:R-:W-:Y:S06]  /*0400*/  @P3 BRA `(.L_x_1060) ;  /* 0x0000000000503947 */ /* 0x010fec0003800000 */
        /* <DEDUP_REMOVED lines=20> */
.L_x_1060:
[----:B------:R-:W-:Y:S05]  /*0550*/  BSYNC.RECONVERGENT B0 ;  /* 0x0000000000007941 */ /* 0x000fea0003800200 */
.L_x_1059:
[----:B------:R-:W1:Y:S01]  /*0560*/  LDCU.64 UR6, c[0x0][0x3a0] ;  /* 0x00007400ff0677ac */ /* 0x000e620008000a00 */
[----:B------:R-:W2:Y:S01]  /*0570*/  LDC R19, c[0x0][0x3f4] ;  /* 0x0000fd00ff137b82 */ /* 0x000ea20000000800 */
[----:B------:R-:W-:Y:S01]  /*0580*/  ISETP.GT.U32.OR P2, PT, R16, 0x1f, !P4 ;  /* 0x0000001f1000780c */ /* 0x000fe20006744470 */
[----:B-----5:R-:W-:Y:S01]  /*0590*/  VIADD R17, R200, 0xffffffff ;  /* 0xffffffffc8117836 */ /* 0x020fe20000000000 */
[----:B------:R-:W3:Y:S01]  /*05a0*/  LDCU.64 UR4, c[0x0][0x390] ;  /* 0x00007200ff0477ac */ /* 0x000ee20008000a00 */
[----:B------:R-:W-:Y:S01]  /*05b0*/  IMAD.SHL.U32 R249, R252, 0x80, RZ ;  /* 0x00000080fcf97824 */ /* 0x000fe200078e00ff */
[----:B------:R-:W-:Y:S01]  /*05c0*/  CS2R R30, SRZ ;  /* 0x00000000001e7805 */ /* 0x000fe2000001ff00 */
[----:B------:R-:W-:Y:S01]  /*05d0*/  IMAD R11, R251, 0x80, R12 ;  /* 0x00000080fb0b7824 */ /* 0x000fe200078e020c */
[----:B------:R-:W-:Y:S01]  /*05e0*/  CS2R R28, SRZ ;  /* 0x00000000001c7805 */ /* 0x000fe2000001ff00 */
[----:B------:R-:W4:Y:S01]  /*05f0*/  LDC.64 R20, c[0x0][0x418] ;  /* 0x00010600ff147b82 */ /* 0x000f220000000a00 */
[----:B------:R-:W-:-:S02]  /*0600*/  CS2R R26, SRZ ;  /* 0x00000000001a7805 */ /* 0x000fc4000001ff00 */
[----:B------:R-:W-:Y:S02]  /*0610*/  CS2R R24, SRZ ;  /* 0x0000000000187805 */ /* 0x000fe4000001ff00 */
[----:B------:R-:W-:-:S03]  /*0620*/  CS2R R22, SRZ ;  /* 0x0000000000167805 */ /* 0x000fc6000001ff00 */
[----:B------:R-:W0:Y:S01]  /*0630*/  @!P3 LDC.64 R2, c[0x0][0x3b8] ;  /* 0x0000ee00ff02bb82 */ /* 0x000e220000000a00 */
[----:B-1----:R-:W-:-:S04]  /*0640*/  ISETP.NE.U32.AND P1, PT, RZ, UR6, PT ;  /* 0x00000006ff007c0c */ /* 0x002fc8000bf25070 */
[----:B------:R-:W-:Y:S02]  /*0650*/  ISETP.NE.AND.EX P1, PT, RZ, UR7, PT, P1 ;  /* 0x00000007ff007c0c */ /* 0x000fe4000bf25310 */
[----:B---3--:R-:W-:Y:S01]  /*0660*/  ISETP.NE.U32.AND P0, PT, RZ, UR4, PT ;  /* 0x00000004ff007c0c */ /* 0x008fe2000bf05070 */
[----:B------:R-:W1:Y:S01]  /*0670*/  @!P2 LDC.64 R8, c[0x0][0x450] ;  /* 0x00011400ff08ab82 */ /* 0x000e620000000a00 */
[C---:B------:R-:W-:Y:S01]  /*0680*/  ISETP.GT.U32.OR P1, PT, R16.reuse, 0x1f, !P1 ;  /* 0x0000001f1000780c */ /* 0x040fe20004f24470 */
[C---:B--2---:R-:W-:Y:S01]  /*0690*/  @!P3 IMAD R0, R16.reuse, R19, R17 ;  /* 0x000000131000b224 */ /* 0x044fe200078e0211 */
[----:B------:R-:W-:Y:S01]  /*06a0*/  ISETP.NE.AND.EX P0, PT, RZ, UR5, PT, P0 ;  /* 0x00000005ff007c0c */ /* 0x000fe2000bf05300 */
[----:B------:R-:W2:Y:S01]  /*06b0*/  LDCU.U8 UR4, c[0x0][0x404] ;  /* 0x00008080ff0477ac */ /* 0x000ea20008000000 */
[----:B------:R-:W-:Y:S02]  /*06c0*/  ISETP.NE.OR P1, PT, R15, RZ, P1 ;  /* 0x000000ff0f00720c */ /* 0x000fe40000f25670 */
[----:B------:R-:W-:-:S02]  /*06d0*/  ISETP.GT.U32.OR P0, PT, R16, 0x1f, !P0 ;  /* 0x0000001f1000780c */ /* 0x000fc40004704470 */
[----:B------:R-:W-:Y:S02]  /*06e0*/  @!P3 SHF.L.U32 R0, R0, 0x2, RZ ;  /* 0x000000020000b819 */ /* 0x000fe400000006ff */
[----:B----4-:R-:W-:-:S03]  /*06f0*/  ISETP.NE.U32.AND P4, PT, R20, RZ, PT ;  /* 0x000000ff1400720c */ /* 0x010fc60003f85070 */
[----:B------:R-:W-:Y:S01]  /*0700*/  @!P3 IMAD R13, R249, R19, R0 ;  /* 0x00000013f90db224 */ /* 0x000fe200078e0200 */
[----:B------:R-:W-:Y:S01]  /*0710*/  ISETP.NE.AND.EX P4, PT, R21, RZ, PT, P4 ;  /* 0x000000ff1500720c */ /* 0x000fe20003f85340 */
[----:B------:R-:W-:Y:S01]  /*0720*/  @!P2 IMAD R0, R246, R18, RZ ;  /* 0x00000012f600a224 */ /* 0x000fe200078e02ff */
[----:B------:R-:W-:Y:S01]  /*0730*/  CS2R R20, SRZ ;  /* 0x0000000000147805 */ /* 0x000fe2000001ff00 */
[----:B------:R-:W3:Y:S01]  /*0740*/  @!P1 LDC.64 R6, c[0x0][0x3a0] ;  /* 0x0000e800ff069b82 */ /* 0x000ee20000000a00 */
[----:B0-----:R-:W-:-:S04]  /*0750*/  @!P3 IMAD.WIDE R2, R13, 0x4, R2 ;  /* 0x000000040d02b825 */ /* 0x001fc800078e0202 */
[----:B------:R-:W-:Y:S01]  /*0760*/  @!P2 IMAD R13, R0, 0x80, R11 ;  /* 0x00000080000da824 */ /* 0x000fe200078e020b */
[----:B------:R-:W4:Y:S02]  /*0770*/  @!P3 LDG.E.128 R28, desc[UR36][R2.64] ;  /* 0x00000024021cb981 */ /* 0x000f24000c1e1d00 */
[----:B------:R-:W0:Y:S01]  /*0780*/  @!P0 LDC.64 R4, c[0x0][0x390] ;  /* 0x0000e400ff048b82 */ /* 0x000e220000000a00 */
[----:B-1----:R-:W-:-:S05]  /*0790*/  @!P2 IMAD.WIDE R8, R13, 0x4, R8 ;  /* 0x000000040d08a825 */ /* 0x002fca00078e0208 */
[----:B------:R-:W4:Y:S01]  /*07a0*/  @!P2 LDG.E.128 R36, desc[UR36][R8.64] ;  /* 0x000000240824a981 */ /* 0x000f22000c1e1d00 */
[----:B---3--:R-:W-:-:S05]  /*07b0*/  @!P1 IMAD.WIDE.U32 R6, R11, 0x4, R6 ;  /* 0x000000040b069825 */ /* 0x008fca00078e0006 */
[----:B------:R-:W4:Y:S01]  /*07c0*/  @!P1 LDG.E.128 R24, desc[UR36][R6.64] ;  /* 0x0000002406189981 */ /* 0x000f22000c1e1d00 */
[----:B0-----:R-:W-:Y:S01]  /*07d0*/  @!P0 IMAD.WIDE.U32 R4, R11, 0x4, R4 ;  /* 0x000000040b048825 */ /* 0x001fe200078e0004 */
[----:B------:R-:W-:Y:S01]  /*07e0*/  IABS R14, R19 ;  /* 0x00000013000e7213 */ /* 0x000fe20000000000 */
[----:B------:R-:W0:Y:S03]  /*07f0*/  @P4 LDC.64 R10, c[0x0][0x418] ;  /* 0x00010600ff0a4b82 */ /* 0x000e260000000a00 */
[----:B------:R1:W3:Y:S01]  /*0800*/  @!P0 LDG.E.128 R20, desc[UR36][R4.64] ;  /* 0x0000002404148981 */ /* 0x0002e2000c1e1d00 */
[----:B------:R-:W2:Y:S08]  /*0810*/  I2F.RP R0, R14 ;  /* 0x0000000e00007306 */ /* 0x000eb00000209400 */
[----:B--2---:R-:W1:Y:S02]  /*0820*/  MUFU.RCP R0, R0 ;  /* 0x0000000000007308 */ /* 0x004e640000001000 */
[----:B-1----:R-:W-:-:S06]  /*0830*/  VIADD R4, R0, 0xffffffe ;  /* 0x0ffffffe00047836 */ /* 0x002fcc0000000000 */
[----:B------:R-:W1:Y:S01]  /*0840*/  F2I.FTZ.U32.TRUNC.NTZ R3, R4 ;  /* 0x0000000400037305 */ /* 0x000e62000021f000 */
[----:B------:R-:W-:Y:S02]  /*0850*/  MOV R2, RZ ;  /* 0x000000ff00027202 */ /* 0x000fe40000000f00 */
[----:B------:R-:W-:Y:S01]  /*0860*/  IABS R247, R17 ;  /* 0x0000001100f77213 */ /* 0x000fe20000000000 */
[----:B-1----:R-:W-:-:S04]  /*0870*/  IMAD.MOV R5, RZ, RZ, -R3 ;  /* 0x000000ffff057224 */ /* 0x002fc800078e0a03 */
[----:B------:R-:W-:-:S04]  /*0880*/  IMAD R5, R5, R14, RZ ;  /* 0x0000000e05057224 */ /* 0x000fc800078e02ff */
[----:B------:R-:W-:Y:S02]  /*0890*/  IMAD.HI.U32 R2, R3, R5, R2 ;  /* 0x0000000503027227 */ /* 0x000fe400078e0002 */
[----:B------:R-:W1:Y:S04]  /*08a0*/  LDC R5, c[0x0][0x400] ;  /* 0x00010000ff057b82 */ /* 0x000e680000000800 */
[----:B------:R-:W-:-:S04]  /*08b0*/  IMAD.HI.U32 R2, R2, R247, RZ ;  /* 0x000000f702027227 */ /* 0x000fc800078e00ff */
[----:B------:R-:W-:-:S04]  /*08c0*/  IMAD.MOV R2, RZ, RZ, -R2 ;  /* 0x000000ffff027224 */ /* 0x000fc800078e0a02 */
[----:B------:R-:W-:-:S05]  /*08d0*/  IMAD R247, R14, R2, R247 ;  /* 0x000000020ef77224 */ /* 0x000fca00078e02f7 */
[----:B------:R-:W-:-:S13]  /*08e0*/  ISETP.GT.U32.AND P0, PT, R14, R247, PT ;  /* 0x000000f70e00720c */ /* 0x000fda0003f04070 */
[----:B------:R-:W-:-:S05]  /*08f0*/  @!P0 IMAD.IADD R247, R247, 0x1, -R14 ;  /* 0x00000001f7f78824 */ /* 0x000fca00078e0a0e */
[----:B------:R-:W-:Y:S01]  /*0900*/  ISETP.GT.U32.AND P0, PT, R14, R247, PT ;  /* 0x000000f70e00720c */ /* 0x000fe20003f04070 */
[----:B------:R-:W-:Y:S02]  /*0910*/  HFMA2 R244, -RZ, RZ, 0, 0 ;  /* 0x00000000fff47431 */ /* 0x000fe400000001ff */
[----:B0-----:R-:W-:Y:S01]  /*0920*/  @P4 IMAD.WIDE.U32 R10, R245, 0x4, R10 ;  /* 0x00000004f50a4825 */ /* 0x001fe200078e000a */
[----:B------:R-:W-:Y:S02]  /*0930*/  ISETP.NE.AND P1, PT, R15, RZ, PT ;  /* 0x000000ff0f00720c */ /* 0x000fe40003f25270 */
[----:B------:R-:W-:Y:S02]  /*0940*/  ISETP.NE.AND P3, PT, R19, RZ, PT ;  /* 0x000000ff1300720c */ /* 0x000fe40003f65270 */
[----:B------:R0:W5:Y:S01]  /*0950*/  @P4 LDG.E R244, desc[UR36][R10.64] ;  /* 0x000000240af44981 */ /* 0x000162000c1e1900 */
[----:B------:R-:W-:-:S04]  /*0960*/  ISETP.GE.AND P4, PT, R17, RZ, PT ;  /* 0x000000ff1100720c */ /* 0x000fc80003f86270 */
[----:B------:R-:W-:Y:S02]  /*0970*/  @!P0 IADD3 R247, PT, PT, R247, -R14, RZ ;  /* 0x8000000ef7f78210 */ /* 0x000fe40007ffe0ff */
[----:B------:R-:W-:-:S04]  /*0980*/  ISETP.NE.AND P0, PT, RZ, UR4, PT ;  /* 0x00000004ff007c0c */ /* 0x000fc8000bf05270 */
[----:B-1----:R-:W-:Y:S01]  /*0990*/  ISETP.LT.OR P0, PT, R5, 0x1, P0 ;  /* 0x000000010500780c */ /* 0x002fe20000701670 */
[-C--:B------:R-:W-:Y:S01]  /*09a0*/  IMAD R245, R245, R19.reuse, RZ ;  /* 0x00000013f5f57224 */ /* 0x080fe200078e02ff */
[----:B------:R-:W-:Y:S01]  /*09b0*/  BSSY.RECONVERGENT B6, `(.L_x_1061) ;  /* 0x0000123000067945 */ /* 0x000fe20003800200 */
[----:B------:R-:W-:Y:S01]  /*09c0*/  @!P4 IMAD.MOV R247, RZ, RZ, -R247 ;  /* 0x000000fffff7c224 */ /* 0x000fe200078e0af7 */
[-C--:B------:R-:W-:Y:S01]  /*09d0*/  @!P3 LOP3.LUT R247, RZ, R19.reuse, RZ, 0x33, !PT ;  /* 0x00000013fff7b212 */ /* 0x080fe200078e33ff */
[----:B------:R-:W-:Y:S01]  /*09e0*/  IMAD R18, R41, R18, RZ ;  /* 0x0000001229127224 */ /* 0x000fe200078e02ff */
[----:B------:R-:W-:Y:S02]  /*09f0*/  SHF.R.S32.HI R208, RZ, 0x1f, R245 ;  /* 0x0000001fffd07819 */ /* 0x000fe400000114f5 */
[----:B------:R-:W-:Y:S01]  /*0a00*/  VIADDMNMX R19, R200, -R19, RZ, !PT ;  /* 0x80000013c8137246 */ /* 0x000fe200078001ff */
[----:B----4-:R-:W-:Y:S01]  /*0a10*/  @!P1 FADD.FTZ R28, R28, R24 ;  /* 0x000000181c1c9221 */ /* 0x010fe20000010000 */
[----:B------:R-:W-:Y:S01]  /*0a20*/  @!P1 FADD.FTZ R29, R29, R25 ;  /* 0x000000191d1d9221 */ /* 0x000fe20000010000 */
[----:B------:R-:W-:Y:S01]  /*0a30*/  @!P1 FADD.FTZ R30, R30, R26 ;  /* 0x0000001a1e1e9221 */ /* 0x000fe20000010000 */
[----:B------:R-:W-:Y:S01]  /*0a40*/  @!P1 FADD.FTZ R31, R31, R27 ;  /* 0x0000001b1f1f9221 */ /* 0x000fe20000010000 */
[----:B------:R-:W-:Y:S01]  /*0a50*/  @!P2 FMUL.FTZ R28, R28, R36 ;  /* 0x000000241c1ca220 */ /* 0x000fe20000410000 */
[----:B------:R-:W-:Y:S01]  /*0a60*/  @!P2 FMUL.FTZ R29, R29, R37 ;  /* 0x000000251d1da220 */ /* 0x000fe20000410000 */
[----:B------:R-:W-:Y:S01]  /*0a70*/  @!P2 FMUL.FTZ R30, R30, R38 ;  /* 0x000000261e1ea220 */ /* 0x000fe20000410000 */
[----:B------:R-:W-:Y:S01]  /*0a80*/  @!P2 FMUL.FTZ R31, R31, R39 ;  /* 0x000000271f1fa220 */ /* 0x000fe20000410000 */
[----:B---3--:R-:W-:Y:S01]  /*0a90*/  FADD.FTZ R32, R20, R32 ;  /* 0x0000002014207221 */ /* 0x008fe20000010000 */
[----:B------:R-:W-:Y:S01]  /*0aa0*/  FADD.FTZ R33, R21, R33 ;  /* 0x0000002115217221 */ /* 0x000fe20000010000 */
[----:B------:R-:W-:Y:S01]  /*0ab0*/  FADD.FTZ R34, R22, R34 ;  /* 0x0000002216227221 */ /* 0x000fe20000010000 */
[----:B------:R-:W-:Y:S01]  /*0ac0*/  FADD.FTZ R35, R23, R35 ;  /* 0x0000002317237221 */ /* 0x000fe20000010000 */
[----:B0-----:R-:W-:Y:S06]  /*0ad0*/  @P0 BRA `(.L_x_1062) ;  /* 0x00000004002c0947 */ /* 0x001fec0003800000 */
[----:B------:R-:W-:Y:S05]  /*0ae0*/  @P1 BRA `(.L_x_1063) ;  /* 0x0000000000a81947 */ /* 0x000fea0003800000 */
[----:B------:R-:W-:-:S13]  /*0af0*/  ISETP.GE.AND P0, PT, R12, R5, PT ;  /* 0x000000050c00720c */ /* 0x000fda0003f06270 */
[----:B------:R-:W-:Y:S05]  /*0b00*/  @P0 BRA `(.L_x_1064) ;  /* 0x0000001000340947 */ /* 0x000fea0003800000 */
[----:B------:R-:W-:Y:S01]  /*0b10*/  I2FP.F32.U32 R2, R5 ;  /* 0x0000000500027245 */ /* 0x000fe20000201000 */
[----:B------:R-:W-:Y:S01]  /*0b20*/  VIADD R0, R12, 0x2 ;  /* 0x000000020c007836 */ /* 0x000fe20000000000 */
[----:B------:R-:W-:Y:S02]  /*0b30*/  I2FP.F32.U32 R12, R12 ;  /* 0x0000000c000c7245 */ /* 0x000fe40000201000 */
[----:B------:R-:W0:Y:S02]  /*0b40*/  MUFU.RCP R5, R2 ;  /* 0x0000000200057308 */ /* 0x000e240000001000 */
[----:B------:R-:W-:-:S05]  /*0b50*/  I2FP.F32.U32 R0, R0 ;  /* 0x0000000000007245 */ /* 0x000fca0000201000 */
[-C--:B0-----:R-:W-:Y:S01]  /*0b60*/  FMUL.FTZ R0, R0, R5.reuse ;  /* 0x0000000500007220 */ /* 0x081fe20000410000 */
[----:B------:R-:W-:-:S03]  /*0b70*/  FMUL.FTZ R12, R12, R5 ;  /* 0x000000050c0c7220 */ /* 0x000fc60000410000 */
[----:B------:R-:W-:Y:S01]  /*0b80*/  FMUL.FTZ R3, R0, 13.28771209716796875 ;  /* 0x41549a7800037820 */ /* 0x000fe20000410000 */
[----:B------:R-:W-:Y:S01]  /*0b90*/  FMUL.FTZ R12, R12, 13.28771209716796875 ;  /* 0x41549a780c0c7820 */ /* 0x000fe20000410000 */
[----:B-----5:R-:W-:-:S03]  /*0ba0*/  IADD3 R0, PT, PT, -R244, R15, RZ ;  /* 0x0000000ff4007210 */ /* 0x020fc60007ffe1ff */
[----:B------:R-:W-:Y:S01]  /*0bb0*/  MUFU.EX2 R5, -R12 ;  /* 0x8000000c00057308 */ /* 0x000fe20000000800 */
[----:B------:R-:W-:-:S03]  /*0bc0*/  I2FP.F32.S32 R0, R0 ;  /* 0x0000000000007245 */ /* 0x000fc60000201400 */
[----:B------:R-:W0:Y:S02]  /*0bd0*/  MUFU.EX2 R3, -R3 ;  /* 0x8000000300037308 */ /* 0x000e240000000800 */
[C---:B0-----:R-:W-:Y:S01]  /*0be0*/  FMUL.FTZ R2, R0.reuse, R3 ;  /* 0x0000000300027220 */ /* 0x041fe20000410000 */
[----:B------:R-:W-:-:S03]  /*0bf0*/  FMUL.FTZ R0, R0, R5 ;  /* 0x0000000500007220 */ /* 0x000fc60000410000 */
[----:B------:R-:W-:Y:S01]  /*0c00*/  FMUL.RZ R11, R2, 0.15915493667125701904 ;  /* 0x3e22f983020b7820 */ /* 0x000fe2000040c000 */
[----:B------:R-:W-:-:S03]  /*0c10*/  FMUL.RZ R9, R0, 0.15915493667125701904 ;  /* 0x3e22f98300097820 */ /* 0x000fc6000040c000 */
[----:B------:R-:W0:Y:S08]  /*0c20*/  MUFU.SIN R4, R11 ;  /* 0x0000000b00047308 */ /* 0x000e300000000400 */
[----:B------:R-:W1:Y:S08]  /*0c30*/  MUFU.COS R6, R11 ;  /* 0x0000000b00067308 */ /* 0x000e700000000000 */
[----:B------:R-:W2:Y:S01]  /*0c40*/  MUFU.SIN R2, R9 ;  /* 0x0000000900027308 */ /* 0x000ea20000000400 */
[-C--:B0-----:R-:W-:Y:S01]  /*0c50*/  FMUL.FTZ R3, R35, R4.reuse ;  /* 0x0000000423037220 */ /* 0x081fe20000410000 */
[-C--:B------:R-:W-:Y:S01]  /*0c60*/  FMUL.FTZ R5, R31, R4.reuse ;  /* 0x000000041f057220 */ /* 0x080fe20000410000 */
[-C--:B------:R-:W-:Y:S01]  /*0c70*/  FMUL.FTZ R10, R30, R4.reuse ;  /* 0x000000041e0a7220 */ /* 0x080fe20000410000 */
[----:B------:R-:W-:-:S04]  /*0c80*/  FMUL.FTZ R8, R34, R4 ;  /* 0x0000000422087220 */ /* 0x000fc80000410000 */
[----:B------:R-:W0:Y:S01]  /*0c90*/  MUFU.COS R0, R9 ;  /* 0x0000000900007308 */ /* 0x000e220000000000 */
[-C--:B-1----:R-:W-:Y:S01]  /*0ca0*/  FFMA.FTZ R7, R34, R6.reuse, -R3 ;  /* 0x0000000622077223 */ /* 0x082fe20000010803 */
[-C--:B------:R-:W-:Y:S01]  /*0cb0*/  FFMA.FTZ R30, R30, R6.reuse, -R5 ;  /* 0x000000061e1e7223 */ /* 0x080fe20000010805 */
[-C--:B------:R-:W-:Y:S01]  /*0cc0*/  FFMA.FTZ R35, R35, R6.reuse, R8 ;  /* 0x0000000623237223 */ /* 0x080fe20000010008 */
[----:B------:R-:W-:Y:S01]  /*0cd0*/  FFMA.FTZ R31, R31, R6, R10 ;  /* 0x000000061f1f7223 */ /* 0x000fe2000001000a */
[----:B------:R-:W-:Y:S02]  /*0ce0*/  IMAD.MOV.U32 R34, RZ, RZ, R7 ;  /* 0x000000ffff227224 */ /* 0x000fe400078e0007 */
[-C--:B--2---:R-:W-:Y:S01]  /*0cf0*/  FMUL.FTZ R3, R33, R2.reuse ;  /* 0x0000000221037220 */ /* 0x084fe20000410000 */
[-C--:B------:R-:W-:Y:S01]  /*0d00*/  FMUL.FTZ R5, R29, R2.reuse ;  /* 0x000000021d057220 */ /* 0x080fe20000410000 */
[-C--:B------:R-:W-:Y:S01]  /*0d10*/  FMUL.FTZ R4, R32, R2.reuse ;  /* 0x0000000220047220 */ /* 0x080fe20000410000 */
[----:B------:R-:W-:Y:S01]  /*0d20*/  FMUL.FTZ R2, R28, R2 ;  /* 0x000000021c027220 */ /* 0x000fe20000410000 */
[-C--:B0-----:R-:W-:Y:S01]  /*0d30*/  FFMA.FTZ R3, R32, R0.reuse, -R3 ;  /* 0x0000000020037223 */ /* 0x081fe20000010803 */
[-C--:B------:R-:W-:Y:S01]  /*0d40*/  FFMA.FTZ R28, R28, R0.reuse, -R5 ;  /* 0x000000001c1c7223 */ /* 0x080fe20000010805 */
[-C--:B------:R-:W-:Y:S01]  /*0d50*/  FFMA.FTZ R33, R33, R0.reuse, R4 ;  /* 0x0000000021217223 */ /* 0x080fe20000010004 */
[----:B------:R-:W-:Y:S01]  /*0d60*/  FFMA.FTZ R29, R29, R0, R2 ;  /* 0x000000001d1d7223 */ /* 0x000fe20000010002 */
[----:B------:R-:W-:Y:S01]  /*0d70*/  IMAD.MOV.U32 R32, RZ, RZ, R3 ;  /* 0x000000ffff207224 */ /* 0x000fe200078e0003 */
[----:B------:R-:W-:Y:S06]  /*0d80*/  BRA `(.L_x_1064) ;  /* 0x0000000c00947947 */ /* 0x000fec0003800000 */
.L_x_1063:
[----:B------:R-:W-:-:S13]  /*0d90*/  ISETP.GE.AND P0, PT, R12, R5, PT ;  /* 0x000000050c00720c */ /* 0x000fda0003f06270 */
[----:B------:R-:W-:Y:S05]  /*0da0*/  @P0 BRA `(.L_x_1064) ;  /* 0x0000000c008c0947 */ /* 0x000fea0003800000 */
[----:B------:R-:W-:Y:S01]  /*0db0*/  I2FP.F32.U32 R5, R5 ;  /* 0x0000000500057245 */ /* 0x000fe20000201000 */
[----:B-----5:R-:W-:Y:S01]  /*0dc0*/  IMAD.IADD R15, R15, 0x1, -R244 ;  /* 0x000000010f0f7824 */ /* 0x020fe200078e0af4 */
[----:B------:R-:W-:Y:S02]  /*0dd0*/  IADD3 R0, PT, PT, R12, 0x2, RZ ;  /* 0x000000020c007810 */ /* 0x000fe40007ffe0ff */
[----:B------:R-:W-:Y:S02]  /*0de0*/  I2FP.F32.U32 R12, R12 ;  /* 0x0000000c000c7245 */ /* 0x000fe40000201000 */
[----:B------:R-:W0:Y:S01]  /*0df0*/  MUFU.RCP R5, R5 ;  /* 0x0000000500057308 */ /* 0x000e220000001000 */
[----:B------:R-:W-:Y:S02]  /*0e00*/  I2FP.F32.U32 R0, R0 ;  /* 0x0000000000007245 */ /* 0x000fe40000201000 */
[----:B------:R-:W-:-:S03]  /*0e10*/  I2FP.F32.S32 R15, R15 ;  /* 0x0000000f000f7245 */ /* 0x000fc60000201400 */
        /* <DEDUP_REMOVED lines=23> */
.L_x_1062:
        /* <DEDUP_REMOVED lines=10> */
[----:B0-----:R-:W-:Y:S01]  /*1030*/  VIADD R2, R0, 0xffffffe ;  /* 0x0ffffffe00027836 */ /* 0x001fe20000000000 */
[----:B------:R-:W-:-:S05]  /*1040*/  IADD3 R0, PT, PT, RZ, -R8, RZ ;  /* 0x80000008ff007210 */ /* 0x000fca0007ffe0ff */
[----:B------:R0:W1:Y:S02]  /*1050*/  F2I.FTZ.U32.TRUNC.NTZ R3, R2 ;  /* 0x0000000200037305 */ /* 0x000064000021f000 */
[----:B0-----:R-:W-:Y:S01]  /*1060*/  IMAD.MOV.U32 R2, RZ, RZ, RZ ;  /* 0x000000ffff027224 */ /* 0x001fe200078e00ff */
[----:B-1----:R-:W-:-:S05]  /*1070*/  IADD3 R4, PT, PT, RZ, -R3, RZ ;  /* 0x80000003ff047210 */ /* 0x002fca0007ffe0ff */
[----:B------:R-:W-:Y:S02]  /*1080*/  IMAD R9, R4, R7, RZ ;  /* 0x0000000704097224 */ /* 0x000fe400078e02ff */
[----:B------:R-:W-:Y:S02]  /*1090*/  IMAD.MOV.U32 R4, RZ, RZ, R6 ;  /* 0x000000ffff047224 */ /* 0x000fe400078e0006 */
[----:B------:R-:W-:-:S06]  /*10a0*/  IMAD.HI.U32 R3, R3, R9, R2 ;  /* 0x0000000903037227 */ /* 0x000fcc00078e0002 */
[----:B------:R-:W-:-:S04]  /*10b0*/  IMAD.HI.U32 R3, R3, R4, RZ ;  /* 0x0000000403037227 */ /* 0x000fc800078e00ff */
[----:B------:R-:W-:-:S05]  /*10c0*/  IMAD R0, R3, R0, R4 ;  /* 0x0000000003007224 */ /* 0x000fca00078e0204 */
[----:B------:R-:W-:-:S13]  /*10d0*/  ISETP.GT.U32.AND P1, PT, R7, R0, PT ;  /* 0x000000000700720c */ /* 0x000fda0003f24070 */
[----:B------:R-:W-:Y:S02]  /*10e0*/  @!P1 IMAD.IADD R0, R0, 0x1, -R7 ;  /* 0x0000000100009824 */ /* 0x000fe400078e0a07 */
[----:B------:R-:W-:Y:S01]  /*10f0*/  @!P1 VIADD R3, R3, 0x1 ;  /* 0x0000000103039836 */ /* 0x000fe20000000000 */
[----:B------:R-:W-:Y:S02]  /*1100*/  ISETP.NE.AND P1, PT, R23, RZ, PT ;  /* 0x000000ff1700720c */ /* 0x000fe40003f25270 */
[----:B------:R-:W-:Y:S02]  /*1110*/  ISETP.GE.U32.AND P0, PT, R0, R7, PT ;  /* 0x000000070000720c */ /* 0x000fe40003f06070 */
[----:B------:R-:W-:-:S04]  /*1120*/  LOP3.LUT R0, R12, R23, RZ, 0x3c, !PT ;  /* 0x000000170c007212 */ /* 0x000fc800078e3cff */
[----:B------:R-:W-:-:S07]  /*1130*/  ISETP.GE.AND P2, PT, R0, RZ, PT ;  /* 0x000000ff0000720c */ /* 0x000fce0003f46270 */
[----:B------:R-:W-:Y:S02]  /*1140*/  @P0 IADD3 R3, PT, PT, R3, 0x1, RZ ;  /* 0x0000000103030810 */ /* 0x000fe40007ffe0ff */
[----:B------:R-:W-:-:S03]  /*1150*/  ISETP.GE.AND P0, PT, R12, R5, PT ;  /* 0x000000050c00720c */ /* 0x000fc60003f06270 */
[----:B------:R-:W-:-:S04]  /*1160*/  IMAD.MOV.U32 R22, RZ, RZ, R3 ;  /* 0x000000ffff167224 */ /* 0x000fc800078e0003 */
        /* <DEDUP_REMOVED lines=10> */
[----:B------:R-:W-:Y:S02]  /*1210*/  HFMA2 R13, -RZ, RZ, 0, 0 ;  /* 0x00000000ff0d7431 */ /* 0x000fe400000001ff */
[----:B------:R-:W-:Y:S01]  /*1220*/  IMAD.MOV.U32 R8, RZ, RZ, 0x53f ;  /* 0x0000053fff087424 */ /* 0x000fe200078e00ff */
[----:B------:R1:W2:Y:S01]  /*1230*/  LDC.64 R2, c[0x4][R0] ;  /* 0x0100000000027b82 */ /* 0x0002a20000000a00 */
[----:B------:R-:W3:Y:S01]  /*1240*/  LDCU.64 UR6, c[0x4][0xd0] ;  /* 0x01001a00ff0677ac */ /* 0x000ee20008000a00 */
[----:B------:R-:W-:Y:S01]  /*1250*/  IMAD.MOV.U32 R12, RZ, RZ, 0x1 ;  /* 0x00000001ff0c7424 */ /* 0x000fe200078e00ff */
[----:B------:R-:W4:Y:S01]  /*1260*/  LDCU.64 UR8, c[0x4][0x88] ;  /* 0x01001100ff0877ac */ /* 0x000f220008000a00 */
[----:B0-----:R-:W-:Y:S02]  /*1270*/  IMAD.U32 R4, RZ, RZ, UR4 ;  /* 0x00000004ff047e24 */ /* 0x001fe4000f8e00ff */
[----:B------:R-:W-:Y:S01]  /*1280*/  IMAD.U32 R5, RZ, RZ, UR5 ;  /* 0x00000005ff057e24 */ /* 0x000fe2000f8e00ff */
[----:B---3--:R-:W-:Y:S01]  /*1290*/  MOV R6, UR6 ;  /* 0x0000000600067c02 */ /* 0x008fe20008000f00 */
[----:B------:R-:W-:-:S02]  /*12a0*/  IMAD.U32 R7, RZ, RZ, UR7 ;  /* 0x00000007ff077e24 */ /* 0x000fc4000f8e00ff */
[----:B----4-:R-:W-:Y:S01]  /*12b0*/  IMAD.U32 R10, RZ, RZ, UR8 ;  /* 0x00000008ff0a7e24 */ /* 0x010fe2000f8e00ff */
[----:B-1----:R-:W-:-:S07]  /*12c0*/  MOV R11, UR9 ;  /* 0x00000009000b7c02 */ /* 0x002fce0008000f00 */
[----:B------:R-:W-:-:S07]  /*12d0*/  LEPC R20, `(.L_x_1065) ;  /* 0x000000001014794e */ /* 0x000fce0000000000 */
[----:B--2--5:R-:W-:Y:S05]  /*12e0*/  CALL.ABS.NOINC R2 ;  /* 0x0000000002007343 */ /* 0x024fea0003c00000 */
.L_x_1065:
[----:B------:R-:W0:Y:S01]  /*12f0*/  S2R R3, SR_CgaCtaId ;  /* 0x0000000000037919 */ /* 0x000e220000008800 */
[----:B------:R-:W1:Y:S01]  /*1300*/  LDC R7, c[0x0][0x400] ;  /* 0x00010000ff077b82 */ /* 0x000e620000000800 */
[----:B------:R-:W-:Y:S02]  /*1310*/  ISETP.NE.AND P6, PT, R37, RZ, PT ;  /* 0x000000ff2500720c */ /* 0x000fe40003fc5270 */
[----:B------:R-:W-:-:S05]  /*1320*/  MOV R0, 0x400 ;  /* 0x0000040000007802 */ /* 0x000fca0000000f00 */
[----:B------:R-:W-:-:S05]  /*1330*/  VIADD R0, R0, 0x420 ;  /* 0x0000042000007836 */ /* 0x000fca0000000000 */
[----:B0-----:R-:W-:-:S05]  /*1340*/  LEA R0, R3, R0, 0x18 ;  /* 0x0000000003007211 */ /* 0x001fca00078ec0ff */
[----:B-1----:R-:W-:Y:S01]  /*1350*/  IMAD R2, R7, 0x4, R0 ;  /* 0x0000000407027824 */ /* 0x002fe200078e0200 */
[----:B------:R-:W-:Y:S06]  /*1360*/  @P6 BRA `(.L_x_1066) ;  /* 0x00000000001c6947 */ /* 0x000fec0003800000 */
[----:B------:R-:W0:Y:S01]  /*1370*/  LDCU UR4, c[0x0][0x40c] ;  /* 0x00008180ff0477ac */ /* 0x000e220008000800 */
[----:B------:R-:W-:-:S05]  /*1380*/  IMAD R5, R23, R22, R36 ;  /* 0x0000001617057224 */ /* 0x000fca00078e0224 */
[----:B------:R-:W-:-:S05]  /*1390*/  LEA R3, R5, R0, 0x2 ;  /* 0x0000000005037211 */ /* 0x000fca00078e10ff */
[----:B------:R1:W-:Y:S01]  /*13a0*/  STS.128 [R3], R32 ;  /* 0x0000002003007388 */ /* 0x0003e20000000c00 */
[----:B0-----:R-:W-:-:S13]  /*13b0*/  ISETP.NE.AND P0, PT, RZ, UR4, PT ;  /* 0x00000004ff007c0c */ /* 0x001fda000bf05270 */
[----:B------:R-:W-:-:S05]  /*13c0*/  @!P0 IMAD R4, R5, 0x4, R2 ;  /* 0x0000000405048824 */ /* 0x000fca00078e0202 */
[----:B------:R1:W-:Y:S02]  /*13d0*/  @!P0 STS.128 [R4], R28 ;  /* 0x0000001c04008388 */ /* 0x0003e40000000c00 */
.L_x_1066:
        /* <DEDUP_REMOVED lines=14> */
[----:B------:R1:W2:Y:S04]  /*14c0*/  LDS R32, [R15] ;  /* 0x000000000f207984 */ /* 0x0002a80000000800 */
[----:B------:R1:W3:Y:S04]  /*14d0*/  LDS R34, [R15+0x4] ;  /* 0x000004000f227984 */ /* 0x0002e80000000800 */
[----:B------:R1:W4:Y:S04]  /*14e0*/  LDS R33, [R20] ;  /* 0x0000000014217984 */ /* 0x0003280000000800 */
[----:B------:R1:W1:Y:S01]  /*14f0*/  LDS R35, [R20+0x4] ;  /* 0x0000040014237984 */ /* 0x0002620000000800 */
[----:B0-----:R-:W-:-:S13]  /*1500*/  ISETP.NE.AND P0, PT, R9, RZ, PT ;  /* 0x000000ff0900720c */ /* 0x001fda0003f05270 */
[----:B-1234-:R-:W-:Y:S05]  /*1510*/  @P0 BRA `(.L_x_1070) ;  /* 0x0000000000e40947 */ /* 0x01efea0003800000 */
[C---:B------:R-:W-:Y:S01]  /*1520*/  IMAD R21, R5.reuse, 0x4, R2 ;  /* 0x0000000405157824 */ /* 0x040fe200078e0202 */
[----:B------:R-:W-:Y:S01]  /*1530*/  LEA.HI R3, R5, R5, RZ, 0x1 ;  /* 0x0000000505037211 */ /* 0x000fe200078f08ff */
[----:B------:R-:W-:Y:S03]  /*1540*/  BSSY.RECONVERGENT B2, `(.L_x_1071) ;  /* 0x0000031000027945 */ /* 0x000fe60003800200 */
[----:B------:R-:W-:Y:S01]  /*1550*/  LEA R38, R23, R21, 0x2 ;  /* 0x0000001517267211 */ /* 0x000fe200078e10ff */
        /* <DEDUP_REMOVED lines=9> */
[----:B------:R-:W-:Y:S02]  /*15f0*/  VIADD R3, R6, 0x2 ;  /* 0x0000000206037836 */ /* 0x000fe40000000000 */
[----:B-----5:R-:W-:-:S03]  /*1600*/  IMAD.IADD R9, R9, 0x1, -R244 ;  /* 0x0000000109097824 */ /* 0x020fc600078e0af4 */
[----:B------:R-:W0:Y:S01]  /*1610*/  MUFU.RCP R4, R4 ;  /* 0x0000000400047308 */ /* 0x000e220000001000 */
[----:B------:R-:W-:-:S05]  /*1620*/  I2FP.F32.S32 R3, R3 ;  /* 0x0000000300037245 */ /* 0x000fca0000201400 */
[----:B0-----:R-:W-:Y:S01]  /*1630*/  FMUL.FTZ R5, R3, R4 ;  /* 0x0000000403057220 */ /* 0x001fe20000410000 */
[----:B------:R-:W-:Y:S02]  /*1640*/  I2FP.F32.S32 R3, R6 ;  /* 0x0000000600037245 */ /* 0x000fe40000201400 */
[----:B------:R-:W-:Y:S01]  /*1650*/  I2FP.F32.S32 R6, R9 ;  /* 0x0000000900067245 */ /* 0x000fe20000201400 */
        /* <DEDUP_REMOVED lines=10> */
[----:B------:R-:W1:Y:S08]  /*1700*/  MUFU.SIN R5, R8 ;  /* 0x0000000800057308 */ /* 0x000e700000000400 */
[----:B------:R-:W3:Y:S01]  /*1710*/  MUFU.COS R9, R13 ;  /* 0x0000000d00097308 */ /* 0x000ee20000000000 */
[-C--:B0-----:R-:W-:Y:S01]  /*1720*/  FMUL.FTZ R7, R35, R6.reuse ;  /* 0x0000000623077220 */ /* 0x081fe20000410000 */
[-C--:B----4-:R-:W-:Y:S01]  /*1730*/  FMUL.FTZ R11, R31, R6.reuse ;  /* 0x000000061f0b7220 */ /* 0x090fe20000410000 */
[-C--:B------:R-:W-:Y:S01]  /*1740*/  FMUL.FTZ R12, R34, R6.reuse ;  /* 0x00000006220c7220 */ /* 0x080fe20000410000 */
[----:B--2---:R-:W-:-:S04]  /*1750*/  FMUL.FTZ R14, R30, R6 ;  /* 0x000000061e0e7220 */ /* 0x004fc80000410000 */
[----:B------:R0:W2:Y:S01]  /*1760*/  MUFU.COS R4, R8 ;  /* 0x0000000800047308 */ /* 0x0000a20000000000 */
[-C--:B-1----:R-:W-:Y:S01]  /*1770*/  FMUL.FTZ R3, R33, R5.reuse ;  /* 0x0000000521037220 */ /* 0x082fe20000410000 */
[-C--:B------:R-:W-:Y:S01]  /*1780*/  FMUL.FTZ R6, R32, R5.reuse ;  /* 0x0000000520067220 */ /* 0x080fe20000410000 */
[----:B0-----:R-:W-:Y:S01]  /*1790*/  FMUL.FTZ R8, R28, R5 ;  /* 0x000000051c087220 */ /* 0x001fe20000410000 */
[----:B---3--:R-:W-:Y:S01]  /*17a0*/  FFMA.FTZ R10, R34, R9, -R7 ;  /* 0x00000009220a7223 */ /* 0x008fe20000010807 */
[----:B------:R-:W-:Y:S01]  /*17b0*/  FMUL.FTZ R7, R29, R5 ;  /* 0x000000051d077220 */ /* 0x000fe20000410000 */
[-C--:B------:R-:W-:Y:S01]  /*17c0*/  FFMA.FTZ R30, R30, R9.reuse, -R11 ;  /* 0x000000091e1e7223 */ /* 0x080fe2000001080b */
[-C--:B------:R-:W-:Y:S01]  /*17d0*/  FFMA.FTZ R35, R35, R9.reuse, R12 ;  /* 0x0000000923237223 */ /* 0x080fe2000001000c */
[----:B------:R-:W-:Y:S01]  /*17e0*/  FFMA.FTZ R31, R31, R9, R14 ;  /* 0x000000091f1f7223 */ /* 0x000fe2000001000e */
[----:B------:R-:W-:Y:S01]  /*17f0*/  MOV R34, R10 ;  /* 0x0000000a00227202 */ /* 0x000fe20000000f00 */
[-C--:B--2---:R-:W-:Y:S01]  /*1800*/  FFMA.FTZ R3, R32, R4.reuse, -R3 ;  /* 0x0000000420037223 */ /* 0x084fe20000010803 */
[-C--:B------:R-:W-:Y:S01]  /*1810*/  FFMA.FTZ R28, R28, R4.reuse, -R7 ;  /* 0x000000041c1c7223 */ /* 0x080fe20000010807 */
[-C--:B------:R-:W-:Y:S01]  /*1820*/  FFMA.FTZ R33, R33, R4.reuse, R6 ;  /* 0x0000000421217223 */ /* 0x080fe20000010006 */
[----:B------:R-:W-:Y:S01]  /*1830*/  FFMA.FTZ R29, R29, R4, R8 ;  /* 0x000000041d1d7223 */ /* 0x000fe20000010008 */
[----:B------:R-:W-:-:S07]  /*1840*/  IMAD.MOV.U32 R32, RZ, RZ, R3 ;  /* 0x000000ffff207224 */ /* 0x000fce00078e0003 */
.L_x_1072:
[----:B------:R-:W-:Y:S05]  /*1850*/  BSYNC.RECONVERGENT B2 ;  /* 0x0000000000027941 */ /* 0x000fea0003800200 */
.L_x_1071:
[----:B-1----:R0:W-:Y:S04]  /*1860*/  STS [R21], R28 ;  /* 0x0000001c15007388 */ /* 0x0021e80000000800 */
[----:B--2---:R0:W-:Y:S04]  /*1870*/  STS [R21+0x4], R30 ;  /* 0x0000041e15007388 */ /* 0x0041e80000000800 */
[----:B---3--:R0:W-:Y:S04]  /*1880*/  STS [R38], R29 ;  /* 0x0000001d26007388 */ /* 0x0081e80000000800 */
[----:B----4-:R0:W-:Y:S01]  /*1890*/  STS [R38+0x4], R31 ;  /* 0x0000041f26007388 */ /* 0x0101e20000000800 */
[----:B------:R-:W-:Y:S05]  /*18a0*/  BRA `(.L_x_1073) ;  /* 0x0000000000847947 */ /* 0x000fea0003800000 */
.L_x_1070:
[----:B------:R-:W-:-:S05]  /*18b0*/  LEA.HI R5, R5, R5, RZ, 0x1 ;  /* 0x0000000505057211 */ /* 0x000fca00078f08ff */
[----:B------:R-:W-:-:S05]  /*18c0*/  IMAD.SHL.U32 R5, R5, 0x2, RZ ;  /* 0x0000000205057824 */ /* 0x000fca00078e00ff */
[----:B------:R-:W-:-:S04]  /*18d0*/  LOP3.LUT R6, R5, 0xfffffffc, RZ, 0xc0, !PT ;  /* 0xfffffffc05067812 */ /* 0x000fc800078ec0ff */
[----:B------:R-:W-:-:S13]  /*18e0*/  ISETP.GE.AND P0, PT, R6, R7, PT ;  /* 0x000000070600720c */ /* 0x000fda0003f06270 */
[----:B------:R-:W-:Y:S05]  /*18f0*/  @P0 BRA `(.L_x_1073) ;  /* 0x0000000000700947 */ /* 0x000fea0003800000 */
[----:B------:R-:W-:Y:S02]  /*1900*/  I2FP.F32.S32 R7, R7 ;  /* 0x0000000700077245 */ /* 0x000fe40000201400 */
[----:B------:R-:W-:Y:S02]  /*1910*/  IADD3 R3, PT, PT, R6, 0x2, RZ ;  /* 0x0000000206037810 */ /* 0x000fe40007ffe0ff */
        /* <DEDUP_REMOVED lines=26> */
.L_x_1073:
[----:B------:R-:W-:Y:S05]  /*1ac0*/  BSYNC.RECONVERGENT B1 ;  /* 0x0000000000017941 */ /* 0x000fea0003800200 */
.L_x_1069:
[----:B------:R1:W-:Y:S04]  /*1ad0*/  STS [R15], R32 ;  /* 0x000000200f007388 */ /* 0x0003e80000000800 */
[----:B------:R1:W-:Y:S04]  /*1ae0*/  STS [R15+0x4], R34 ;  /* 0x000004220f007388 */ /* 0x0003e80000000800 */
[----:B------:R1:W-:Y:S04]  /*1af0*/  STS [R20], R33 ;  /* 0x0000002114007388 */ /* 0x0003e80000000800 */
[----:B------:R1:W-:Y:S02]  /*1b00*/  STS [R20+0x4], R35 ;  /* 0x0000042314007388 */ /* 0x0003e40000000800 */
.L_x_1068:
[----:B------:R-:W-:Y:S05]  /*1b10*/  BSYNC.RECONVERGENT B0 ;  /* 0x0000000000007941 */ /* 0x000fea0003800200 */
.L_x_1067:
[----:B------:R-:W-:Y:S06]  /*1b20*/  BAR.SYNC.DEFER_BLOCKING 0x0 ;  /* 0x0000000000007b1d */ /* 0x000fec0000010000 */
[----:B------:R-:W-:Y:S04]  /*1b30*/  BSSY.RECONVERGENT B0, `(.L_x_1074) ;  /* 0x0000009000007945 */ /* 0x000fe80003800200 */
[----:B------:R-:W-:Y:S05]  /*1b40*/  @P6 BRA `(.L_x_1075) ;  /* 0x00000000001c6947 */ /* 0x000fea0003800000 */
[----:B------:R-:W2:Y:S01]  /*1b50*/  LDCU UR4, c[0x0][0x40c] ;  /* 0x00008180ff0477ac */ /* 0x000ea20008000800 */
[----:B------:R-:W-:-:S04]  /*1b60*/  IMAD R23, R23, R22, R36 ;  /* 0x0000001617177224 */ /* 0x000fc800078e0224 */
[----:B------:R-:W-:-:S05]  /*1b70*/  IMAD R0, R23, 0x4, R0 ;  /* 0x0000000417007824 */ /* 0x000fca00078e0200 */
[----:B-1----:R3:W4:Y:S01]  /*1b80*/  LDS.128 R32, [R0] ;  /* 0x0000000000207984 */ /* 0x0027220000000c00 */
[----:B--2---:R-:W-:-:S13]  /*1b90*/  ISETP.NE.AND P0, PT, RZ, UR4, PT ;  /* 0x00000004ff007c0c */ /* 0x004fda000bf05270 */
[----:B------:R-:W-:-:S05]  /*1ba0*/  @!P0 IMAD R2, R23, 0x4, R2 ;  /* 0x0000000417028824 */ /* 0x000fca00078e0202 */
[----:B0-----:R3:W2:Y:S02]  /*1bb0*/  @!P0 LDS.128 R28, [R2] ;  /* 0x00000000021c8984 */ /* 0x0016a40000000c00 */
.L_x_1075:
[----:B------:R-:W-:Y:S05]  /*1bc0*/  BSYNC.RECONVERGENT B0 ;  /* 0x0000000000007941 */ /* 0x000fea0003800200 */
.L_x_1074:
[----:B------:R-:W-:Y:S06]  /*1bd0*/  BAR.SYNC.DEFER_BLOCKING 0x0 ;  /* 0x0000000000007b1d */ /* 0x000fec0000010000 */
.L_x_1064:
[----:B------:R-:W-:Y:S05]  /*1be0*/  BSYNC.RECONVERGENT B6 ;  /* 0x0000000000067941 */ /* 0x000fea0003800200 */
.L_x_1061:
[----:B------:R-:W0:Y:S01]  /*1bf0*/  S2UR UR6, SR_CgaCtaId ;  /* 0x00000000000679c3 */ /* 0x000e220000008800 */
[----:B------:R-:W-:Y:S01]  /*1c00*/  ISETP.GT.U32.AND P0, PT, R16, 0x1f, PT ;  /* 0x0000001f1000780c */ /* 0x000fe20003f04070 */
[----:B------:R-:W-:Y:S01]  /*1c10*/  UMOV UR5, 0x400 ;  /* 0x0000040000057882 */ /* 0x000fe20000000000 */
[----:B---3--:R-:W-:Y:S01]  /*1c20*/  IADD3 R0, PT, PT, R200, -R19, RZ ;  /* 0x80000013c8007210 */ /* 0x008fe20007ffe0ff */
[----:B------:R-:W-:Y:S01]  /*1c30*/  UIADD3 UR4, UPT, UPT, UR5, 0x420, URZ ;  /* 0x0000042005047890 */ /* 0x000fe2000fffe0ff */
[----:B------:R-:W-:-:S03]  /*1c40*/  IMAD.MOV.U32 R239, RZ, RZ, -0x800001 ;  /* 0xff7fffffffef7424 */ /* 0x000fc600078e00ff */
[----:B0-----:R-:W-:-:S06]  /*1c50*/  ULEA UR7, UR6, UR4, 0x18 ;  /* 0x0000000406077291 */ /* 0x001fcc000f8ec0ff */
[----:B------:R-:W-:Y:S01]  /*1c60*/  LEA R6, R0, UR7, 0x2 ;  /* 0x0000000700067c11 */ /* 0x000fe2000f8e10ff */
[----:B------:R-:W-:Y:S06]  /*1c70*/  @P0 BRA `(.L_x_1076) ;  /* 0x0000000000cc0947 */ /* 0x000fec0003800000 */
[----:B------:R-:W-:Y:S01]  /*1c80*/  UIADD3 UR4, UPT, UPT, UR5, 0x20, URZ ;  /* 0x0000002005047890 */ /* 0x000fe2000fffe0ff */
[----:B--2-4-:R-:W-:Y:S01]  /*1c90*/  FMUL.FTZ R2, R32, R28 ;  /* 0x0000001c20027220 */ /* 0x014fe20000410000 */
[----:B------:R-:W0:Y:S03]  /*1ca0*/  LDCU UR8, c[0x0][0x40c] ;  /* 0x00008180ff0877ac */ /* 0x000e260008000800 */
[----:B-1----:R-:W-:Y:S01]  /*1cb0*/  FFMA.FTZ R3, R33, R29, R2 ;  /* 0x0000001d21037223 */ /* 0x002fe20000010002 */
[----:B------:R-:W-:-:S03]  /*1cc0*/  ULEA UR4, UR6, UR4, 0x18 ;  /* 0x0000000406047291 */ /* 0x000fc6000f8ec0ff */
[----:B------:R-:W-:-:S03]  /*1cd0*/  FFMA.FTZ R4, R34, R30, R3 ;  /* 0x0000001e22047223 */ /* 0x000fc60000010003 */
[----:B------:R-:W-:-:S05]  /*1ce0*/  LEA R0, R16, UR4, 0x4 ;  /* 0x0000000410007c11 */ /* 0x000fca000f8e20ff */
[----:B------:R1:W-:Y:S01]  /*1cf0*/  STS.128 [R0], R32 ;  /* 0x0000002000007388 */ /* 0x0003e20000000c00 */
[----:B0-----:R-:W-:-:S09]  /*1d00*/  UISETP.NE.AND UP0, UPT, UR8, URZ, UPT ;  /* 0x000000ff0800728c */ /* 0x001fd2000bf05270 */
[----:B------:R-:W-:Y:S05]  /*1d10*/  BRA.U UP0, `(.L_x_1077) ;  /* 0x00000001002c7547 */ /* 0x000fea000b800000 */
[----:B------:R-:W1:Y:S01]  /*1d20*/  LDCU UR8, c[0x0][0x3f4] ;  /* 0x00007e80ff0877ac */ /* 0x000e620008000800 */
[----:B------:R-:W0:Y:S01]  /*1d30*/  LDC.64 R2, c[0x0][0x3b8] ;  /* 0x0000ee00ff027b82 */ /* 0x000e220000000a00 */
[----:B------:R-:W-:-:S04]  /*1d40*/  UIADD3 UR4, UPT, UPT, UR5, 0x220, URZ ;  /* 0x0000022005047890 */ /* 0x000fc8000fffe0ff */
[----:B------:R-:W-:Y:S01]  /*1d50*/  ULEA UR4, UR6, UR4, 0x18 ;  /* 0x0000000406047291 */ /* 0x000fe2000f8ec0ff */
[----:B-1----:R-:W-:-:S04]  /*1d60*/  IMAD R0, R16, UR8, R247 ;  /* 0x0000000810007c24 */ /* 0x002fc8000f8e02f7 */
[----:B------:R-:W-:-:S04]  /*1d70*/  IMAD.SHL.U32 R0, R0, 0x4, RZ ;  /* 0x0000000400007824 */ /* 0x000fc800078e00ff */
[----:B------:R-:W-:Y:S01]  /*1d80*/  IMAD R5, R249, UR8, R0 ;  /* 0x00000008f9057c24 */ /* 0x000fe2000f8e0200 */
[----:B------:R-:W-:-:S03]  /*1d90*/  LEA R0, R16, UR4, 0x4 ;  /* 0x0000000410007c11 */ /* 0x000fc6000f8e20ff */
[----:B0-----:R-:W-:Y:S02]  /*1da0*/  IMAD.WIDE R2, R5, 0x4, R2 ;  /* 0x0000000405027825 */ /* 0x001fe400078e0202 */
[----:B------:R0:W-:Y:S04]  /*1db0*/  STS.128 [R0], R24 ;  /* 0x0000001800007388 */ /* 0x0001e80000000c00 */
[----:B------:R0:W-:Y:S02]  /*1dc0*/  STG.E.128 desc[UR36][R2.64], R28 ;  /* 0x0000001c02007986 */ /* 0x0001e4000c101d24 */
.L_x_1077:
[----:B------:R-:W-:Y:S01]  /*1dd0*/  UMOV UR4, 0xffffffff ;  /* 0xffffffff00047882 */ /* 0x000fe20000000000 */
[----:B------:R-:W-:Y:S02]  /*1de0*/  FFMA.FTZ R13, R35, R31, R4 ;  /* 0x0000001f230d7223 */ /* 0x000fe40000010004 */
[----:B------:R-:W-:Y:S05]  /*1df0*/  BRA.DIV UR4, `(.L_x_1078) ;  /* 0x000000ca04e87947 */ /* 0x000fea000b800000 */
[----:B------:R-:W0:Y:S02]  /*1e00*/  SHFL.BFLY PT, R14, R13, 0x10, 0x1f ;  /* 0x0e001f000d0e7f89 */ /* 0x000e2400000e0000 */
[----:B01----:R-:W-:-:S05]  /*1e10*/  FADD.FTZ R0, R13, R14 ;  /* 0x0000000e0d007221 */ /* 0x003fca0000010000 */
[----:B------:R-:W0:Y:S02]  /*1e20*/  SHFL.BFLY PT, R14, R0, 0x8, 0x1f ;  /* 0x0d001f00000e7f89 */ /* 0x000e2400000e0000 */
[----:B0-----:R-:W-:-:S05]  /*1e30*/  FADD.FTZ R2, R0, R14 ;  /* 0x0000000e00027221 */ /* 0x001fca0000010000 */
[----:B------:R-:W0:Y:S02]  /*1e40*/  SHFL.BFLY PT, R14, R2, 0x4, 0x1f ;  /* 0x0c801f00020e7f89 */ /* 0x000e2400000e0000 */
[----:B0-----:R-:W-:-:S05]  /*1e50*/  FADD.FTZ R3, R2, R14 ;  /* 0x0000000e02037221 */ /* 0x001fca0000010000 */
[----:B------:R-:W0:Y:S02]  /*1e60*/  SHFL.BFLY PT, R14, R3, 0x2, 0x1f ;  /* 0x0c401f00030e7f89 */ /* 0x000e2400000e0000 */
[----:B0-----:R-:W-:-:S05]  /*1e70*/  FADD.FTZ R4, R3, R14 ;  /* 0x0000000e03047221 */ /* 0x001fca0000010000 */
[----:B------:R0:W1:Y:S02]  /*1e80*/  SHFL.BFLY PT, R14, R4, 0x1, 0x1f ;  /* 0x0c201f00040e7f89 */ /* 0x00006400000e0000 */
.L_x_1223:
[----:B------:R-:W-:Y:S01]  /*1e90*/  ISETP.NE.AND P0, PT, R16, RZ, PT ;  /* 0x000000ff1000720c */ /* 0x000fe20003f05270 */
[----:B-1----:R-:W-:-:S12]  /*1ea0*/  FADD.FTZ R14, R4, R14 ;  /* 0x0000000e040e7221 */ /* 0x002fd80000010000 */
[----:B------:R-:W-:Y:S05]  /*1eb0*/  @P0 BRA `(.L_x_1076) ;  /* 0x00000000003c0947 */ /* 0x000fea0003800000 */
[----:B------:R-:W1:Y:S01]  /*1ec0*/  LDCU.64 UR8, c[0x0][0x438] ;  /* 0x00008700ff0877ac */ /* 0x000e620008000a00 */
[----:B------:R-:W2:Y:S01]  /*1ed0*/  LDCU UR4, c[0x0][0x410] ;  /* 0x00008200ff0477ac */ /* 0x000ea20008000800 */
[----:B-1----:R-:W-:-:S04]  /*1ee0*/  UISETP.NE.U32.AND UP0, UPT, UR8, URZ, UPT ;  /* 0x000000ff0800728c */ /* 0x002fc8000bf05070 */
[----:B------:R-:W-:Y:S01]  /*1ef0*/  UISETP.NE.AND.EX UP0, UPT, UR9, URZ, UPT, UP0 ;  /* 0x000000ff0900728c */ /* 0x000fe2000bf05300 */
[----:B--2---:R-:W-:-:S08]  /*1f00*/  FMUL.FTZ R239, R14, UR4 ;  /* 0x000000040eef7c20 */ /* 0x004fd00008410000 */
[----:B------:R-:W-:Y:S05]  /*1f10*/  BRA.U !UP0, `(.L_x_1079) ;  /* 0x0000000108207547 */ /* 0x000fea000b800000 */
[----:B------:R-:W1:Y:S01]  /*1f20*/  LDCU UR4, c[0x0][0x440] ;  /* 0x00008800ff0477ac */ /* 0x000e620008000800 */
[----:B------:R-:W2:Y:S01]  /*1f30*/  LDC.64 R2, c[0x0][0x438] ;  /* 0x00010e00ff027b82 */ /* 0x000ea20000000a00 */
[----:B-----5:R-:W-:-:S05]  /*1f40*/  IADD3 R0, PT, PT, R17, -R244, RZ ;  /* 0x800000f411007210 */ /* 0x020fca0007ffe0ff */
[----:B-1----:R-:W-:-:S04]  /*1f50*/  IMAD R5, R251, UR4, R0 ;  /* 0x00000004fb057c24 */ /* 0x002fc8000f8e0200 */
[----:B------:R-:W-:-:S04]  /*1f60*/  IMAD R5, R5, UR4, R0 ;  /* 0x0000000405057c24 */ /* 0x000fc8000f8e0200 */
[----:B--2---:R-:W-:-:S06]  /*1f70*/  IMAD.WIDE R2, R5, 0x4, R2 ;  /* 0x0000000405027825 */ /* 0x004fcc00078e0202 */
[----:B------:R-:W2:Y:S02]  /*1f80*/  LDG.E R2, desc[UR36][R2.64] ;  /* 0x0000002402027981 */ /* 0x000ea4000c1e1900 */
[----:B--2---:R-:W-:-:S07]  /*1f90*/  FADD.FTZ R239, R239, R2 ;  /* 0x00000002efef7221 */ /* 0x004fce0000010000 */
.L_x_1079:
[----:B------:R3:W-:Y:S02]  /*1fa0*/  STS [R6+-0x4], R239 ;  /* 0xfffffcef06007388 */ /* 0x0007e40000000800 */
.L_x_1076:
[----:B------:R-:W-:Y:S05]  /*1fb0*/  WARPSYNC.ALL ;  /* 0x0000000000007948 */ /* 0x000fea0003800000 */
[----:B------:R-:W-:Y:S01]  /*1fc0*/  BAR.SYNC.DEFER_BLOCKING 0x0 ;  /* 0x0000000000007b1d */ /* 0x000fe20000010000 */
[----:B------:R-:W-:Y:S01]  /*1fd0*/  UIADD3 UR4, UPT, UPT, UR5, 0x20, URZ ;  /* 0x0000002005047890 */ /* 0x000fe2000fffe0ff */
[C---:B------:R-:W-:Y:S02]  /*1fe0*/  IMAD.SHL.U32 R2, R16.reuse, 0x8, RZ ;  /* 0x0000000810027824 */ /* 0x040fe400078e00ff */
[----:B------:R-:W-:Y:S01]  /*1ff0*/  IMAD.SHL.U32 R0, R16, 0x2, RZ ;  /* 0x0000000210007824 */ /* 0x000fe200078e00ff */
[----:B------:R-:W-:-:S02]  /*2000*/  ULEA UR4, UR6, UR4, 0x18 ;  /* 0x0000000406047291 */ /* 0x000fc4000f8ec0ff */
[----:B------:R-:W-:Y:S01]  /*2010*/  LOP3.LUT R2, R2, 0x8, RZ, 0xc0, !PT ;  /* 0x0000000802027812 */ /* 0x000fe200078ec0ff */
[----:B------:R-:W0:Y:S01]  /*2020*/  LDCU UR8, c[0x0][0x40c] ;  /* 0x00008180ff0877ac */ /* 0x000e220008000800 */
[----:B------:R-:W-:-:S05]  /*2030*/  LOP3.LUT R10, R0, 0x2, RZ, 0xc0, !PT ;  /* 0x00000002000a7812 */ /* 0x000fca00078ec0ff */
[----:B------:R0:W3:Y:S02]  /*2040*/  LDS.64 R240, [R2+UR4] ;  /* 0x0000000402f07984 */ /* 0x0000e40008000a00 */
[----:B0-----:R-:W-:Y:S02]  /*2050*/  UISETP.NE.AND UP0, UPT, UR8, URZ, UPT ;  /* 0x000000ff0800728c */ /* 0x001fe4000bf05270 */
[----:B-12---:R0:W1:Y:S04]  /*2060*/  LDS.64 R30, [R2+UR4+0x10] ;  /* 0x00001004021e7984 */ /* 0x0060680008000a00 */
[----:B----4-:R0:W2:Y:S04]  /*2070*/  LDS.64 R32, [R2+UR4+0x20] ;  /* 0x0000200402207984 */ /* 0x0100a80008000a00 */
[----:B------:R0:W4:Y:S04]  /*2080*/  LDS.64 R34, [R2+UR4+0x30] ;  /* 0x0000300402227984 */ /* 0x0001280008000a00 */
        /* <DEDUP_REMOVED lines=28> */
[----:B-1234-:R-:W-:Y:S05]  /*2250*/  BRA.U UP0, `(.L_x_1080) ;  /* 0x00000001008c7547 */ /* 0x01efea000b800000 */
[----:B------:R-:W-:-:S04]  /*2260*/  UIADD3 UR5, UPT, UPT, UR5, 0x220, URZ ;  /* 0x0000022005057890 */ /* 0x000fc8000fffe0ff */
[----:B------:R-:W-:-:S06]  /*2270*/  ULEA UR5, UR6, UR5, 0x18 ;  /* 0x0000000506057291 */ /* 0x000fcc000f8ec0ff */
[----:B------:R-:W-:-:S05]  /*2280*/  LEA R0, R10, UR5, 0x2 ;  /* 0x000000050a007c11 */ /* 0x000fca000f8e10ff */
[----:B------:R1:W2:Y:S04]  /*2290*/  LDS.64 R92, [R0] ;  /* 0x00000000005c7984 */ /* 0x0002a80000000a00 */
[----:B------:R1:W3:Y:S04]  /*22a0*/  LDS.64 R94, [R0+0x10] ;  /* 0x00001000005e7984 */ /* 0x0002e80000000a00 */
[----:B------:R1:W4:Y:S04]  /*22b0*/  LDS.64 R96, [R0+0x20] ;  /* 0x0000200000607984 */ /* 0x0003280000000a00 */
        /* <DEDUP_REMOVED lines=28> */
[----:B--234-:R1:W0:Y:S02]  /*2480*/  LDS.64 R154, [R0+0x1f0] ;  /* 0x0001f000009a7984 */ /* 0x01c2240000000a00 */
.L_x_1080:
[----:B-1----:R-:W-:Y:S01]  /*2490*/  IADD3 R0, PT, PT, R17, 0xf, -R19 ;  /* 0x0000000f11007810 */ /* 0x002fe20007ffe813 */
[----:B------:R-:W1:Y:S01]  /*24a0*/  LDC.64 R206, c[0x0][0x3f0] ;  /* 0x0000fc00ffce7b82 */ /* 0x000e620000000a00 */
[----:B------:R-:W-:Y:S01]  /*24b0*/  SHF.R.U32.HI R16, RZ, 0x1, R16 ;  /* 0x00000001ff107819 */ /* 0x000fe20000011610 */
[----:B------:R-:W2:Y:S01]  /*24c0*/  LDCU UR13, c[0x0][0x40c] ;  /* 0x00008180ff0d77ac */ /* 0x000ea20008000800 */
[----:B------:R-:W-:Y:S01]  /*24d0*/  SHF.R.S32.HI R3, RZ, 0x1f, R0 ;  /* 0x0000001fff037819 */ /* 0x000fe20000011400 */
[----:B------:R-:W-:Y:S01]  /*24e0*/  BSSY B1, `(.L_x_1081) ;  /* 0x0000784000017945 */ /* 0x000fe20003800000 */
[----:B------:R-:W3:Y:S02]  /*24f0*/  LDCU UR19, c[0x0][0x3f4] ;  /* 0x00007e80ff1377ac */ /* 0x000ee40008000800 */
[----:B------:R-:W-:Y:S01]  /*2500*/  LEA.HI R3, R3, R0, RZ, 0x4 ;  /* 0x0000000003037211 */ /* 0x000fe200078f20ff */
[----:B------:R-:W4:Y:S03]  /*2510*/  LDCU UR14, c[0x0][0x410] ;  /* 0x00008200ff0e77ac */ /* 0x000f260008000800 */
[----:B------:R-:W-:Y:S01]  /*2520*/  LOP3.LUT R3, R3, 0xfffffff0, RZ, 0xc0, !PT ;  /* 0xfffffff003037812 */ /* 0x000fe200078ec0ff */
[----:B------:R-:W0:Y:S03]  /*2530*/  LDCU UR15, c[0x0][0x408] ;  /* 0x00008100ff0f77ac */ /* 0x000e260008000800 */
[----:B------:R-:W-:Y:S01]  /*2540*/  ISETP.GE.AND P0, PT, R16, R3, PT ;  /* 0x000000031000720c */ /* 0x000fe20003f06270 */
[----:B------:R-:W0:Y:S01]  /*2550*/  LDCU UR18, c[0x0][0x430] ;  /* 0x00008600ff1277ac */ /* 0x000e220008000800 */
[----:B------:R-:W0:Y:S01]  /*2560*/  LDCU.64 UR10, c[0x0][0x3b8] ;  /* 0x00007700ff0a77ac */ /* 0x000e220008000a00 */
[----:B-1----:R-:W-:Y:S01]  /*2570*/  IMAD R18, R18, R206, R251 ;  /* 0x000000ce12127224 */ /* 0x002fe200078e02fb */
[----:B------:R-:W1:Y:S04]  /*2580*/  LDCU.64 UR8, c[0x0][0x3c8] ;  /* 0x00007900ff0877ac */ /* 0x000e680008000a00 */
[----:B------:R-:W-:Y:S01]  /*2590*/  SHF.L.U32 R250, R18, 0x7, RZ ;  /* 0x0000000712fa7819 */ /* 0x000fe200000006ff */
[----:B------:R-:W0:Y:S04]  /*25a0*/  LDCU.64 UR16, c[0x0][0x438] ;  /* 0x00008700ff1077ac */ /* 0x000e280008000a00 */
[----:B--234-:R-:W-:Y:S05]  /*25b0*/  @P0 BRA `(.L_x_1082) ;  /* 0x0000007400d80947 */ /* 0x01cfea0003800000 */
[----:B------:R-:W2:Y:S01]  /*25c0*/  LDCU UR6, c[0x0][0x3f8] ;  /* 0x00007f00ff0677ac */ /* 0x000ea20008000800 */
[----:B0-----:R-:W0:Y:S01]  /*25d0*/  LDC.64 R2, c[0x0][0x450] ;  /* 0x00011400ff027b82 */ /* 0x001e220000000a00 */
[C---:B------:R-:W-:Y:S01]  /*25e0*/  IMAD.IADD R4, R16.reuse, 0x1, R19 ;  /* 0x0000000110047824 */ /* 0x040fe200078e0213 */
[----:B------:R-:W-:Y:S01]  /*25f0*/  SHF.L.U32 R202, R207, 0x3, RZ ;  /* 0x00000003cfca7819 */ /* 0x000fe200000006ff */
[----:B------:R-:W3:Y:S01]  /*2600*/  LDCU.64 UR4, c[0x0][0x420] ;  /* 0x00008400ff0477ac */ /* 0x000ee20008000a00 */
[----:B------:R-:W-:Y:S01]  /*2610*/  IMAD R0, R249, R207, R10 ;  /* 0x000000cff9007224 */ /* 0x000fe200078e020a */
[C---:B------:R-:W-:Y:S01]  /*2620*/  SHF.L.U32 R205, R207.reuse, 0x6, RZ ;  /* 0x00000006cfcd7819 */ /* 0x040fe200000006ff */
[C---:B------:R-:W-:Y:S01]  /*2630*/  IMAD.SHL.U32 R203, R207.reuse, 0x10, RZ ;  /* 0x00000010cfcb7824 */ /* 0x040fe200078e00ff */
[----:B------:R-:W4:Y:S01]  /*2640*/  LDCU UR12, c[0x0][0x440] ;  /* 0x00008800ff0c77ac */ /* 0x000f220008000800 */
[----:B------:R-:W-:Y:S01]  /*2650*/  IMAD.SHL.U32 R204, R207, 0x20, RZ ;  /* 0x00000020cfcc7824 */ /* 0x000fe200078e00ff */
[----:B------:R-:W-:Y:S01]  /*2660*/  LEA R209, R16, UR7, 0x2 ;  /* 0x0000000710d17c11 */ /* 0x000fe2000f8e10ff */
[----:B------:R-:W-:Y:S01]  /*2670*/  VIADD R211, R4, 0x1 ;  /* 0x0000000104d37836 */ /* 0x000fe20000000000 */
[----:B------:R-:W-:Y:S01]  /*2680*/  SHF.R.S32.HI R243, RZ, 0x1f, R0 ;  /* 0x0000001ffff37819 */ /* 0x000fe20000011400 */
[----:B--2---:R-:W-:-:S04]  /*2690*/  IMAD R5, R246, UR6, R251 ;  /* 0x00000006f6057c24 */ /* 0x004fc8000f8e02fb */
[--C-:B------:R-:W-:Y:S01]  /*26a0*/  IMAD R5, R5, 0x80, R10.reuse ;  /* 0x0000008005057824 */ /* 0x100fe200078e020a */
[----:B---3--:R-:W-:Y:S01]  /*26b0*/  ISETP.NE.U32.AND P0, PT, RZ, UR4, PT ;  /* 0x00000004ff007c0c */ /* 0x008fe2000bf05070 */
[----:B------:R-:W-:Y:S01]  /*26c0*/  IMAD R10, R250, R207, R10 ;  /* 0x000000cffa0a7224 */ /* 0x000fe200078e020a */
[----:B------:R-:W-:Y:S01]  /*26d0*/  IADD3 R206, P1, P2, R245, UR4, R4 ;  /* 0x00000004f5ce7c10 */ /* 0x000fe2000fa3e004 */
[----:B----4-:R-:W-:Y:S01]  /*26e0*/  IMAD R17, R251, UR12, R17 ;  /* 0x0000000cfb117c24 */ /* 0x010fe2000f8e0211 */
[----:B------:R-:W-:Y:S01]  /*26f0*/  ISETP.NE.AND.EX P0, PT, RZ, UR5, PT, P0 ;  /* 0x00000005ff007c0c */ /* 0x000fe2000bf05300 */
[----:B0-----:R-:W-:Y:S01]  /*2700*/  IMAD.WIDE R2, R5, 0x4, R2 ;  /* 0x0000000405027825 */ /* 0x001fe200078e0202 */
[----:B------:R-:W-:Y:S02]  /*2710*/  IADD3.X R208, PT, PT, R208, UR5, RZ, P1, P2 ;  /* 0x00000005d0d07c10 */ /* 0x000fe40008fe44ff */
[----:B------:R-:W-:Y:S01]  /*2720*/  SHF.R.S32.HI R212, RZ, 0x1f, R10 ;  /* 0x0000001fffd47819 */ /* 0x000fe2000001140a */
[----:B------:R-:W-:-:S02]  /*2730*/  IMAD R207, R207, UR6, RZ ;  /* 0x00000006cfcf7c24 */ /* 0x000fc4000f8e02ff */
[----:B------:R-:W-:-:S07]  /*2740*/  IMAD R210, R17, UR12, R4 ;  /* 0x0000000c11d27c24 */ /* 0x000fce000f8e0204 */
.L_x_1152:
[----:B------:R-:W-:Y:S01]  /*2750*/  @P0 IMAD.MOV.U32 R14, RZ, RZ, R206 ;  /* 0x000000ffff0e0224 */ /* 0x000fe200078e00ce */
[----:B------:R-:W-:Y:S01]  /*2760*/  @P0 MOV R15, R208 ;  /* 0x000000d0000f0202 */ /* 0x000fe20000000f00 */
[----:B------:R-:W0:Y:S04]  /*2770*/  LDC R11, c[0x0][0x3f4] ;  /* 0x0000fd00ff0b7b82 */ /* 0x000e280000000800 */
[----:B------:R2:W3:Y:S01]  /*2780*/  @P0 LDG.E.U8 R216, desc[UR36][R14.64] ;  /* 0x000000240ed80981 */ /* 0x0004e2000c1e1100 */
[----:B------:R-:W-:Y:S01]  /*2790*/  IADD3 R217, PT, PT, R211, -0x1, RZ ;  /* 0xffffffffd3d97810 */ /* 0x000fe20007ffe0ff */
[----:B------:R-:W-:Y:S01]  /*27a0*/  UISETP.NE.AND UP0, UPT, UR13, URZ, UPT ;  /* 0x000000ff0d00728c */ /* 0x000fe2000bf05270 */
[----:B------:R-:W-:Y:S02]  /*27b0*/  BSSY.RECONVERGENT B0, `(.L_x_1083) ;  /* 0x00006e6000007945 */ /* 0x000fe40003800200 */
[----:B------:R-:W-:-:S02]  /*27c0*/  ISETP.GE.AND P2, PT, R217, RZ, PT ;  /* 0x000000ffd900720c */ /* 0x000fc40003f46270 */
[----:B0-----:R-:W-:Y:S02]  /*27d0*/  IABS R214, R11 ;  /* 0x0000000b00d67213 */ /* 0x001fe40000000000 */
[----:B------:R-:W0:Y:S02]  /*27e0*/  LDC R11, c[0x0][0x3f4] ;  /* 0x0000fd00ff0b7b82 */ /* 0x000e240000000800 */
[----:B------:R-:W4:Y:S08]  /*27f0*/  I2F.RP R213, R214 ;  /* 0x000000d600d57306 */ /* 0x000f300000209400 */
[----:B----4-:R-:W4:Y:S01]  /*2800*/  MUFU.RCP R213, R213 ;  /* 0x000000d500d57308 */ /* 0x010f220000001000 */
[----:B0-----:R-:W-:Y:S01]  /*2810*/  ISETP.NE.AND P3, PT, R11, RZ, PT ;  /* 0x000000ff0b00720c */ /* 0x001fe20003f65270 */
[----:B----4-:R-:W-:Y:S01]  /*2820*/  VIADD R12, R213, 0xffffffe ;  /* 0x0ffffffed50c7836 */ /* 0x010fe20000000000 */
[----:B------:R-:W-:-:S05]  /*2830*/  IABS R213, R217 ;  /* 0x000000d900d57213 */ /* 0x000fca0000000000 */
[----:B------:R0:W4:Y:S02]  /*2840*/  F2I.FTZ.U32.TRUNC.NTZ R13, R12 ;  /* 0x0000000c000d7305 */ /* 0x000124000021f000 */
[----:B0-----:R-:W-:Y:S02]  /*2850*/  IMAD.MOV.U32 R12, RZ, RZ, RZ ;  /* 0x000000ffff0c7224 */ /* 0x001fe400078e00ff */
[----:B----4-:R-:W-:-:S04]  /*2860*/  IMAD.MOV R215, RZ, RZ, -R13 ;  /* 0x000000ffffd77224 */ /* 0x010fc800078e0a0d */
[----:B--2---:R-:W-:-:S04]  /*2870*/  IMAD R15, R215, R214, RZ ;  /* 0x000000d6d70f7224 */ /* 0x004fc800078e02ff */
[----:B------:R-:W-:Y:S01]  /*2880*/  IMAD.HI.U32 R14, R13, R15, R12 ;  /* 0x0000000f0d0e7227 */ /* 0x000fe200078e000c */
[----:B------:R-:W-:-:S05]  /*2890*/  IABS R13, R11 ;  /* 0x0000000b000d7213 */ /* 0x000fca0000000000 */
[----:B------:R-:W-:-:S04]  /*28a0*/  IMAD.HI.U32 R12, R14, R213, RZ ;  /* 0x000000d50e0c7227 */ /* 0x000fc800078e00ff */
[----:B------:R-:W-:Y:S01]  /*28b0*/  IMAD.MOV.U32 R14, RZ, RZ, R13 ;  /* 0x000000ffff0e7224 */ /* 0x000fe200078e000d */
[----:B------:R-:W-:Y:S02]  /*28c0*/  IADD3 R12, PT, PT, -R12, RZ, RZ ;  /* 0x000000ff0c0c7210 */ /* 0x000fe40007ffe1ff */
[----:B------:R-:W-:-:S03]  /*28d0*/  SHF.R.S32.HI R13, RZ, 0x1f, R245 ;  /* 0x0000001fff0d7819 */ /* 0x000fc600000114f5 */
[----:B------:R-:W-:-:S05]  /*28e0*/  IMAD R213, R14, R12, R213 ;  /* 0x0000000c0ed57224 */ /* 0x000fca00078e02d5 */
[----:B------:R-:W-:-:S13]  /*28f0*/  ISETP.GT.U32.AND P1, PT, R214, R213, PT ;  /* 0x000000d5d600720c */ /* 0x000fda0003f24070 */
[----:B------:R-:W-:-:S05]  /*2900*/  @!P1 IMAD.IADD R213, R213, 0x1, -R14 ;  /* 0x00000001d5d59824 */ /* 0x000fca00078e0a0e */
[----:B------:R-:W-:-:S13]  /*2910*/  ISETP.GT.U32.AND P1, PT, R214, R213, PT ;  /* 0x000000d5d600720c */ /* 0x000fda0003f24070 */
[----:B------:R-:W-:-:S05]  /*2920*/  @!P1 IMAD.IADD R213, R213, 0x1, -R14 ;  /* 0x00000001d5d59824 */ /* 0x000fca00078e0a0e */
[----:B------:R-:W-:Y:S02]  /*2930*/  @!P2 IADD3 R213, PT, PT, -R213, RZ, RZ ;  /* 0x000000ffd5d5a210 */ /* 0x000fe40007ffe1ff */
[----:B------:R-:W-:-:S04]  /*2940*/  @!P3 LOP3.LUT R213, RZ, R11, RZ, 0x33, !PT ;  /* 0x0000000bffd5b212 */ /* 0x000fc800078e33ff */
[----:B------:R-:W-:-:S05]  /*2950*/  IADD3 R12, P1, PT, R245, R213, RZ ;  /* 0x000000d5f50c7210 */ /* 0x000fca0007f3e0ff */
[----:B------:R-:W-:Y:S01]  /*2960*/  IMAD.X R13, RZ, RZ, R13, P1 ;  /* 0x000000ffff0d7224 */ /* 0x000fe200008e060d */
[----:B-1----:R-:W-:-:S04]  /*2970*/  LEA R220, P1, R12, UR8, 0x2 ;  /* 0x000000080cdc7c11 */ /* 0x002fc8000f8210ff */
[----:B------:R-:W-:Y:S02]  /*2980*/  LEA.HI.X R221, R12, UR9, R13, 0x2, P1 ;  /* 0x000000090cdd7c11 */ /* 0x000fe400088f140d */
[----:B---3--:R-:W-:Y:S01]  /*2990*/  ISETP.NE.AND P2, PT, R216, RZ, P0 ;  /* 0x000000ffd800720c */ /* 0x008fe20000745270 */
[----:B------:R-:W-:-:S12]  /*29a0*/  BRA.U UP0, `(.L_x_1084) ;  /* 0x0000005500247547 */ /* 0x000fd8000b800000 */
[----:B------:R-:W-:-:S13]  /*29b0*/  ISETP.NE.AND P4, PT, R201, RZ, PT ;  /* 0x000000ffc900720c */ /* 0x000fda0003f85270 */
[----:B------:R-:W-:Y:S05]  /*29c0*/  @!P4 BRA `(.L_x_1085) ;  /* 0x0000002c003cc947 */ /* 0x000fea0003800000 */
[----:B------:R-:W-:Y:S01]  /*29d0*/  IMAD.IADD R227, R213, 0x1, R11 ;  /* 0x00000001d5e37824 */ /* 0x000fe200078e020b */
[----:B------:R-:W-:Y:S01]  /*29e0*/  BSSY.RECONVERGENT B2, `(.L_x_1086) ;  /* 0x0000022000027945 */ /* 0x000fe20003800200 */
[----:B------:R-:W-:-:S03]  /*29f0*/  VIADD R218, R200, 0xffffffff ;  /* 0xffffffffc8da7836 */ /* 0x000fc60000000000 */
[----:B------:R-:W-:Y:S02]  /*2a00*/  LEA R226, R11, R227, 0x2 ;  /* 0x000000e30be27211 */ /* 0x000fe400078e10ff */
[----:B------:R-:W-:-:S03]  /*2a10*/  ISETP.GE.AND P1, PT, R217, R218, PT ;  /* 0x000000dad900720c */ /* 0x000fc60003f26270 */
[----:B------:R-:W-:-:S04]  /*2a20*/  IMAD.IADD R12, R226, 0x1, R11 ;  /* 0x00000001e20c7824 */ /* 0x000fc800078e020b */
[----:B------:R-:W-:-:S05]  /*2a30*/  IMAD.IADD R13, R12, 0x1, R11 ;  /* 0x000000010c0d7824 */ /* 0x000fca00078e020b */
[----:B------:R-:W-:-:S05]  /*2a40*/  LEA R14, R11, R13, 0x1 ;  /* 0x0000000d0b0e7211 */ /* 0x000fca00078e08ff */
[----:B------:R-:W-:-:S04]  /*2a50*/  IMAD.IADD R15, R14, 0x1, R11 ;  /* 0x000000010e0f7824 */ /* 0x000fc800078e020b */
[----:B------:R-:W-:-:S05]  /*2a60*/  IMAD.IADD R214, R15, 0x1, R11 ;  /* 0x000000010fd67824 */ /* 0x000fca00078e020b */
[----:B------:R-:W-:-:S05]  /*2a70*/  IADD3 R215, PT, PT, R214, R11, RZ ;  /* 0x0000000bd6d77210 */ /* 0x000fca0007ffe0ff */
[----:B------:R-:W-:-:S05]  /*2a80*/  IMAD.IADD R216, R215, 0x1, R11 ;  /* 0x00000001d7d87824 */ /* 0x000fca00078e020b */
[----:B------:R-:W-:-:S05]  /*2a90*/  IADD3 R217, PT, PT, R216, R11, RZ ;  /* 0x0000000bd8d97210 */ /* 0x000fca0007ffe0ff */
[----:B------:R-:W-:-:S04]  /*2aa0*/  IMAD.IADD R218, R217, 0x1, R11 ;  /* 0x00000001d9da7824 */ /* 0x000fc800078e020b */
[----:B------:R-:W-:Y:S01]  /*2ab0*/  IMAD R219, R11, 0x2, R218 ;  /* 0x000000020bdb7824 */ /* 0x000fe200078e02da */
[----:B------:R-:W-:Y:S06]  /*2ac0*/  @P1 BRA `(.L_x_1087) ;  /* 0x00000000004c1947 */ /* 0x000fec0003800000 */
[----:B------:R-:W2:Y:S01]  /*2ad0*/  LDG.E R156, desc[UR36][R220.64] ;  /* 0x00000024dc9c7981 */ /* 0x000ea2000c1e1900 */
[----:B------:R-:W-:-:S03]  /*2ae0*/  SHF.L.U32 R223, R213, 0x2, RZ ;  /* 0x00000002d5df7819 */ /* 0x000fc600000006ff */
[----:B------:R-:W3:Y:S01]  /*2af0*/  LDG.E.64 R224, desc[UR36][R2.64] ;  /* 0x0000002402e07981 */ /* 0x000ee2000c1e1b00 */
[----:B--2---:R-:W-:-:S04]  /*2b00*/  IMAD R156, R207, R156, RZ ;  /* 0x0000009ccf9c7224 */ /* 0x004fc800078e02ff */
[----:B------:R-:W-:-:S05]  /*2b10*/  IMAD R157, R156, 0x80, R223 ;  /* 0x000000809c9d7824 */ /* 0x000fca00078e02df */
[----:B------:R-:W-:-:S04]  /*2b20*/  IADD3 R222, P3, PT, R10, R157, RZ ;  /* 0x0000009d0ade7210 */ /* 0x000fc80007f7e0ff */
[----:B------:R-:W-:Y:S02]  /*2b30*/  LEA.HI.X.SX32 R157, R157, R212, 0x1, P3 ;  /* 0x000000d49d9d7211 */ /* 0x000fe400018f0eff */
[----:B------:R-:W-:-:S04]  /*2b40*/  LEA R156, P3, R222, UR10, 0x2 ;  /* 0x0000000ade9c7c11 */ /* 0x000fc8000f8610ff */
[----:B------:R-:W-:-:S06]  /*2b50*/  LEA.HI.X R157, R222, UR11, R157, 0x2, P3 ;  /* 0x0000000bde9d7c11 */ /* 0x000fcc00098f149d */
[----:B------:R-:W2:Y:S01]  /*2b60*/  LDG.E.64 R156, desc[UR36][R156.64] ;  /* 0x000000249c9c7981 */ /* 0x000ea2000c1e1b00 */
[----:B------:R-:W-:-:S05]  /*2b70*/  IADD3 R223, P3, PT, R0, R223, RZ ;  /* 0x000000df00df7210 */ /* 0x000fca0007f7e0ff */
[----:B------:R-:W-:Y:S01]  /*2b80*/  IMAD.X R230, RZ, RZ, R243, P3 ;  /* 0x000000ffffe67224 */ /* 0x000fe200018e06f3 */
[----:B------:R-:W-:-:S04]  /*2b90*/  LEA R222, P3, R223, UR10, 0x2 ;  /* 0x0000000adfde7c11 */ /* 0x000fc8000f8610ff */
[----:B------:R-:W-:Y:S01]  /*2ba0*/  LEA.HI.X R223, R223, UR11, R230, 0x2, P3 ;  /* 0x0000000bdfdf7c11 */ /* 0x000fe200098f14e6 */
[----:B--2---:R-:W-:Y:S01]  /*2bb0*/  FADD.FTZ R229, R92, R156 ;  /* 0x0000009c5ce57221 */ /* 0x004fe20000010000 */
[----:B------:R-:W-:-:S03]  /*2bc0*/  FADD.FTZ R228, R93, R157 ;  /* 0x0000009d5de47221 */ /* 0x000fc60000010000 */
[----:B---3--:R-:W-:Y:S01]  /*2bd0*/  FMUL.FTZ R156, R229, R224 ;  /* 0x000000e0e59c7220 */ /* 0x008fe20000410000 */
[----:B------:R-:W-:-:S05]  /*2be0*/  FMUL.FTZ R157, R228, R225 ;  /* 0x000000e1e49d7220 */ /* 0x000fca0000410000 */
[----:B------:R0:W-:Y:S02]  /*2bf0*/  STG.E.64 desc[UR36][R222.64], R156 ;  /* 0x0000009cde007986 */ /* 0x0001e4000c101b24 */
.L_x_1087:
[----:B------:R-:W-:Y:S05]  /*2c00*/  BSYNC.RECONVERGENT B2 ;  /* 0x0000000000027941 */ /* 0x000fea0003800200 */
.L_x_1086:
[----:B------:R-:W-:Y:S04]  /*2c10*/  BSSY.RECONVERGENT B2, `(.L_x_1088) ;  /* 0x0000028000027945 */ /* 0x000fe80003800200 */
[----:B------:R-:W-:Y:S05]  /*2c20*/  @P1 BRA `(.L_x_1089) ;  /* 0x0000000000981947 */ /* 0x000fea0003800000 */
[----:B------:R-:W2:Y:S01]  /*2c30*/  LDG.E R158, desc[UR36][R220.64] ;  /* 0x00000024dc9e7981 */ /* 0x000ea2000c1e1900 */
[----:B------:R-:W-:-:S03]  /*2c40*/  SHF.L.U32 R161, R227, 0x2, RZ ;  /* 0x00000002e3a17819 */ /* 0x000fc600000006ff */
[----:B0-----:R-:W3:Y:S01]  /*2c50*/  LDG.E.64 R222, desc[UR36][R2.64+0x10] ;  /* 0x0000102402de7981 */ /* 0x001ee2000c1e1b00 */
[----:B--2---:R-:W-:-:S04]  /*2c60*/  IMAD R158, R207, R158, RZ ;  /* 0x0000009ecf9e7224 */ /* 0x004fc800078e02ff */
[----:B------:R-:W-:-:S05]  /*2c70*/  IMAD R159, R158, 0x80, R161 ;  /* 0x000000809e9f7824 */ /* 0x000fca00078e02a1 */
[----:B------:R-:W-:-:S04]  /*2c80*/  IADD3 R160, P3, PT, R10, R159, RZ ;  /* 0x0000009f0aa07210 */ /* 0x000fc80007f7e0ff */
[----:B------:R-:W-:Y:S02]  /*2c90*/  LEA.HI.X.SX32 R159, R159, R212, 0x1, P3 ;  /* 0x000000d49f9f7211 */ /* 0x000fe400018f0eff */
[----:B------:R-:W-:-:S04]  /*2ca0*/  LEA R158, P3, R160, UR10, 0x2 ;  /* 0x0000000aa09e7c11 */ /* 0x000fc8000f8610ff */
[----:B------:R-:W-:-:S06]  /*2cb0*/  LEA.HI.X R159, R160, UR11, R159, 0x2, P3 ;  /* 0x0000000ba09f7c11 */ /* 0x000fcc00098f149f */
[----:B------:R-:W2:Y:S01]  /*2cc0*/  LDG.E.64 R158, desc[UR36][R158.64] ;  /* 0x000000249e9e7981 */ /* 0x000ea2000c1e1b00 */
[----:B------:R-:W-:-:S04]  /*2cd0*/  IADD3 R228, P3, PT, R0, R161, RZ ;  /* 0x000000a100e47210 */ /* 0x000fc80007f7e0ff */
[----:B------:R-:W-:Y:S02]  /*2ce0*/  LEA.HI.X.SX32 R161, R161, R243, 0x1, P3 ;  /* 0x000000f3a1a17211 */ /* 0x000fe400018f0eff */
[----:B------:R-:W-:-:S04]  /*2cf0*/  LEA R160, P3, R228, UR10, 0x2 ;  /* 0x0000000ae4a07c11 */ /* 0x000fc8000f8610ff */
[----:B------:R-:W-:Y:S01]  /*2d00*/  LEA.HI.X R161, R228, UR11, R161, 0x2, P3 ;  /* 0x0000000be4a17c11 */ /* 0x000fe200098f14a1 */
[----:B--2---:R-:W-:Y:S01]  /*2d10*/  FADD.FTZ R225, R94, R158 ;  /* 0x0000009e5ee17221 */ /* 0x004fe20000010000 */
[----:B------:R-:W-:-:S03]  /*2d20*/  FADD.FTZ R224, R95, R159 ;  /* 0x0000009f5fe07221 */ /* 0x000fc60000010000 */
[----:B---3--:R-:W-:Y:S01]  /*2d30*/  FMUL.FTZ R158, R225, R222 ;  /* 0x000000dee19e7220 */ /* 0x008fe20000410000 */
[----:B------:R-:W-:-:S05]  /*2d40*/  FMUL.FTZ R159, R224, R223 ;  /* 0x000000dfe09f7220 */ /* 0x000fca0000410000 */
[----:B------:R0:W-:Y:S04]  /*2d50*/  STG.E.64 desc[UR36][R160.64], R158 ;  /* 0x0000009ea0007986 */ /* 0x0001e8000c101b24 */
[----:B------:R-:W2:Y:S01]  /*2d60*/  LDG.E R222, desc[UR36][R220.64] ;  /* 0x00000024dcde7981 */ /* 0x000ea2000c1e1900 */
[----:B------:R-:W-:Y:S02]  /*2d70*/  IMAD R223, R213, 0x4, R202 ;  /* 0x00000004d5df7824 */ /* 0x000fe400078e02ca */
[----:B--2---:R-:W-:-:S05]  /*2d80*/  IMAD R222, R207, R222, RZ ;  /* 0x000000decfde7224 */ /* 0x004fca00078e02ff */
[----:B------:R-:W-:-:S04]  /*2d90*/  LEA R225, R222, R223, 0x7 ;  /* 0x000000dfdee17211 */ /* 0x000fc800078e38ff */
[----:B------:R-:W-:-:S04]  /*2da0*/  IADD3 R222, P3, PT, R10, R225, RZ ;  /* 0x000000e10ade7210 */ /* 0x000fc80007f7e0ff */
[----:B------:R-:W-:Y:S02]  /*2db0*/  LEA.HI.X.SX32 R225, R225, R212, 0x1, P3 ;  /* 0x000000d4e1e17211 */ /* 0x000fe400018f0eff */
[----:B0-----:R-:W-:-:S04]  /*2dc0*/  LEA R160, P3, R222, UR10, 0x2 ;  /* 0x0000000adea07c11 */ /* 0x001fc8000f8610ff */
[----:B------:R-:W-:Y:S02]  /*2dd0*/  LEA.HI.X R161, R222, UR11, R225, 0x2, P3 ;  /* 0x0000000bdea17c11 */ /* 0x000fe400098f14e1 */
[----:B------:R-:W2:Y:S04]  /*2de0*/  LDG.E.64 R224, desc[UR36][R2.64+0x20] ;  /* 0x0000202402e07981 */ /* 0x000ea8000c1e1b00 */
[----:B------:R-:W3:Y:S01]  /*2df0*/  LDG.E.64 R160, desc[UR36][R160.64] ;  /* 0x00000024a0a07981 */ /* 0x000ee2000c1e1b00 */
[----:B------:R-:W-:-:S04]  /*2e00*/  IADD3 R230, P3, PT, R0, R223, RZ ;  /* 0x000000df00e67210 */ /* 0x000fc80007f7e0ff */
[----:B------:R-:W-:Y:S02]  /*2e10*/  LEA.HI.X.SX32 R223, R223, R243, 0x1, P3 ;  /* 0x000000f3dfdf7211 */ /* 0x000fe400018f0eff */
[----:B------:R-:W-:-:S04]  /*2e20*/  LEA R222, P3, R230, UR10, 0x2 ;  /* 0x0000000ae6de7c11 */ /* 0x000fc8000f8610ff */
[----:B------:R-:W-:Y:S01]  /*2e30*/  LEA.HI.X R223, R230, UR11, R223, 0x2, P3 ;  /* 0x0000000be6df7c11 */ /* 0x000fe200098f14df */
[----:B---3--:R-:W-:Y:S01]  /*2e40*/  FADD.FTZ R229, R96, R160 ;  /* 0x000000a060e57221 */ /* 0x008fe20000010000 */
[----:B------:R-:W-:-:S03]  /*2e50*/  FADD.FTZ R228, R97, R161 ;  /* 0x000000a161e47221 */ /* 0x000fc60000010000 */
[----:B--2---:R-:W-:Y:S01]  /*2e60*/  FMUL.FTZ R160, R229, R224 ;  /* 0x000000e0e5a07220 */ /* 0x004fe20000410000 */
[----:B------:R-:W-:-:S05]  /*2e70*/  FMUL.FTZ R161, R228, R225 ;  /* 0x000000e1e4a17220 */ /* 0x000fca0000410000 */
[----:B------:R1:W-:Y:S02]  /*2e80*/  STG.E.64 desc[UR36][R222.64], R160 ;  /* 0x000000a0de007986 */ /* 0x0003e4000c101b24 */
.L_x_1089:
[----:B------:R-:W-:Y:S05]  /*2e90*/  BSYNC.RECONVERGENT B2 ;  /* 0x0000000000027941 */ /* 0x000fea0003800200 */
.L_x_1088:
[----:B------:R-:W-:Y:S04]  /*2ea0*/  BSSY.RECONVERGENT B2, `(.L_x_1090) ;  /* 0x0000028000027945 */ /* 0x000fe80003800200 */
[----:B------:R-:W-:Y:S05]  /*2eb0*/  @P1 BRA `(.L_x_1091) ;  /* 0x0000000000981947 */ /* 0x000fea0003800000 */
[----:B------:R-:W2:Y:S01]  /*2ec0*/  LDG.E R162, desc[UR36][R220.64] ;  /* 0x00000024dca27981 */ /* 0x000ea2000c1e1900 */
[----:B------:R-:W-:-:S03]  /*2ed0*/  IMAD R227, R227, 0x4, R202 ;  /* 0x00000004e3e37824 */ /* 0x000fc600078e02ca */
[----:B01----:R-:W3:Y:S01]  /*2ee0*/  LDG.E.64 R222, desc[UR36][R2.64+0x30] ;  /* 0x0000302402de7981 */ /* 0x003ee2000c1e1b00 */
        /* <DEDUP_REMOVED lines=17> */
[----:B------:R-:W-:Y:S01]  /*3000*/  LEA R223, R213, R203, 0x2 ;  /* 0x000000cbd5df7211 */ /* 0x000fe200078e10ff */
[----:B--2---:R-:W-:-:S04]  /*3010*/  IMAD R222, R207, R222, RZ ;  /* 0x000000decfde7224 */ /* 0x004fc800078e02ff */
[----:B------:R-:W-:-:S05]  /*3020*/  IMAD R225, R222, 0x80, R223 ;  /* 0x00000080dee17824 */ /* 0x000fca00078e02df */
        /* <DEDUP_REMOVED lines=15> */
.L_x_1091:
[----:B------:R-:W-:Y:S05]  /*3120*/  BSYNC.RECONVERGENT B2 ;  /* 0x0000000000027941 */ /* 0x000fea0003800200 */
.L_x_1090:
[----:B------:R-:W-:Y:S01]  /*3130*/  BSSY.RECONVERGENT B2, `(.L_x_1092) ;  /* 0x0000016000027945 */ /* 0x000fe20003800200 */
[----:B------:R-:W-:-:S03]  /*3140*/  IMAD.IADD R227, R219, 0x1, R11 ;  /* 0x00000001dbe37824 */ /* 0x000fc600078e020b */
[----:B------:R-:W-:Y:S05]  /*3150*/  @P1 BRA `(.L_x_1093) ;  /* 0x00000000004c1947 */ /* 0x000fea0003800000 */
[----:B------:R-:W3:Y:S01]  /*3160*/  LDG.E R24, desc[UR36][R220.64] ;  /* 0x00000024dc187981 */ /* 0x000ee2000c1e1900 */
[----:B012---:R-:W-:-:S03]  /*3170*/  SHF.L.U32 R223, R226, 0x2, RZ ;  /* 0x00000002e2df7819 */ /* 0x007fc600000006ff */
[----:B------:R-:W2:Y:S01]  /*3180*/  LDG.E.64 R224, desc[UR36][R2.64+0x50] ;  /* 0x0000502402e07981 */ /* 0x000ea2000c1e1b00 */
[----:B---3--:R-:W-:-:S04]  /*3190*/  IMAD R24, R207, R24, RZ ;  /* 0x00000018cf187224 */ /* 0x008fc800078e02ff */
[----:B------:R-:W-:-:S05]  /*31a0*/  IMAD R25, R24, 0x80, R223 ;  /* 0x0000008018197824 */ /* 0x000fca00078e02df */
[----:B------:R-:W-:-:S04]  /*31b0*/  IADD3 R222, P3, PT, R10, R25, RZ ;  /* 0x000000190ade7210 */ /* 0x000fc80007f7e0ff */
[----:B------:R-:W-:Y:S02]  /*31c0*/  LEA.HI.X.SX32 R25, R25, R212, 0x1, P3 ;  /* 0x000000d419197211 */ /* 0x000fe400018f0eff */
[----:B------:R-:W-:-:S04]  /*31d0*/  LEA R24, P3, R222, UR10, 0x2 ;  /* 0x0000000ade187c11 */ /* 0x000fc8000f8610ff */
[----:B------:R-:W-:-:S06]  /*31e0*/  LEA.HI.X R25, R222, UR11, R25, 0x2, P3 ;  /* 0x0000000bde197c11 */ /* 0x000fcc00098f1419 */
        /* <DEDUP_REMOVED lines=10> */
.L_x_1093:
[----:B------:R-:W-:Y:S05]  /*3290*/  BSYNC.RECONVERGENT B2 ;  /* 0x0000000000027941 */ /* 0x000fea0003800200 */
.L_x_1092:
[----:B------:R-:W-:Y:S01]  /*32a0*/  BSSY.RECONVERGENT B2, `(.L_x_1094) ;  /* 0x0000016000027945 */ /* 0x000fe20003800200 */
[----:B------:R-:W-:-:S03]  /*32b0*/  IMAD.IADD R226, R227, 0x1, R11 ;  /* 0x00000001e3e27824 */ /* 0x000fc600078e020b */
[----:B------:R-:W-:Y:S05]  /*32c0*/  @P1 BRA `(.L_x_1095) ;  /* 0x00000000004c1947 */ /* 0x000fea0003800000 */
[----:B------:R-:W4:Y:S01]  /*32d0*/  LDG.E R22, desc[UR36][R220.64] ;  /* 0x00000024dc167981 */ /* 0x000f22000c1e1900 */
[----:B0123--:R-:W-:-:S03]  /*32e0*/  SHF.L.U32 R223, R12, 0x2, RZ ;  /* 0x000000020cdf7819 */ /* 0x00ffc600000006ff */
[----:B------:R-:W2:Y:S01]  /*32f0*/  LDG.E.64 R224, desc[UR36][R2.64+0x60] ;  /* 0x0000602402e07981 */ /* 0x000ea2000c1e1b00 */
[----:B----4-:R-:W-:-:S04]  /*3300*/  IMAD R22, R207, R22, RZ ;  /* 0x00000016cf167224 */ /* 0x010fc800078e02ff */
        /* <DEDUP_REMOVED lines=15> */
.L_x_1095:
[----:B------:R-:W-:Y:S05]  /*3400*/  BSYNC.RECONVERGENT B2 ;  /* 0x0000000000027941 */ /* 0x000fea0003800200 */
.L_x_1094:
[----:B------:R-:W-:Y:S01]  /*3410*/  BSSY.RECONVERGENT B2, `(.L_x_1096) ;  /* 0x0000029000027945 */ /* 0x000fe20003800200 */
[----:B01234-:R-:W-:-:S03]  /*3420*/  IMAD.IADD R222, R226, 0x1, R11 ;  /* 0x00000001e2de7824 */ /* 0x01ffc600078e020b */
[----:B------:R-:W-:Y:S05]  /*3430*/  @P1 BRA `(.L_x_1097) ;  /* 0x0000000000981947 */ /* 0x000fea0003800000 */
        /* <DEDUP_REMOVED lines=11> */
[----:B------:R-:W-:Y:S01]  /*34f0*/  LEA.HI.X.SX32 R224, R27, R243, 0x1, P3 ;  /* 0x000000f31be07211 */ /* 0x000fe200018f0eff */
[----:B--2---:R-:W-:Y:S01]  /*3500*/  FADD.FTZ R27, R106, R12 ;  /* 0x0000000c6a1b7221 */ /* 0x004fe20000010000 */
[----:B------:R-:W-:Y:S01]  /*3510*/  LEA R12, P3, R223, UR10, 0x2 ;  /* 0x0000000adf0c7c11 */ /* 0x000fe2000f8610ff */
[----:B------:R-:W-:Y:S02]  /*3520*/  FADD.FTZ R26, R107, R13 ;  /* 0x0000000d6b1a7221 */ /* 0x000fe40000010000 */
[----:B---3--:R-:W-:Y:S01]  /*3530*/  FMUL.FTZ R28, R27, R28 ;  /* 0x0000001c1b1c7220 */ /* 0x008fe20000410000 */
[----:B------:R-:W-:Y:S01]  /*3540*/  LEA.HI.X R13, R223, UR11, R224, 0x2, P3 ;  /* 0x0000000bdf0d7c11 */ /* 0x000fe200098f14e0 */
        /* <DEDUP_REMOVED lines=13> */
[----:B------:R-:W-:Y:S01]  /*3620*/  LEA.HI.X.SX32 R228, R223, R243, 0x1, P3 ;  /* 0x000000f3dfe47211 */ /* 0x000fe200018f0eff */
[----:B---3--:R-:W-:Y:S01]  /*3630*/  FADD.FTZ R223, R108, R12 ;  /* 0x0000000c6cdf7221 */ /* 0x008fe20000010000 */
[----:B------:R-:W-:Y:S01]  /*3640*/  LEA R12, P3, R225, UR10, 0x2 ;  /* 0x0000000ae10c7c11 */ /* 0x000fe2000f8610ff */
[----:B------:R-:W-:Y:S02]  /*3650*/  FADD.FTZ R224, R109, R13 ;  /* 0x0000000d6de07221 */ /* 0x000fe40000010000 */
[----:B--2---:R-:W-:Y:S01]  /*3660*/  FMUL.FTZ R26, R223, R26 ;  /* 0x0000001adf1a7220 */ /* 0x004fe20000410000 */
[----:B------:R-:W-:Y:S01]  /*3670*/  LEA.HI.X R13, R225, UR11, R228, 0x2, P3 ;  /* 0x0000000be10d7c11 */ /* 0x000fe200098f14e4 */
[----:B------:R-:W-:-:S05]  /*3680*/  FMUL.FTZ R27, R224, R27 ;  /* 0x0000001be01b7220 */ /* 0x000fca0000410000 */
[----:B------:R0:W-:Y:S03]  /*3690*/  STG.E.64 desc[UR36][R12.64], R26 ;  /* 0x0000001a0c007986 */ /* 0x0001e6000c101b24 */
.L_x_1097:
[----:B------:R-:W-:Y:S05]  /*36a0*/  BSYNC.RECONVERGENT B2 ;  /* 0x0000000000027941 */ /* 0x000fea0003800200 */
.L_x_1096:
[----:B------:R-:W-:Y:S01]  /*36b0*/  BSSY.RECONVERGENT B2, `(.L_x_1098) ;  /* 0x0000016000027945 */ /* 0x000fe20003800200 */
[----:B------:R-:W-:-:S03]  /*36c0*/  IMAD.IADD R223, R222, 0x1, R11 ;  /* 0x00000001dedf7824 */ /* 0x000fc600078e020b */
[----:B------:R-:W-:Y:S05]  /*36d0*/  @P1 BRA `(.L_x_1099) ;  /* 0x00000000004c1947 */ /* 0x000fea0003800000 */
[----:B0-----:R-:W2:Y:S01]  /*36e0*/  LDG.E R12, desc[UR36][R220.64] ;  /* 0x00000024dc0c7981 */ /* 0x001ea2000c1e1900 */
[----:B------:R-:W-:-:S03]  /*36f0*/  IMAD.SHL.U32 R225, R14, 0x4, RZ ;  /* 0x000000040ee17824 */ /* 0x000fc600078e00ff */
[----:B------:R-:W3:Y:S01]  /*3700*/  LDG.E.64 R20, desc[UR36][R2.64+0x90] ;  /* 0x0000902402147981 */ /* 0x000ee2000c1e1b00 */
[----:B--2---:R-:W-:-:S05]  /*3710*/  IMAD R12, R207, R12, RZ ;  /* 0x0000000ccf0c7224 */ /* 0x004fca00078e02ff */
[----:B------:R-:W-:-:S04]  /*3720*/  LEA R13, R12, R225, 0x7 ;  /* 0x000000e10c0d7211 */ /* 0x000fc800078e38ff */
        /* <DEDUP_REMOVED lines=8> */
[C---:B------:R-:W-:Y:S01]  /*37b0*/  LEA R12, P3, R224.reuse, UR10, 0x2 ;  /* 0x0000000ae00c7c11 */ /* 0x040fe2000f8610ff */
[----:B------:R-:W-:Y:S02]  /*37c0*/  FADD.FTZ R14, R111, R13 ;  /* 0x0000000d6f0e7221 */ /* 0x000fe40000010000 */
[----:B---3--:R-:W-:Y:S01]  /*37d0*/  FMUL.FTZ R20, R225, R20 ;  /* 0x00000014e1147220 */ /* 0x008fe20000410000 */
[----:B------:R-:W-:Y:S01]  /*37e0*/  LEA.HI.X R13, R224, UR11, R229, 0x2, P3 ;  /* 0x0000000be00d7c11 */ /* 0x000fe200098f14e5 */
[----:B------:R-:W-:-:S05]  /*37f0*/  FMUL.FTZ R21, R14, R21 ;  /* 0x000000150e157220 */ /* 0x000fca0000410000 */
[----:B------:R1:W-:Y:S03]  /*3800*/  STG.E.64 desc[UR36][R12.64], R20 ;  /* 0x000000140c007986 */ /* 0x0003e6000c101b24 */
.L_x_1099:
[----:B------:R-:W-:Y:S05]  /*3810*/  BSYNC.RECONVERGENT B2 ;  /* 0x0000000000027941 */ /* 0x000fea0003800200 */
.L_x_1098:
[----:B------:R-:W-:Y:S01]  /*3820*/  BSSY.RECONVERGENT B2, `(.L_x_1100) ;  /* 0x0000016000027945 */ /* 0x000fe20003800200 */
[----:B------:R-:W-:-:S03]  /*3830*/  IMAD.IADD R224, R223, 0x1, R11 ;  /* 0x00000001dfe07824 */ /* 0x000fc600078e020b */
[----:B------:R-:W-:Y:S05]  /*3840*/  @P1 BRA `(.L_x_1101) ;  /* 0x00000000004c1947 */ /* 0x000fea0003800000 */
[----:B01----:R-:W2:Y:S01]  /*3850*/  LDG.E R12, desc[UR36][R220.64] ;  /* 0x00000024dc0c7981 */ /* 0x003ea2000c1e1900 */
        /* <DEDUP_REMOVED lines=17> */
[----:B------:R2:W-:Y:S03]  /*3970*/  STG.E.64 desc[UR36][R12.64], R18 ;  /* 0x000000120c007986 */ /* 0x0005e6000c101b24 */
.L_x_1101:
[----:B------:R-:W-:Y:S05]  /*3980*/  BSYNC.RECONVERGENT B2 ;  /* 0x0000000000027941 */ /* 0x000fea0003800200 */
.L_x_1100:
[----:B------:R-:W-:Y:S01]  /*3990*/  BSSY.RECONVERGENT B2, `(.L_x_1102) ;  /* 0x0000016000027945 */ /* 0x000fe20003800200 */
[----:B------:R-:W-:-:S03]  /*39a0*/  IMAD.IADD R225, R224, 0x1, R11 ;  /* 0x00000001e0e17824 */ /* 0x000fc600078e020b */
[----:B------:R-:W-:Y:S05]  /*39b0*/  @P1 BRA `(.L_x_1103) ;  /* 0x00000000004c1947 */ /* 0x000fea0003800000 */
[----:B------:R-:W3:Y:S01]  /*39c0*/  LDG.E R6, desc[UR36][R220.64] ;  /* 0x00000024dc067981 */ /* 0x000ee2000c1e1900 */
[----:B012---:R-:W-:-:S03]  /*39d0*/  IMAD.SHL.U32 R13, R214, 0x4, RZ ;  /* 0x00000004d60d7824 */ /* 0x007fc600078e00ff */
[----:B------:R-:W2:Y:S01]  /*39e0*/  LDG.E.64 R14, desc[UR36][R2.64+0xb0] ;  /* 0x0000b024020e7981 */ /* 0x000ea2000c1e1b00 */
[----:B---3--:R-:W-:-:S05]  /*39f0*/  IMAD R6, R207, R6, RZ ;  /* 0x00000006cf067224 */ /* 0x008fca00078e02ff */
[----:B------:R-:W-:-:S04]  /*3a00*/  LEA R7, R6, R13, 0x7 ;  /* 0x0000000d06077211 */ /* 0x000fc800078e38ff */
        /* <DEDUP_REMOVED lines=14> */
.L_x_1103:
[----:B------:R-:W-:Y:S05]  /*3af0*/  BSYNC.RECONVERGENT B2 ;  /* 0x0000000000027941 */ /* 0x000fea0003800200 */
.L_x_1102:
[----:B------:R-:W-:Y:S01]  /*3b00*/  BSSY.RECONVERGENT B2, `(.L_x_1104) ;  /* 0x0000016000027945 */ /* 0x000fe20003800200 */
[----:B------:R-:W-:-:S03]  /*3b10*/  IMAD.IADD R214, R225, 0x1, R11 ;  /* 0x00000001e1d67824 */ /* 0x000fc600078e020b */
[----:B------:R-:W-:Y:S05]  /*3b20*/  @P1 BRA `(.L_x_1105) ;  /* 0x00000000004c1947 */ /* 0x000fea0003800000 */
[----:B------:R-:W4:Y:S01]  /*3b30*/  LDG.E R4, desc[UR36][R220.64] ;  /* 0x00000024dc047981 */ /* 0x000f22000c1e1900 */
[----:B------:R-:W-:-:S03]  /*3b40*/  IMAD.SHL.U32 R215, R215, 0x4, RZ ;  /* 0x00000004d7d77824 */ /* 0x000fc600078e00ff */
[----:B------:R-:W2:Y:S01]  /*3b50*/  LDG.E.64 R14, desc[UR36][R2.64+0xc0] ;  /* 0x0000c024020e7981 */ /* 0x000ea2000c1e1b00 */
[----:B----4-:R-:W-:-:S05]  /*3b60*/  IMAD R4, R207, R4, RZ ;  /* 0x00000004cf047224 */ /* 0x010fca00078e02ff */
[----:B------:R-:W-:-:S04]  /*3b70*/  LEA R5, R4, R215, 0x7 ;  /* 0x000000d704057211 */ /* 0x000fc800078e38ff */
[----:B0123--:R-:W-:-:S04]  /*3b80*/  IADD3 R12, P3, PT, R10, R5, RZ ;  /* 0x000000050a0c7210 */ /* 0x00ffc80007f7e0ff */
        /* <DEDUP_REMOVED lines=10> */
[----:B------:R-:W-:Y:S01]  /*3c30*/  FMUL.FTZ R4, R215, R14 ;  /* 0x0000000ed7047220 */ /* 0x000fe20000410000 */
[----:B------:R-:W-:-:S05]  /*3c40*/  FMUL.FTZ R5, R228, R15 ;  /* 0x0000000fe4057220 */ /* 0x000fca0000410000 */
[----:B------:R4:W-:Y:S02]  /*3c50*/  STG.E.64 desc[UR36][R12.64], R4 ;  /* 0x000000040c007986 */ /* 0x0009e4000c101b24 */
.L_x_1105:
[----:B------:R-:W-:Y:S05]  /*3c60*/  BSYNC.RECONVERGENT B2 ;  /* 0x0000000000027941 */ /* 0x000fea0003800200 */
.L_x_1104:
[----:B------:R-:W-:Y:S01]  /*3c70*/  BSSY.RECONVERGENT B2, `(.L_x_1106) ;  /* 0x0000016000027945 */ /* 0x000fe20003800200 */
[----:B------:R-:W-:-:S03]  /*3c80*/  IMAD.IADD R14, R214, 0x1, R11 ;  /* 0x00000001d60e7824 */ /* 0x000fc600078e020b */
[----:B------:R-:W-:Y:S05]  /*3c90*/  @P1 BRA `(.L_x_1107) ;  /* 0x00000000004c1947 */ /* 0x000fea0003800000 */
[----:B01234-:R-:W2:Y:S01]  /*3ca0*/  LDG.E R12, desc[UR36][R220.64] ;  /* 0x00000024dc0c7981 */ /* 0x01fea2000c1e1900 */
[----:B------:R-:W-:Y:S02]  /*3cb0*/  IMAD.SHL.U32 R15, R216, 0x4, RZ ;  /* 0x00000004d80f7824 */ /* 0x000fe400078e00ff */
[----:B--2---:R-:W-:-:S05]  /*3cc0*/  IMAD R12, R207, R12, RZ ;  /* 0x0000000ccf0c7224 */ /* 0x004fca00078e02ff */
[----:B------:R-:W-:-:S04]  /*3cd0*/  LEA R13, R12, R15, 0x7 ;  /* 0x0000000f0c0d7211 */ /* 0x000fc800078e38ff */
[----:B------:R-:W-:-:S04]  /*3ce0*/  IADD3 R166, P3, PT, R10, R13, RZ ;  /* 0x0000000d0aa67210 */ /* 0x000fc80007f7e0ff */
[----:B------:R-:W-:Y:S02]  /*3cf0*/  LEA.HI.X.SX32 R13, R13, R212, 0x1, P3 ;  /* 0x000000d40d0d7211 */ /* 0x000fe400018f0eff */
[----:B------:R-:W-:-:S04]  /*3d00*/  LEA R12, P3, R166, UR10, 0x2 ;  /* 0x0000000aa60c7c11 */ /* 0x000fc8000f8610ff */
        /* <DEDUP_REMOVED lines=12> */
.L_x_1107:
[----:B------:R-:W-:Y:S05]  /*3dd0*/  BSYNC.RECONVERGENT B2 ;  /* 0x0000000000027941 */ /* 0x000fea0003800200 */
.L_x_1106:
        /* <DEDUP_REMOVED lines=16> */
[C---:B------:R-:W-:Y:S01]  /*3ee0*/  LEA R12, P3, R228.reuse, UR10, 0x2 ;  /* 0x0000000ae40c7c11 */ /* 0x040fe2000f8610ff */
[----:B------:R-:W-:Y:S02]  /*3ef0*/  FADD.FTZ R216, R121, R13 ;  /* 0x0000000d79d87221 */ /* 0x000fe40000010000 */
[----:B--2---:R-:W-:Y:S01]  /*3f00*/  FMUL.FTZ R168, R215, R168 ;  /* 0x000000a8d7a87220 */ /* 0x004fe20000410000 */
[----:B------:R-:W-:Y:S01]  /*3f10*/  LEA.HI.X R13, R228, UR11, R217, 0x2, P3 ;  /* 0x0000000be40d7c11 */ /* 0x000fe200098f14d9 */
[----:B------:R-:W-:-:S05]  /*3f20*/  FMUL.FTZ R169, R216, R169 ;  /* 0x000000a9d8a97220 */ /* 0x000fca0000410000 */
[----:B------:R0:W-:Y:S03]  /*3f30*/  STG.E.64 desc[UR36][R12.64], R168 ;  /* 0x000000a80c007986 */ /* 0x0001e6000c101b24 */
.L_x_1109:
[----:B------:R-:W-:Y:S05]  /*3f40*/  BSYNC.RECONVERGENT B2 ;  /* 0x0000000000027941 */ /* 0x000fea0003800200 */
.L_x_1108:
[----:B------:R-:W-:Y:S01]  /*3f50*/  BSSY.RECONVERGENT B2, `(.L_x_1110) ;  /* 0x0000029000027945 */ /* 0x000fe20003800200 */
[----:B------:R-:W-:-:S03]  /*3f60*/  IMAD.IADD R215, R15, 0x1, R11 ;  /* 0x000000010fd77824 */ /* 0x000fc600078e020b */
[----:B------:R-:W-:Y:S05]  /*3f70*/  @P1 BRA `(.L_x_1111) ;  /* 0x0000000000981947 */ /* 0x000fea0003800000 */
[----:B------:R-:W2:Y:S02]  /*3f80*/  LDG.E R8, desc[UR36][R220.64] ;  /* 0x00000024dc087981 */ /* 0x000ea4000c1e1900 */
[----:B01234-:R-:W-:Y:S02]  /*3f90*/  IMAD.SHL.U32 R13, R218, 0x4, RZ ;  /* 0x00000004da0d7824 */ /* 0x01ffe400078e00ff */
[----:B------:R-:W2:Y:S01]  /*3fa0*/  LDG.E.64 R16, desc[UR36][R2.64+0xf0] ;  /* 0x0000f02402107981 */ /* 0x000ea2000c1e1b00 */
[----:B------:R-:W-:-:S05]  /*3fb0*/  IMAD R8, R207, R8, RZ ;  /* 0x00000008cf087224 */ /* 0x000fca00078e02ff */
        /* <DEDUP_REMOVED lines=14> */
[----:B------:R0:W-:Y:S04]  /*40a0*/  STG.E.64 desc[UR36][R12.64], R8 ;  /* 0x000000080c007986 */ /* 0x0001e8000c101b24 */
[----:B------:R-:W2:Y:S01]  /*40b0*/  LDG.E R16, desc[UR36][R220.64] ;  /* 0x00000024dc107981 */ /* 0x000ea2000c1e1900 */
[----:B------:R-:W-:Y:S02]  /*40c0*/  IMAD R213, R213, 0x4, R205 ;  /* 0x00000004d5d57824 */ /* 0x000fe400078e02cd */
        /* <DEDUP_REMOVED lines=17> */
.L_x_1111:
[----:B------:R-:W-:Y:S05]  /*41e0*/  BSYNC.RECONVERGENT B2 ;  /* 0x0000000000027941 */ /* 0x000fea0003800200 */
.L_x_1110:
[----:B------:R-:W-:Y:S01]  /*41f0*/  BSSY.RECONVERGENT B2, `(.L_x_1112) ;  /* 0x0000016000027945 */ /* 0x000fe20003800200 */
[----:B------:R-:W-:-:S03]  /*4200*/  IADD3 R213, PT, PT, R215, R11, RZ ;  /* 0x0000000bd7d57210 */ /* 0x000fc60007ffe0ff */
[----:B------:R-:W-:Y:S05]  /*4210*/  @P1 BRA `(.L_x_1113) ;  /* 0x00000000004c1947 */ /* 0x000fea0003800000 */
[----:B01234-:R-:W2:Y:S01]  /*4220*/  LDG.E R12, desc[UR36][R220.64] ;  /* 0x00000024dc0c7981 */ /* 0x01fea2000c1e1900 */
[----:B------:R-:W-:Y:S02]  /*4230*/  IMAD.SHL.U32 R219, R219, 0x4, RZ ;  /* 0x00000004dbdb7824 */ /* 0x000fe400078e00ff */
[----:B--2---:R-:W-:-:S04]  /*4240*/  IMAD R12, R207, R12, RZ ;  /* 0x0000000ccf0c7224 */ /* 0x004fc800078e02ff */
[----:B------:R-:W-:-:S05]  /*4250*/  IMAD R13, R12, 0x80, R219 ;  /* 0x000000800c0d7824 */ /* 0x000fca00078e02db */
        /* <DEDUP_REMOVED lines=15> */
.L_x_1113:
[----:B------:R-:W-:Y:S05]  /*4350*/  BSYNC.RECONVERGENT B2 ;  /* 0x0000000000027941 */ /* 0x000fea0003800200 */
.L_x_1112:
        /* <DEDUP_REMOVED lines=22> */
.L_x_1115:
[----:B------:R-:W-:Y:S05]  /*44c0*/  BSYNC.RECONVERGENT B2 ;  /* 0x0000000000027941 */ /* 0x000fea0003800200 */
.L_x_1114:
        /* <DEDUP_REMOVED lines=22> */
.L_x_1117:
[----:B------:R-:W-:Y:S05]  /*4630*/  BSYNC.RECONVERGENT B2 ;  /* 0x0000000000027941 */ /* 0x000fea0003800200 */
.L_x_1116:
[----:B------:R-:W-:Y:S04]  /*4640*/  BSSY.RECONVERGENT B2, `(.L_x_1118) ;  /* 0x0000015000027945 */ /* 0x000fe80003800200 */
[----:B------:R-:W-:Y:S05]  /*4650*/  @P1 BRA `(.L_x_1119) ;  /* 0x00000000004c1947 */ /* 0x000fea0003800000 */
[----:B01234-:R-:W2:Y:S01]  /*4660*/  LDG.E R12, desc[UR36][R220.64] ;  /* 0x00000024dc0c7981 */ /* 0x01fea2000c1e1900 */
[----:B------:R-:W-:Y:S01]  /*4670*/  SHF.L.U32 R219, R222, 0x2, RZ ;  /* 0x00000002dedb7819 */ /* 0x000fe200000006ff */
        /* <DEDUP_REMOVED lines=17> */
.L_x_1119:
[----:B------:R-:W-:Y:S05]  /*4790*/  BSYNC.RECONVERGENT B2 ;  /* 0x0000000000027941 */ /* 0x000fea0003800200 */
.L_x_1118:
[----:B------:R-:W-:Y:S04]  /*47a0*/  BSSY.RECONVERGENT B2, `(.L_x_1120) ;  /* 0x0000015000027945 */ /* 0x000fe80003800200 */
        /* <DEDUP_REMOVED lines=20> */
.L_x_1121:
[----:B------:R-:W-:Y:S05]  /*48f0*/  BSYNC.RECONVERGENT B2 ;  /* 0x0000000000027941 */ /* 0x000fea0003800200 */
.L_x_1120:
[----:B------:R-:W-:Y:S04]  /*4900*/  BSSY.RECONVERGENT B2, `(.L_x_1122) ;  /* 0x0000015000027945 */ /* 0x000fe80003800200 */
[----:B------:R-:W-:Y:S05]  /*4910*/  @P1 BRA `(.L_x_1123) ;  /* 0x00000000004c1947 */ /* 0x000fea0003800000 */
[----:B01234-:R-:W2:Y:S01]  /*4920*/  LDG.E R12, desc[UR36][R220.64] ;  /* 0x00000024dc0c7981 */ /* 0x01fea2000c1e1900 */
[----:B------:R-:W-:-:S03]  /*4930*/  IMAD.SHL.U32 R13, R224, 0x4, RZ ;  /* 0x00000004e00d7824 */ /* 0x000fc600078e00ff */
        /* <DEDUP_REMOVED lines=16> */
[----:B------:R0:W-:Y:S02]  /*4a40*/  STG.E.64 desc[UR36][R12.64], R180 ;  /* 0x000000b40c007986 */ /* 0x0001e4000c101b24 */
.L_x_1123:
[----:B------:R-:W-:Y:S05]  /*4a50*/  BSYNC.RECONVERGENT B2 ;  /* 0x0000000000027941 */ /* 0x000fea0003800200 */
.L_x_1122:
[----:B------:R-:W-:Y:S04]  /*4a60*/  BSSY.RECONVERGENT B2, `(.L_x_1124) ;  /* 0x0000015000027945 */ /* 0x000fe80003800200 */
[----:B------:R-:W-:Y:S05]  /*4a70*/  @P1 BRA `(.L_x_1125) ;  /* 0x00000000004c1947 */ /* 0x000fea0003800000 */
[----:B01234-:R-:W2:Y:S01]  /*4a80*/  LDG.E R12, desc[UR36][R220.64] ;  /* 0x00000024dc0c7981 */ /* 0x01fea2000c1e1900 */
        /* <DEDUP_REMOVED lines=18> */
.L_x_1125:
[----:B------:R-:W-:Y:S05]  /*4bb0*/  BSYNC.RECONVERGENT B2 ;  /* 0x0000000000027941 */ /* 0x000fea0003800200 */
.L_x_1124:
[----:B------:R-:W-:Y:S04]  /*4bc0*/  BSSY.RECONVERGENT B2, `(.L_x_1126) ;  /* 0x0000015000027945 */ /* 0x000fe80003800200 */
[----:B------:R-:W-:Y:S05]  /*4bd0*/  @P1 BRA `(.L_x_1127) ;  /* 0x00000000004c1947 */ /* 0x000fea0003800000 */
[----:B01234-:R-:W2:Y:S01]  /*4be0*/  LDG.E R12, desc[UR36][R220.64] ;  /* 0x00000024dc0c7981 */ /* 0x01fea2000c1e1900 */
        /* <DEDUP_REMOVED lines=18> */
.L_x_1127:
[----:B------:R-:W-:Y:S05]  /*4d10*/  BSYNC.RECONVERGENT B2 ;  /* 0x0000000000027941 */ /* 0x000fea0003800200 */
.L_x_1126:
        /* <DEDUP_REMOVED lines=21> */
.L_x_1129:
[----:B------:R-:W-:Y:S05]  /*4e70*/  BSYNC.RECONVERGENT B2 ;  /* 0x0000000000027941 */ /* 0x000fea0003800200 */
.L_x_1128:
        /* <DEDUP_REMOVED lines=21> */
.L_x_1131:
[----:B------:R-:W-:Y:S05]  /*4fd0*/  BSYNC.RECONVERGENT B2 ;  /* 0x0000000000027941 */ /* 0x000fea0003800200 */
.L_x_1130:
        /* <DEDUP_REMOVED lines=21> */
.L_x_1133:
[----:B------:R-:W-:Y:S05]  /*5130*/  BSYNC.RECONVERGENT B2 ;  /* 0x0000000000027941 */ /* 0x000fea0003800200 */
.L_x_1132:
        /* <DEDUP_REMOVED lines=21> */
.L_x_1135:
[----:B------:R-:W-:Y:S05]  /*5290*/  BSYNC.RECONVERGENT B2 ;  /* 0x0000000000027941 */ /* 0x000fea0003800200 */
.L_x_1134:
        /* <DEDUP_REMOVED lines=21> */
.L_x_1137:
[----:B------:R-:W-:Y:S05]  /*53f0*/  BSYNC.RECONVERGENT B2 ;  /* 0x0000000000027941 */ /* 0x000fea0003800200 */
.L_x_1136:
        /* <DEDUP_REMOVED lines=21> */
.L_x_1139:
[----:B------:R-:W-:Y:S05]  /*5550*/  BSYNC.RECONVERGENT B2 ;  /* 0x0000000000027941 */ /* 0x000fea0003800200 */
.L_x_1138:
[----:B------:R-:W-:Y:S05]  /*5560*/  @P1 BRA `(.L_x_1140) ;  /* 0x0000004000281947 */ /* 0x000fea0003800000 */
[----:B------:R-:W2:Y:S01]  /*5570*/  LDG.E R220, desc[UR36][R220.64] ;  /* 0x00000024dcdc7981 */ /* 0x000ea2000c1e1900 */
[----:B------:R-:W-:-:S04]  /*5580*/  IMAD.IADD R217, R217, 0x1, R11 ;  /* 0x00000001d9d97824 */ /* 0x000fc800078e020b */
[----:B01234-:R-:W-:Y:S02]  /*5590*/  IMAD.SHL.U32 R12, R217, 0x4, RZ ;  /* 0x00000004d90c7824 */ /* 0x01ffe400078e00ff */
[----:B------:R-:W-:-:S05]  /*55a0*/  IMAD R11, R207, R220, RZ ;  /* 0x000000dccf0b7224 */ /* 0x000fca00078e02ff */
        /* <DEDUP_REMOVED lines=15> */
[----:B------:R0:W-:Y:S01]  /*56a0*/  STG.E.64 desc[UR36][R12.64], R198 ;  /* 0x000000c60c007986 */ /* 0x0001e2000c101b24 */
[----:B------:R-:W-:Y:S05]  /*56b0*/  BRA `(.L_x_1140) ;  /* 0x0000003c00d47947 */ /* 0x000fea0003800000 */
.L_x_1085:
[----:B------:R-:W-:Y:S02]  /*56c0*/  VIADD R12, R211, 0xffffffff ;  /* 0xffffffffd30c7836 */ /* 0x000fe40000000000 */
[----:B------:R-:W-:-:S05]  /*56d0*/  VIADD R13, R200, 0xffffffff ;  /* 0xffffffffc80d7836 */ /* 0x000fca0000000000 */
[----:B------:R-:W-:-:S13]  /*56e0*/  ISETP.GE.AND P1, PT, R12, R13, PT ;  /* 0x0000000d0c00720c */ /* 0x000fda0003f26270 */
[----:B------:R-:W2:Y:S01]  /*56f0*/  @!P1 LDG.E R14, desc[UR36][R220.64] ;  /* 0x00000024dc0e9981 */ /* 0x000ea2000c1e1900 */
[----:B------:R-:W0:Y:S01]  /*5700*/  @!P1 LDC.64 R12, c[0x0][0x3b8] ;  /* 0x0000ee00ff0c9b82 */ /* 0x000e220000000a00 */
[----:B------:R-:W-:Y:S01]  /*5710*/  @!P1 SHF.L.U32 R215, R213, 0x2, RZ ;  /* 0x00000002d5d79819 */ /* 0x000fe200000006ff */
[----:B--2---:R-:W-:-:S04]  /*5720*/  @!P1 IMAD R14, R207, R14, RZ ;  /* 0x0000000ecf0e9224 */ /* 0x004fc800078e02ff */
[----:B------:R-:W-:-:S05]  /*5730*/  @!P1 IMAD R15, R14, 0x80, R215 ;  /* 0x000000800e0f9824 */ /* 0x000fca00078e02d7 */
[----:B------:R-:W-:-:S04]  /*5740*/  @!P1 IADD3 R214, P3, PT, R10, R15, RZ ;  /* 0x0000000f0ad69210 */ /* 0x000fc80007f7e0ff */
[----:B------:R-:W-:Y:S02]  /*5750*/  @!P1 LEA.HI.X.SX32 R15, R15, R212, 0x1, P3 ;  /* 0x000000d40f0f9211 */ /* 0x000fe400018f0eff */
[----:B0-----:R-:W-:-:S04]  /*5760*/  @!P1 LEA R14, P3, R214, R12, 0x2 ;  /* 0x0000000cd60e9211 */ /* 0x001fc800078610ff */
[----:B------:R-:W-:-:S06]  /*5770*/  @!P1 LEA.HI.X R15, R214, R13, R15, 0x2, P3 ;  /* 0x0000000dd60f9211 */ /* 0x000fcc00018f140f */
[----:B------:R-:W2:Y:S01]  /*5780*/  @!P1 LDG.E.64 R14, desc[UR36][R14.64] ;  /* 0x000000240e0e9981 */ /* 0x000ea2000c1e1b00 */
[----:B------:R-:W-:Y:S01]  /*5790*/  @!P1 IADD3 R215, P3, PT, R0, R215, RZ ;  /* 0x000000d700d79210 */ /* 0x000fe20007f7e0ff */
[----:B------:R-:W-:Y:S04]  /*57a0*/  BSSY.RECONVERGENT B2, `(.L_x_1141) ;  /* 0x0000029000027945 */ /* 0x000fe80003800200 */
[----:B------:R-:W-:Y:S01]  /*57b0*/  @!P1 IMAD.X R214, RZ, RZ, R243, P3 ;  /* 0x000000ffffd69224 */ /* 0x000fe200018e06f3 */
[----:B------:R-:W-:-:S04]  /*57c0*/  @!P1 LEA R12, P3, R215, R12, 0x2 ;  /* 0x0000000cd70c9211 */ /* 0x000fc800078610ff */
[----:B------:R-:W-:Y:S02]  /*57d0*/  @!P1 LEA.HI.X R13, R215, R13, R214, 0x2, P3 ;  /* 0x0000000dd70d9211 */ /* 0x000fe400018f14d6 */
[----:B------:R-:W-:Y:S01]  /*57e0*/  IADD3 R214, PT, PT, R213, R11, RZ ;  /* 0x0000000bd5d67210 */ /* 0x000fe20007ffe0ff */
[----:B--2---:R-:W-:Y:S01]  /*57f0*/  @!P1 FADD.FTZ R156, R92, R14 ;  /* 0x0000000e5c9c9221 */ /* 0x004fe20000010000 */
[----:B------:R-:W-:-:S05]  /*5800*/  @!P1 FADD.FTZ R157, R93, R15 ;  /* 0x0000000f5d9d9221 */ /* 0x000fca0000010000 */
[----:B------:R0:W-:Y:S01]  /*5810*/  @!P1 STG.E.64 desc[UR36][R12.64], R156 ;  /* 0x0000009c0c009986 */ /* 0x0001e2000c101b24 */
[----:B------:R-:W-:Y:S05]  /*5820*/  @P1 BRA `(.L_x_1142) ;  /* 0x0000000000801947 */ /* 0x000fea0003800000 */
[----:B0-----:R-:W2:Y:S01]  /*5830*/  LDG.E R12, desc[UR36][R220.64] ;  /* 0x00000024dc0c7981 */ /* 0x001ea2000c1e1900 */
[----:B------:R-:W-:Y:S02]  /*5840*/  IMAD.SHL.U32 R13, R214, 0x4, RZ ;  /* 0x00000004d60d7824 */ /* 0x000fe400078e00ff */
[----:B--2---:R-:W-:-:S04]  /*5850*/  IMAD R12, R207, R12, RZ ;  /* 0x0000000ccf0c7224 */ /* 0x004fc800078e02ff */
[----:B------:R-:W-:-:S05]  /*5860*/  IMAD R15, R12, 0x80, R13 ;  /* 0x000000800c0f7824 */ /* 0x000fca00078e020d */
[----:B------:R-:W-:-:S04]  /*5870*/  IADD3 R12, P3, PT, R10, R15, RZ ;  /* 0x0000000f0a0c7210 */ /* 0x000fc80007f7e0ff */
[----:B------:R-:W-:Y:S02]  /*5880*/  LEA.HI.X.SX32 R15, R15, R212, 0x1, P3 ;  /* 0x000000d40f0f7211 */ /* 0x000fe400018f0eff */
[----:B------:R-:W-:-:S04]  /*5890*/  LEA R14, P3, R12, UR10, 0x2 ;  /* 0x0000000a0c0e7c11 */ /* 0x000fc8000f8610ff */
[----:B------:R-:W-:-:S05]  /*58a0*/  LEA.HI.X R15, R12, UR11, R15, 0x2, P3 ;  /* 0x0000000b0c0f7c11 */ /* 0x000fca00098f140f */
[----:B------:R-:W2:Y:S01]  /*58b0*/  LDG.E.64 R158, desc[UR36][R14.64] ;  /* 0x000000240e9e7981 */ /* 0x000ea2000c1e1b00 */
[----:B------:R-:W-:-:S04]  /*58c0*/  IADD3 R160, P3, PT, R0, R13, RZ ;  /* 0x0000000d00a07210 */ /* 0x000fc80007f7e0ff */
[----:B------:R-:W-:Y:S02]  /*58d0*/  LEA.HI.X.SX32 R13, R13, R243, 0x1, P3 ;  /* 0x000000f30d0d7211 */ /* 0x000fe400018f0eff */
[----:B------:R-:W-:-:S04]  /*58e0*/  LEA R12, P3, R160, UR10, 0x2 ;  /* 0x0000000aa00c7c11 */ /* 0x000fc8000f8610ff */
[----:B------:R-:W-:Y:S01]  /*58f0*/  LEA.HI.X R13, R160, UR11, R13, 0x2, P3 ;  /* 0x0000000ba00d7c11 */ /* 0x000fe200098f140d */
[----:B--2---:R-:W-:Y:S01]  /*5900*/  FADD.FTZ R158, R94, R158 ;  /* 0x0000009e5e9e7221 */ /* 0x004fe20000010000 */
[----:B------:R-:W-:-:S05]  /*5910*/  FADD.FTZ R159, R95, R159 ;  /* 0x0000009f5f9f7221 */ /* 0x000fca0000010000 */
[----:B------:R0:W-:Y:S04]  /*5920*/  STG.E.64 desc[UR36][R12.64], R158 ;  /* 0x0000009e0c007986 */ /* 0x0001e8000c101b24 */
[----:B------:R-:W2:Y:S01]  /*5930*/  LDG.E R160, desc[UR36][R220.64] ;  /* 0x00000024dca07981 */ /* 0x000ea2000c1e1900 */
[----:B------:R-:W-:Y:S01]  /*5940*/  LEA R215, R213, R202, 0x2 ;  /* 0x000000cad5d77211 */ /* 0x000fe200078e10ff */
        /* <DEDUP_REMOVED lines=9> */
[----:B0-----:R-:W-:-:S04]  /*59e0*/  LEA R12, P3, R216, UR10, 0x2 ;  /* 0x0000000ad80c7c11 */ /* 0x001fc8000f8610ff */
[----:B------:R-:W-:Y:S01]  /*59f0*/  LEA.HI.X R13, R216, UR11, R215, 0x2, P3 ;  /* 0x0000000bd80d7c11 */ /* 0x000fe200098f14d7 */
[----:B--2---:R-:W-:Y:S01]  /*5a00*/  FADD.FTZ R160, R96, R160 ;  /* 0x000000a060a07221 */ /* 0x004fe20000010000 */
[----:B------:R-:W-:-:S05]  /*5a10*/  FADD.FTZ R161, R97, R161 ;  /* 0x000000a161a17221 */ /* 0x000fca0000010000 */
[----:B------:R1:W-:Y:S02]  /*5a20*/  STG.E.64 desc[UR36][R12.64], R160 ;  /* 0x000000a00c007986 */ /* 0x0003e4000c101b24 */
.L_x_1142:
[----:B------:R-:W-:Y:S05]  /*5a30*/  BSYNC.RECONVERGENT B2 ;  /* 0x0000000000027941 */ /* 0x000fea0003800200 */
.L_x_1141:
[----:B------:R-:W-:Y:S04]  /*5a40*/  BSSY.RECONVERGENT B2, `(.L_x_1143) ;  /* 0x0000022000027945 */ /* 0x000fe80003800200 */
[----:B------:R-:W-:Y:S05]  /*5a50*/  @P1 BRA `(.L_x_1144) ;  /* 0x0000000000801947 */ /* 0x000fea0003800000 */
[----:B01----:R-:W2:Y:S01]  /*5a60*/  LDG.E R12, desc[UR36][R220.64] ;  /* 0x00000024dc0c7981 */ /* 0x003ea2000c1e1900 */
[----:B------:R-:W-:Y:S02]  /*5a70*/  IMAD R13, R214, 0x4, R202 ;  /* 0x00000004d60d7824 */ /* 0x000fe400078e02ca */
[----:B--2---:R-:W-:-:S05]  /*5a80*/  IMAD R12, R207, R12, RZ ;  /* 0x0000000ccf0c7224 */ /* 0x004fca00078e02ff */
[----:B------:R-:W-:-:S04]  /*5a90*/  LEA R15, R12, R13, 0x7 ;  /* 0x0000000d0c0f7211 */ /* 0x000fc800078e38ff */
        /* <DEDUP_REMOVED lines=13> */
[----:B------:R-:W-:Y:S02]  /*5b70*/  IMAD R215, R213, 0x4, R203 ;  /* 0x00000004d5d77824 */ /* 0x000fe400078e02cb */
        /* <DEDUP_REMOVED lines=14> */
.L_x_1144:
[----:B------:R-:W-:Y:S05]  /*5c60*/  BSYNC.RECONVERGENT B2 ;  /* 0x0000000000027941 */ /* 0x000fea0003800200 */
.L_x_1143:
[----:B------:R-:W3:Y:S01]  /*5c70*/  @!P1 LDG.E R14, desc[UR36][R220.64] ;  /* 0x00000024dc0e9981 */ /* 0x000ee2000c1e1900 */
[----:B012---:R-:W0:Y:S01]  /*5c80*/  @!P1 LDC.64 R12, c[0x0][0x3b8] ;  /* 0x0000ee00ff0c9b82 */ /* 0x007e220000000a00 */
[----:B------:R-:W-:-:S05]  /*5c90*/  LEA R216, R11, R214, 0x2 ;  /* 0x000000d60bd87211 */ /* 0x000fca00078e10ff */
[----:B------:R-:W-:Y:S02]  /*5ca0*/  @!P1 IMAD.SHL.U32 R215, R216, 0x4, RZ ;  /* 0x00000004d8d79824 */ /* 0x000fe400078e00ff */
[----:B---3--:R-:W-:-:S04]  /*5cb0*/  @!P1 IMAD R14, R207, R14, RZ ;  /* 0x0000000ecf0e9224 */ /* 0x008fc800078e02ff */
[----:B------:R-:W-:-:S05]  /*5cc0*/  @!P1 IMAD R15, R14, 0x80, R215 ;  /* 0x000000800e0f9824 */ /* 0x000fca00078e02d7 */
[----:B------:R-:W-:-:S04]  /*5cd0*/  @!P1 IADD3 R214, P3, PT, R10, R15, RZ ;  /* 0x0000000f0ad69210 */ /* 0x000fc80007f7e0ff */
[----:B------:R-:W-:Y:S02]  /*5ce0*/  @!P1 LEA.HI.X.SX32 R15, R15, R212, 0x1, P3 ;  /* 0x000000d40f0f9211 */ /* 0x000fe400018f0eff */
[----:B0-----:R-:W-:-:S04]  /*5cf0*/  @!P1 LEA R14, P3, R214, R12, 0x2 ;  /* 0x0000000cd60e9211 */ /* 0x001fc800078610ff */
[----:B------:R-:W-:-:S06]  /*5d00*/  @!P1 LEA.HI.X R15, R214, R13, R15, 0x2, P3 ;  /* 0x0000000dd60f9211 */ /* 0x000fcc00018f140f */
[----:B------:R-:W2:Y:S01]  /*5d10*/  @!P1 LDG.E.64 R14, desc[UR36][R14.64] ;  /* 0x000000240e0e9981 */ /* 0x000ea2000c1e1b00 */
[----:B------:R-:W-:-:S04]  /*5d20*/  @!P1 IADD3 R214, P3, PT, R0, R215, RZ ;  /* 0x000000d700d69210 */ /* 0x000fc80007f7e0ff */
[----:B------:R-:W-:Y:S02]  /*5d30*/  @!P1 LEA.HI.X.SX32 R215, R215, R243, 0x1, P3 ;  /* 0x000000f3d7d79211 */ /* 0x000fe400018f0eff */
[----:B------:R-:W-:-:S04]  /*5d40*/  @!P1 LEA R12, P3, R214, R12, 0x2 ;  /* 0x0000000cd60c9211 */ /* 0x000fc800078610ff */
[----:B------:R-:W-:Y:S01]  /*5d50*/  @!P1 LEA.HI.X R13, R214, R13, R215, 0x2, P3 ;  /* 0x0000000dd60d9211 */ /* 0x000fe200018f14d7 */
[----:B--2---:R-:W-:Y:S01]  /*5d60*/  @!P1 FADD.FTZ R24, R102, R14 ;  /* 0x0000000e66189221 */ /* 0x004fe20000010000 */
[----:B------:R-:W-:-:S05]  /*5d70*/  @!P1 FADD.FTZ R25, R103, R15 ;  /* 0x0000000f67199221 */ /* 0x000fca0000010000 */
[----:B------:R0:W-:Y:S04]  /*5d80*/  @!P1 STG.E.64 desc[UR36][R12.64], R24 ;  /* 0x000000180c009986 */ /* 0x0001e8000c101b24 */
[----:B------:R-:W2:Y:S01]  /*5d90*/  @!P1 LDG.E R214, desc[UR36][R220.64] ;  /* 0x00000024dcd69981 */ /* 0x000ea2000c1e1900 */
[----:B------:R-:W-:-:S05]  /*5da0*/  IADD3 R216, PT, PT, R216, R11, RZ ;  /* 0x0000000bd8d87210 */ /* 0x000fca0007ffe0ff */
[----:B------:R-:W-:Y:S01]  /*5db0*/  @!P1 IMAD.SHL.U32 R215, R216, 0x4, RZ ;  /* 0x00000004d8d79824 */ /* 0x000fe200078e00ff */
[----:B0-----:R-:W0:Y:S01]  /*5dc0*/  @!P1 LDC.64 R12, c[0x0][0x3b8] ;  /* 0x0000ee00ff0c9b82 */ /* 0x001e220000000a00 */
        /* <DEDUP_REMOVED lines=8> */
[----:B------:R-:W-:Y:S03]  /*5e50*/  BSSY.RECONVERGENT B2, `(.L_x_1145) ;  /* 0x0000029000027945 */ /* 0x000fe60003800200 */
[----:B------:R-:W-:Y:S02]  /*5e60*/  @!P1 LEA.HI.X.SX32 R215, R215, R243, 0x1, P3 ;  /* 0x000000f3d7d79211 */ /* 0x000fe400018f0eff */
        /* <DEDUP_REMOVED lines=39> */
.L_x_1146:
[----:B------:R-:W-:Y:S05]  /*60e0*/  BSYNC.RECONVERGENT B2 ;  /* 0x0000000000027941 */ /* 0x000fea0003800200 */
.L_x_1145:
[----:B------:R-:W2:Y:S01]  /*60f0*/  @!P1 LDG.E R14, desc[UR36][R220.64] ;  /* 0x00000024dc0e9981 */ /* 0x000ea2000c1e1900 */
[----:B01----:R-:W0:Y:S01]  /*6100*/  @!P1 LDC.64 R12, c[0x0][0x3b8] ;  /* 0x0000ee00ff0c9b82 */ /* 0x003e220000000a00 */
[----:B------:R-:W-:-:S05]  /*6110*/  IMAD R216, R11, 0x2, R214 ;  /* 0x000000020bd87824 */ /* 0x000fca00078e02d6 */
        /* <DEDUP_REMOVED lines=16> */
[----:B------:R-:W-:-:S05]  /*6220*/  IMAD.IADD R216, R216, 0x1, R11 ;  /* 0x00000001d8d87824 */ /* 0x000fca00078e020b */
[----:B------:R-:W-:Y:S01]  /*6230*/  @!P1 SHF.L.U32 R215, R216, 0x2, RZ ;  /* 0x00000002d8d79819 */ /* 0x000fe200000006ff */
        /* <DEDUP_REMOVED lines=84> */
[----:B------:R-:W-:Y:S01]  /*6780*/  @!P1 LEA.HI.X R13, R214, R13, R215, 0x2, P3 ;  /* 0x0000000dd60d9211 */ /* 0x000fe200018f14d7 */
[----:B------:R-:W-:Y:S02]  /*6790*/  IMAD.IADD R214, R216, 0x1, R11 ;  /* 0x00000001d8d67824 */ /* 0x000fe400078e020b */
[----:B--2---:R-:W-:Y:S01]  /*67a0*/  @!P1 FADD.FTZ R168, R120, R14 ;  /* 0x0000000e78a89221 */ /* 0x004fe20000010000 */
[----:B------:R-:W-:-:S05]  /*67b0*/  @!P1 FADD.FTZ R169, R121, R15 ;  /* 0x0000000f79a99221 */ /* 0x000fca0000010000 */
[----:B------:R0:W-:Y:S01]  /*67c0*/  @!P1 STG.E.64 desc[UR36][R12.64], R168 ;  /* 0x000000a80c009986 */ /* 0x0001e2000c101b24 */
[----:B------:R-:W-:Y:S05]  /*67d0*/  @P1 BRA `(.L_x_1148) ;  /* 0x0000000000801947 */ /* 0x000fea0003800000 */
[----:B------:R-:W2:Y:S01]  /*67e0*/  LDG.E R8, desc[UR36][R220.64] ;  /* 0x00000024dc087981 */ /* 0x000ea2000c1e1900 */
[----:B0-----:R-:W-:Y:S01]  /*67f0*/  SHF.L.U32 R13, R214, 0x2, RZ ;  /* 0x00000002d60d7819 */ /* 0x001fe200000006ff */
        /* <DEDUP_REMOVED lines=30> */
.L_x_1148:
[----:B------:R-:W-:Y:S05]  /*69e0*/  BSYNC.RECONVERGENT B2 ;  /* 0x0000000000027941 */ /* 0x000fea0003800200 */
.L_x_1147:
[----:B01----:R-:W2:Y:S01]  /*69f0*/  @!P1 LDG.E R12, desc[UR36][R220.64] ;  /* 0x00000024dc0c9981 */ /* 0x003ea2000c1e1900 */
[----:B------:R-:W0:Y:S01]  /*6a00*/  @!P1 LDC.64 R14, c[0x0][0x3b8] ;  /* 0x0000ee00ff0e9b82 */ /* 0x000e220000000a00 */
[----:B------:R-:W-:-:S04]  /*6a10*/  IMAD R216, R11, 0x2, R214 ;  /* 0x000000020bd87824 */ /* 0x000fc800078e02d6 */
[----:B------:R-:W-:Y:S02]  /*6a20*/  @!P1 IMAD.SHL.U32 R213, R216, 0x4, RZ ;  /* 0x00000004d8d59824 */ /* 0x000fe400078e00ff */
[----:B--2---:R-:W-:-:S05]  /*6a30*/  @!P1 IMAD R12, R207, R12, RZ ;  /* 0x0000000ccf0c9224 */ /* 0x004fca00078e02ff */
[----:B------:R-:W-:-:S04]  /*6a40*/  @!P1 LEA R13, R12, R213, 0x7 ;  /* 0x000000d50c0d9211 */ /* 0x000fc800078e38ff */
        /* <DEDUP_REMOVED lines=10> */
[----:B------:R-:W-:Y:S01]  /*6af0*/  @!P1 FADD.FTZ R171, R127, R13 ;  /* 0x0000000d7fab9221 */ /* 0x000fe20000010000 */
[----:B------:R-:W-:Y:S02]  /*6b00*/  @!P1 IMAD.MOV.U32 R12, RZ, RZ, R14 ;  /* 0x000000ffff0c9224 */ /* 0x000fe400078e000e */
[----:B------:R-:W-:Y:S02]  /*6b10*/  @!P1 IMAD.MOV.U32 R13, RZ, RZ, R15 ;  /* 0x000000ffff0d9224 */ /* 0x000fe400078e000f */
[----:B------:R-:W0:Y:S03]  /*6b20*/  @!P1 LDC.64 R14, c[0x0][0x3b8] ;  /* 0x0000ee00ff0e9b82 */ /* 0x000e260000000a00 */
[----:B------:R1:W-:Y:S04]  /*6b30*/  @!P1 STG.E.64 desc[UR36][R12.64], R170 ;  /* 0x000000aa0c009986 */ /* 0x0003e8000c101b24 */
[----:B------:R-:W2:Y:S01]  /*6b40*/  @!P1 LDG.E R214, desc[UR36][R220.64] ;  /* 0x00000024dcd69981 */ /* 0x000ea2000c1e1900 */
[----:B------:R-:W-:-:S05]  /*6b50*/  IADD3 R218, PT, PT, R216, R11, RZ ;  /* 0x0000000bd8da7210 */ /* 0x000fca0007ffe0ff */
[----:B------:R-:W-:Y:S02]  /*6b60*/  @!P1 IMAD.SHL.U32 R213, R218, 0x4, RZ ;  /* 0x00000004dad59824 */ /* 0x000fe400078e00ff */
[----:B--2---:R-:W-:-:S04]  /*6b70*/  @!P1 IMAD R214, R207, R214, RZ ;  /* 0x000000d6cfd69224 */ /* 0x004fc800078e02ff */
[----:B------:R-:W-:-:S05]  /*6b80*/  @!P1 IMAD R215, R214, 0x80, R213 ;  /* 0x00000080d6d79824 */ /* 0x000fca00078e02d5 */
[----:B------:R-:W-:-:S04]  /*6b90*/  @!P1 IADD3 R216, P3, PT, R10, R215, RZ ;  /* 0x000000d70ad89210 */ /* 0x000fc80007f7e0ff */
[----:B------:R-:W-:Y:S02]  /*6ba0*/  @!P1 LEA.HI.X.SX32 R215, R215, R212, 0x1, P3 ;  /* 0x000000d4d7d79211 */ /* 0x000fe400018f0eff */
[----:B0-----:R-:W-:-:S04]  /*6bb0*/  @!P1 LEA R214, P3, R216, R14, 0x2 ;  /* 0x0000000ed8d69211 */ /* 0x001fc800078610ff */
[----:B------:R-:W-:Y:S02]  /*6bc0*/  @!P1 LEA.HI.X R215, R216, R15, R215, 0x2, P3 ;  /* 0x0000000fd8d79211 */ /* 0x000fe400018f14d7 */
[----:B-1----:R-:W-:-:S03]  /*6bd0*/  @!P1 MOV R12, R214 ;  /* 0x000000d6000c9202 */ /* 0x002fc60000000f00 */
[----:B------:R-:W-:-:S06]  /*6be0*/  @!P1 IMAD.MOV.U32 R13, RZ, RZ, R215 ;  /* 0x000000ffff0d9224 */ /* 0x000fcc00078e00d7 */
[----:B------:R-:W2:Y:S01]  /*6bf0*/  @!P1 LDG.E.64 R12, desc[UR36][R12.64] ;  /* 0x000000240c0c9981 */ /* 0x000ea2000c1e1b00 */
[----:B------:R-:W-:-:S04]  /*6c00*/  @!P1 IADD3 R214, P3, PT, R0, R213, RZ ;  /* 0x000000d500d69210 */ /* 0x000fc80007f7e0ff */
[----:B------:R-:W-:Y:S02]  /*6c10*/  @!P1 LEA.HI.X.SX32 R213, R213, R243, 0x1, P3 ;  /* 0x000000f3d5d59211 */ /* 0x000fe400018f0eff */
[----:B------:R-:W-:-:S04]  /*6c20*/  @!P1 LEA R14, P3, R214, R14, 0x2 ;  /* 0x0000000ed60e9211 */ /* 0x000fc800078610ff */
[----:B------:R-:W-:Y:S01]  /*6c30*/  @!P1 LEA.HI.X R15, R214, R15, R213, 0x2, P3 ;  /* 0x0000000fd60f9211 */ /* 0x000fe200018f14d5 */
[----:B--2---:R-:W-:Y:S01]  /*6c40*/  @!P1 FADD.FTZ R172, R128, R12 ;  /* 0x0000000c80ac9221 */ /* 0x004fe20000010000 */
[----:B------:R-:W-:Y:S01]  /*6c50*/  @!P1 FADD.FTZ R173, R129, R13 ;  /* 0x0000000d81ad9221 */ /* 0x000fe20000010000 */
[----:B------:R-:W-:Y:S01]  /*6c60*/  @!P1 IMAD.MOV.U32 R12, RZ, RZ, R14 ;  /* 0x000000ffff0c9224 */ /* 0x000fe200078e000e */
[----:B------:R-:W-:Y:S02]  /*6c70*/  @!P1 MOV R13, R15 ;  /* 0x0000000f000d9202 */ /* 0x000fe40000000f00 */
[----:B------:R-:W0:Y:S03]  /*6c80*/  @!P1 LDC.64 R14, c[0x0][0x3b8] ;  /* 0x0000ee00ff0e9b82 */ /* 0x000e260000000a00 */
[----:B------:R1:W-:Y:S04]  /*6c90*/  @!P1 STG.E.64 desc[UR36][R12.64], R172 ;  /* 0x000000ac0c009986 */ /* 0x0003e8000c101b24 */
[----:B------:R-:W2:Y:S01]  /*6ca0*/  @!P1 LDG.E R214, desc[UR36][R220.64] ;  /* 0x00000024dcd69981 */ /* 0x000ea2000c1e1900 */
[----:B------:R-:W-:-:S04]  /*6cb0*/  IMAD.IADD R218, R218, 0x1, R11 ;  /* 0x00000001dada7824 */ /* 0x000fc800078e020b */
[----:B------:R-:W-:Y:S02]  /*6cc0*/  @!P1 IMAD.SHL.U32 R213, R218, 0x4, RZ ;  /* 0x00000004dad59824 */ /* 0x000fe400078e00ff */
[----:B--2---:R-:W-:-:S05]  /*6cd0*/  @!P1 IMAD R214, R207, R214, RZ ;  /* 0x000000d6cfd69224 */ /* 0x004fca00078e02ff */
[----:B------:R-:W-:-:S04]  /*6ce0*/  @!P1 LEA R215, R214, R213, 0x7 ;  /* 0x000000d5d6d79211 */ /* 0x000fc800078e38ff */
[----:B------:R-:W-:-:S04]  /*6cf0*/  @!P1 IADD3 R216, P3, PT, R10, R215, RZ ;  /* 0x000000d70ad89210 */ /* 0x000fc80007f7e0ff */
[----:B------:R-:W-:Y:S02]  /*6d00*/  @!P1 LEA.HI.X.SX32 R215, R215, R212, 0x1, P3 ;  /* 0x000000d4d7d79211 */ /* 0x000fe400018f0eff */
[----:B0-----:R-:W-:-:S04]  /*6d10*/  @!P1 LEA R214, P3, R216, R14, 0x2 ;  /* 0x0000000ed8d69211 */ /* 0x001fc800078610ff */
[----:B------:R-:W-:Y:S01]  /*6d20*/  @!P1 LEA.HI.X R215, R216, R15, R215, 0x2, P3 ;  /* 0x0000000fd8d79211 */ /* 0x000fe200018f14d7 */
[----:B-1----:R-:W-:-:S04]  /*6d30*/  @!P1 IMAD.MOV.U32 R12, RZ, RZ, R214 ;  /* 0x000000ffff0c9224 */ /* 0x002fc800078e00d6 */
        /* <DEDUP_REMOVED lines=8> */
[----:B------:R-:W-:Y:S02]  /*6dc0*/  @!P1 MOV R12, R14 ;  /* 0x0000000e000c9202 */ /* 0x000fe40000000f00 */
[----:B------:R-:W-:Y:S02]  /*6dd0*/  @!P1 IMAD.MOV.U32 R13, RZ, RZ, R15 ;  /* 0x000000ffff0d9224 */ /* 0x000fe400078e000f */
[----:B------:R-:W0:Y:S03]  /*6de0*/  @!P1 LDC.64 R14, c[0x0][0x3b8] ;  /* 0x0000ee00ff0e9b82 */ /* 0x000e260000000a00 */
[----:B------:R1:W-:Y:S04]  /*6df0*/  @!P1 STG.E.64 desc[UR36][R12.64], R174 ;  /* 0x000000ae0c009986 */ /* 0x0003e8000c101b24 */
[----:B------:R-:W2:Y:S01]  /*6e00*/  @!P1 LDG.E R214, desc[UR36][R220.64] ;  /* 0x00000024dcd69981 */ /* 0x000ea2000c1e1900 */
[----:B------:R-:W-:-:S05]  /*6e10*/  IMAD.IADD R218, R218, 0x1, R11 ;  /* 0x00000001dada7824 */ /* 0x000fca00078e020b */
[----:B------:R-:W-:Y:S01]  /*6e20*/  @!P1 SHF.L.U32 R213, R218, 0x2, RZ ;  /* 0x00000002dad59819 */ /* 0x000fe200000006ff */
[----:B--2---:R-:W-:-:S04]  /*6e30*/  @!P1 IMAD R214, R207, R214, RZ ;  /* 0x000000d6cfd69224 */ /* 0x004fc800078e02ff */
[----:B------:R-:W-:-:S05]  /*6e40*/  @!P1 IMAD R215, R214, 0x80, R213 ;  /* 0x00000080d6d79824 */ /* 0x000fca00078e02d5 */
[----:B------:R-:W-:-:S04]  /*6e50*/  @!P1 IADD3 R216, P3, PT, R10, R215, RZ ;  /* 0x000000d70ad89210 */ /* 0x000fc80007f7e0ff */
[----:B------:R-:W-:Y:S02]  /*6e60*/  @!P1 LEA.HI.X.SX32 R215, R215, R212, 0x1, P3 ;  /* 0x000000d4d7d79211 */ /* 0x000fe400018f0eff */
[----:B0-----:R-:W-:-:S04]  /*6e70*/  @!P1 LEA R214, P3, R216, R14, 0x2 ;  /* 0x0000000ed8d69211 */ /* 0x001fc800078610ff */
[----:B------:R-:W-:Y:S01]  /*6e80*/  @!P1 LEA.HI.X R215, R216, R15, R215, 0x2, P3 ;  /* 0x0000000fd8d79211 */ /* 0x000fe200018f14d7 */
[----:B-1----:R-:W-:-:S03]  /*6e90*/  @!P1 IMAD.MOV.U32 R12, RZ, RZ, R214 ;  /* 0x000000ffff0c9224 */ /* 0x002fc600078e00d6 */
[----:B------:R-:W-:-:S06]  /*6ea0*/  @!P1 MOV R13, R215 ;  /* 0x000000d7000d9202 */ /* 0x000fcc0000000f00 */
        /* <DEDUP_REMOVED lines=228> */
[----:B------:R-:W-:-:S05]  /*7cf0*/  @!P1 MOV R13, R15 ;  /* 0x0000000f000d9202 */ /* 0x000fca0000000f00 */
[----:B------:R0:W-:Y:S01]  /*7d00*/  @!P1 STG.E.64 desc[UR36][R12.64], R196 ;  /* 0x000000c40c009986 */ /* 0x0001e2000c101b24 */
[----:B------:R-:W-:Y:S05]  /*7d10*/  @P1 BRA `(.L_x_1140) ;  /* 0x00000018003c1947 */ /* 0x000fea0003800000 */
[----:B------:R-:W2:Y:S01]  /*7d20*/  LDG.E R220, desc[UR36][R220.64] ;  /* 0x00000024dcdc7981 */ /* 0x000ea2000c1e1900 */
[----:B0-----:R-:W-:-:S04]  /*7d30*/  IMAD.IADD R12, R218, 0x1, R11 ;  /* 0x00000001da0c7824 */ /* 0x001fc800078e020b */
[----:B------:R-:W-:Y:S02]  /*7d40*/  IMAD.SHL.U32 R12, R12, 0x4, RZ ;  /* 0x000000040c0c7824 */ /* 0x000fe400078e00ff */
        /* <DEDUP_REMOVED lines=13> */
[----:B------:R0:W-:Y:S01]  /*7e20*/  STG.E.64 desc[UR36][R12.64], R198 ;  /* 0x000000c60c007986 */ /* 0x0001e2000c101b24 */
[----:B------:R-:W-:Y:S05]  /*7e30*/  BRA `(.L_x_1140) ;  /* 0x0000001400f47947 */ /* 0x000fea0003800000 */
.L_x_1084:
[----:B------:R-:W-:Y:S02]  /*7e40*/  VIADD R12, R211, 0xffffffff ;  /* 0xffffffffd30c7836 */ /* 0x000fe40000000000 */
[----:B------:R-:W-:-:S05]  /*7e50*/  VIADD R13, R200, 0xffffffff ;  /* 0xffffffffc80d7836 */ /* 0x000fca0000000000 */
[----:B------:R-:W-:-:S13]  /*7e60*/  ISETP.GE.AND P1, PT, R12, R13, PT ;  /* 0x0000000d0c00720c */ /* 0x000fda0003f26270 */
[----:B------:R-:W2:Y:S01]  /*7e70*/  @!P1 LDG.E R14, desc[UR36][R220.64] ;  /* 0x00000024dc0e9981 */ /* 0x000ea2000c1e1900 */
[----:B------:R-:W0:Y:S03]  /*7e80*/  @!P1 LDC.64 R236, c[0x0][0x3b8] ;  /* 0x0000ee00ffec9b82 */ /* 0x000e260000000a00 */
[----:B------:R-:W3:Y:S04]  /*7e90*/  @!P1 LDG.E R224, desc[UR36][R220.64] ;  /* 0x00000024dce09981 */ /* 0x000ee8000c1e1900 */
[----:B------:R-:W4:Y:S04]  /*7ea0*/  @!P1 LDG.E R222, desc[UR36][R220.64] ;  /* 0x00000024dcde9981 */ /* 0x000f28000c1e1900 */
[----:B------:R-:W4:Y:S04]  /*7eb0*/  @!P1 LDG.E R12, desc[UR36][R220.64] ;  /* 0x00000024dc0c9981 */ /* 0x000f28000c1e1900 */
[----:B------:R-:W4:Y:S04]  /*7ec0*/  @!P1 LDG.E R228, desc[UR36][R220.64] ;  /* 0x00000024dce49981 */ /* 0x000f28000c1e1900 */
[----:B------:R-:W4:Y:S04]  /*7ed0*/  @!P1 LDG.E R226, desc[UR36][R220.64] ;  /* 0x00000024dce29981 */ /* 0x000f28000c1e1900 */
[----:B------:R-:W4:Y:S04]  /*7ee0*/  @!P1 LDG.E R219, desc[UR36][R220.64] ;  /* 0x00000024dcdb9981 */ /* 0x000f28000c1e1900 */
[----:B------:R-:W4:Y:S01]  /*7ef0*/  @!P1 LDG.E R218, desc[UR36][R220.64] ;  /* 0x00000024dcda9981 */ /* 0x000f22000c1e1900 */
[C---:B------:R-:W-:Y:S01]  /*7f00*/  IMAD.IADD R13, R213.reuse, 0x1, R11 ;  /* 0x00000001d50d7824 */ /* 0x040fe200078e020b */
[----:B------:R-:W-:-:S02]  /*7f10*/  @!P1 LEA R215, R213, R202, 0x2 ;  /* 0x000000cad5d79211 */ /* 0x000fc400078e10ff */
[----:B------:R-:W4:Y:S01]  /*7f20*/  @!P1 LDG.E R238, desc[UR36][R220.64] ;  /* 0x00000024dcee9981 */ /* 0x000f22000c1e1900 */
[----:B--2---:R-:W-:-:S04]  /*7f30*/  @!P1 IMAD R14, R207, R14, RZ ;  /* 0x0000000ecf0e9224 */ /* 0x004fc800078e02ff */
[----:B------:R-:W-:Y:S02]  /*7f40*/  @!P1 IMAD.SHL.U32 R14, R14, 0x80, RZ ;  /* 0x000000800e0e9824 */ /* 0x000fe400078e00ff */
[----:B---3--:R-:W-:Y:S01]  /*7f50*/  @!P1 IMAD R225, R207, R224, RZ ;  /* 0x000000e0cfe19224 */ /* 0x008fe200078e02ff */
[----:B------:R-:W-:Y:S01]  /*7f60*/  @!P1 LEA R224, R213, R203, 0x2 ;  /* 0x000000cbd5e09211 */ /* 0x000fe200078e10ff */
[----:B------:R-:W-:Y:S01]  /*7f70*/  @!P1 IMAD R15, R13, 0x4, R14 ;  /* 0x000000040d0f9824 */ /* 0x000fe200078e020e */
[----:B------:R-:W-:Y:S01]  /*7f80*/  @!P1 IADD3 R215, PT, PT, R215, R14, RZ ;  /* 0x0000000ed7d79210 */ /* 0x000fe20007ffe0ff */
[----:B----4-:R-:W-:-:S03]  /*7f90*/  @!P1 IMAD R222, R207, R222, RZ ;  /* 0x000000decfde9224 */ /* 0x010fc600078e02ff */
[C---:B------:R-:W-:Y:S02]  /*7fa0*/  @!P1 IADD3 R14, P3, PT, R10.reuse, R15, RZ ;  /* 0x0000000f0a0e9210 */ /* 0x040fe40007f7e0ff */
[----:B------:R-:W-:Y:S02]  /*7fb0*/  @!P1 IADD3 R214, P4, PT, R10, R215, RZ ;  /* 0x000000d70ad69210 */ /* 0x000fe40007f9e0ff */
[-C--:B------:R-:W-:Y:S02]  /*7fc0*/  @!P1 LEA.HI.X.SX32 R216, R15, R212.reuse, 0x1, P3 ;  /* 0x000000d40fd89211 */ /* 0x080fe400018f0eff */
[----:B------:R-:W-:Y:S02]  /*7fd0*/  @!P1 LEA.HI.X.SX32 R215, R215, R212, 0x1, P4 ;  /* 0x000000d4d7d79211 */ /* 0x000fe400020f0eff */
[-C--:B0-----:R-:W-:Y:S02]  /*7fe0*/  @!P1 LEA R15, P3, R14, R236.reuse, 0x2 ;  /* 0x000000ec0e0f9211 */ /* 0x081fe400078610ff */
[----:B------:R-:W-:Y:S01]  /*7ff0*/  @!P1 LEA R223, P4, R214, R236, 0x2 ;  /* 0x000000ecd6df9211 */ /* 0x000fe200078810ff */
[----:B------:R-:W-:Y:S01]  /*8000*/  IMAD R236, R11, 0x4, R13 ;  /* 0x000000040bec7824 */ /* 0x000fe200078e020d */
[-C--:B------:R-:W-:Y:S01]  /*8010*/  @!P1 LEA.HI.X R14, R14, R237.reuse, R216, 0x2, P3 ;  /* 0x000000ed0e0e9211 */ /* 0x080fe200018f14d8 */
[----:B------:R-:W-:Y:S01]  /*8020*/  @!P1 IMAD R216, R13, 0x4, R202 ;  /* 0x000000040dd89824 */ /* 0x000fe200078e02ca */
[----:B------:R-:W-:-:S02]  /*8030*/  @!P1 LEA.HI.X R237, R214, R237, R215, 0x2, P4 ;  /* 0x000000edd6ed9211 */ /* 0x000fc400020f14d7 */
[----:B------:R-:W0:Y:S01]  /*8040*/  @!P1 LDC.64 R214, c[0x0][0x3b8] ;  /* 0x0000ee00ffd69b82 */ /* 0x000e220000000a00 */
[C---:B------:R-:W-:Y:S01]  /*8050*/  @!P1 IMAD R217, R225.reuse, 0x80, R216 ;  /* 0x00000080e1d99824 */ /* 0x040fe200078e02d8 */
[----:B------:R-:W-:Y:S01]  /*8060*/  @!P1 LEA R222, R222, R213, 0x5 ;  /* 0x000000d5dede9211 */ /* 0x000fe200078e28ff */
[----:B------:R-:W-:Y:S01]  /*8070*/  @!P1 IMAD R225, R225, 0x80, R224 ;  /* 0x00000080e1e19824 */ /* 0x000fe200078e02e0 */
[----:B------:R-:W-:Y:S02]  /*8080*/  IADD3 R232, PT, PT, R236, R11, RZ ;  /* 0x0000000bece87210 */ /* 0x000fe40007ffe0ff */
[C---:B------:R-:W-:Y:S02]  /*8090*/  @!P1 IADD3 R227, P3, PT, R10.reuse, R217, RZ ;  /* 0x000000d90ae39210 */ /* 0x040fe40007f7e0ff */
[----:B------:R-:W-:Y:S02]  /*80a0*/  @!P1 IADD3 R224, P4, PT, R10, R225, RZ ;  /* 0x000000e10ae09210 */ /* 0x000fe40007f9e0ff */
[----:B------:R-:W-:-:S02]  /*80b0*/  @!P1 LEA.HI.X.SX32 R230, R217, R212, 0x1, P3 ;  /* 0x000000d4d9e69211 */ /* 0x000fc400018f0eff */
[----:B------:R-:W-:Y:S02]  /*80c0*/  @!P1 LEA.HI.X.SX32 R225, R225, R212, 0x1, P4 ;  /* 0x000000d4e1e19211 */ /* 0x000fe400020f0eff */
[CC--:B0-----:R-:W-:Y:S02]  /*80d0*/  @!P1 LEA R216, P3, R227.reuse, R214.reuse, 0x2 ;  /* 0x000000d6e3d89211 */ /* 0x0c1fe400078610ff */
[----:B------:R-:W-:Y:S02]  /*80e0*/  @!P1 LEA R214, P4, R224, R214, 0x2 ;  /* 0x000000d6e0d69211 */ /* 0x000fe400078810ff */
[-C--:B------:R-:W-:Y:S01]  /*80f0*/  @!P1 LEA.HI.X R217, R227, R215.reuse, R230, 0x2, P3 ;  /* 0x000000d7e3d99211 */ /* 0x080fe200018f14e6 */
[----:B------:R-:W-:Y:S01]  /*8100*/  @!P1 IMAD.SHL.U32 R227, R222, 0x4, RZ ;  /* 0x00000004dee39824 */ /* 0x000fe200078e00ff */
[----:B------:R-:W-:Y:S01]  /*8110*/  @!P1 LEA.HI.X R215, R224, R215, R225, 0x2, P4 ;  /* 0x000000d7e0d79211 */ /* 0x000fe200020f14e1 */
[----:B------:R-:W-:Y:S01]  /*8120*/  @!P1 IMAD R230, R213, 0x4, R204 ;  /* 0x00000004d5e69824 */ /* 0x000fe200078e02cc */
[----:B------:R-:W0:Y:S02]  /*8130*/  @!P1 LDC.64 R224, c[0x0][0x3b8] ;  /* 0x0000ee00ffe09b82 */ /* 0x000e240000000a00 */
[----:B------:R-:W-:-:S04]  /*8140*/  @!P1 IADD3 R222, P3, PT, R10, R227, RZ ;  /* 0x000000e30ade9210 */ /* 0x000fc80007f7e0ff */
[----:B------:R-:W-:Y:S02]  /*8150*/  @!P1 LEA.HI.X.SX32 R227, R227, R212, 0x1, P3 ;  /* 0x000000d4e3e39211 */ /* 0x000fe400018f0eff */
[----:B0-----:R-:W-:-:S04]  /*8160*/  @!P1 LEA R224, P3, R222, R224, 0x2 ;  /* 0x000000e0dee09211 */ /* 0x001fc800078610ff */
[----:B------:R-:W-:Y:S01]  /*8170*/  @!P1 LEA.HI.X R225, R222, R225, R227, 0x2, P3 ;  /* 0x000000e1dee19211 */ /* 0x000fe200018f14e3 */
[C---:B------:R-:W-:Y:S02]  /*8180*/  @!P1 IMAD R222, R207.reuse, R12, RZ ;  /* 0x0000000ccfde9224 */ /* 0x040fe400078e02ff */
[----:B------:R-:W0:Y:S02]  /*8190*/  @!P1 LDC.64 R12, c[0x0][0x3b8] ;  /* 0x0000ee00ff0c9b82 */ /* 0x000e240000000a00 */
[----:B------:R-:W-:Y:S01]  /*81a0*/  @!P1 IMAD.SHL.U32 R227, R222, 0x80, RZ ;  /* 0x00000080dee39824 */ /* 0x000fe200078e00ff */
[----:B------:R-:W-:Y:S01]  /*81b0*/  IADD3 R222, PT, PT, R232, R11, RZ ;  /* 0x0000000be8de7210 */ /* 0x000fe20007ffe0ff */
[C---:B------:R-:W-:Y:S02]  /*81c0*/  @!P1 IMAD R219, R207.reuse, R219, RZ ;  /* 0x000000dbcfdb9224 */ /* 0x040fe400078e02ff */
[----:B------:R-:W-:Y:S01]  /*81d0*/  @!P1 IMAD R218, R207, R218, RZ ;  /* 0x000000dacfda9224 */ /* 0x000fe200078e02ff */
[----:B------:R-:W-:Y:S01]  /*81e0*/  @!P1 LOP3.LUT R15, R15, R14, RZ, 0x3c, !PT ;  /* 0x0000000e0f0f9212 */ /* 0x000fe200078e3cff */
[--C-:B------:R-:W-:Y:S01]  /*81f0*/  @!P1 IMAD.IADD R229, R230, 0x1, R227.reuse ;  /* 0x00000001e6e59824 */ /* 0x100fe200078e02e3 */
[----:B------:R-:W5:Y:S01]  /*8200*/  @!P1 LDG.E.64 R156, desc[UR36][R224.64] ;  /* 0x00000024e09c9981 */ /* 0x000f62000c1e1b00 */
[----:B------:R-:W-:-:S03]  /*8210*/  @!P1 IMAD R227, R222, 0x4, R227 ;  /* 0x00000004dee39824 */ /* 0x000fc600078e02e3 */
[C---:B------:R-:W-:Y:S02]  /*8220*/  @!P1 IADD3 R234, P4, PT, R10.reuse, R229, RZ ;  /* 0x000000e50aea9210 */ /* 0x040fe40007f9e0ff */
[----:B------:R-:W-:Y:S02]  /*8230*/  @!P1 IADD3 R230, P3, PT, R10, R227, RZ ;  /* 0x000000e30ae69210 */ /* 0x000fe40007f7e0ff */
[-C--:B------:R-:W-:Y:S02]  /*8240*/  @!P1 LEA.HI.X.SX32 R229, R229, R212.reuse, 0x1, P4 ;  /* 0x000000d4e5e59211 */ /* 0x080fe400020f0eff */
[----:B------:R-:W-:Y:S01]  /*8250*/  @!P1 LEA.HI.X.SX32 R227, R227, R212, 0x1, P3 ;  /* 0x000000d4e3e39211 */ /* 0x000fe200018f0eff */
[----:B------:R-:W2:Y:S01]  /*8260*/  @!P1 LDG.E R225, desc[UR36][R220.64] ;  /* 0x00000024dce19981 */ /* 0x000ea2000c1e1900 */
[-C--:B0-----:R-:W-:Y:S02]  /*8270*/  @!P1 LEA R235, P3, R230, R12.reuse, 0x2 ;  /* 0x0000000ce6eb9211 */ /* 0x081fe400078610ff */
[----:B------:R-:W-:-:S02]  /*8280*/  @!P1 LEA R233, P4, R234, R12, 0x2 ;  /* 0x0000000ceae99211 */ /* 0x000fc400078810ff */
[-C--:B------:R-:W-:Y:S01]  /*8290*/  @!P1 LEA.HI.X R230, R230, R13.reuse, R227, 0x2, P3 ;  /* 0x0000000de6e69211 */ /* 0x080fe200018f14e3 */
[C---:B------:R-:W-:Y:S01]  /*82a0*/  @!P1 IMAD R227, R207.reuse, R228, RZ ;  /* 0x000000e4cfe39224 */ /* 0x040fe200078e02ff */
[----:B------:R-:W-:Y:S01]  /*82b0*/  @!P1 LEA.HI.X R234, R234, R13, R229, 0x2, P4 ;  /* 0x0000000deaea9211 */ /* 0x000fe200020f14e5 */
[----:B------:R-:W-:Y:S01]  /*82c0*/  @!P1 IMAD R229, R207, R226, RZ ;  /* 0x000000e2cfe59224 */ /* 0x000fe200078e02ff */
[----:B------:R-:W0:Y:S02]  /*82d0*/  @!P1 LDC.64 R12, c[0x0][0x3b8] ;  /* 0x0000ee00ff0c9b82 */ /* 0x000e240000000a00 */
[----:B------:R-:W-:Y:S01]  /*82e0*/  @!P1 LEA R227, R227, R236, 0x5 ;  /* 0x000000ece3e39211 */ /* 0x000fe200078e28ff */
[----:B------:R-:W-:-:S04]  /*82f0*/  @!P1 IMAD R226, R229, 0x20, R232 ;  /* 0x00000020e5e29824 */ /* 0x000fc800078e02e8 */
[----:B------:R-:W-:Y:S01]  /*8300*/  @!P1 IMAD.SHL.U32 R227, R227, 0x4, RZ ;  /* 0x00000004e3e39824 */ /* 0x000fe200078e00ff */
[----:B------:R-:W1:Y:S04]  /*8310*/  @!P1 LDC.64 R228, c[0x0][0x3b8] ;  /* 0x0000ee00ffe49b82 */ /* 0x000e680000000a00 */
[----:B------:R-:W-:-:S04]  /*8320*/  @!P1 IADD3 R232, P3, PT, R10, R227, RZ ;  /* 0x000000e30ae89210 */ /* 0x000fc80007f7e0ff */
[----:B------:R-:W-:Y:S02]  /*8330*/  @!P1 LEA.HI.X.SX32 R227, R227, R212, 0x1, P3 ;  /* 0x000000d4e3e39211 */ /* 0x000fe400018f0eff */
[----:B0-----:R-:W-:-:S04]  /*8340*/  @!P1 LEA R231, P3, R232, R12, 0x2 ;  /* 0x0000000ce8e79211 */ /* 0x001fc800078610ff */
[----:B------:R-:W-:Y:S02]  /*8350*/  @!P1 LEA.HI.X R232, R232, R13, R227, 0x2, P3 ;  /* 0x0000000de8e89211 */ /* 0x000fe400018f14e3 */
[----:B------:R-:W-:-:S04]  /*8360*/  @!P1 SHF.L.U32 R13, R226, 0x2, RZ ;  /* 0x00000002e20d9819 */ /* 0x000fc800000006ff */
[----:B------:R-:W-:-:S04]  /*8370*/  @!P1 IADD3 R12, P3, PT, R10, R13, RZ ;  /* 0x0000000d0a0c9210 */ /* 0x000fc80007f7e0ff */
[----:B------:R-:W-:Y:S02]  /*8380*/  @!P1 LEA.HI.X.SX32 R13, R13, R212, 0x1, P3 ;  /* 0x000000d40d0d9211 */ /* 0x000fe400018f0eff */
[----:B-1----:R-:W-:-:S04]  /*8390*/  @!P1 LEA R228, P3, R12, R228, 0x2 ;  /* 0x000000e40ce49211 */ /* 0x002fc800078610ff */
[----:B------:R-:W-:Y:S02]  /*83a0*/  @!P1 LEA.HI.X R229, R12, R229, R13, 0x2, P3 ;  /* 0x000000e50ce59211 */ /* 0x000fe400018f140d */
[----:B------:R-:W0:Y:S01]  /*83b0*/  @!P1 LDC.64 R12, c[0x0][0x3b8] ;  /* 0x0000ee00ff0c9b82 */ /* 0x000e220000000a00 */
[----:B------:R-:W-:-:S04]  /*83c0*/  IMAD R222, R11, 0x2, R222 ;  /* 0x000000020bde7824 */ /* 0x000fc800078e02de */
[----:B------:R-:W-:Y:S02]  /*83d0*/  @!P1 IMAD R227, R219, 0x20, R222 ;  /* 0x00000020dbe39824 */ /* 0x000fe400078e02de */
[----:B------:R-:W3:Y:S03]  /*83e0*/  @!P1 LDG.E R219, desc[UR36][R220.64] ;  /* 0x00000024dcdb9981 */ /* 0x000ee6000c1e1900 */
[----:B------:R-:W-:-:S04]  /*83f0*/  @!P1 SHF.L.U32 R227, R227, 0x2, RZ ;  /* 0x00000002e3e39819 */ /* 0x000fc800000006ff */
[----:B------:R-:W-:-:S04]  /*8400*/  @!P1 IADD3 R226, P3, PT, R10, R227, RZ ;  /* 0x000000e30ae29210 */ /* 0x000fc80007f7e0ff */
[----:B------:R-:W-:Y:S02]  /*8410*/  @!P1 LEA.HI.X.SX32 R236, R227, R212, 0x1, P3 ;  /* 0x000000d4e3ec9211 */ /* 0x000fe400018f0eff */
[----:B0-----:R-:W-:-:S04]  /*8420*/  @!P1 LEA R227, P3, R226, R12, 0x2 ;  /* 0x0000000ce2e39211 */ /* 0x001fc800078610ff */
[----:B------:R-:W-:Y:S02]  /*8430*/  @!P1 LEA.HI.X R226, R226, R13, R236, 0x2, P3 ;  /* 0x0000000de2e29211 */ /* 0x000fe400018f14ec */
[----:B------:R-:W0:Y:S01]  /*8440*/  @!P1 LDC.64 R12, c[0x0][0x3b8] ;  /* 0x0000ee00ff0c9b82 */ /* 0x000e220000000a00 */
[----:B------:R-:W-:Y:S01]  /*8450*/  IMAD.IADD R242, R222, 0x1, R11 ;  /* 0x00000001def27824 */ /* 0x000fe200078e020b */
[----:B------:R-:W4:Y:S03]  /*8460*/  @!P1 LDG.E R236, desc[UR36][R220.64] ;  /* 0x00000024dcec9981 */ /* 0x000f26000c1e1900 */
[----:B------:R-:W-:-:S05]  /*8470*/  @!P1 IMAD R218, R218, 0x20, R242 ;  /* 0x00000020dada9824 */ /* 0x000fca00078e02f2 */
[----:B------:R-:W-:-:S04]  /*8480*/  @!P1 SHF.L.U32 R218, R218, 0x2, RZ ;  /* 0x00000002dada9819 */ /* 0x000fc800000006ff */
[----:B------:R-:W-:-:S04]  /*8490*/  @!P1 IADD3 R222, P3, PT, R10, R218, RZ ;  /* 0x000000da0ade9210 */ /* 0x000fc80007f7e0ff */
[----:B------:R-:W-:Y:S02]  /*84a0*/  @!P1 LEA.HI.X.SX32 R218, R218, R212, 0x1, P3 ;  /* 0x000000d4dada9211 */ /* 0x000fe400018f0eff */
[----:B0-----:R-:W-:-:S04]  /*84b0*/  @!P1 LEA R12, P3, R222, R12, 0x2 ;  /* 0x0000000cde0c9211 */ /* 0x001fc800078610ff */
[----:B------:R-:W-:Y:S02]  /*84c0*/  @!P1 LEA.HI.X R13, R222, R13, R218, 0x2, P3 ;  /* 0x0000000dde0d9211 */ /* 0x000fe400018f14da */
[----:B------:R-:W2:Y:S04]  /*84d0*/  @!P1 LDG.E R218, desc[UR36][R220.64] ;  /* 0x00000024dcda9981 */ /* 0x000ea8000c1e1900 */
[----:B------:R-:W4:Y:S01]  /*84e0*/  @!P1 LDG.E R222, desc[UR36][R220.64] ;  /* 0x00000024dcde9981 */ /* 0x000f22000c1e1900 */
[C---:B------:R-:W-:Y:S01]  /*84f0*/  @!P1 LOP3.LUT R14, R15.reuse, R14, RZ, 0x3c, !PT ;  /* 0x0000000e0f0e9212 */ /* 0x040fe200078e3cff */
[----:B------:R-:W-:Y:S02]  /*8500*/  IMAD.IADD R248, R242, 0x1, R11 ;  /* 0x00000001f2f87824 */ /* 0x000fe400078e020b */
[----:B------:R0:W5:Y:S01]  /*8510*/  @!P1 LDG.E.64 R18, desc[UR36][R12.64] ;  /* 0x000000240c129981 */ /* 0x000162000c1e1b00 */
[----:B------:R-:W-:-:S05]  /*8520*/  @!P1 LOP3.LUT R15, R15, R14, RZ, 0x3c, !PT ;  /* 0x0000000e0f0f9212 */ /* 0x000fca00078e3cff */
[----:B------:R1:W5:Y:S01]  /*8530*/  @!P1 LDG.E.64 R158, desc[UR36][R14.64] ;  /* 0x000000240e9e9981 */ /* 0x000362000c1e1b00 */
[----:B0-----:R-:W0:Y:S01]  /*8540*/  @!P1 LDC.64 R12, c[0x0][0x3b8] ;  /* 0x0000ee00ff0c9b82 */ /* 0x001e220000000a00 */
[----:B-1----:R-:W-:Y:S02]  /*8550*/  @!P1 IMAD.MOV.U32 R14, RZ, RZ, R223 ;  /* 0x000000ffff0e9224 */ /* 0x002fe400078e00df */
[----:B------:R-:W-:-:S05]  /*8560*/  @!P1 IMAD.MOV.U32 R15, RZ, RZ, R237 ;  /* 0x000000ffff0f9224 */ /* 0x000fca00078e00ed */
[----:B------:R1:W5:Y:S02]  /*8570*/  @!P1 LDG.E.64 R160, desc[UR36][R14.64] ;  /* 0x000000240ea09981 */ /* 0x000364000c1e1b00 */
[----:B-1----:R-:W-:Y:S01]  /*8580*/  @!P1 MOV R14, R216 ;  /* 0x000000d8000e9202 */ /* 0x002fe20000000f00 */
[----:B------:R-:W-:-:S05]  /*8590*/  @!P1 IMAD.MOV.U32 R15, RZ, RZ, R217 ;  /* 0x000000ffff0f9224 */ /* 0x000fca00078e00d9 */
[----:B------:R1:W5:Y:S02]  /*85a0*/  @!P1 LDG.E.64 R162, desc[UR36][R14.64] ;  /* 0x000000240ea29981 */ /* 0x000364000c1e1b00 */
[----:B-1----:R-:W-:Y:S01]  /*85b0*/  @!P1 MOV R15, R215 ;  /* 0x000000d7000f9202 */ /* 0x002fe20000000f00 */
[----:B------:R-:W-:-:S04]  /*85c0*/  @!P1 IMAD R215, R207, R238, RZ ;  /* 0x000000eecfd79224 */ /* 0x000fc800078e02ff */
[----:B------:R-:W-:Y:S01]  /*85d0*/  @!P1 IMAD R242, R215, 0x20, R248 ;  /* 0x00000020d7f29824 */ /* 0x000fe200078e02f8 */
[----:B------:R-:W-:Y:S01]  /*85e0*/  IADD3 R248, PT, PT, R248, R11, RZ ;  /* 0x0000000bf8f87210 */ /* 0x000fe20007ffe0ff */
[----:B------:R-:W-:Y:S02]  /*85f0*/  @!P1 IMAD.MOV.U32 R14, RZ, RZ, R214 ;  /* 0x000000ffff0e9224 */ /* 0x000fe400078e00d6 */
[----:B------:R-:W1:Y:S02]  /*8600*/  @!P1 LDC.64 R214, c[0x0][0x3b8] ;  /* 0x0000ee00ffd69b82 */ /* 0x000e640000000a00 */
[--C-:B------:R-:W-:Y:S01]  /*8610*/  IMAD.IADD R223, R248, 0x1, R11.reuse ;  /* 0x00000001f8df7824 */ /* 0x100fe200078e020b */
[----:B------:R0:W5:Y:S03]  /*8620*/  @!P1 LDG.E.64 R164, desc[UR36][R14.64] ;  /* 0x000000240ea49981 */ /* 0x000166000c1e1b00 */
[----:B------:R-:W-:-:S04]  /*8630*/  IMAD.IADD R237, R223, 0x1, R11 ;  /* 0x00000001dfed7824 */ /* 0x000fc800078e020b */
[----:B------:R-:W-:Y:S02]  /*8640*/  IMAD.IADD R238, R237, 0x1, R11 ;  /* 0x00000001edee7824 */ /* 0x000fe400078e020b */
[----:B0-----:R-:W-:Y:S02]  /*8650*/  @!P1 IMAD R14, R213, 0x4, R205 ;  /* 0x00000004d50e9824 */ /* 0x001fe400078e02cd */
[----:B---3--:R-:W-:-:S05]  /*8660*/  @!P1 IMAD R219, R207, R219, RZ ;  /* 0x000000dbcfdb9224 */ /* 0x008fca00078e02ff */
[----:B------:R-:W-:-:S04]  /*8670*/  @!P1 SHF.L.U32 R219, R219, 0x7, RZ ;  /* 0x00000007dbdb9819 */ /* 0x000fc800000006ff */
[----:B------:R-:W-:-:S04]  /*8680*/  @!P1 LEA R15, R238, R219, 0x2 ;  /* 0x000000dbee0f9211 */ /* 0x000fc800078e10ff */
[----:B------:R-:W-:Y:S01]  /*8690*/  @!P1 IADD3 R216, P3, PT, R10, R15, RZ ;  /* 0x0000000f0ad89210 */ /* 0x000fe20007f7e0ff */
[----:B------:R-:W-:-:S03]  /*86a0*/  @!P1 IMAD.IADD R213, R14, 0x1, R219 ;  /* 0x000000010ed59824 */ /* 0x000fc600078e02db */
[----:B------:R-:W-:Y:S02]  /*86b0*/  @!P1 LEA.HI.X.SX32 R15, R15, R212, 0x1, P3 ;  /* 0x000000d40f0f9211 */ /* 0x000fe400018f0eff */
[----:B-1----:R-:W-:-:S04]  /*86c0*/  @!P1 LEA R14, P3, R216, R214, 0x2 ;  /* 0x000000d6d80e9211 */ /* 0x002fc800078610ff */
[----:B------:R-:W-:Y:S02]  /*86d0*/  @!P1 LEA.HI.X R15, R216, R215, R15, 0x2, P3 ;  /* 0x000000d7d80f9211 */ /* 0x000fe400018f140f */
[----:B------:R-:W-:Y:S01]  /*86e0*/  @!P1 IADD3 R216, P3, PT, R10, R213, RZ ;  /* 0x000000d50ad89210 */ /* 0x000fe20007f7e0ff */
[----:B----4-:R-:W-:-:S03]  /*86f0*/  @!P1 IMAD R222, R207, R222, RZ ;  /* 0x000000decfde9224 */ /* 0x010fc600078e02ff */
[----:B------:R-:W-:Y:S01]  /*8700*/  @!P1 LEA.HI.X.SX32 R217, R213, R212, 0x1, P3 ;  /* 0x000000d4d5d99211 */ /* 0x000fe200018f0eff */
[C---:B--2---:R-:W-:Y:S01]  /*8710*/  @!P1 IMAD R219, R207.reuse, R218, RZ ;  /* 0x000000dacfdb9224 */ /* 0x044fe200078e02ff */
[C---:B------:R-:W-:Y:S01]  /*8720*/  @!P1 LEA R213, P3, R216.reuse, R214, 0x2 ;  /* 0x000000d6d8d59211 */ /* 0x040fe200078610ff */
[----:B------:R-:W-:Y:S01]  /*8730*/  @!P1 IMAD R236, R207, R236, RZ ;  /* 0x000000eccfec9224 */ /* 0x000fe200078e02ff */
[----:B------:R-:W5:Y:S02]  /*8740*/  @!P1 LDG.E.64 R8, desc[UR36][R14.64] ;  /* 0x000000240e089981 */ /* 0x000f64000c1e1b00 */
[----:B------:R-:W-:Y:S02]  /*8750*/  @!P1 LEA.HI.X R214, R216, R215, R217, 0x2, P3 ;  /* 0x000000d7d8d69211 */ /* 0x000fe400018f14d9 */
[----:B------:R-:W0:Y:S01]  /*8760*/  @!P1 LDC.64 R216, c[0x0][0x3b8] ;  /* 0x0000ee00ffd89b82 */ /* 0x000e220000000a00 */
[----:B------:R-:W-:Y:S01]  /*8770*/  @!P1 IMAD.SHL.U32 R215, R242, 0x4, RZ ;  /* 0x00000004f2d79824 */ /* 0x000fe200078e00ff */
[----:B------:R-:W-:-:S04]  /*8780*/  @!P1 LEA R248, R219, R248, 0x5 ;  /* 0x000000f8dbf89211 */ /* 0x000fc800078e28ff */
[----:B------:R-:W-:-:S04]  /*8790*/  @!P1 IADD3 R218, P3, PT, R10, R215, RZ ;  /* 0x000000d70ada9210 */ /* 0x000fc80007f7e0ff */
[----:B------:R-:W-:Y:S02]  /*87a0*/  @!P1 LEA.HI.X.SX32 R219, R215, R212, 0x1, P3 ;  /* 0x000000d4d7db9211 */ /* 0x000fe400018f0eff */
[----:B0-----:R-:W-:-:S04]  /*87b0*/  @!P1 LEA R215, P3, R218, R216, 0x2 ;  /* 0x000000d8dad79211 */ /* 0x001fc800078610ff */
[----:B------:R-:W-:Y:S02]  /*87c0*/  @!P1 LEA.HI.X R216, R218, R217, R219, 0x2, P3 ;  /* 0x000000d9dad89211 */ /* 0x000fe400018f14db */
[----:B------:R-:W0:Y:S01]  /*87d0*/  @!P1 LDC.64 R218, c[0x0][0x3b8] ;  /* 0x0000ee00ffda9b82 */ /* 0x000e220000000a00 */
[----:B------:R-:W-:Y:S02]  /*87e0*/  @!P1 IMAD.SHL.U32 R217, R248, 0x4, RZ ;  /* 0x00000004f8d99824 */ /* 0x000fe400078e00ff */
[----:B------:R-:W-:-:S03]  /*87f0*/  @!P1 IMAD R242, R222, 0x20, R223 ;  /* 0x00000020def29824 */ /* 0x000fc600078e02df */
[----:B------:R-:W-:-:S04]  /*8800*/  @!P1 IADD3 R222, P3, PT, R10, R217, RZ ;  /* 0x000000d90ade9210 */ /* 0x000fc80007f7e0ff */
[----:B------:R-:W-:Y:S02]  /*8810*/  @!P1 LEA.HI.X.SX32 R223, R217, R212, 0x1, P3 ;  /* 0x000000d4d9df9211 */ /* 0x000fe400018f0eff */
[----:B0-----:R-:W-:-:S04]  /*8820*/  @!P1 LEA R217, P3, R222, R218, 0x2 ;  /* 0x000000daded99211 */ /* 0x001fc800078610ff */
[----:B------:R-:W-:Y:S02]  /*8830*/  @!P1 LEA.HI.X R218, R222, R219, R223, 0x2, P3 ;  /* 0x000000dbdeda9211 */ /* 0x000fe400018f14df */
[----:B------:R-:W0:Y:S01]  /*8840*/  @!P1 LDC.64 R222, c[0x0][0x3b8] ;  /* 0x0000ee00ffde9b82 */ /* 0x000e220000000a00 */
[----:B------:R-:W-:-:S04]  /*8850*/  @!P1 SHF.L.U32 R219, R242, 0x2, RZ ;  /* 0x00000002f2db9819 */ /* 0x000fc800000006ff */
[----:B------:R-:W-:-:S04]  /*8860*/  @!P1 IADD3 R242, P3, PT, R10, R219, RZ ;  /* 0x000000db0af29210 */ /* 0x000fc80007f7e0ff */
[----:B------:R-:W-:Y:S02]  /*8870*/  @!P1 LEA.HI.X.SX32 R248, R219, R212, 0x1, P3 ;  /* 0x000000d4dbf89211 */ /* 0x000fe400018f0eff */
[----:B0-----:R-:W-:-:S04]  /*8880*/  @!P1 LEA R219, P3, R242, R222, 0x2 ;  /* 0x000000def2db9211 */ /* 0x001fc800078610ff */
[----:B------:R-:W-:Y:S02]  /*8890*/  @!P1 LEA.HI.X R224, R242, R223, R248, 0x2, P3 ;  /* 0x000000dff2e09211 */ /* 0x000fe400018f14f8 */
[----:B------:R-:W0:Y:S01]  /*88a0*/  @!P1 LDC.64 R222, c[0x0][0x3b8] ;  /* 0x0000ee00ffde9b82 */ /* 0x000e220000000a00 */
[----:B------:R-:W-:-:S04]  /*88b0*/  @!P1 IMAD R237, R236, 0x20, R237 ;  /* 0x00000020eced9824 */ /* 0x000fc800078e02ed */
[----:B------:R-:W-:-:S05]  /*88c0*/  @!P1 IMAD.SHL.U32 R237, R237, 0x4, RZ ;  /* 0x00000004eded9824 */ /* 0x000fca00078e00ff */
[----:B------:R-:W-:-:S04]  /*88d0*/  @!P1 IADD3 R236, P3, PT, R10, R237, RZ ;  /* 0x000000ed0aec9210 */ /* 0x000fc80007f7e0ff */
[----:B------:R-:W-:Y:S02]  /*88e0*/  @!P1 LEA.HI.X.SX32 R242, R237, R212, 0x1, P3 ;  /* 0x000000d4edf29211 */ /* 0x000fe400018f0eff */
[----:B0-----:R-:W-:-:S04]  /*88f0*/  @!P1 LEA R237, P3, R236, R222, 0x2 ;  /* 0x000000deeced9211 */ /* 0x001fc800078610ff */
[----:B------:R-:W-:Y:S02]  /*8900*/  @!P1 LEA.HI.X R236, R236, R223, R242, 0x2, P3 ;  /* 0x000000dfecec9211 */ /* 0x000fe400018f14f2 */
[----:B------:R-:W2:Y:S01]  /*8910*/  @!P1 LDG.E R242, desc[UR36][R220.64] ;  /* 0x00000024dcf29981 */ /* 0x000ea2000c1e1900 */
[----:B------:R-:W-:Y:S01]  /*8920*/  @!P1 MOV R222, R235 ;  /* 0x000000eb00de9202 */ /* 0x000fe20000000f00 */
[----:B------:R-:W-:-:S05]  /*8930*/  @!P1 IMAD.MOV.U32 R223, RZ, RZ, R230 ;  /* 0x000000ffffdf9224 */ /* 0x000fca00078e00e6 */
[----:B------:R0:W5:Y:S01]  /*8940*/  @!P1 LDG.E.64 R28, desc[UR36][R222.64] ;  /* 0x00000024de1c9981 */ /* 0x000162000c1e1b00 */
[----:B------:R-:W-:Y:S02]  /*8950*/  @!P1 IMAD R225, R207, R225, RZ ;  /* 0x000000e1cfe19224 */ /* 0x000fe400078e02ff */
[----:B------:R-:W-:Y:S01]  /*8960*/  IMAD R238, R11, 0x2, R238 ;  /* 0x000000020bee7824 */ /* 0x000fe200078e02ee */
[----:B0-----:R-:W0:Y:S04]  /*8970*/  @!P1 LDC.64 R222, c[0x0][0x3b8] ;  /* 0x0000ee00ffde9b82 */ /* 0x001e280000000a00 */
[----:B------:R-:W-:-:S05]  /*8980*/  @!P1 LEA R225, R225, R238, 0x5 ;  /* 0x000000eee1e19211 */ /* 0x000fca00078e28ff */
[----:B------:R-:W-:-:S05]  /*8990*/  @!P1 IMAD.SHL.U32 R225, R225, 0x4, RZ ;  /* 0x00000004e1e19824 */ /* 0x000fca00078e00ff */
[----:B------:R-:W-:-:S04]  /*89a0*/  @!P1 IADD3 R230, P3, PT, R10, R225, RZ ;  /* 0x000000e10ae69210 */ /* 0x000fc80007f7e0ff */
[----:B------:R-:W-:Y:S02]  /*89b0*/  @!P1 LEA.HI.X.SX32 R235, R225, R212, 0x1, P3 ;  /* 0x000000d4e1eb9211 */ /* 0x000fe400018f0eff */
[----:B0-----:R-:W-:Y:S01]  /*89c0*/  @!P1 LEA R225, P3, R230, R222, 0x2 ;  /* 0x000000dee6e19211 */ /* 0x001fe200078610ff */
[----:B------:R-:W-:-:S03]  /*89d0*/  @!P1 IMAD.MOV.U32 R222, RZ, RZ, R233 ;  /* 0x000000ffffde9224 */ /* 0x000fc600078e00e9 */
[----:B------:R-:W-:Y:S02]  /*89e0*/  @!P1 LEA.HI.X R230, R230, R223, R235, 0x2, P3 ;  /* 0x000000dfe6e69211 */ /* 0x000fe400018f14eb */
[----:B------:R-:W-:Y:S01]  /*89f0*/  @!P1 MOV R223, R234 ;  /* 0x000000ea00df9202 */ /* 0x000fe20000000f00 */
[----:B------:R-:W3:Y:S04]  /*8a00*/  @!P1 LDG.E R235, desc[UR36][R220.64] ;  /* 0x00000024dceb9981 */ /* 0x000ee8000c1e1900 */
[----:B------:R0:W5:Y:S02]  /*8a10*/  @!P1 LDG.E.64 R26, desc[UR36][R222.64] ;  /* 0x00000024de1a9981 */ /* 0x000164000c1e1b00 */
[----:B0-----:R-:W0:Y:S01]  /*8a20*/  @!P1 LDC.64 R222, c[0x0][0x3b8] ;  /* 0x0000ee00ffde9b82 */ /* 0x001e220000000a00 */
[----:B--2---:R-:W-:-:S02]  /*8a30*/  @!P1 IMAD R233, R207, R242, RZ ;  /* 0x000000f2cfe99224 */ /* 0x004fc400078e02ff */
[----:B------:R-:W-:-:S04]  /*8a40*/  IMAD.IADD R242, R238, 0x1, R11 ;  /* 0x00000001eef27824 */ /* 0x000fc800078e020b */
[----:B------:R-:W-:-:S05]  /*8a50*/  @!P1 IMAD R233, R233, 0x20, R242 ;  /* 0x00000020e9e99824 */ /* 0x000fca00078e02f2 */
[----:B------:R-:W-:-:S04]  /*8a60*/  @!P1 SHF.L.U32 R233, R233, 0x2, RZ ;  /* 0x00000002e9e99819 */ /* 0x000fc800000006ff */
[----:B------:R-:W-:-:S04]  /*8a70*/  @!P1 IADD3 R234, P3, PT, R10, R233, RZ ;  /* 0x000000e90aea9210 */ /* 0x000fc80007f7e0ff */
[----:B------:R-:W-:Y:S02]  /*8a80*/  @!P1 LEA.HI.X.SX32 R233, R233, R212, 0x1, P3 ;  /* 0x000000d4e9e99211 */ /* 0x000fe400018f0eff */
[----:B0-----:R-:W-:-:S04]  /*8a90*/  @!P1 LEA R238, P3, R234, R222, 0x2 ;  /* 0x000000deeaee9211 */ /* 0x001fc800078610ff */
[----:B------:R-:W-:Y:S02]  /*8aa0*/  @!P1 LEA.HI.X R234, R234, R223, R233, 0x2, P3 ;  /* 0x000000dfeaea9211 */ /* 0x000fe400018f14e9 */
[----:B------:R-:W2:Y:S01]  /*8ab0*/  @!P1 LDG.E R233, desc[UR36][R220.64] ;  /* 0x00000024dce99981 */ /* 0x000ea2000c1e1900 */
[----:B------:R-:W-:Y:S02]  /*8ac0*/  @!P1 IMAD.MOV.U32 R222, RZ, RZ, R231 ;  /* 0x000000ffffde9224 */ /* 0x000fe400078e00e7 */
[----:B------:R-:W-:-:S05]  /*8ad0*/  @!P1 IMAD.MOV.U32 R223, RZ, RZ, R232 ;  /* 0x000000ffffdf9224 */ /* 0x000fca00078e00e8 */
[----:B------:R0:W5:Y:S01]  /*8ae0*/  @!P1 LDG.E.64 R24, desc[UR36][R222.64] ;  /* 0x00000024de189981 */ /* 0x000162000c1e1b00 */
[----:B------:R-:W-:Y:S01]  /*8af0*/  IADD3 R242, PT, PT, R242, R11, RZ ;  /* 0x0000000bf2f27210 */ /* 0x000fe20007ffe0ff */
[----:B0-----:R-:W0:Y:S01]  /*8b00*/  @!P1 LDC.64 R222, c[0x0][0x3b8] ;  /* 0x0000ee00ffde9b82 */ /* 0x001e220000000a00 */
[----:B---3--:R-:W-:-:S04]  /*8b10*/  @!P1 IMAD R231, R207, R235, RZ ;  /* 0x000000ebcfe79224 */ /* 0x008fc800078e02ff */
[----:B------:R-:W-:-:S04]  /*8b20*/  @!P1 IMAD R231, R231, 0x20, R242 ;  /* 0x00000020e7e79824 */ /* 0x000fc800078e02f2 */
[----:B------:R-:W-:-:S05]  /*8b30*/  @!P1 IMAD.SHL.U32 R231, R231, 0x4, RZ ;  /* 0x00000004e7e79824 */ /* 0x000fca00078e00ff */
[----:B------:R-:W-:-:S04]  /*8b40*/  @!P1 IADD3 R232, P3, PT, R10, R231, RZ ;  /* 0x000000e70ae89210 */ /* 0x000fc80007f7e0ff */
[----:B------:R-:W-:Y:S02]  /*8b50*/  @!P1 LEA.HI.X.SX32 R235, R231, R212, 0x1, P3 ;  /* 0x000000d4e7eb9211 */ /* 0x000fe400018f0eff */
[C---:B0-----:R-:W-:Y:S02]  /*8b60*/  @!P1 LEA R231, P3, R232.reuse, R222, 0x2 ;  /* 0x000000dee8e79211 */ /* 0x041fe400078610ff */
[----:B------:R-:W-:Y:S02]  /*8b70*/  @!P1 MOV R222, R228 ;  /* 0x000000e400de9202 */ /* 0x000fe40000000f00 */
[----:B------:R-:W-:Y:S01]  /*8b80*/  @!P1 LEA.HI.X R232, R232, R223, R235, 0x2, P3 ;  /* 0x000000dfe8e89211 */ /* 0x000fe200018f14eb */
[----:B------:R-:W-:Y:S01]  /*8b90*/  @!P1 IMAD.MOV.U32 R223, RZ, RZ, R229 ;  /* 0x000000ffffdf9224 */ /* 0x000fe200078e00e5 */
[----:B------:R-:W3:Y:S04]  /*8ba0*/  @!P1 LDG.E R235, desc[UR36][R220.64] ;  /* 0x00000024dceb9981 */ /* 0x000ee8000c1e1900 */
[----:B------:R0:W5:Y:S01]  /*8bb0*/  @!P1 LDG.E.64 R22, desc[UR36][R222.64] ;  /* 0x00000024de169981 */ /* 0x000162000c1e1b00 */
[----:B------:R-:W-:Y:S01]  /*8bc0*/  IMAD.IADD R242, R242, 0x1, R11 ;  /* 0x00000001f2f27824 */ /* 0x000fe200078e020b */
[----:B0-----:R-:W0:Y:S01]  /*8bd0*/  @!P1 LDC.64 R222, c[0x0][0x3b8] ;  /* 0x0000ee00ffde9b82 */ /* 0x001e220000000a00 */
[----:B--2---:R-:W-:-:S05]  /*8be0*/  @!P1 IMAD R229, R207, R233, RZ ;  /* 0x000000e9cfe59224 */ /* 0x004fca00078e02ff */
[----:B------:R-:W-:-:S05]  /*8bf0*/  @!P1 LEA R229, R229, R242, 0x5 ;  /* 0x000000f2e5e59211 */ /* 0x000fca00078e28ff */
[----:B------:R-:W-:-:S05]  /*8c00*/  @!P1 IMAD.SHL.U32 R229, R229, 0x4, RZ ;  /* 0x00000004e5e59824 */ /* 0x000fca00078e00ff */
[----:B------:R-:W-:-:S04]  /*8c10*/  @!P1 IADD3 R233, P3, PT, R10, R229, RZ ;  /* 0x000000e50ae99210 */ /* 0x000fc80007f7e0ff */
[----:B------:R-:W-:Y:S02]  /*8c20*/  @!P1 LEA.HI.X.SX32 R248, R229, R212, 0x1, P3 ;  /* 0x000000d4e5f89211 */ /* 0x000fe400018f0eff */
[----:B0-----:R-:W-:-:S04]  /*8c30*/  @!P1 LEA R228, P3, R233, R222, 0x2 ;  /* 0x000000dee9e49211 */ /* 0x001fc800078610ff */
[----:B------:R-:W-:Y:S02]  /*8c40*/  @!P1 LEA.HI.X R229, R233, R223, R248, 0x2, P3 ;  /* 0x000000dfe9e59211 */ /* 0x000fe400018f14f8 */
[----:B------:R-:W2:Y:S01]  /*8c50*/  @!P1 LDG.E R233, desc[UR36][R220.64] ;  /* 0x00000024dce99981 */ /* 0x000ea2000c1e1900 */
[----:B------:R-:W-:Y:S01]  /*8c60*/  @!P1 IMAD.MOV.U32 R222, RZ, RZ, R227 ;  /* 0x000000ffffde9224 */ /* 0x000fe200078e00e3 */
[----:B------:R-:W-:Y:S01]  /*8c70*/  @!P1 MOV R223, R226 ;  /* 0x000000e200df9202 */ /* 0x000fe20000000f00 */
[----:B------:R-:W-:Y:S01]  /*8c80*/  IMAD.IADD R242, R242, 0x1, R11 ;  /* 0x00000001f2f27824 */ /* 0x000fe200078e020b */
[----:B------:R-:W5:Y:S04]  /*8c90*/  @!P1 LDG.E.64 R176, desc[UR36][R228.64] ;  /* 0x00000024e4b09981 */ /* 0x000f68000c1e1b00 */
[----:B------:R0:W5:Y:S02]  /*8ca0*/  @!P1 LDG.E.64 R20, desc[UR36][R222.64] ;  /* 0x00000024de149981 */ /* 0x000164000c1e1b00 */
[----:B0-----:R-:W0:Y:S01]  /*8cb0*/  @!P1 LDC.64 R222, c[0x0][0x3b8] ;  /* 0x0000ee00ffde9b82 */ /* 0x001e220000000a00 */
[----:B---3--:R-:W-:-:S02]  /*8cc0*/  @!P1 IMAD R227, R207, R235, RZ ;  /* 0x000000ebcfe39224 */ /* 0x008fc400078e02ff */
[----:B------:R-:W3:Y:S02]  /*8cd0*/  @!P1 LDG.E R235, desc[UR36][R220.64] ;  /* 0x00000024dceb9981 */ /* 0x000ee4000c1e1900 */
[----:B------:R-:W-:-:S05]  /*8ce0*/  @!P1 IMAD R227, R227, 0x20, R242 ;  /* 0x00000020e3e39824 */ /* 0x000fca00078e02f2 */
[----:B------:R-:W-:-:S04]  /*8cf0*/  @!P1 SHF.L.U32 R227, R227, 0x2, RZ ;  /* 0x00000002e3e39819 */ /* 0x000fc800000006ff */
[----:B------:R-:W-:-:S04]  /*8d00*/  @!P1 IADD3 R226, P3, PT, R10, R227, RZ ;  /* 0x000000e30ae29210 */ /* 0x000fc80007f7e0ff */
[----:B------:R-:W-:Y:S02]  /*8d10*/  @!P1 LEA.HI.X.SX32 R227, R227, R212, 0x1, P3 ;  /* 0x000000d4e3e39211 */ /* 0x000fe400018f0eff */
[----:B0-----:R-:W-:Y:S01]  /*8d20*/  @!P1 LEA R222, P3, R226, R222, 0x2 ;  /* 0x000000dee2de9211 */ /* 0x001fe200078610ff */
[----:B------:R-:W-:-:S03]  /*8d30*/  IMAD.IADD R242, R242, 0x1, R11 ;  /* 0x00000001f2f27824 */ /* 0x000fc600078e020b */
[----:B------:R-:W-:-:S05]  /*8d40*/  @!P1 LEA.HI.X R223, R226, R223, R227, 0x2, P3 ;  /* 0x000000dfe2df9211 */ /* 0x000fca00018f14e3 */
[----:B------:R-:W5:Y:S01]  /*8d50*/  @!P1 LDG.E.64 R178, desc[UR36][R222.64] ;  /* 0x00000024deb29981 */ /* 0x000f62000c1e1b00 */
[----:B--2---:R-:W-:-:S04]  /*8d60*/  @!P1 IMAD R227, R207, R233, RZ ;  /* 0x000000e9cfe39224 */ /* 0x004fc800078e02ff */
[----:B------:R-:W-:-:S05]  /*8d70*/  @!P1 IMAD R227, R227, 0x20, R242 ;  /* 0x00000020e3e39824 */ /* 0x000fca00078e02f2 */
[----:B------:R-:W-:-:S04]  /*8d80*/  @!P1 SHF.L.U32 R227, R227, 0x2, RZ ;  /* 0x00000002e3e39819 */ /* 0x000fc800000006ff */
[----:B------:R-:W-:-:S04]  /*8d90*/  @!P1 IADD3 R233, P3, PT, R10, R227, RZ ;  /* 0x000000e30ae99210 */ /* 0x000fc80007f7e0ff */
[----:B------:R-:W-:Y:S02]  /*8da0*/  @!P1 LEA.HI.X.SX32 R248, R227, R212, 0x1, P3 ;  /* 0x000000d4e3f89211 */ /* 0x000fe400018f0eff */
[----:B------:R-:W-:-:S04]  /*8db0*/  @!P1 LEA R226, P3, R233, R12, 0x2 ;  /* 0x0000000ce9e29211 */ /* 0x000fc800078610ff */
[----:B------:R-:W-:Y:S02]  /*8dc0*/  @!P1 LEA.HI.X R227, R233, R13, R248, 0x2, P3 ;  /* 0x0000000de9e39211 */ /* 0x000fe400018f14f8 */
[----:B------:R-:W2:Y:S01]  /*8dd0*/  @!P1 LDG.E R233, desc[UR36][R220.64] ;  /* 0x00000024dce99981 */ /* 0x000ea2000c1e1900 */
[----:B------:R-:W-:Y:S02]  /*8de0*/  @!P1 IMAD.MOV.U32 R12, RZ, RZ, R213 ;  /* 0x000000ffff0c9224 */ /* 0x000fe400078e00d5 */
[----:B------:R-:W-:Y:S01]  /*8df0*/  @!P1 IMAD.MOV.U32 R13, RZ, RZ, R214 ;  /* 0x000000ffff0d9224 */ /* 0x000fe200078e00d6 */
[----:B------:R-:W5:Y:S04]  /*8e00*/  @!P1 LDG.E.64 R180, desc[UR36][R226.64] ;  /* 0x00000024e2b49981 */ /* 0x000f68000c1e1b00 */
[----:B------:R0:W5:Y:S01]  /*8e10*/  @!P1 LDG.E.64 R16, desc[UR36][R12.64] ;  /* 0x000000240c109981 */ /* 0x000162000c1e1b00 */
[----:B---3--:R-:W-:Y:S01]  /*8e20*/  @!P1 IMAD R214, R207, R235, RZ ;  /* 0x000000ebcfd69224 */ /* 0x008fe200078e02ff */
[----:B------:R-:W-:Y:S01]  /*8e30*/  IADD3 R235, PT, PT, R242, R11, RZ ;  /* 0x0000000bf2eb7210 */ /* 0x000fe20007ffe0ff */
[----:B0-----:R-:W0:Y:S04]  /*8e40*/  @!P1 LDC.64 R12, c[0x0][0x3b8] ;  /* 0x0000ee00ff0c9b82 */ /* 0x001e280000000a00 */
[----:B------:R-:W-:-:S04]  /*8e50*/  @!P1 IMAD R213, R214, 0x20, R235 ;  /* 0x00000020d6d59824 */ /* 0x000fc800078e02eb */
[----:B------:R-:W-:-:S05]  /*8e60*/  @!P1 IMAD.SHL.U32 R213, R213, 0x4, RZ ;  /* 0x00000004d5d59824 */ /* 0x000fca00078e00ff */
[----:B------:R-:W-:-:S04]  /*8e70*/  @!P1 IADD3 R214, P3, PT, R10, R213, RZ ;  /* 0x000000d50ad69210 */ /* 0x000fc80007f7e0ff */
[----:B------:R-:W-:Y:S02]  /*8e80*/  @!P1 LEA.HI.X.SX32 R242, R213, R212, 0x1, P3 ;  /* 0x000000d4d5f29211 */ /* 0x000fe400018f0eff */
[----:B0-----:R-:W-:-:S04]  /*8e90*/  @!P1 LEA R213, P3, R214, R12, 0x2 ;  /* 0x0000000cd6d59211 */ /* 0x001fc800078610ff */
[----:B------:R-:W-:Y:S02]  /*8ea0*/  @!P1 LEA.HI.X R214, R214, R13, R242, 0x2, P3 ;  /* 0x0000000dd6d69211 */ /* 0x000fe400018f14f2 */
[----:B------:R-:W3:Y:S01]  /*8eb0*/  @!P1 LDG.E R242, desc[UR36][R220.64] ;  /* 0x00000024dcf29981 */ /* 0x000ee2000c1e1900 */
[----:B------:R-:W0:Y:S01]  /*8ec0*/  @!P1 LDC.64 R12, c[0x0][0x3b8] ;  /* 0x0000ee00ff0c9b82 */ /* 0x000e220000000a00 */
[----:B--2---:R-:W-:Y:S01]  /*8ed0*/  @!P1 IMAD R248, R207, R233, RZ ;  /* 0x000000e9cff89224 */ /* 0x004fe200078e02ff */
[----:B------:R-:W-:-:S05]  /*8ee0*/  IADD3 R233, PT, PT, R235, R11, RZ ;  /* 0x0000000bebe97210 */ /* 0x000fca0007ffe0ff */
        /* <DEDUP_REMOVED lines=8> */
[----:B------:R-:W-:Y:S02]  /*8f70*/  @!P1 IMAD.MOV.U32 R13, RZ, RZ, R216 ;  /* 0x000000ffff0d9224 */ /* 0x000fe400078e00d8 */
[----:B------:R-:W4:Y:S04]  /*8f80*/  @!P1 LDG.E R248, desc[UR36][R220.64] ;  /* 0x00000024dcf89981 */ /* 0x000f28000c1e1900 */
[----:B------:R0:W5:Y:S01]  /*8f90*/  @!P1 LDG.E.64 R6, desc[UR36][R12.64] ;  /* 0x000000240c069981 */ /* 0x000162000c1e1b00 */
[----:B------:R-:W-:-:S03]  /*8fa0*/  IMAD.IADD R216, R233, 0x1, R11 ;  /* 0x00000001e9d87824 */ /* 0x000fc600078e020b */
[----:B------:R-:W5:Y:S01]  /*8fb0*/  @!P1 LDG.E.64 R184, desc[UR36][R14.64] ;  /* 0x000000240eb89981 */ /* 0x000f62000c1e1b00 */
[----:B0-----:R-:W0:Y:S01]  /*8fc0*/  @!P1 LDC.64 R12, c[0x0][0x3b8] ;  /* 0x0000ee00ff0c9b82 */ /* 0x001e220000000a00 */
[----:B---3--:R-:W-:-:S05]  /*8fd0*/  @!P1 IMAD R215, R207, R242, RZ ;  /* 0x000000f2cfd79224 */ /* 0x008fca00078e02ff */
[----:B------:R-:W-:-:S05]  /*8fe0*/  @!P1 LEA R215, R215, R216, 0x5 ;  /* 0x000000d8d7d79211 */ /* 0x000fca00078e28ff */
[----:B------:R-:W-:-:S05]  /*8ff0*/  @!P1 IMAD.SHL.U32 R215, R215, 0x4, RZ ;  /* 0x00000004d7d79824 */ /* 0x000fca00078e00ff */
[----:B------:R-:W-:-:S04]  /*9000*/  @!P1 IADD3 R233, P3, PT, R10, R215, RZ ;  /* 0x000000d70ae99210 */ /* 0x000fc80007f7e0ff */
[----:B------:R-:W-:Y:S02]  /*9010*/  @!P1 LEA.HI.X.SX32 R242, R215, R212, 0x1, P3 ;  /* 0x000000d4d7f29211 */ /* 0x000fe400018f0eff */
[C---:B0-----:R-:W-:Y:S01]  /*9020*/  @!P1 LEA R215, P3, R233.reuse, R12, 0x2 ;  /* 0x0000000ce9d79211 */ /* 0x041fe200078610ff */
[----:B------:R-:W-:Y:S02]  /*9030*/  @!P1 IMAD.MOV.U32 R12, RZ, RZ, R217 ;  /* 0x000000ffff0c9224 */ /* 0x000fe400078e00d9 */
[----:B------:R-:W3:Y:S01]  /*9040*/  @!P1 LDG.E R217, desc[UR36][R220.64] ;  /* 0x00000024dcd99981 */ /* 0x000ee2000c1e1900 */
[----:B------:R-:W-:Y:S02]  /*9050*/  @!P1 LEA.HI.X R233, R233, R13, R242, 0x2, P3 ;  /* 0x0000000de9e99211 */ /* 0x000fe400018f14f2 */
[----:B------:R-:W-:-:S05]  /*9060*/  @!P1 MOV R13, R218 ;  /* 0x000000da000d9202 */ /* 0x000fca0000000f00 */
[----:B------:R0:W5:Y:S01]  /*9070*/  @!P1 LDG.E.64 R4, desc[UR36][R12.64] ;  /* 0x000000240c049981 */ /* 0x000162000c1e1b00 */
[----:B------:R-:W-:Y:S01]  /*9080*/  IMAD.IADD R242, R216, 0x1, R11 ;  /* 0x00000001d8f27824 */ /* 0x000fe200078e020b */
[----:B0-----:R-:W0:Y:S01]  /*9090*/  @!P1 LDC.64 R12, c[0x0][0x3b8] ;  /* 0x0000ee00ff0c9b82 */ /* 0x001e220000000a00 */
[----:B--2---:R-:W-:-:S04]  /*90a0*/  @!P1 IMAD R235, R207, R235, RZ ;  /* 0x000000ebcfeb9224 */ /* 0x004fc800078e02ff */
        /* <DEDUP_REMOVED lines=22> */
[----:B------:R0:W5:Y:S02]  /*9210*/  @!P1 LDG.E.64 R168, desc[UR36][R12.64] ;  /* 0x000000240ca89981 */ /* 0x000164000c1e1b00 */
[----:B0-----:R-:W0:Y:S01]  /*9220*/  @!P1 LDC.64 R12, c[0x0][0x3b8] ;  /* 0x0000ee00ff0c9b82 */ /* 0x001e220000000a00 */
[----:B--2---:R-:W-:-:S02]  /*9230*/  @!P1 IMAD R237, R207, R216, RZ ;  /* 0x000000d8cfed9224 */ /* 0x004fc400078e02ff */
[----:B------:R-:W-:-:S05]  /*9240*/  IMAD.IADD R216, R242, 0x1, R11 ;  /* 0x00000001f2d87824 */ /* 0x000fca00078e020b */
        /* <DEDUP_REMOVED lines=13> */
[----:B---3--:R-:W-:-:S04]  /*9320*/  @!P1 IMAD R217, R207, R217, RZ ;  /* 0x000000d9cfd99224 */ /* 0x008fc800078e02ff */
[----:B------:R-:W-:-:S05]  /*9330*/  @!P1 IMAD R217, R217, 0x20, R216 ;  /* 0x00000020d9d99824 */ /* 0x000fca00078e02d8 */
[----:B------:R-:W-:-:S04]  /*9340*/  @!P1 SHF.L.U32 R217, R217, 0x2, RZ ;  /* 0x00000002d9d99819 */ /* 0x000fc800000006ff */
[----:B------:R-:W-:-:S04]  /*9350*/  @!P1 IADD3 R225, P3, PT, R10, R217, RZ ;  /* 0x000000d90ae19210 */ /* 0x000fc80007f7e0ff */
[----:B------:R-:W-:Y:S01]  /*9360*/  @!P1 LEA.HI.X.SX32 R230, R217, R212, 0x1, P3 ;  /* 0x000000d4d9e69211 */ /* 0x000fe200018f0eff */
[----:B------:R-:W-:Y:S01]  /*9370*/  IMAD.IADD R216, R216, 0x1, R11 ;  /* 0x00000001d8d87824 */ /* 0x000fe200078e020b */
[----:B0-----:R-:W-:-:S04]  /*9380*/  @!P1 LEA R220, P3, R225, R12, 0x2 ;  /* 0x0000000ce1dc9211 */ /* 0x001fc800078610ff */
[----:B------:R-:W-:Y:S02]  /*9390*/  @!P1 LEA.HI.X R221, R225, R13, R230, 0x2, P3 ;  /* 0x0000000de1dd9211 */ /* 0x000fe400018f14e6 */
[----:B------:R-:W0:Y:S01]  /*93a0*/  @!P1 LDC.64 R12, c[0x0][0x3b8] ;  /* 0x0000ee00ff0c9b82 */ /* 0x000e220000000a00 */
[----:B------:R-:W-:Y:S02]  /*93b0*/  @!P1 IMAD.IADD R11, R216, 0x1, R11 ;  /* 0x00000001d80b9824 */ /* 0x000fe400078e020b */
[----:B----4-:R-:W-:Y:S01]  /*93c0*/  @!P1 IMAD R217, R207, R248, RZ ;  /* 0x000000f8cfd99224 */ /* 0x010fe200078e02ff */
[----:B------:R-:W5:Y:S03]  /*93d0*/  @!P1 LDG.E.64 R194, desc[UR36][R220.64] ;  /* 0x00000024dcc29981 */ /* 0x000f66000c1e1b00 */
[----:B------:R-:W-:Y:S02]  /*93e0*/  @!P1 IMAD R230, R217, 0x20, R216 ;  /* 0x00000020d9e69824 */ /* 0x000fe400078e02d8 */
[----:B------:R-:W1:Y:S01]  /*93f0*/  @!P1 LDC.64 R216, c[0x0][0x3b8] ;  /* 0x0000ee00ffd89b82 */ /* 0x000e620000000a00 */
[----:B--2---:R-:W-:-:S05]  /*9400*/  @!P1 IMAD R242, R207, R242, RZ ;  /* 0x000000f2cff29224 */ /* 0x004fca00078e02ff */
[----:B------:R-:W-:-:S05]  /*9410*/  @!P1 LEA R11, R242, R11, 0x5 ;  /* 0x0000000bf20b9211 */ /* 0x000fca00078e28ff */
[----:B------:R-:W-:-:S05]  /*9420*/  @!P1 IMAD.SHL.U32 R11, R11, 0x4, RZ ;  /* 0x000000040b0b9824 */ /* 0x000fca00078e00ff */
        /* <DEDUP_REMOVED lines=8> */
[----:B------:R-:W-:Y:S01]  /*94b0*/  @!P1 LEA.HI.X R217, R12, R217, R13, 0x2, P3 ;  /* 0x000000d90cd99211 */ /* 0x000fe200018f140d */
[----:B------:R-:W-:Y:S02]  /*94c0*/  @!P1 IMAD.MOV.U32 R12, RZ, RZ, R238 ;  /* 0x000000ffff0c9224 */ /* 0x000fe400078e00ee */
[----:B------:R-:W-:Y:S02]  /*94d0*/  @!P1 IMAD.MOV.U32 R13, RZ, RZ, R234 ;  /* 0x000000ffff0d9224 */ /* 0x000fe400078e00ea */
[----:B------:R-:W5:Y:S04]  /*94e0*/  @!P1 LDG.E.64 R196, desc[UR36][R216.64] ;  /* 0x00000024d8c49981 */ /* 0x000f68000c1e1b00 */
[----:B------:R0:W5:Y:S02]  /*94f0*/  @!P1 LDG.E.64 R172, desc[UR36][R12.64] ;  /* 0x000000240cac9981 */ /* 0x000164000c1e1b00 */
[----:B0-----:R-:W-:Y:S01]  /*9500*/  @!P1 MOV R12, R231 ;  /* 0x000000e7000c9202 */ /* 0x001fe20000000f00 */
[----:B------:R-:W-:-:S05]  /*9510*/  @!P1 IMAD.MOV.U32 R13, RZ, RZ, R232 ;  /* 0x000000ffff0d9224 */ /* 0x000fca00078e00e8 */
[----:B------:R0:W5:Y:S02]  /*9520*/  @!P1 LDG.E.64 R174, desc[UR36][R12.64] ;  /* 0x000000240cae9981 */ /* 0x000164000c1e1b00 */
[----:B0-----:R-:W-:Y:S01]  /*9530*/  @!P1 IMAD.MOV.U32 R12, RZ, RZ, R213 ;  /* 0x000000ffff0c9224 */ /* 0x001fe200078e00d5 */
[----:B------:R-:W-:-:S05]  /*9540*/  @!P1 MOV R13, R214 ;  /* 0x000000d6000d9202 */ /* 0x000fca0000000f00 */
[----:B------:R0:W5:Y:S02]  /*9550*/  @!P1 LDG.E.64 R182, desc[UR36][R12.64] ;  /* 0x000000240cb69981 */ /* 0x000164000c1e1b00 */
[----:B0-----:R-:W-:Y:S02]  /*9560*/  @!P1 IMAD.MOV.U32 R12, RZ, RZ, R215 ;  /* 0x000000ffff0c9224 */ /* 0x001fe400078e00d7 */
[----:B------:R-:W-:-:S05]  /*9570*/  @!P1 IMAD.MOV.U32 R13, RZ, RZ, R233 ;  /* 0x000000ffff0d9224 */ /* 0x000fca00078e00e9 */
[----:B------:R0:W5:Y:S02]  /*9580*/  @!P1 LDG.E.64 R186, desc[UR36][R12.64] ;  /* 0x000000240cba9981 */ /* 0x000164000c1e1b00 */
[----:B0-----:R-:W-:Y:S01]  /*9590*/  @!P1 MOV R12, R218 ;  /* 0x000000da000c9202 */ /* 0x001fe20000000f00 */
[----:B------:R-:W-:-:S05]  /*95a0*/  @!P1 IMAD.MOV.U32 R13, RZ, RZ, R235 ;  /* 0x000000ffff0d9224 */ /* 0x000fca00078e00eb */
[----:B------:R0:W5:Y:S02]  /*95b0*/  @!P1 LDG.E.64 R188, desc[UR36][R12.64] ;  /* 0x000000240cbc9981 */ /* 0x000164000c1e1b00 */
[----:B0-----:R-:W-:Y:S01]  /*95c0*/  @!P1 MOV R13, R224 ;  /* 0x000000e0000d9202 */ /* 0x001fe20000000f00 */
[----:B------:R-:W-:Y:S02]  /*95d0*/  @!P1 IMAD.MOV.U32 R12, RZ, RZ, R219 ;  /* 0x000000ffff0c9224 */ /* 0x000fe400078e00db */
[----:B------:R-:W-:-:S03]  /*95e0*/  @!P1 IMAD.MOV.U32 R224, RZ, RZ, R11 ;  /* 0x000000ffffe09224 */ /* 0x000fc600078e000b */
[----:B------:R0:W5:Y:S04]  /*95f0*/  @!P1 LDG.E.64 R190, desc[UR36][R12.64] ;  /* 0x000000240cbe9981 */ /* 0x000168000c1e1b00 */
[----:B------:R0:W5:Y:S02]  /*9600*/  @!P1 LDG.E.64 R198, desc[UR36][R224.64] ;  /* 0x00000024e0c69981 */ /* 0x000164000c1e1b00 */
.L_x_1140:
[----:B------:R-:W-:Y:S05]  /*9610*/  BSYNC.RECONVERGENT B0 ;  /* 0x0000000000007941 */ /* 0x000fea0003800200 */
.L_x_1083:
[----:B-----5:R-:W-:Y:S01]  /*9620*/  FMUL.FTZ R11, R30, R158 ;  /* 0x0000009e1e0b7220 */ /* 0x020fe20000410000 */
[----:B01234-:R-:W-:Y:S01]  /*9630*/  FMUL.FTZ R12, R31, R159 ;  /* 0x0000009f1f0c7220 */ /* 0x01ffe20000410000 */
[----:B------:R-:W0:Y:S01]  /*9640*/  S2R R213, SR_TID.X ;  /* 0x0000000000d57919 */ /* 0x000e220000002100 */
[----:B------:R-:W-:Y:S01]  /*9650*/  UMOV UR4, 0xffffffff ;  /* 0xffffffff00047882 */ /* 0x000fe20000000000 */
[----:B------:R-:W-:Y:S01]  /*9660*/  FFMA.FTZ R11, R240, R156, R11 ;  /* 0x0000009cf00b7223 */ /* 0x000fe2000001000b */
[----:B------:R-:W-:-:S03]  /*9670*/  FFMA.FTZ R12, R241, R157, R12 ;  /* 0x0000009df10c7223 */ /* 0x000fc6000001000c */
        /* <DEDUP_REMOVED lines=13> */
[----:B------:R-:W-:Y:S01]  /*9750*/  FFMA.FTZ R12, R45, R27, R12 ;  /* 0x0000001b2d0c7223 */ /* 0x000fe2000001000c */
[----:B0-----:R-:W-:Y:S02]  /*9760*/  LOP3.LUT R213, R213, 0x1, RZ, 0xc0, !PT ;  /* 0x00000001d5d57812 */ /* 0x001fe400078ec0ff */
        /* <DEDUP_REMOVED lines=45> */
[----:B------:R-:W-:-:S04]  /*9a40*/  FFMA.FTZ R12, R91, R199, R12 ;  /* 0x000000c75b0c7223 */ /* 0x000fc8000001000c */
[----:B------:R-:W-:Y:S01]  /*9a50*/  FADD.FTZ R13, R11, R12 ;  /* 0x0000000c0b0d7221 */ /* 0x000fe20000010000 */
[----:B------:R-:W-:Y:S06]  /*9a60*/  BRA.DIV UR4, `(.L_x_1149) ;  /* 0x0000005204487947 */ /* 0x000fec000b800000 */
[----:B------:R0:W1:Y:S02]  /*9a70*/  SHFL.BFLY PT, R14, R13, 0x1, 0x1f ;  /* 0x0c201f000d0e7f89 */ /* 0x00006400000e0000 */
.L_x_1226:
[----:B------:R-:W-:Y:S01]  /*9a80*/  ISETP.EQ.U32.OR P1, PT, R213, 0x1, P1 ;  /* 0x00000001d500780c */ /* 0x000fe20000f22470 */
[----:B-1----:R-:W-:Y:S01]  /*9a90*/  FADD.FTZ R14, R13, R14 ;  /* 0x0000000e0d0e7221 */ /* 0x002fe20000010000 */
[----:B------:R-:W-:Y:S03]  /*9aa0*/  BSSY.RECONVERGENT B0, `(.L_x_1150) ;  /* 0x0000018000007945 */ /* 0x000fe60003800200 */
[----:B------:R-:W-:-:S08]  /*9ab0*/  FMUL.FTZ R11, R14, UR14 ;  /* 0x0000000e0e0b7c20 */ /* 0x000fd00008410000 */
[----:B------:R-:W-:Y:S05]  /*9ac0*/  @P1 BRA `(.L_x_1151) ;  /* 0x0000000000541947 */ /* 0x000fea0003800000 */
[----:B0-----:R-:W0:Y:S01]  /*9ad0*/  LDC.64 R12, c[0x0][0x448] ;  /* 0x00011200ff0c7b82 */ /* 0x001e220000000a00 */
[----:B------:R-:W-:-:S04]  /*9ae0*/  ISETP.NE.U32.AND P1, PT, RZ, UR16, PT ;  /* 0x00000010ff007c0c */ /* 0x000fc8000bf25070 */
[----:B------:R-:W-:-:S13]  /*9af0*/  ISETP.NE.AND.EX P1, PT, RZ, UR17, PT, P1 ;  /* 0x00000011ff007c0c */ /* 0x000fda000bf25310 */
[----:B------:R-:W1:Y:S01]  /*9b00*/  @P1 LDC.64 R14, c[0x0][0x438] ;  /* 0x00010e00ff0e1b82 */ /* 0x000e620000000a00 */
[----:B0-----:R-:W-:-:S04]  /*9b10*/  ISETP.NE.U32.AND P3, PT, R12, RZ, PT ;  /* 0x000000ff0c00720c */ /* 0x001fc80003f65070 */
[----:B------:R-:W-:-:S13]  /*9b20*/  ISETP.NE.AND.EX P3, PT, R13, RZ, PT, P3 ;  /* 0x000000ff0d00720c */ /* 0x000fda0003f65330 */
[----:B------:R-:W0:Y:S01]  /*9b30*/  @P3 LDC.64 R12, c[0x0][0x448] ;  /* 0x00011200ff0c3b82 */ /* 0x000e220000000a00 */
[----:B-1----:R-:W-:-:S06]  /*9b40*/  @P1 IMAD.WIDE R14, R210, 0x4, R14 ;  /* 0x00000004d20e1825 */ /* 0x002fcc00078e020e */
[----:B------:R-:W2:Y:S01]  /*9b50*/  @P1 LDG.E R14, desc[UR36][R14.64] ;  /* 0x000000240e0e1981 */ /* 0x000ea2000c1e1900 */
[----:B0-----:R-:W-:-:S06]  /*9b60*/  @P3 IMAD.WIDE.U32 R12, R251, 0x4, R12 ;  /* 0x00000004fb0c3825 */ /* 0x001fcc00078e000c */
[----:B------:R-:W3:Y:S01]  /*9b70*/  @P3 LDG.E R12, desc[UR36][R12.64] ;  /* 0x000000240c0c3981 */ /* 0x000ee2000c1e1900 */
[----:B------:R-:W-:Y:S01]  /*9b80*/  UIADD3 UR4, UPT, UPT, UR15, UR18, URZ ;  /* 0x000000120f047290 */ /* 0x000fe2000fffe0ff */
[----:B------:R-:W-:-:S05]  /*9b90*/  VIADD R213, R211, 0xffffffff ;  /* 0xffffffffd3d57836 */ /* 0x000fca0000000000 */
[----:B------:R-:W-:-:S04]  /*9ba0*/  @P3 ISETP.GE.AND P4, PT, R213, UR4, PT ;  /* 0x00000004d5003c0c */ /* 0x000fc8000bf86270 */
[----:B------:R-:W-:-:S04]  /*9bb0*/  @P3 SEL R213, R244, RZ, !P4 ;  /* 0x000000fff4d53207 */ /* 0x000fc80006000000 */
[----:B------:R-:W-:-:S04]  /*9bc0*/  @P3 IADD3 R213, PT, PT, R211, R213, -R200 ;  /* 0x000000d5d3d53210 */ /* 0x000fc80007ffe8c8 */
[----:B------:R-:W-:Y:S01]  /*9bd0*/  @P3 I2FP.F32.S32 R214, R213 ;  /* 0x000000d500d63245 */ /* 0x000fe20000201400 */
[----:B--2---:R-:W-:-:S04]  /*9be0*/  @P1 FADD.FTZ R11, R11, R14 ;  /* 0x0000000e0b0b1221 */ /* 0x004fc80000010000 */
[----:B---3--:R-:W-:-:S05]  /*9bf0*/  @P3 FFMA.FTZ R11, R214, R12, R11 ;  /* 0x0000000cd60b3223 */ /* 0x008fca000001000b */
[----:B------:R1:W-:Y:S01]  /*9c00*/  STS [R209], R11 ;  /* 0x0000000bd1007388 */ /* 0x0003e20000000800 */
[----:B------:R-:W-:-:S07]  /*9c10*/  @!P2 FMNMX.FTZ R239, R239, R11, !PT ;  /* 0x0000000befefa209 */ /* 0x000fce0007810000 */
.L_x_1151:
[----:B------:R-:W-:Y:S05]  /*9c20*/  BSYNC.RECONVERGENT B0 ;  /* 0x0000000000007941 */ /* 0x000fea0003800200 */
.L_x_1150:
[C---:B-1----:R-:W-:Y:S01]  /*9c30*/  IADD3 R11, PT, PT, R200.reuse, -0x1, RZ ;  /* 0xffffffffc80b7810 */ /* 0x042fe20007ffe0ff */
[----:B------:R-:W-:Y:S01]  /*9c40*/  VIADD R209, R209, 0x100 ;  /* 0x00000100d1d17836 */ /* 0x000fe20000000000 */
[----:B------:R-:W-:Y:S01]  /*9c50*/  VIADDMNMX R12, R200, -UR19, RZ, !PT ;  /* 0x80000013c80c7c46 */ /* 0x000fe2000f8001ff */
[----:B------:R-:W-:Y:S01]  /*9c60*/  VIADD R210, R210, 0x40 ;  /* 0x00000040d2d27836 */ /* 0x000fe20000000000 */
[----:B------:R-:W-:Y:S02]  /*9c70*/  IADD3 R206, P2, PT, R206, 0x40, RZ ;  /* 0x00000040cece7810 */ /* 0x000fe40007f5e0ff */
[----:B------:R-:W-:Y:S02]  /*9c80*/  IADD3 R11, PT, PT, R11, 0xf, -R12 ;  /* 0x0000000f0b0b7810 */ /* 0x000fe40007ffe80c */
[----:B------:R-:W-:Y:S02]  /*9c90*/  IADD3.X R208, PT, PT, RZ, R208, RZ, P2, !PT ;  /* 0x000000d0ffd07210 */ /* 0x000fe400017fe4ff */
[----:B------:R-:W-:-:S04]  /*9ca0*/  SHF.R.S32.HI R14, RZ, 0x1f, R11 ;  /* 0x0000001fff0e7819 */ /* 0x000fc8000001140b */
[----:B------:R-:W-:Y:S01]  /*9cb0*/  LEA.HI R14, R14, R11, RZ, 0x4 ;  /* 0x0000000b0e0e7211 */ /* 0x000fe200078f20ff */
[C---:B------:R-:W-:Y:S01]  /*9cc0*/  VIADD R11, R211.reuse, 0x3f ;  /* 0x0000003fd30b7836 */ /* 0x040fe20000000000 */
[----:B------:R-:W-:Y:S02]  /*9cd0*/  IADD3 R211, PT, PT, R211, 0x40, RZ ;  /* 0x00000040d3d37810 */ /* 0x000fe40007ffe0ff */
[----:B0-----:R-:W-:-:S05]  /*9ce0*/  LOP3.LUT R13, R14, 0xfffffff0, RZ, 0xc0, !PT ;  /* 0xfffffff00e0d7812 */ /* 0x001fca00078ec0ff */
[----:B------:R-:W-:-:S05]  /*9cf0*/  IMAD.IADD R12, R13, 0x1, R12 ;  /* 0x000000010d0c7824 */ /* 0x000fca00078e020c */
[----:B------:R-:W-:-:S13]  /*9d00*/  ISETP.GE.AND P1, PT, R11, R12, PT ;  /* 0x0000000c0b00720c */ /* 0x000fda0003f26270 */
[----:B------:R-:W-:Y:S05]  /*9d10*/  @!P1 BRA `(.L_x_1152) ;  /* 0xffffff88008c9947 */ /* 0x000fea000383ffff */
.L_x_1082:
[----:B01----:R-:W-:Y:S05]  /*9d20*/  BSYNC B1 ;  /* 0x0000000000017941 */ /* 0x003fea0003800000 */
.L_x_1081:
[----:B------:R-:W0:Y:S01]  /*9d30*/  S2R R3, SR_TID.X ;  /* 0x0000000000037919 */ /* 0x000e220000002100 */
[----:B------:R-:W1:Y:S01]  /*9d40*/  LDCU UR4, c[0x0][0x3f4] ;  /* 0x00007e80ff0477ac */ /* 0x000e620008000800 */
[----:B------:R-:W-:Y:S02]  /*9d50*/  SHF.R.S32.HI R6, RZ, 0x1f, R245 ;  /* 0x0000001fff067819 */ /* 0x000fe400000114f5 */
[----:B-1----:R-:W-:Y:S01]  /*9d60*/  VIADDMNMX R4, R200, -UR4, RZ, !PT ;  /* 0x80000004c8047c46 */ /* 0x002fe2000f8001ff */
[----:B------:R-:W-:Y:S01]  /*9d70*/  UMOV UR4, 0xffffffff ;  /* 0xffffffff00047882 */ /* 0x000fe20000000000 */
[----:B0-----:R-:W-:Y:S02]  /*9d80*/  IMAD.SHL.U32 R7, R3, 0x4, RZ ;  /* 0x0000000403077824 */ /* 0x001fe400078e00ff */
[----:B------:R-:W-:Y:S05]  /*9d90*/  BRA.DIV UR4, `(.L_x_1153) ;  /* 0x0000004e04a07947 */ /* 0x000fea000b800000 */
[----:B------:R-:W0:Y:S02]  /*9da0*/  SHFL.BFLY PT, R14, R239, 0x10, 0x1f ;  /* 0x0e001f00ef0e7f89 */ /* 0x000e2400000e0000 */
[----:B0-----:R-:W-:-:S05]  /*9db0*/  FMNMX.FTZ R13, R14, R239, !PT ;  /* 0x000000ef0e0d7209 */ /* 0x001fca0007810000 */
[----:B------:R-:W0:Y:S02]  /*9dc0*/  SHFL.BFLY PT, R14, R13, 0x8, 0x1f ;  /* 0x0d001f000d0e7f89 */ /* 0x000e2400000e0000 */
[----:B0-----:R-:W-:-:S05]  /*9dd0*/  FMNMX.FTZ R0, R13, R14, !PT ;  /* 0x0000000e0d007209 */ /* 0x001fca0007810000 */
[----:B------:R-:W0:Y:S02]  /*9de0*/  SHFL.BFLY PT, R14, R0, 0x4, 0x1f ;  /* 0x0c801f00000e7f89 */ /* 0x000e2400000e0000 */
[----:B0-----:R-:W-:-:S05]  /*9df0*/  FMNMX.FTZ R2, R0, R14, !PT ;  /* 0x0000000e00027209 */ /* 0x001fca0007810000 */
[----:B------:R0:W1:Y:S02]  /*9e00*/  SHFL.BFLY PT, R14, R2, 0x2, 0x1f ;  /* 0x0c401f00020e7f89 */ /* 0x00006400000e0000 */
.L_x_1232:
[----:B------:R-:W2:Y:S01]  /*9e10*/  S2R R16, SR_CgaCtaId ;  /* 0x0000000000107919 */ /* 0x000ea20000008800 */
[----:B------:R-:W-:Y:S01]  /*9e20*/  LOP3.LUT P0, R5, R3, 0x1f, RZ, 0xc0, !PT ;  /* 0x0000001f03057812 */ /* 0x000fe2000780c0ff */
[----:B------:R-:W-:Y:S05]  /*9e30*/  WARPSYNC.ALL ;  /* 0x0000000000007948 */ /* 0x000fea0003800000 */
[----:B------:R-:W-:Y:S02]  /*9e40*/  MOV R15, 0x400 ;  /* 0x00000400000f7802 */ /* 0x000fe40000000f00 */
[----:B-1----:R-:W-:Y:S02]  /*9e50*/  FMNMX.FTZ R9, R2, R14, !PT ;  /* 0x0000000e02097209 */ /* 0x002fe40007810000 */
[----:B--2---:R-:W-:-:S04]  /*9e60*/  LEA R0, R16, R15, 0x18 ;  /* 0x0000000f10007211 */ /* 0x004fc800078ec0ff */
[----:B0-----:R-:W-:-:S05]  /*9e70*/  @!P0 LEA.HI R2, R3, R0, RZ, 0x1d ;  /* 0x0000000003028211 */ /* 0x001fca00078fe8ff */
[----:B------:R0:W-:Y:S01]  /*9e80*/  @!P0 STS [R2], R9 ;  /* 0x0000000902008388 */ /* 0x0001e20000000800 */
[----:B------:R-:W-:Y:S01]  /*9e90*/  BAR.SYNC.DEFER_BLOCKING 0x0 ;  /* 0x0000000000007b1d */ /* 0x000fe20000010000 */
[C---:B------:R-:W-:Y:S01]  /*9ea0*/  ISETP.GT.U32.AND P0, PT, R5.reuse, 0x3, PT ;  /* 0x000000030500780c */ /* 0x040fe20003f04070 */
[----:B0-----:R-:W-:Y:S01]  /*9eb0*/  IMAD R2, R5, 0x4, R0 ;  /* 0x0000000405027824 */ /* 0x001fe200078e0200 */
[----:B------:R-:W-:Y:S01]  /*9ec0*/  MOV R8, 0xff7fffff ;  /* 0xff7fffff00087802 */ /* 0x000fe20000000f00 */
[----:B------:R-:W-:Y:S02]  /*9ed0*/  IMAD.MOV.U32 R12, RZ, RZ, RZ ;  /* 0x000000ffff0c7224 */ /* 0x000fe400078e00ff */
[----:B------:R-:W-:Y:S08]  /*9ee0*/  BSSY.RECONVERGENT B0, `(.L_x_1154) ;  /* 0x000014f000007945 */ /* 0x000ff00003800200 */
[----:B------:R-:W0:Y:S04]  /*9ef0*/  @!P0 LDS R8, [R2] ;  /* 0x0000000002088984 */ /* 0x000e280000000800 */
[----:B0-----:R-:W0:Y:S02]  /*9f00*/  SHFL.BFLY PT, R9, R8, 0x2, 0x1f ;  /* 0x0c401f0008097f89 */ /* 0x001e2400000e0000 */
[----:B0-----:R-:W-:-:S05]  /*9f10*/  FMNMX.FTZ R10, R9, R8, !PT ;  /* 0x00000008090a7209 */ /* 0x001fca0007810000 */
[----:B------:R-:W0:Y:S02]  /*9f20*/  SHFL.BFLY PT, R9, R10, 0x1, 0x1f ;  /* 0x0c201f000a097f89 */ /* 0x000e2400000e0000 */
[----:B0-----:R-:W-:Y:S01]  /*9f30*/  FMNMX.FTZ R11, R10, R9, !PT ;  /* 0x000000090a0b7209 */ /* 0x001fe20007810000 */
[----:B------:R-:W-:-:S04]  /*9f40*/  IMAD.IADD R9, R3, 0x1, R4 ;  /* 0x0000000103097824 */ /* 0x000fc800078e0204 */
        /* <DEDUP_REMOVED lines=9> */
[----:B------:R-:W-:Y:S01]  /*9fe0*/  LOP3.LUT R8, RZ, R3, RZ, 0x33, !PT ;  /* 0x00000003ff087212 */ /* 0x000fe200078e33ff */
[----:B------:R-:W-:-:S03]  /*9ff0*/  HFMA2 R12, -RZ, RZ, 0, 0 ;  /* 0x00000000ff0c7431 */ /* 0x000fc600000001ff */
[----:B------:R-:W-:Y:S01]  /*a000*/  IADD3 R8, PT, PT, -R4, R11, R8 ;  /* 0x0000000b04087210 */ /* 0x000fe20007ffe108 */
[----:B------:R-:W-:-:S03]  /*a010*/  IMAD.MOV.U32 R11, RZ, RZ, R9 ;  /* 0x000000ffff0b7224 */ /* 0x000fc600078e0009 */
[C---:B------:R-:W-:Y:S02]  /*a020*/  LOP3.LUT R10, R8.reuse, 0x180, RZ, 0xc0, !PT ;  /* 0x00000180080a7812 */ /* 0x040fe400078ec0ff */
[----:B------:R-:W-:Y:S02]  /*a030*/  ISETP.GE.U32.AND P1, PT, R8, 0x180, PT ;  /* 0x000001800800780c */ /* 0x000fe40003f26070 */
[----:B------:R-:W-:-:S13]  /*a040*/  ISETP.NE.AND P0, PT, R10, 0x180, PT ;  /* 0x000001800a00780c */ /* 0x000fda0003f05270 */
[----:B------:R-:W-:Y:S05]  /*a050*/  @!P0 BRA `(.L_x_1158) ;  /* 0x00000000004c8947 */ /* 0x000fea0003800000 */
[----:B------:R-:W-:Y:S01]  /*a060*/  VIADD R11, R15, 0x420 ;  /* 0x000004200f0b7836 */ /* 0x000fe20000000000 */
[----:B------:R-:W-:Y:S02]  /*a070*/  LEA.HI R8, R8, 0x1, RZ, 0x19 ;  /* 0x0000000108087811 */ /* 0x000fe400078fc8ff */
[----:B------:R-:W-:Y:S02]  /*a080*/  MOV R12, RZ ;  /* 0x000000ff000c7202 */ /* 0x000fe40000000f00 */
[----:B------:R-:W-:Y:S01]  /*a090*/  LEA R10, R16, R11, 0x18 ;  /* 0x0000000b100a7211 */ /* 0x000fe200078ec0ff */
[----:B------:R-:W-:Y:S01]  /*a0a0*/  IMAD.MOV.U32 R11, RZ, RZ, R9 ;  /* 0x000000ffff0b7224 */ /* 0x000fe200078e0009 */
[----:B------:R-:W-:-:S03]  /*a0b0*/  LOP3.LUT R8, R8, 0x3, RZ, 0xc0, !PT ;  /* 0x0000000308087812 */ /* 0x000fc600078ec0ff */
[----:B------:R-:W-:Y:S01]  /*a0c0*/  IMAD.IADD R10, R7, 0x1, R10 ;  /* 0x00000001070a7824 */ /* 0x000fe200078e020a */
[----:B------:R-:W-:-:S07]  /*a0d0*/  IADD3 R8, PT, PT, -R8, RZ, RZ ;  /* 0x000000ff08087210 */ /* 0x000fce0007ffe1ff */
.L_x_1159:
[----:B------:R-:W1:Y:S01]  /*a0e0*/  LDS R13, [R10] ;  /* 0x000000000a0d7984 */ /* 0x000e620000000800 */
[----:B------:R-:W-:Y:S02]  /*a0f0*/  VIADD R8, R8, 0x1 ;  /* 0x0000000108087836 */ /* 0x000fe40000000000 */
        /* <DEDUP_REMOVED lines=9> */
.L_x_1158:
[----:B------:R-:W-:Y:S05]  /*a190*/  BSYNC.RECONVERGENT B1 ;  /* 0x0000000000017941 */ /* 0x000fea0003800200 */
.L_x_1157:
[----:B------:R-:W-:Y:S05]  /*a1a0*/  @!P1 BRA `(.L_x_1155) ;  /* 0x0000001000889947 */ /* 0x000fea0003800000 */
[----:B------:R-:W-:Y:S01]  /*a1b0*/  IMAD.IADD R10, R200, 0x1, -R11 ;  /* 0x00000001c80a7824 */ /* 0x000fe200078e0a0b */
[----:B------:R-:W-:Y:S01]  /*a1c0*/  SHF.L.U32 R8, R4, 0x2, RZ ;  /* 0x0000000204087819 */ /* 0x000fe200000006ff */
[----:B------:R-:W-:Y:S01]  /*a1d0*/  VIADD R15, R15, 0x420 ;  /* 0x000004200f0f7836 */ /* 0x000fe20000000000 */
[----:B------:R-:W-:Y:S01]  /*a1e0*/  BSSY.RECONVERGENT B1, `(.L_x_1160) ;  /* 0x000006d000017945 */ /* 0x000fe20003800200 */
[----:B------:R-:W-:Y:S02]  /*a1f0*/  PLOP3.LUT P0, PT, PT, PT, PT, 0x80, 0x8 ;  /* 0x000000000008781c */ /* 0x000fe40003f0f070 */
[----:B------:R-:W-:Y:S01]  /*a200*/  ISETP.GT.AND P1, PT, R10, 0x600, PT ;  /* 0x000006000a00780c */ /* 0x000fe20003f24270 */
[----:B------:R-:W-:Y:S01]  /*a210*/  IMAD R8, R11, 0x4, -R8 ;  /* 0x000000040b087824 */ /* 0x000fe200078e0a08 */
[----:B------:R-:W-:-:S04]  /*a220*/  LEA R15, R16, R15, 0x18 ;  /* 0x0000000f100f7211 */ /* 0x000fc800078ec0ff */
[----:B------:R-:W-:-:S07]  /*a230*/  IADD3 R8, PT, PT, R8, 0x400, R15 ;  /* 0x0000040008087810 */ /* 0x000fce0007ffe00f */
[----:B------:R-:W-:Y:S05]  /*a240*/  @!P1 BRA `(.L_x_1161) ;  /* 0x0000000400989947 */ /* 0x000fea0003800000 */
[----:B------:R-:W-:Y:S01]  /*a250*/  PLOP3.LUT P0, PT, PT, PT, PT, 0x8, 0x80 ;  /* 0x000000000080781c */ /* 0x000fe20003f0e170 */
[----:B------:R-:W-:-:S12]  /*a260*/  VIADD R36, R200, 0xfffffa00 ;  /* 0xfffffa00c8247836 */ /* 0x000fd80000000000 */
.L_x_1162:
[----:B------:R-:W1:Y:S01]  /*a270*/  LDS R10, [R8+-0x400] ;  /* 0xfffc0000080a7984 */ /* 0x000e620000000800 */
[----:B------:R-:W-:-:S03]  /*a280*/  IADD3 R11, PT, PT, R11, 0x800, RZ ;  /* 0x000008000b0b7810 */ /* 0x000fc60007ffe0ff */
[----:B------:R-:W0:Y:S01]  /*a290*/  LDS R13, [R8+-0x200] ;  /* 0xfffe0000080d7984 */ /* 0x000e220000000800 */
[----:B------:R-:W-:-:S03]  /*a2a0*/  ISETP.GE.AND P1, PT, R11, R36, PT ;  /* 0x000000240b00720c */ /* 0x000fc60003f26270 */
[----:B------:R-:W2:Y:S04]  /*a2b0*/  LDS R14, [R8] ;  /* 0x00000000080e7984 */ /* 0x000ea80000000800 */
[----:B------:R-:W3:Y:S04]  /*a2c0*/  LDS R16, [R8+0x200] ;  /* 0x0002000008107984 */ /* 0x000ee80000000800 */
[----:B------:R-:W4:Y:S04]  /*a2d0*/  LDS R18, [R8+0x400] ;  /* 0x0004000008127984 */ /* 0x000f280000000800 */
[----:B------:R-:W4:Y:S04]  /*a2e0*/  LDS R20, [R8+0x600] ;  /* 0x0006000008147984 */ /* 0x000f280000000800 */
[----:B------:R-:W4:Y:S04]  /*a2f0*/  LDS R22, [R8+0x800] ;  /* 0x0008000008167984 */ /* 0x000f280000000800 */
[----:B------:R-:W4:Y:S04]  /*a300*/  LDS R23, [R8+0xa00] ;  /* 0x000a000008177984 */ /* 0x000f280000000800 */
[----:B------:R-:W4:Y:S04]  /*a310*/  LDS R24, [R8+0xc00] ;  /* 0x000c000008187984 */ /* 0x000f280000000800 */
[----:B------:R-:W4:Y:S04]  /*a320*/  LDS R26, [R8+0xe00] ;  /* 0x000e0000081a7984 */ /* 0x000f280000000800 */
[----:B------:R-:W4:Y:S01]  /*a330*/  LDS R28, [R8+0x1000] ;  /* 0x00100000081c7984 */ /* 0x000f220000000800 */
[C---:B-1----:R-:W-:Y:S01]  /*a340*/  FADD.FTZ R10, -R41.reuse, R10 ;  /* 0x0000000a290a7221 */ /* 0x042fe20000010100 */
[----:B0-----:R-:W-:-:S02]  /*a350*/  FADD.FTZ R13, -R41, R13 ;  /* 0x0000000d290d7221 */ /* 0x001fc40000010100 */
[----:B------:R-:W0:Y:S01]  /*a360*/  LDS R30, [R8+0x1200] ;  /* 0x00120000081e7984 */ /* 0x000e220000000800 */
[----:B------:R-:W-:Y:S01]  /*a370*/  FMUL.FTZ R10, R10, 1.4426950216293334961 ;  /* 0x3fb8aa3b0a0a7820 */ /* 0x000fe20000410000 */
[----:B--2---:R-:W-:Y:S01]  /*a380*/  FADD.FTZ R15, -R41, R14 ;  /* 0x0000000e290f7221 */ /* 0x004fe20000010100 */
[----:B------:R-:W-:Y:S01]  /*a390*/  FMUL.FTZ R14, R13, 1.4426950216293334961 ;  /* 0x3fb8aa3b0d0e7820 */ /* 0x000fe20000410000 */
[----:B------:R-:W1:Y:S01]  /*a3a0*/  LDS R32, [R8+0x1400] ;  /* 0x0014000008207984 */ /* 0x000e620000000800 */
[----:B------:R2:W2:Y:S01]  /*a3b0*/  MUFU.EX2 R13, R10 ;  /* 0x0000000a000d7308 */ /* 0x0004a20000000800 */
[----:B---3--:R-:W-:Y:S01]  /*a3c0*/  FADD.FTZ R17, -R41, R16 ;  /* 0x0000001029117221 */ /* 0x008fe20000010100 */
[----:B------:R-:W-:Y:S01]  /*a3d0*/  FMUL.FTZ R16, R15, 1.4426950216293334961 ;  /* 0x3fb8aa3b0f107820 */ /* 0x000fe20000410000 */
[----:B------:R-:W3:Y:S01]  /*a3e0*/  LDS R33, [R8+0x1600] ;  /* 0x0016000008217984 */ /* 0x000ee20000000800 */
[----:B------:R2:W2:Y:S01]  /*a3f0*/  MUFU.EX2 R15, R14 ;  /* 0x0000000e000f7308 */ /* 0x0004a20000000800 */
[----:B----4-:R-:W-:Y:S01]  /*a400*/  FADD.FTZ R19, -R41, R18 ;  /* 0x0000001229137221 */ /* 0x010fe20000010100 */
[----:B------:R-:W-:Y:S01]  /*a410*/  FMUL.FTZ R18, R17, 1.4426950216293334961 ;  /* 0x3fb8aa3b11127820 */ /* 0x000fe20000410000 */
[----:B------:R-:W4:Y:S01]  /*a420*/  LDS R34, [R8+0x1800] ;  /* 0x0018000008227984 */ /* 0x000f220000000800 */
[----:B------:R-:W2:Y:S01]  /*a430*/  MUFU.EX2 R17, R16 ;  /* 0x0000001000117308 */ /* 0x000ea20000000800 */
[----:B------:R-:W-:Y:S01]  /*a440*/  FADD.FTZ R21, -R41, R20 ;  /* 0x0000001429157221 */ /* 0x000fe20000010100 */
[----:B------:R-:W-:Y:S01]  /*a450*/  FMUL.FTZ R20, R19, 1.4426950216293334961 ;  /* 0x3fb8aa3b13147820 */ /* 0x000fe20000410000 */
[----:B------:R-:W4:Y:S01]  /*a460*/  LDS R35, [R8+0x1a00] ;  /* 0x001a000008237984 */ /* 0x000f220000000800 */
[----:B------:R-:W0:Y:S01]  /*a470*/  MUFU.EX2 R19, R18 ;  /* 0x0000001200137308 */ /* 0x000e220000000800 */
[----:B--2---:R-:W-:Y:S01]  /*a480*/  FMUL.FTZ R10, R21, 1.4426950216293334961 ;  /* 0x3fb8aa3b150a7820 */ /* 0x004fe20000410000 */
[----:B------:R-:W-:Y:S01]  /*a490*/  FADD.FTZ R12, R13, R12 ;  /* 0x0000000c0d0c7221 */ /* 0x000fe20000010000 */
[C---:B------:R-:W-:Y:S01]  /*a4a0*/  FADD.FTZ R22, -R41.reuse, R22 ;  /* 0x0000001629167221 */ /* 0x040fe20000010100 */
[----:B------:R-:W2:Y:S01]  /*a4b0*/  MUFU.EX2 R21, R20 ;  /* 0x0000001400157308 */ /* 0x000ea20000000800 */
[C---:B------:R-:W-:Y:S01]  /*a4c0*/  FADD.FTZ R14, -R41.reuse, R23 ;  /* 0x00000017290e7221 */ /* 0x040fe20000010100 */
[----:B------:R-:W-:Y:S01]  /*a4d0*/  FADD.FTZ R12, R12, R15 ;  /* 0x0000000f0c0c7221 */ /* 0x000fe20000010000 */
[----:B------:R-:W-:Y:S01]  /*a4e0*/  FMUL.FTZ R22, R22, 1.4426950216293334961 ;  /* 0x3fb8aa3b16167820 */ /* 0x000fe20000410000 */
[----:B------:R-:W2:Y:S01]  /*a4f0*/  MUFU.EX2 R23, R10 ;  /* 0x0000000a00177308 */ /* 0x000ea20000000800 */
[C---:B------:R-:W-:Y:S01]  /*a500*/  FADD.FTZ R24, -R41.reuse, R24 ;  /* 0x0000001829187221 */ /* 0x040fe20000010100 */
[----:B------:R-:W-:Y:S01]  /*a510*/  FADD.FTZ R12, R12, R17 ;  /* 0x000000110c0c7221 */ /* 0x000fe20000010000 */
[----:B------:R-:W-:Y:S01]  /*a520*/  FMUL.FTZ R14, R14, 1.4426950216293334961 ;  /* 0x3fb8aa3b0e0e7820 */ /* 0x000fe20000410000 */
[----:B------:R-:W1:Y:S01]  /*a530*/  MUFU.EX2 R25, R22 ;  /* 0x0000001600197308 */ /* 0x000e620000000800 */
[C---:B------:R-:W-:Y:S01]  /*a540*/  FADD.FTZ R26, -R41.reuse, R26 ;  /* 0x0000001a291a7221 */ /* 0x040fe20000010100 */
[----:B0-----:R-:W-:Y:S01]  /*a550*/  FADD.FTZ R12, R12, R19 ;  /* 0x000000130c0c7221 */ /* 0x001fe20000010000 */
[----:B------:R-:W-:Y:S01]  /*a560*/  FMUL.FTZ R24, R24, 1.4426950216293334961 ;  /* 0x3fb8aa3b18187820 */ /* 0x000fe20000410000 */
[----:B------:R-:W0:Y:S01]  /*a570*/  MUFU.EX2 R27, R14 ;  /* 0x0000000e001b7308 */ /* 0x000e220000000800 */
[C---:B------:R-:W-:Y:S01]  /*a580*/  FADD.FTZ R28, -R41.reuse, R28 ;  /* 0x0000001c291c7221 */ /* 0x040fe20000010100 */
[----:B--2---:R-:W-:Y:S01]  /*a590*/  FADD.FTZ R12, R12, R21 ;  /* 0x000000150c0c7221 */ /* 0x004fe20000010000 */
[----:B------:R-:W-:Y:S01]  /*a5a0*/  FMUL.FTZ R26, R26, 1.4426950216293334961 ;  /* 0x3fb8aa3b1a1a7820 */ /* 0x000fe20000410000 */
[----:B------:R-:W2:Y:S01]  /*a5b0*/  MUFU.EX2 R29, R24 ;  /* 0x00000018001d7308 */ /* 0x000ea20000000800 */
[----:B------:R-:W-:Y:S01]  /*a5c0*/  FMUL.FTZ R28, R28, 1.4426950216293334961 ;  /* 0x3fb8aa3b1c1c7820 */ /* 0x000fe20000410000 */
[----:B------:R-:W-:Y:S01]  /*a5d0*/  FADD.FTZ R12, R12, R23 ;  /* 0x000000170c0c7221 */ /* 0x000fe20000010000 */
[C---:B------:R-:W-:Y:S01]  /*a5e0*/  FADD.FTZ R30, -R41.reuse, R30 ;  /* 0x0000001e291e7221 */ /* 0x040fe20000010100 */
[----:B------:R-:W4:Y:S01]  /*a5f0*/  MUFU.EX2 R31, R26 ;  /* 0x0000001a001f7308 */ /* 0x000f220000000800 */
[----:B------:R2:W-:Y:S01]  /*a600*/  STS [R8+-0x400], R13 ;  /* 0xfffc000d08007388 */ /* 0x0005e20000000800 */
[----:B-1----:R-:W-:Y:S01]  /*a610*/  FADD.FTZ R12, R12, R25 ;  /* 0x000000190c0c7221 */ /* 0x002fe20000010000 */
[C---:B------:R-:W-:Y:S01]  /*a620*/  FADD.FTZ R32, -R41.reuse, R32 ;  /* 0x0000002029207221 */ /* 0x040fe20000010100 */
[----:B------:R-:W-:Y:S01]  /*a630*/  FMUL.FTZ R30, R30, 1.4426950216293334961 ;  /* 0x3fb8aa3b1e1e7820 */ /* 0x000fe20000410000 */
[----:B------:R1:W-:Y:S01]  /*a640*/  STS [R8+-0x200], R15 ;  /* 0xfffe000f08007388 */ /* 0x0003e20000000800 */
[----:B0-----:R-:W-:Y:S01]  /*a650*/  FADD.FTZ R12, R12, R27 ;  /* 0x0000001b0c0c7221 */ /* 0x001fe20000010000 */
[----:B---3--:R-:W-:Y:S01]  /*a660*/  FADD.FTZ R33, -R41, R33 ;  /* 0x0000002129217221 */ /* 0x008fe20000010100 */
[----:B------:R-:W-:Y:S01]  /*a670*/  FMUL.FTZ R32, R32, 1.4426950216293334961 ;  /* 0x3fb8aa3b20207820 */ /* 0x000fe20000410000 */
[----:B------:R-:W-:Y:S01]  /*a680*/  STS [R8], R17 ;  /* 0x0000001108007388 */ /* 0x000fe20000000800 */
[----:B--2---:R-:W-:Y:S01]  /*a690*/  FADD.FTZ R12, R12, R29 ;  /* 0x0000001d0c0c7221 */ /* 0x004fe20000010000 */
[----:B------:R-:W0:Y:S01]  /*a6a0*/  MUFU.EX2 R13, R28 ;  /* 0x0000001c000d7308 */ /* 0x000e220000000800 */
[----:B------:R-:W-:Y:S01]  /*a6b0*/  FMUL.FTZ R10, R33, 1.4426950216293334961 ;  /* 0x3fb8aa3b210a7820 */ /* 0x000fe20000410000 */
[C---:B----4-:R-:W-:Y:S01]  /*a6c0*/  FADD.FTZ R34, -R41.reuse, R34 ;  /* 0x0000002229227221 */ /* 0x050fe20000010100 */
[----:B------:R-:W-:Y:S01]  /*a6d0*/  FADD.FTZ R12, R12, R31 ;  /* 0x0000001f0c0c7221 */ /* 0x000fe20000010000 */
[----:B-1----:R-:W1:Y:S01]  /*a6e0*/  MUFU.EX2 R15, R30 ;  /* 0x0000001e000f7308 */ /* 0x002e620000000800 */
[----:B------:R-:W-:Y:S01]  /*a6f0*/  FADD.FTZ R14, -R41, R35 ;  /* 0x00000023290e7221 */ /* 0x000fe20000010100 */
[----:B------:R-:W-:Y:S01]  /*a700*/  FMUL.FTZ R34, R34, 1.4426950216293334961 ;  /* 0x3fb8aa3b22227820 */ /* 0x000fe20000410000 */
[----:B------:R-:W-:Y:S01]  /*a710*/  STS [R8+0x200], R19 ;  /* 0x0002001308007388 */ /* 0x000fe20000000800 */
[----:B------:R-:W2:Y:S01]  /*a720*/  MUFU.EX2 R33, R32 ;  /* 0x0000002000217308 */ /* 0x000ea20000000800 */
[----:B------:R-:W-:-:S02]  /*a730*/  FMUL.FTZ R14, R14, 1.4426950216293334961 ;  /* 0x3fb8aa3b0e0e7820 */ /* 0x000fc40000410000 */
[----:B------:R-:W-:Y:S01]  /*a740*/  STS [R8+0x400], R21 ;  /* 0x0004001508007388 */ /* 0x000fe20000000800 */
[----:B------:R-:W3:Y:S01]  /*a750*/  MUFU.EX2 R35, R10 ;  /* 0x0000000a00237308 */ /* 0x000ee20000000800 */
[----:B0-----:R-:W-:Y:S02]  /*a760*/  FADD.FTZ R12, R12, R13 ;  /* 0x0000000d0c0c7221 */ /* 0x001fe40000010000 */
[----:B------:R-:W-:Y:S01]  /*a770*/  STS [R8+0x600], R23 ;  /* 0x0006001708007388 */ /* 0x000fe20000000800 */
[----:B------:R-:W0:Y:S01]  /*a780*/  MUFU.EX2 R37, R34 ;  /* 0x0000002200257308 */ /* 0x000e220000000800 */
[----:B-1----:R-:W-:Y:S02]  /*a790*/  FADD.FTZ R12, R12, R15 ;  /* 0x0000000f0c0c7221 */ /* 0x002fe40000010000 */
[----:B------:R-:W-:Y:S01]  /*a7a0*/  STS [R8+0x800], R25 ;  /* 0x0008001908007388 */ /* 0x000fe20000000800 */
[----:B------:R-:W1:Y:S01]  /*a7b0*/  MUFU.EX2 R39, R14 ;  /* 0x0000000e00277308 */ /* 0x000e620000000800 */
[----:B--2---:R-:W-:-:S02]  /*a7c0*/  FADD.FTZ R12, R12, R33 ;  /* 0x000000210c0c7221 */ /* 0x004fc40000010000 */
[----:B------:R-:W-:Y:S02]  /*a7d0*/  STS [R8+0xa00], R27 ;  /* 0x000a001b08007388 */ /* 0x000fe40000000800 */
[----:B---3--:R-:W-:Y:S02]  /*a7e0*/  FADD.FTZ R12, R12, R35 ;  /* 0x000000230c0c7221 */ /* 0x008fe40000010000 */
[----:B------:R-:W-:Y:S02]  /*a7f0*/  STS [R8+0xc00], R29 ;  /* 0x000c001d08007388 */ /* 0x000fe40000000800 */
[----:B0-----:R-:W-:Y:S02]  /*a800*/  FADD.FTZ R12, R12, R37 ;  /* 0x000000250c0c7221 */ /* 0x001fe40000010000 */
[----:B------:R-:W-:Y:S02]  /*a810*/  STS [R8+0xe00], R31 ;  /* 0x000e001f08007388 */ /* 0x000fe40000000800 */
[----:B-1----:R-:W-:-:S02]  /*a820*/  FADD.FTZ R12, R12, R39 ;  /* 0x000000270c0c7221 */ /* 0x002fc40000010000 */
        /* <DEDUP_REMOVED lines=8> */
.L_x_1161:
[----:B------:R-:W-:Y:S05]  /*a8b0*/  BSYNC.RECONVERGENT B1 ;  /* 0x0000000000017941 */ /* 0x000fea0003800200 */
.L_x_1160:
[----:B------:R-:W-:Y:S01]  /*a8c0*/  IMAD.IADD R10, R200, 0x1, -R11 ;  /* 0x00000001c80a7824 */ /* 0x000fe200078e0a0b */
[----:B------:R-:W-:Y:S04]  /*a8d0*/  BSSY.RECONVERGENT B1, `(.L_x_1163) ;  /* 0x0000036000017945 */ /* 0x000fe80003800200 */
[----:B------:R-:W-:-:S13]  /*a8e0*/  ISETP.GT.AND P1, PT, R10, 0x200, PT ;  /* 0x000002000a00780c */ /* 0x000fda0003f24270 */
[----:B------:R-:W-:Y:S05]  /*a8f0*/  @!P1 BRA `(.L_x_1164) ;  /* 0x0000000000cc9947 */ /* 0x000fea0003800000 */
[----:B------:R-:W1:Y:S01]  /*a900*/  LDS R10, [R8+-0x400] ;  /* 0xfffc0000080a7984 */ /* 0x000e620000000800 */
[----:B------:R-:W-:Y:S02]  /*a910*/  PLOP3.LUT P0, PT, PT, PT, PT, 0x8, 0x80 ;  /* 0x000000000080781c */ /* 0x000fe40003f0e170 */
[----:B------:R-:W-:Y:S01]  /*a920*/  IADD3 R11, PT, PT, R11, 0x400, RZ ;  /* 0x000004000b0b7810 */ /* 0x000fe20007ffe0ff */
[----:B------:R-:W0:Y:S04]  /*a930*/  LDS R13, [R8+-0x200] ;  /* 0xfffe0000080d7984 */ /* 0x000e280000000800 */
[----:B------:R-:W2:Y:S04]  /*a940*/  LDS R14, [R8] ;  /* 0x00000000080e7984 */ /* 0x000ea80000000800 */
[----:B------:R-:W3:Y:S04]  /*a950*/  LDS R16, [R8+0x200] ;  /* 0x0002000008107984 */ /* 0x000ee80000000800 */
[----:B------:R-:W4:Y:S04]  /*a960*/  LDS R18, [R8+0x400] ;  /* 0x0004000008127984 */ /* 0x000f280000000800 */
[----:B------:R-:W4:Y:S04]  /*a970*/  LDS R20, [R8+0x600] ;  /* 0x0006000008147984 */ /* 0x000f280000000800 */
[----:B------:R-:W4:Y:S04]  /*a980*/  LDS R22, [R8+0x800] ;  /* 0x0008000008167984 */ /* 0x000f280000000800 */
[----:B------:R-:W4:Y:S01]  /*a990*/  LDS R23, [R8+0xa00] ;  /* 0x000a000008177984 */ /* 0x000f220000000800 */
[C---:B-1----:R-:W-:Y:S01]  /*a9a0*/  FADD.FTZ R10, -R41.reuse, R10 ;  /* 0x0000000a290a7221 */ /* 0x042fe20000010100 */
[----:B0-----:R-:W-:-:S03]  /*a9b0*/  FADD.FTZ R13, -R41, R13 ;  /* 0x0000000d290d7221 */ /* 0x001fc60000010100 */
[----:B------:R-:W-:Y:S01]  /*a9c0*/  FMUL.FTZ R10, R10, 1.4426950216293334961 ;  /* 0x3fb8aa3b0a0a7820 */ /* 0x000fe20000410000 */
[----:B--2---:R-:W-:Y:S01]  /*a9d0*/  FADD.FTZ R15, -R41, R14 ;  /* 0x0000000e290f7221 */ /* 0x004fe20000010100 */
[----:B------:R-:W-:Y:S02]  /*a9e0*/  FMUL.FTZ R14, R13, 1.4426950216293334961 ;  /* 0x3fb8aa3b0d0e7820 */ /* 0x000fe40000410000 */
[----:B------:R0:W1:Y:S01]  /*a9f0*/  MUFU.EX2 R13, R10 ;  /* 0x0000000a000d7308 */ /* 0x0000620000000800 */
[----:B---3--:R-:W-:Y:S01]  /*aa00*/  FADD.FTZ R17, -R41, R16 ;  /* 0x0000001029117221 */ /* 0x008fe20000010100 */
[----:B------:R-:W-:Y:S02]  /*aa10*/  FMUL.FTZ R16, R15, 1.4426950216293334961 ;  /* 0x3fb8aa3b0f107820 */ /* 0x000fe40000410000 */
[----:B------:R-:W2:Y:S01]  /*aa20*/  MUFU.EX2 R15, R14 ;  /* 0x0000000e000f7308 */ /* 0x000ea20000000800 */
[----:B----4-:R-:W-:Y:S01]  /*aa30*/  FADD.FTZ R19, -R41, R18 ;  /* 0x0000001229137221 */ /* 0x010fe20000010100 */
[----:B------:R-:W-:-:S02]  /*aa40*/  FMUL.FTZ R18, R17, 1.4426950216293334961 ;  /* 0x3fb8aa3b11127820 */ /* 0x000fc40000410000 */
[----:B------:R-:W3:Y:S01]  /*aa50*/  MUFU.EX2 R17, R16 ;  /* 0x0000001000117308 */ /* 0x000ee20000000800 */
[----:B------:R-:W-:Y:S01]  /*aa60*/  FADD.FTZ R21, -R41, R20 ;  /* 0x0000001429157221 */ /* 0x000fe20000010100 */
[----:B------:R-:W-:Y:S02]  /*aa70*/  FMUL.FTZ R20, R19, 1.4426950216293334961 ;  /* 0x3fb8aa3b13147820 */ /* 0x000fe40000410000 */
[----:B------:R-:W4:Y:S01]  /*aa80*/  MUFU.EX2 R19, R18 ;  /* 0x0000001200137308 */ /* 0x000f220000000800 */
[----:B0-----:R-:W-:Y:S01]  /*aa90*/  FMUL.FTZ R10, R21, 1.4426950216293334961 ;  /* 0x3fb8aa3b150a7820 */ /* 0x001fe20000410000 */
[----:B-1----:R-:W-:Y:S01]  /*aaa0*/  FADD.FTZ R12, R12, R13 ;  /* 0x0000000d0c0c7221 */ /* 0x002fe20000010000 */
[C---:B------:R-:W-:Y:S01]  /*aab0*/  FADD.FTZ R22, -R41.reuse, R22 ;  /* 0x0000001629167221 */ /* 0x040fe20000010100 */
[----:B------:R-:W0:Y:S01]  /*aac0*/  MUFU.EX2 R21, R20 ;  /* 0x0000001400157308 */ /* 0x000e220000000800 */
[----:B------:R-:W-:Y:S01]  /*aad0*/  FADD.FTZ R24, -R41, R23 ;  /* 0x0000001729187221 */ /* 0x000fe20000010100 */
[----:B--2---:R-:W-:Y:S01]  /*aae0*/  FADD.FTZ R12, R12, R15 ;  /* 0x0000000f0c0c7221 */ /* 0x004fe20000010000 */
[----:B------:R-:W-:Y:S01]  /*aaf0*/  FMUL.FTZ R22, R22, 1.4426950216293334961 ;  /* 0x3fb8aa3b16167820 */ /* 0x000fe20000410000 */
[----:B------:R-:W1:Y:S01]  /*ab00*/  MUFU.EX2 R23, R10 ;  /* 0x0000000a00177308 */ /* 0x000e620000000800 */
[----:B------:R-:W-:Y:S01]  /*ab10*/  FMUL.FTZ R24, R24, 1.4426950216293334961 ;  /* 0x3fb8aa3b18187820 */ /* 0x000fe20000410000 */
[----:B---3--:R-:W-:Y:S01]  /*ab20*/  FADD.FTZ R12, R12, R17 ;  /* 0x000000110c0c7221 */ /* 0x008fe20000010000 */
[----:B------:R-:W-:Y:S01]  /*ab30*/  STS [R8+-0x400], R13 ;  /* 0xfffc000d08007388 */ /* 0x000fe20000000800 */
[----:B------:R-:W2:Y:S02]  /*ab40*/  MUFU.EX2 R25, R22 ;  /* 0x0000001600197308 */ /* 0x000ea40000000800 */
[----:B----4-:R-:W-:Y:S01]  /*ab50*/  FADD.FTZ R12, R12, R19 ;  /* 0x000000130c0c7221 */ /* 0x010fe20000010000 */
        /* <DEDUP_REMOVED lines=12> */
[----:B0-----:R-:W-:-:S07]  /*ac20*/  VIADD R8, R8, 0x1000 ;  /* 0x0000100008087836 */ /* 0x001fce0000000000 */
.L_x_1164:
[----:B------:R-:W-:Y:S05]  /*ac30*/  BSYNC.RECONVERGENT B1 ;  /* 0x0000000000017941 */ /* 0x000fea0003800200 */
.L_x_1163:
[----:B------:R-:W-:-:S13]  /*ac40*/  ISETP.LT.OR P0, PT, R11, R200, P0 ;  /* 0x000000c80b00720c */ /* 0x000fda0000701670 */
[----:B------:R-:W-:Y:S05]  /*ac50*/  @!P0 BRA `(.L_x_1155) ;  /* 0x0000000400dc8947 */ /* 0x000fea0003800000 */
[----:B------:R-:W1:Y:S04]  /*ac60*/  LDS R11, [R8+-0x200] ;  /* 0xfffe0000080b7984 */ /* 0x000e680000000800 */
[----:B------:R-:W0:Y:S04]  /*ac70*/  LDS R10, [R8+-0x400] ;  /* 0xfffc0000080a7984 */ /* 0x000e280000000800 */
[----:B------:R-:W2:Y:S04]  /*ac80*/  LDS R13, [R8] ;  /* 0x00000000080d7984 */ /* 0x000ea80000000800 */
[----:B------:R-:W3:Y:S01]  /*ac90*/  LDS R15, [R8+0x200] ;  /* 0x00020000080f7984 */ /* 0x000ee20000000800 */
[C---:B-1----:R-:W-:Y:S01]  /*aca0*/  FADD.FTZ R11, -R41.reuse, R11 ;  /* 0x0000000b290b7221 */ /* 0x042fe20000010100 */
[C---:B0-----:R-:W-:Y:S01]  /*acb0*/  FADD.FTZ R10, -R41.reuse, R10 ;  /* 0x0000000a290a7221 */ /* 0x041fe20000010100 */
[----:B--2---:R-:W-:-:S02]  /*acc0*/  FADD.FTZ R14, -R41, R13 ;  /* 0x0000000d290e7221 */ /* 0x004fc40000010100 */
[----:B------:R-:W-:Y:S01]  /*acd0*/  FMUL.FTZ R13, R11, 1.4426950216293334961 ;  /* 0x3fb8aa3b0b0d7820 */ /* 0x000fe20000410000 */
[----:B------:R-:W-:Y:S01]  /*ace0*/  FMUL.FTZ R10, R10, 1.4426950216293334961 ;  /* 0x3fb8aa3b0a0a7820 */ /* 0x000fe20000410000 */
[----:B---3--:R-:W-:Y:S01]  /*acf0*/  FADD.FTZ R15, -R41, R15 ;  /* 0x0000000f290f7221 */ /* 0x008fe20000010100 */
[----:B------:R-:W-:Y:S02]  /*ad00*/  FMUL.FTZ R14, R14, 1.4426950216293334961 ;  /* 0x3fb8aa3b0e0e7820 */ /* 0x000fe40000410000 */
[----:B------:R-:W0:Y:S01]  /*ad10*/  MUFU.EX2 R11, R10 ;  /* 0x0000000a000b7308 */ /* 0x000e220000000800 */
[----:B------:R-:W-:-:S03]  /*ad20*/  FMUL.FTZ R16, R15, 1.4426950216293334961 ;  /* 0x3fb8aa3b0f107820 */ /* 0x000fc60000410000 */
[----:B------:R-:W1:Y:S04]  /*ad30*/  MUFU.EX2 R13, R13 ;  /* 0x0000000d000d7308 */ /* 0x000e680000000800 */
        /* <DEDUP_REMOVED lines=11> */
.L_x_1156:
[----:B------:R-:W-:Y:S01]  /*adf0*/  VIADDMNMX R13, R9, 0x80, R200, !PT ;  /* 0x00000080090d7846 */ /* 0x000fe200078001c8 */
[----:B------:R-:W-:Y:S01]  /*ae00*/  BSSY.RECONVERGENT B1, `(.L_x_1165) ;  /* 0x0000024000017945 */ /* 0x000fe20003800200 */
[----:B------:R-:W-:Y:S01]  /*ae10*/  LOP3.LUT R8, RZ, R3, RZ, 0x33, !PT ;  /* 0x00000003ff087212 */ /* 0x000fe200078e33ff */
[----:B------:R-:W-:-:S03]  /*ae20*/  IMAD.MOV.U32 R12, RZ, RZ, RZ ;  /* 0x000000ffff0c7224 */ /* 0x000fc600078e00ff */
[----:B------:R-:W-:-:S04]  /*ae30*/  IADD3 R13, PT, PT, -R4, R13, R8 ;  /* 0x0000000d040d7210 */ /* 0x000fc80007ffe108 */
[C---:B------:R-:W-:Y:S02]  /*ae40*/  LOP3.LUT R8, R13.reuse, 0x180, RZ, 0xc0, !PT ;  /* 0x000001800d087812 */ /* 0x040fe400078ec0ff */
[----:B------:R-:W-:Y:S02]  /*ae50*/  ISETP.GE.U32.AND P0, PT, R13, 0x180, PT ;  /* 0x000001800d00780c */ /* 0x000fe40003f06070 */
[----:B------:R-:W-:Y:S02]  /*ae60*/  ISETP.NE.AND P1, PT, R8, 0x180, PT ;  /* 0x000001800800780c */ /* 0x000fe40003f25270 */
[----:B------:R-:W-:-:S11]  /*ae70*/  MOV R8, R9 ;  /* 0x0000000900087202 */ /* 0x000fd60000000f00 */
[----:B------:R-:W-:Y:S05]  /*ae80*/  @!P1 BRA `(.L_x_1166) ;  /* 0x00000000006c9947 */ /* 0x000fea0003800000 */
[----:B------:R-:W-:Y:S01]  /*ae90*/  VIADD R15, R15, 0x420 ;  /* 0x000004200f0f7836 */ /* 0x000fe20000000000 */
[----:B------:R-:W-:Y:S01]  /*aea0*/  LEA.HI R8, R13, 0x1, RZ, 0x19 ;  /* 0x000000010d087811 */ /* 0x000fe200078fc8ff */
[----:B------:R-:W-:Y:S01]  /*aeb0*/  IMAD.MOV.U32 R12, RZ, RZ, RZ ;  /* 0x000000ffff0c7224 */ /* 0x000fe200078e00ff */
[----:B------:R-:W-:Y:S02]  /*aec0*/  IADD3 R17, P1, P2, R245, R10, R9 ;  /* 0x0000000af5117210 */ /* 0x000fe40007a3e009 */
[----:B------:R-:W-:Y:S02]  /*aed0*/  LEA R16, R16, R15, 0x18 ;  /* 0x0000000f10107211 */ /* 0x000fe400078ec0ff */
[----:B------:R-:W-:Y:S02]  /*aee0*/  LOP3.LUT R10, R8, 0x3, RZ, 0xc0, !PT ;  /* 0x00000003080a7812 */ /* 0x000fe400078ec0ff */
[----:B------:R-:W-:Y:S01]  /*aef0*/  IADD3.X R11, PT, PT, R6, R11, RZ, P1, P2 ;  /* 0x0000000b060b7210 */ /* 0x000fe20000fe44ff */
[----:B------:R-:W-:Y:S01]  /*af00*/  IMAD.IADD R13, R7, 0x1, R16 ;  /* 0x00000001070d7824 */ /* 0x000fe200078e0210 */
[----:B------:R-:W-:Y:S01]  /*af10*/  MOV R8, R9 ;  /* 0x0000000900087202 */ /* 0x000fe20000000f00 */
[----:B------:R-:W-:-:S07]  /*af20*/  IMAD.MOV R14, RZ, RZ, -R10 ;  /* 0x000000ffff0e7224 */ /* 0x000fce00078e0a0a */
.L_x_1167:
[----:B------:R-:W-:-:S06]  /*af30*/  MOV R10, R17 ;  /* 0x00000011000a7202 */ /* 0x000fcc0000000f00 */
[----:B------:R0:W2:Y:S01]  /*af40*/  LDG.E.U8 R10, desc[UR36][R10.64] ;  /* 0x000000240a0a7981 */ /* 0x0000a2000c1e1100 */
[----:B------:R-:W-:Y:S01]  /*af50*/  VIADD R14, R14, 0x1 ;  /* 0x000000010e0e7836 */ /* 0x000fe20000000000 */
[----:B------:R-:W-:Y:S02]  /*af60*/  IADD3 R17, P2, PT, R17, 0x80, RZ ;  /* 0x0000008011117810 */ /* 0x000fe40007f5e0ff */
[----:B------:R-:W-:-:S03]  /*af70*/  IADD3 R8, PT, PT, R8, 0x80, RZ ;  /* 0x0000008008087810 */ /* 0x000fc60007ffe0ff */
[----:B0-----:R-:W-:Y:S01]  /*af80*/  IMAD.X R11, RZ, RZ, R11, P2 ;  /* 0x000000ffff0b7224 */ /* 0x001fe200010e060b */
[----:B--2---:R-:W-:-:S13]  /*af90*/  ISETP.NE.AND P1, PT, R10, RZ, PT ;  /* 0x000000ff0a00720c */ /* 0x004fda0003f25270 */
        /* <DEDUP_REMOVED lines=10> */
.L_x_1166:
[----:B------:R-:W-:Y:S05]  /*b040*/  BSYNC.RECONVERGENT B1 ;  /* 0x0000000000017941 */ /* 0x000fea0003800200 */
.L_x_1165:
[----:B------:R-:W-:Y:S05]  /*b050*/  @!P0 BRA `(.L_x_1155) ;  /* 0x0000000000dc8947 */ /* 0x000fea0003800000 */
[----:B------:R-:W0:Y:S01]  /*b060*/  S2R R14, SR_CgaCtaId ;  /* 0x00000000000e7919 */ /* 0x000e220000008800 */
[----:B------:R-:W2:Y:S01]  /*b070*/  LDCU.64 UR4, c[0x0][0x420] ;  /* 0x00008400ff0477ac */ /* 0x000ea20008000a00 */
[----:B------:R-:W-:Y:S02]  /*b080*/  MOV R10, 0x400 ;  /* 0x00000400000a7802 */ /* 0x000fe40000000f00 */
[----:B------:R-:W-:-:S03]  /*b090*/  SHF.L.U32 R11, R4, 0x2, RZ ;  /* 0x00000002040b7819 */ /* 0x000fc600000006ff */
[----:B------:R-:W-:Y:S02]  /*b0a0*/  VIADD R13, R10, 0x420 ;  /* 0x000004200a0d7836 */ /* 0x000fe40000000000 */
[----:B------:R-:W-:Y:S01]  /*b0b0*/  IMAD R10, R8, 0x4, -R11 ;  /* 0x00000004080a7824 */ /* 0x000fe200078e0a0b */
[----:B--2---:R-:W-:-:S04]  /*b0c0*/  IADD3 R15, P0, P1, R245, UR4, R8 ;  /* 0x00000004f50f7c10 */ /* 0x004fc8000f91e008 */
[----:B------:R-:W-:Y:S02]  /*b0d0*/  IADD3 R15, P2, PT, R15, 0x100, RZ ;  /* 0x000001000f0f7810 */ /* 0x000fe40007f5e0ff */
[----:B------:R-:W-:-:S04]  /*b0e0*/  IADD3.X R11, PT, PT, R6, UR5, RZ, P0, P1 ;  /* 0x00000005060b7c10 */ /* 0x000fc800087e24ff */
[----:B------:R-:W-:Y:S02]  /*b0f0*/  IADD3.X R11, PT, PT, RZ, R11, RZ, P2, !PT ;  /* 0x0000000bff0b7210 */ /* 0x000fe400017fe4ff */
[----:B0-----:R-:W-:-:S04]  /*b100*/  LEA R13, R14, R13, 0x18 ;  /* 0x0000000d0e0d7211 */ /* 0x001fc800078ec0ff */
[----:B------:R-:W-:-:S07]  /*b110*/  IADD3 R13, PT, PT, R10, 0x400, R13 ;  /* 0x000004000a0d7810 */ /* 0x000fce0007ffe00d */
.L_x_1168:
[----:B------:R-:W-:-:S05]  /*b120*/  IMAD.MOV.U32 R10, RZ, RZ, R15 ;  /* 0x000000ffff0a7224 */ /* 0x000fca00078e000f */
[----:B------:R-:W2:Y:S04]  /*b130*/  LDG.E.U8 R17, desc[UR36][R10.64+-0x100] ;  /* 0xffff00240a117981 */ /* 0x000ea8000c1e1100 */
[----:B------:R-:W3:Y:S04]  /*b140*/  LDG.E.U8 R14, desc[UR36][R10.64+-0x80] ;  /* 0xffff80240a0e7981 */ /* 0x000ee8000c1e1100 */
[----:B------:R-:W4:Y:S04]  /*b150*/  LDG.E.U8 R15, desc[UR36][R10.64] ;  /* 0x000000240a0f7981 */ /* 0x000f28000c1e1100 */
[----:B------:R-:W4:Y:S01]  /*b160*/  LDG.E.U8 R16, desc[UR36][R10.64+0x80] ;  /* 0x000080240a107981 */ /* 0x000f22000c1e1100 */
[----:B------:R-:W-:-:S02]  /*b170*/  IADD3 R8, PT, PT, R8, 0x200, RZ ;  /* 0x0000020008087810 */ /* 0x000fc40007ffe0ff */
        /* <DEDUP_REMOVED lines=20> */
[----:B------:R-:W-:-:S02]  /*b2c0*/  IMAD.MOV.U32 R20, RZ, RZ, RZ ;  /* 0x000000ffff147224 */ /* 0x000fc400078e00ff */
[----:B------:R-:W-:Y:S01]  /*b2d0*/  @!P3 FMUL.FTZ R21, R21, 1.4426950216293334961 ;  /* 0x3fb8aa3b1515b820 */ /* 0x000fe20000410000 */
[----:B------:R-:W-:Y:S01]  /*b2e0*/  ISETP.GE.AND P0, PT, R8, R200, PT ;  /* 0x000000c80800720c */ /* 0x000fe20003f06270 */
        /* <DEDUP_REMOVED lines=9> */
[----:B------:R-:W-:Y:S02]  /*b380*/  IMAD.X R11, RZ, RZ, R11, P1 ;  /* 0x000000ffff0b7224 */ /* 0x000fe400008e060b */
[----:B---3--:R-:W-:Y:S01]  /*b390*/  FADD.FTZ R12, R17, R20 ;  /* 0x00000014110c7221 */ /* 0x008fe20000010000 */
[----:B------:R0:W-:Y:S02]  /*b3a0*/  STS [R13+0x200], R20 ;  /* 0x000200140d007388 */ /* 0x0001e40000000800 */
[----:B0-----:R-:W-:Y:S01]  /*b3b0*/  VIADD R13, R13, 0x800 ;  /* 0x000008000d0d7836 */ /* 0x001fe20000000000 */
[----:B------:R-:W-:Y:S06]  /*b3c0*/  @!P0 BRA `(.L_x_1168) ;  /* 0xfffffffc00548947 */ /* 0x000fec000383ffff */
.L_x_1155:
[----:B------:R-:W-:Y:S05]  /*b3d0*/  BSYNC.RECONVERGENT B0 ;  /* 0x0000000000007941 */ /* 0x000fea0003800200 */
.L_x_1154:
[----:B0-----:R-:W0:Y:S01]  /*b3e0*/  SHFL.BFLY PT, R11, R12, 0x10, 0x1f ;  /* 0x0e001f000c0b7f89 */ /* 0x001e2200000e0000 */
[C---:B------:R-:W-:Y:S01]  /*b3f0*/  ISETP.NE.AND P0, PT, R5.reuse, RZ, PT ;  /* 0x000000ff0500720c */ /* 0x040fe20003f05270 */
[----:B------:R-:W2:Y:S01]  /*b400*/  LDCU.U8 UR6, c[0x0][0x48c] ;  /* 0x00009180ff0677ac */ /* 0x000ea20008000000 */
[----:B------:R-:W-:Y:S02]  /*b410*/  ISETP.GT.U32.AND P1, PT, R5, 0x3, PT ;  /* 0x000000030500780c */ /* 0x000fe40003f24070 */
[----:B------:R-:W-:-:S09]  /*b420*/  SHF.R.U32.HI R5, RZ, 0x5, R3 ;  /* 0x00000005ff057819 */ /* 0x000fd20000011603 */
[----:B------:R-:W-:Y:S01]  /*b430*/  @!P0 LEA R0, R5, R0, 0x2 ;  /* 0x0000000005008211 */ /* 0x000fe200078e10ff */
[----:B--2---:R-:W-:Y:S01]  /*b440*/  UISETP.NE.AND UP0, UPT, UR6, URZ, UPT ;  /* 0x000000ff0600728c */ /* 0x004fe2000bf05270 */
        /* <DEDUP_REMOVED lines=11> */
[----:B------:R-:W-:-:S05]  /*b500*/  ISETP.GE.AND P0, PT, R9, R200, PT ;  /* 0x000000c80900720c */ /* 0x000fca0003f06270 */
[----:B------:R-:W0:Y:S04]  /*b510*/  @!P1 LDS R15, [R2+0x10] ;  /* 0x00001000020f9984 */ /* 0x000e280000000800 */
[----:B0-----:R-:W0:Y:S02]  /*b520*/  SHFL.BFLY PT, R8, R15, 0x2, 0x1f ;  /* 0x0c401f000f087f89 */ /* 0x001e2400000e0000 */
[----:B0-----:R-:W-:-:S05]  /*b530*/  FADD.FTZ R8, R8, R15 ;  /* 0x0000000f08087221 */ /* 0x001fca0000010000 */
[----:B------:R-:W0:Y:S02]  /*b540*/  SHFL.BFLY PT, R11, R8, 0x1, 0x1f ;  /* 0x0c201f00080b7f89 */ /* 0x000e2400000e0000 */
[----:B0-----:R-:W-:Y:S01]  /*b550*/  FADD.FTZ R12, R8, R11 ;  /* 0x0000000b080c7221 */ /* 0x001fe20000010000 */
[----:B------:R-:W-:-:S05]  /*b560*/  CS2R R10, SRZ ;  /* 0x00000000000a7805 */ /* 0x000fca000001ff00 */
[----:B------:R-:W0:Y:S02]  /*b570*/  SHFL.IDX PT, R12, R12, RZ, 0x1f ;  /* 0x00001fff0c0c7589 */ /* 0x000e2400000e0000 */
[----:B0-----:R-:W-:-:S04]  /*b580*/  FADD.FTZ R13, R12, 9.9999999747524270788e-07 ;  /* 0x358637bd0c0d7421 */ /* 0x001fc80000010000 */
[----:B------:R0:W2:Y:S01]  /*b590*/  MUFU.RCP R35, R13 ;  /* 0x0000000d00237308 */ /* 0x0000a20000001000 */
[----:B------:R-:W-:Y:S05]  /*b5a0*/  BRA.U !UP0, `(.L_x_1169) ;  /* 0x0000000108187547 */ /* 0x000fea000b800000 */
[----:B------:R-:W3:Y:S08]  /*b5b0*/  LDC R11, c[0x0][0x488] ;  /* 0x00012200ff0b7b82 */ /* 0x000ef00000000800 */
[----:B------:R-:W3:Y:S08]  /*b5c0*/  LDC R0, c[0x0][0x40c] ;  /* 0x00010300ff007b82 */ /* 0x000ef00000000800 */
[----:B0-----:R-:W0:Y:S01]  /*b5d0*/  LDC R13, c[0x0][0x3f4] ;  /* 0x0000fd00ff0d7b82 */ /* 0x001e220000000800 */
[----:B---3--:R-:W-:-:S04]  /*b5e0*/  IMAD R252, R252, R11, R0 ;  /* 0x0000000bfcfc7224 */ /* 0x008fc800078e0200 */
[----:B0-----:R-:W-:-:S05]  /*b5f0*/  IMAD R10, R252, R13, RZ ;  /* 0x0000000dfc0a7224 */ /* 0x001fca00078e02ff */
[----:B------:R-:W-:-:S07]  /*b600*/  SHF.R.S32.HI R11, RZ, 0x1f, R10 ;  /* 0x0000001fff0b7819 */ /* 0x000fce000001140a */
.L_x_1169:
[----:B------:R-:W-:Y:S04]  /*b610*/  BSSY.RECONVERGENT B0, `(.L_x_1170) ;  /* 0x0000154000007945 */ /* 0x000fe80003800200 */
[----:B------:R-:W-:Y:S05]  /*b620*/  @P0 BRA `(.L_x_1171) ;  /* 0x0000001400480947 */ /* 0x000fea0003800000 */
[----:B------:R-:W-:-:S09]  /*b630*/  UISETP.NE.AND UP0, UPT, UR6, URZ, UPT ;  /* 0x000000ff0600728c */ /* 0x000fd2000bf05270 */
[----:B------:R-:W-:Y:S05]  /*b640*/  BRA.U UP0, `(.L_x_1172) ;  /* 0x0000000900387547 */ /* 0x000fea000b800000 */
        /* <DEDUP_REMOVED lines=11> */
[----:B------:R-:W-:Y:S02]  /*b700*/  UIADD3 UR4, UPT, UPT, UR4, 0x420, URZ ;  /* 0x0000042004047890 */ /* 0x000fe4000fffe0ff */
[C---:B------:R-:W-:Y:S01]  /*b710*/  IMAD.SHL.U32 R2, R0.reuse, 0x80, RZ ;  /* 0x0000008000027824 */ /* 0x040fe200078e00ff */
[----:B------:R-:W-:-:S04]  /*b720*/  LOP3.LUT R0, R0, 0x3, RZ, 0xc0, !PT ;  /* 0x0000000300007812 */ /* 0x000fc800078ec0ff */
[----:B------:R-:W-:Y:S01]  /*b730*/  LOP3.LUT R2, R2, 0x180, RZ, 0xc0, !PT ;  /* 0x0000018002027812 */ /* 0x000fe200078ec0ff */
[----:B------:R-:W-:-:S03]  /*b740*/  IMAD.MOV R8, RZ, RZ, -R0 ;  /* 0x000000ffff087224 */ /* 0x000fc600078e0a00 */
[----:B------:R-:W-:Y:S01]  /*b750*/  IADD3 R9, PT, PT, R9, R2, RZ ;  /* 0x0000000209097210 */ /* 0x000fe20007ffe0ff */
[----:B---3--:R-:W-:-:S06]  /*b760*/  ULEA UR4, UR5, UR4, 0x18 ;  /* 0x0000000405047291 */ /* 0x008fcc000f8ec0ff */
[----:B------:R-:W-:-:S07]  /*b770*/  VIADD R0, R7, UR4 ;  /* 0x0000000407007c36 */ /* 0x000fce0008000000 */
.L_x_1175:
[----:B------:R-:W2:Y:S01]  /*b780*/  LDS R2, [R0] ;  /* 0x0000000000027984 */ /* 0x000ea20000000800 */
[----:B------:R-:W-:-:S05]  /*b790*/  VIADD R8, R8, 0x1 ;  /* 0x0000000108087836 */ /* 0x000fca0000000000 */
[----:B------:R-:W-:Y:S01]  /*b7a0*/  ISETP.NE.AND P0, PT, R8, RZ, PT ;  /* 0x000000ff0800720c */ /* 0x000fe20003f05270 */
[----:B--2---:R-:W-:-:S05]  /*b7b0*/  FMUL.FTZ R11, R2, R35 ;  /* 0x00000023020b7220 */ /* 0x004fca0000410000 */
[----:B------:R2:W-:Y:S02]  /*b7c0*/  STS [R0], R11 ;  /* 0x0000000b00007388 */ /* 0x0005e40000000800 */
[----:B--2---:R-:W-:-:S05]  /*b7d0*/  IADD3 R0, PT, PT, R0, 0x200, RZ ;  /* 0x0000020000007810 */ /* 0x004fca0007ffe0ff */
[----:B------:R-:W-:Y:S05]  /*b7e0*/  @P0 BRA `(.L_x_1175) ;  /* 0xfffffffc00e40947 */ /* 0x000fea000383ffff */
.L_x_1174:
[----:B------:R-:W-:Y:S05]  /*b7f0*/  BSYNC.RECONVERGENT B1 ;  /* 0x0000000000017941 */ /* 0x000fea0003800200 */
.L_x_1173:
[----:B------:R-:W-:Y:S05]  /*b800*/  @!P1 BRA `(.L_x_1171) ;  /* 0x0000001000d09947 */ /* 0x000fea0003800000 */
[----:B------:R-:W3:Y:S01]  /*b810*/  S2R R11, SR_CgaCtaId ;  /* 0x00000000000b7919 */ /* 0x000ee20000008800 */
[----:B------:R-:W-:Y:S01]  /*b820*/  IMAD.IADD R0, R200, 0x1, -R9 ;  /* 0x00000001c8007824 */ /* 0x000fe200078e0a09 */
[----:B------:R-:W-:Y:S01]  /*b830*/  MOV R2, 0x400 ;  /* 0x0000040000027802 */ /* 0x000fe20000000f00 */
[----:B------:R-:W-:Y:S01]  /*b840*/  BSSY.RECONVERGENT B1, `(.L_x_1176) ;  /* 0x000003f000017945 */ /* 0x000fe20003800200 */
[----:B------:R-:W-:Y:S02]  /*b850*/  PLOP3.LUT P0, PT, PT, PT, PT, 0x80, 0x8 ;  /* 0x000000000008781c */ /* 0x000fe40003f0f070 */
[----:B------:R-:W-:Y:S01]  /*b860*/  ISETP.GT.AND P1, PT, R0, 0x600, PT ;  /* 0x000006000000780c */ /* 0x000fe20003f24270 */
[----:B------:R-:W-:Y:S01]  /*b870*/  IMAD.SHL.U32 R0, R4, 0x4, RZ ;  /* 0x0000000404007824 */ /* 0x000fe200078e00ff */
[----:B------:R-:W-:-:S03]  /*b880*/  IADD3 R2, PT, PT, R2, 0x420, RZ ;  /* 0x0000042002027810 */ /* 0x000fc60007ffe0ff */
[----:B------:R-:W-:Y:S01]  /*b890*/  IMAD R0, R9, 0x4, -R0 ;  /* 0x0000000409007824 */ /* 0x000fe200078e0a00 */
[----:B---3--:R-:W-:-:S04]  /*b8a0*/  LEA R11, R11, R2, 0x18 ;  /* 0x000000020b0b7211 */ /* 0x008fc800078ec0ff */
[----:B------:R-:W-:-:S03]  /*b8b0*/  IADD3 R0, PT, PT, R0, 0x400, R11 ;  /* 0x0000040000007810 */ /* 0x000fc60007ffe00b */
[----:B------:R-:W-:Y:S05]  /*b8c0*/  @!P1 BRA `(.L_x_1177) ;  /* 0x0000000000d89947 */ /* 0x000fea0003800000 */
[----:B------:R-:W-:Y:S01]  /*b8d0*/  PLOP3.LUT P0, PT, PT, PT, PT, 0x8, 0x80 ;  /* 0x000000000080781c */ /* 0x000fe20003f0e170 */
[----:B------:R-:W-:-:S12]  /*b8e0*/  VIADD R34, R200, 0xfffffa00 ;  /* 0xfffffa00c8227836 */ /* 0x000fd80000000000 */
.L_x_1178:
[----:B------:R-:W2:Y:S01]  /*b8f0*/  LDS R2, [R0+-0x400] ;  /* 0xfffc000000027984 */ /* 0x000ea20000000800 */
[----:B------:R-:W-:-:S03]  /*b900*/  IADD3 R9, PT, PT, R9, 0x800, RZ ;  /* 0x0000080009097810 */ /* 0x000fc60007ffe0ff */
[----:B------:R-:W0:Y:S01]  /*b910*/  LDS R8, [R0+-0x200] ;  /* 0xfffe000000087984 */ /* 0x000e220000000800 */
[----:B------:R-:W-:-:S03]  /*b920*/  ISETP.GE.AND P1, PT, R9, R34, PT ;  /* 0x000000220900720c */ /* 0x000fc60003f26270 */
[----:B------:R-:W3:Y:S04]  /*b930*/  LDS R10, [R0] ;  /* 0x00000000000a7984 */ /* 0x000ee80000000800 */
[----:B------:R-:W4:Y:S04]  /*b940*/  LDS R12, [R0+0x200] ;  /* 0x00020000000c7984 */ /* 0x000f280000000800 */
[----:B------:R-:W1:Y:S04]  /*b950*/  LDS R14, [R0+0x400] ;  /* 0x00040000000e7984 */ /* 0x000e680000000800 */
        /* <DEDUP_REMOVED lines=14> */
[----:B-1----:R-:W-:-:S03]  /*ba40*/  FMUL.FTZ R19, R35, R14 ;  /* 0x0000000e23137220 */ /* 0x002fc60000410000 */
[----:B------:R-:W1:Y:S01]  /*ba50*/  LDS R33, [R0+0x1a00] ;  /* 0x001a000000217984 */ /* 0x000e620000000800 */
[----:B------:R-:W-:-:S03]  /*ba60*/  FMUL.FTZ R21, R35, R16 ;  /* 0x0000001023157220 */ /* 0x000fc60000410000 */
[----:B------:R2:W-:Y:S04]  /*ba70*/  STS [R0+-0x400], R11 ;  /* 0xfffc000b00007388 */ /* 0x0005e80000000800 */
[----:B------:R0:W-:Y:S01]  /*ba80*/  STS [R0+-0x200], R13 ;  /* 0xfffe000d00007388 */ /* 0x0001e20000000800 */
[----:B------:R-:W-:-:S03]  /*ba90*/  FMUL.FTZ R23, R35, R20 ;  /* 0x0000001423177220 */ /* 0x000fc60000410000 */
[----:B------:R0:W-:Y:S01]  /*baa0*/  STS [R0], R15 ;  /* 0x0000000f00007388 */ /* 0x0001e20000000800 */
[C---:B------:R-:W-:Y:S01]  /*bab0*/  FMUL.FTZ R25, R35.reuse, R22 ;  /* 0x0000001623197220 */ /* 0x040fe20000410000 */
[C---:B--2---:R-:W-:Y:S02]  /*bac0*/  FMUL.FTZ R11, R35.reuse, R18 ;  /* 0x00000012230b7220 */ /* 0x044fe40000410000 */
[----:B------:R4:W-:Y:S01]  /*bad0*/  STS [R0+0x200], R17 ;  /* 0x0002001100007388 */ /* 0x0009e20000000800 */
[C---:B------:R-:W-:Y:S01]  /*bae0*/  FMUL.FTZ R27, R35.reuse, R24 ;  /* 0x00000018231b7220 */ /* 0x040fe20000410000 */
[C---:B------:R-:W-:Y:S02]  /*baf0*/  FMUL.FTZ R29, R35.reuse, R26 ;  /* 0x0000001a231d7220 */ /* 0x040fe40000410000 */
[----:B------:R-:W-:Y:S01]  /*bb00*/  STS [R0+0x400], R19 ;  /* 0x0004001300007388 */ /* 0x000fe20000000800 */
[----:B0-----:R-:W-:-:S03]  /*bb10*/  FMUL.FTZ R13, R35, R28 ;  /* 0x0000001c230d7220 */ /* 0x001fc60000410000 */
[----:B------:R-:W-:Y:S01]  /*bb20*/  STS [R0+0x600], R21 ;  /* 0x0006001500007388 */ /* 0x000fe20000000800 */
[----:B------:R-:W-:-:S03]  /*bb30*/  FMUL.FTZ R15, R35, R30 ;  /* 0x0000001e230f7220 */ /* 0x000fc60000410000 */
[----:B------:R-:W-:Y:S01]  /*bb40*/  STS [R0+0x800], R11 ;  /* 0x0008000b00007388 */ /* 0x000fe20000000800 */
[----:B---3--:R-:W-:-:S03]  /*bb50*/  FMUL.FTZ R31, R35, R31 ;  /* 0x0000001f231f7220 */ /* 0x008fc60000410000 */
[----:B------:R-:W-:Y:S01]  /*bb60*/  STS [R0+0xa00], R23 ;  /* 0x000a001700007388 */ /* 0x000fe20000000800 */
[----:B----4-:R-:W-:-:S03]  /*bb70*/  FMUL.FTZ R17, R35, R32 ;  /* 0x0000002023117220 */ /* 0x010fc60000410000 */
[----:B------:R-:W-:Y:S01]  /*bb80*/  STS [R0+0xc00], R25 ;  /* 0x000c001900007388 */ /* 0x000fe20000000800 */
[----:B-1----:R-:W-:-:S03]  /*bb90*/  FMUL.FTZ R33, R35, R33 ;  /* 0x0000002123217220 */ /* 0x002fc60000410000 */
        /* <DEDUP_REMOVED lines=9> */
.L_x_1177:
[----:B------:R-:W-:Y:S05]  /*bc30*/  BSYNC.RECONVERGENT B1 ;  /* 0x0000000000017941 */ /* 0x000fea0003800200 */
.L_x_1176:
[----:B------:R-:W-:Y:S01]  /*bc40*/  IMAD.IADD R2, R200, 0x1, -R9 ;  /* 0x00000001c8027824 */ /* 0x000fe200078e0a09 */
[----:B------:R-:W-:Y:S04]  /*bc50*/  BSSY.RECONVERGENT B1, `(.L_x_1179) ;  /* 0x000001e000017945 */ /* 0x000fe80003800200 */
[----:B------:R-:W-:-:S13]  /*bc60*/  ISETP.GT.AND P1, PT, R2, 0x200, PT ;  /* 0x000002000200780c */ /* 0x000fda0003f24270 */
[----:B------:R-:W-:Y:S05]  /*bc70*/  @!P1 BRA `(.L_x_1180) ;  /* 0x00000000006c9947 */ /* 0x000fea0003800000 */
[----:B------:R-:W2:Y:S01]  /*bc80*/  LDS R2, [R0+-0x400] ;  /* 0xfffc000000027984 */ /* 0x000ea20000000800 */
[----:B------:R-:W-:Y:S02]  /*bc90*/  PLOP3.LUT P0, PT, PT, PT, PT, 0x8, 0x80 ;  /* 0x000000000080781c */ /* 0x000fe40003f0e170 */
[----:B------:R-:W-:Y:S01]  /*bca0*/  IADD3 R9, PT, PT, R9, 0x400, RZ ;  /* 0x0000040009097810 */ /* 0x000fe20007ffe0ff */
[----:B------:R-:W0:Y:S04]  /*bcb0*/  LDS R8, [R0+-0x200] ;  /* 0xfffe000000087984 */ /* 0x000e280000000800 */
[----:B------:R-:W3:Y:S04]  /*bcc0*/  LDS R10, [R0] ;  /* 0x00000000000a7984 */ /* 0x000ee80000000800 */
[----:B------:R-:W4:Y:S04]  /*bcd0*/  LDS R12, [R0+0x200] ;  /* 0x00020000000c7984 */ /* 0x000f280000000800 */
[----:B------:R-:W1:Y:S04]  /*bce0*/  LDS R14, [R0+0x400] ;  /* 0x00040000000e7984 */ /* 0x000e680000000800 */
        /* <DEDUP_REMOVED lines=10> */
[----:B-1----:R-:W-:-:S03]  /*bd90*/  FMUL.FTZ R19, R35, R14 ;  /* 0x0000000e23137220 */ /* 0x002fc60000410000 */
[----:B------:R-:W-:Y:S01]  /*bda0*/  STS [R0+0x200], R17 ;  /* 0x0002001100007388 */ /* 0x000fe20000000800 */
[----:B------:R-:W-:-:S03]  /*bdb0*/  FMUL.FTZ R21, R35, R16 ;  /* 0x0000001023157220 */ /* 0x000fc60000410000 */
[----:B------:R-:W-:Y:S01]  /*bdc0*/  STS [R0+0x400], R19 ;  /* 0x0004001300007388 */ /* 0x000fe20000000800 */
[----:B------:R-:W-:-:S03]  /*bdd0*/  FMUL.FTZ R23, R35, R18 ;  /* 0x0000001223177220 */ /* 0x000fc60000410000 */
[----:B------:R-:W-:Y:S01]  /*bde0*/  STS [R0+0x600], R21 ;  /* 0x0006001500007388 */ /* 0x000fe20000000800 */
[----:B------:R-:W-:-:S03]  /*bdf0*/  FMUL.FTZ R25, R35, R20 ;  /* 0x0000001423197220 */ /* 0x000fc60000410000 */
[----:B------:R-:W-:Y:S04]  /*be00*/  STS [R0+0x800], R23 ;  /* 0x0008001700007388 */ /* 0x000fe80000000800 */
[----:B------:R0:W-:Y:S02]  /*be10*/  STS [R0+0xa00], R25 ;  /* 0x000a001900007388 */ /* 0x0001e40000000800 */
[----:B0-----:R-:W-:-:S07]  /*be20*/  VIADD R0, R0, 0x1000 ;  /* 0x0000100000007836 */ /* 0x001fce0000000000 */
.L_x_1180:
[----:B------:R-:W-:Y:S05]  /*be30*/  BSYNC.RECONVERGENT B1 ;  /* 0x0000000000017941 */ /* 0x000fea0003800200 */
.L_x_1179:
[----:B------:R-:W-:-:S13]  /*be40*/  ISETP.LT.OR P0, PT, R9, R200, P0 ;  /* 0x000000c80900720c */ /* 0x000fda0000701670 */
[----:B------:R-:W-:Y:S05]  /*be50*/  @!P0 BRA `(.L_x_1171) ;  /* 0x0000000c003c8947 */ /* 0x000fea0003800000 */
[----:B------:R-:W2:Y:S04]  /*be60*/  LDS R2, [R0+-0x400] ;  /* 0xfffc000000027984 */ /* 0x000ea80000000800 */
[----:B------:R-:W3:Y:S04]  /*be70*/  LDS R8, [R0+-0x200] ;  /* 0xfffe000000087984 */ /* 0x000ee80000000800 */
[----:B------:R-:W0:Y:S04]  /*be80*/  LDS R10, [R0] ;  /* 0x00000000000a7984 */ /* 0x000e280000000800 */
[----:B------:R-:W4:Y:S01]  /*be90*/  LDS R12, [R0+0x200] ;  /* 0x00020000000c7984 */ /* 0x000f220000000800 */
[-C--:B--2---:R-:W-:Y:S01]  /*bea0*/  FMUL.FTZ R9, R2, R35.reuse ;  /* 0x0000002302097220 */ /* 0x084fe20000410000 */
[----:B---3--:R-:W-:-:S04]  /*beb0*/  FMUL.FTZ R11, R8, R35 ;  /* 0x00000023080b7220 */ /* 0x008fc80000410000 */
[----:B------:R3:W-:Y:S01]  /*bec0*/  STS [R0+-0x400], R9 ;  /* 0xfffc000900007388 */ /* 0x0007e20000000800 */
[----:B0-----:R-:W-:-:S03]  /*bed0*/  FMUL.FTZ R13, R10, R35 ;  /* 0x000000230a0d7220 */ /* 0x001fc60000410000 */
[----:B------:R3:W-:Y:S01]  /*bee0*/  STS [R0+-0x200], R11 ;  /* 0xfffe000b00007388 */ /* 0x0007e20000000800 */
[----:B----4-:R-:W-:-:S03]  /*bef0*/  FMUL.FTZ R15, R12, R35 ;  /* 0x000000230c0f7220 */ /* 0x010fc60000410000 */
[----:B------:R3:W-:Y:S04]  /*bf00*/  STS [R0], R13 ;  /* 0x0000000d00007388 */ /* 0x0007e80000000800 */
[----:B------:R3:W-:Y:S01]  /*bf10*/  STS [R0+0x200], R15 ;  /* 0x0002000f00007388 */ /* 0x0007e20000000800 */
[----:B------:R-:W-:Y:S05]  /*bf20*/  BRA `(.L_x_1171) ;  /* 0x0000000c00087947 */ /* 0x000fea0003800000 */
.L_x_1172:
        /* <DEDUP_REMOVED lines=9> */
[----:B------:R-:W3:Y:S01]  /*bfc0*/  LDCU.64 UR8, c[0x0][0x480] ;  /* 0x00009000ff0877ac */ /* 0x000ee20008000a00 */
[----:B------:R-:W-:Y:S02]  /*bfd0*/  LEA.HI R0, R0, 0x1, RZ, 0x19 ;  /* 0x0000000100007811 */ /* 0x000fe400078fc8ff */
[----:B------:R-:W-:Y:S01]  /*bfe0*/  IADD3 R17, P1, PT, R9, R10, RZ ;  /* 0x0000000a09117210 */ /* 0x000fe20007f3e0ff */
[----:B------:R-:W-:Y:S02]  /*bff0*/  UMOV UR4, 0x400 ;  /* 0x0000040000047882 */ /* 0x000fe40000000000 */
[C---:B------:R-:W-:Y:S01]  /*c000*/  IMAD.SHL.U32 R2, R0.reuse, 0x80, RZ ;  /* 0x0000008000027824 */ /* 0x040fe200078e00ff */
[----:B------:R-:W-:Y:S01]  /*c010*/  UIADD3 UR4, UPT, UPT, UR4, 0x420, URZ ;  /* 0x0000042004047890 */ /* 0x000fe2000fffe0ff */
[----:B------:R-:W-:Y:S02]  /*c020*/  LOP3.LUT R0, R0, 0x3, RZ, 0xc0, !PT ;  /* 0x0000000300007812 */ /* 0x000fe400078ec0ff */
[----:B------:R-:W-:-:S02]  /*c030*/  IADD3.X R8, PT, PT, RZ, R11, RZ, P1, !PT ;  /* 0x0000000bff087210 */ /* 0x000fc40000ffe4ff */
[----:B------:R-:W-:-:S05]  /*c040*/  LOP3.LUT R2, R2, 0x180, RZ, 0xc0, !PT ;  /* 0x0000018002027812 */ /* 0x000fca00078ec0ff */
[----:B------:R-:W-:Y:S01]  /*c050*/  IMAD.IADD R9, R9, 0x1, R2 ;  /* 0x0000000109097824 */ /* 0x000fe200078e0202 */
[----:B---3--:R-:W-:Y:S01]  /*c060*/  LEA R14, P1, R17, UR8, 0x2 ;  /* 0x00000008110e7c11 */ /* 0x008fe2000f8210ff */
[----:B------:R-:W-:-:S03]  /*c070*/  IMAD.MOV R2, RZ, RZ, -R0 ;  /* 0x000000ffff027224 */ /* 0x000fc600078e0a00 */
[----:B------:R-:W-:Y:S01]  /*c080*/  LEA.HI.X R17, R17, UR9, R8, 0x2, P1 ;  /* 0x0000000911117c11 */ /* 0x000fe200088f1408 */
[----:B0-----:R-:W-:-:S06]  /*c090*/  ULEA UR4, UR5, UR4, 0x18 ;  /* 0x0000000405047291 */ /* 0x001fcc000f8ec0ff */
[----:B------:R-:W-:-:S07]  /*c0a0*/  IADD3 R0, PT, PT, R7, UR4, RZ ;  /* 0x0000000407007c10 */ /* 0x000fce000fffe0ff */
.L_x_1183:
[----:B------:R-:W2:Y:S01]  /*c0b0*/  LDS R8, [R0] ;  /* 0x0000000000087984 */ /* 0x000ea20000000800 */
[----:B------:R-:W-:Y:S01]  /*c0c0*/  IMAD.MOV.U32 R12, RZ, RZ, R14 ;  /* 0x000000ffff0c7224 */ /* 0x000fe200078e000e */
[----:B------:R-:W-:Y:S01]  /*c0d0*/  IADD3 R2, PT, PT, R2, 0x1, RZ ;  /* 0x0000000102027810 */ /* 0x000fe20007ffe0ff */
[----:B------:R-:W-:Y:S01]  /*c0e0*/  IMAD.MOV.U32 R13, RZ, RZ, R17 ;  /* 0x000000ffff0d7224 */ /* 0x000fe200078e0011 */
[----:B------:R-:W-:Y:S02]  /*c0f0*/  IADD3 R14, P2, PT, R14, 0x200, RZ ;  /* 0x000002000e0e7810 */ /* 0x000fe40007f5e0ff */
[----:B------:R-:W-:-:S03]  /*c100*/  ISETP.NE.AND P1, PT, R2, RZ, PT ;  /* 0x000000ff0200720c */ /* 0x000fc60003f25270 */
[----:B------:R-:W-:Y:S02]  /*c110*/  IMAD.X R17, RZ, RZ, R17, P2 ;  /* 0x000000ffff117224 */ /* 0x000fe400010e0611 */
[----:B--2---:R-:W-:-:S05]  /*c120*/  FMUL.FTZ R15, R8, R35 ;  /* 0x00000023080f7220 */ /* 0x004fca0000410000 */
[----:B------:R-:W-:Y:S04]  /*c130*/  STG.E desc[UR36][R12.64], R15 ;  /* 0x0000000f0c007986 */ /* 0x000fe8000c101924 */
[----:B------:R0:W-:Y:S02]  /*c140*/  STS [R0], R15 ;  /* 0x0000000f00007388 */ /* 0x0001e40000000800 */
[----:B0-----:R-:W-:Y:S01]  /*c150*/  VIADD R0, R0, 0x200 ;  /* 0x0000020000007836 */ /* 0x001fe20000000000 */
[----:B------:R-:W-:Y:S06]  /*c160*/  @P1 BRA `(.L_x_1183) ;  /* 0xfffffffc00d01947 */ /* 0x000fec000383ffff */
.L_x_1182:
[----:B------:R-:W-:Y:S05]  /*c170*/  BSYNC.RECONVERGENT B1 ;  /* 0x0000000000017941 */ /* 0x000fea0003800200 */
.L_x_1181:
[----:B------:R-:W-:Y:S05]  /*c180*/  @!P0 BRA `(.L_x_1171) ;  /* 0x0000000800708947 */ /* 0x000fea0003800000 */
[----:B------:R-:W0:Y:S01]  /*c190*/  S2R R13, SR_CgaCtaId ;  /* 0x00000000000d7919 */ /* 0x000e220000008800 */
[----:B------:R-:W3:Y:S01]  /*c1a0*/  LDCU.64 UR4, c[0x0][0x480] ;  /* 0x00009000ff0477ac */ /* 0x000ee20008000a00 */
[----:B------:R-:W-:Y:S01]  /*c1b0*/  IADD3 R2, P0, PT, R9, R10, RZ ;  /* 0x0000000a09027210 */ /* 0x000fe20007f1e0ff */
[----:B------:R-:W-:Y:S01]  /*c1c0*/  IMAD.IADD R8, R200, 0x1, -R9 ;  /* 0x00000001c8087824 */ /* 0x000fe200078e0a09 */
[----:B------:R-:W-:Y:S01]  /*c1d0*/  MOV R0, 0x400 ;  /* 0x0000040000007802 */ /* 0x000fe20000000f00 */
[----:B------:R-:W-:Y:S01]  /*c1e0*/  BSSY.RECONVERGENT B1, `(.L_x_1184) ;  /* 0x0000058000017945 */ /* 0x000fe20003800200 */
[----:B------:R-:W-:Y:S02]  /*c1f0*/  IADD3.X R11, PT, PT, RZ, R11, RZ, P0, !PT ;  /* 0x0000000bff0b7210 */ /* 0x000fe400007fe4ff */
[----:B------:R-:W-:Y:S02]  /*c200*/  ISETP.GT.AND P1, PT, R8, 0x600, PT ;  /* 0x000006000800780c */ /* 0x000fe40003f24270 */
[----:B---3--:R-:W-:-:S04]  /*c210*/  LEA R10, P0, R2, UR4, 0x2 ;  /* 0x00000004020a7c11 */ /* 0x008fc8000f8010ff */
[----:B------:R-:W-:Y:S01]  /*c220*/  LEA.HI.X R11, R2, UR5, R11, 0x2, P0 ;  /* 0x00000005020b7c11 */ /* 0x000fe200080f140b */
[----:B------:R-:W-:Y:S01]  /*c230*/  VIADD R2, R0, 0x420 ;  /* 0x0000042000027836 */ /* 0x000fe20000000000 */
[----:B------:R-:W-:Y:S02]  /*c240*/  SHF.L.U32 R0, R4, 0x2, RZ ;  /* 0x0000000204007819 */ /* 0x000fe400000006ff */
[----:B------:R-:W-:-:S03]  /*c250*/  IADD3 R10, P0, PT, R10, 0x400, RZ ;  /* 0x000004000a0a7810 */ /* 0x000fc60007f1e0ff */
[----:B------:R-:W-:Y:S01]  /*c260*/  IMAD R0, R9, 0x4, -R0 ;  /* 0x0000000409007824 */ /* 0x000fe200078e0a00 */
[----:B0-----:R-:W-:Y:S01]  /*c270*/  LEA R13, R13, R2, 0x18 ;  /* 0x000000020d0d7211 */ /* 0x001fe200078ec0ff */
[----:B------:R-:W-:Y:S01]  /*c280*/  IMAD.X R11, RZ, RZ, R11, P0 ;  /* 0x000000ffff0b7224 */ /* 0x000fe200000e060b */
[----:B------:R-:W-:Y:S02]  /*c290*/  PLOP3.LUT P0, PT, PT, PT, PT, 0x80, 0x8 ;  /* 0x000000000008781c */ /* 0x000fe40003f0f070 */
[----:B------:R-:W-:Y:S01]  /*c2a0*/  IADD3 R0, PT, PT, R0, 0x400, R13 ;  /* 0x0000040000007810 */ /* 0x000fe20007ffe00d */
[----:B------:R-:W-:Y:S10]  /*c2b0*/  @!P1 BRA `(.L_x_1185) ;  /* 0x0000000400289947 */ /* 0x000ff40003800000 */
[----:B------:R-:W-:Y:S02]  /*c2c0*/  PLOP3.LUT P0, PT, PT, PT, PT, 0x8, 0x80 ;  /* 0x000000000080781c */ /* 0x000fe40003f0e170 */
[----:B------:R-:W-:-:S11]  /*c2d0*/  IADD3 R32, PT, PT, R200, -0x600, RZ ;  /* 0xfffffa00c8207810 */ /* 0x000fd60007ffe0ff */
.L_x_1186:
[----:B------:R-:W2:Y:S01]  /*c2e0*/  LDS R2, [R0+-0x400] ;  /* 0xfffc000000027984 */ /* 0x000ea20000000800 */
[----:B------:R-:W-:-:S03]  /*c2f0*/  VIADD R9, R9, 0x800 ;  /* 0x0000080009097836 */ /* 0x000fc60000000000 */
[----:B------:R-:W0:Y:S02]  /*c300*/  LDS R8, [R0+-0x200] ;  /* 0xfffe000000087984 */ /* 0x000e240000000800 */
[----:B------:R-:W-:Y:S02]  /*c310*/  ISETP.GE.AND P2, PT, R9, R32, PT ;  /* 0x000000200900720c */ /* 0x000fe40003f46270 */
[----:B------:R-:W3:Y:S04]  /*c320*/  LDS R12, [R0] ;  /* 0x00000000000c7984 */ /* 0x000ee80000000800 */
[----:B------:R-:W-:Y:S04]  /*c330*/  LDS R24, [R0+0xc00] ;  /* 0x000c000000187984 */ /* 0x000fe80000000800 */
[----:B------:R-:W4:Y:S04]  /*c340*/  LDS R14, [R0+0x200] ;  /* 0x00020000000e7984 */ /* 0x000f280000000800 */
[----:B------:R-:W-:Y:S04]  /*c350*/  LDS R22, [R0+0xa00] ;  /* 0x000a000000167984 */ /* 0x000fe80000000800 */
[----:B------:R-:W-:Y:S04]  /*c360*/  LDS R26, [R0+0xe00] ;  /* 0x000e0000001a7984 */ /* 0x000fe80000000800 */
        /* <DEDUP_REMOVED lines=8> */
[----:B------:R-:W-:Y:S04]  /*c3f0*/  LDS R28, [R0+0x1200] ;  /* 0x00120000001c7984 */ /* 0x000fe80000000800 */
[----:B------:R-:W0:Y:S01]  /*c400*/  LDS R29, [R0+0x1400] ;  /* 0x00140000001d7984 */ /* 0x000e220000000800 */
[----:B----4-:R-:W-:-:S03]  /*c410*/  FMUL.FTZ R19, R35, R14 ;  /* 0x0000000e23137220 */ /* 0x010fc60000410000 */
[----:B------:R-:W-:Y:S04]  /*c420*/  LDS R30, [R0+0x1600] ;  /* 0x00160000001e7984 */ /* 0x000fe80000000800 */
[----:B------:R-:W3:Y:S04]  /*c430*/  LDS R31, [R0+0x1800] ;  /* 0x00180000001f7984 */ /* 0x000ee80000000800 */
        /* <DEDUP_REMOVED lines=10> */
[----:B------:R1:W-:Y:S01]  /*c4e0*/  STS [R0], R17 ;  /* 0x0000001100007388 */ /* 0x0003e20000000800 */
[----:B----4-:R-:W-:-:S03]  /*c4f0*/  FMUL.FTZ R13, R35, R22 ;  /* 0x00000016230d7220 */ /* 0x010fc60000410000 */
[----:B------:R-:W-:Y:S04]  /*c500*/  STG.E desc[UR36][R10.64+0xc00], R15 ;  /* 0x000c000f0a007986 */ /* 0x000fe8000c101924 */
[----:B------:R2:W-:Y:S01]  /*c510*/  STS [R0+0xc00], R15 ;  /* 0x000c000f00007388 */ /* 0x0005e20000000800 */
[C---:B0-----:R-:W-:Y:S01]  /*c520*/  FMUL.FTZ R29, R35.reuse, R29 ;  /* 0x0000001d231d7220 */ /* 0x041fe20000410000 */
[C---:B-1----:R-:W-:Y:S02]  /*c530*/  FMUL.FTZ R17, R35.reuse, R26 ;  /* 0x0000001a23117220 */ /* 0x042fe40000410000 */
[----:B------:R-:W-:Y:S04]  /*c540*/  STG.E desc[UR36][R10.64+0x200], R19 ;  /* 0x000200130a007986 */ /* 0x000fe8000c101924 */
[----:B------:R0:W-:Y:S01]  /*c550*/  STS [R0+0x200], R19 ;  /* 0x0002001300007388 */ /* 0x0001e20000000800 */
[C---:B---3--:R-:W-:Y:S01]  /*c560*/  FMUL.FTZ R31, R35.reuse, R31 ;  /* 0x0000001f231f7220 */ /* 0x048fe20000410000 */
[C---:B--2---:R-:W-:Y:S01]  /*c570*/  FMUL.FTZ R15, R35.reuse, R2 ;  /* 0x00000002230f7220 */ /* 0x044fe20000410000 */
[----:B------:R-:W-:Y:S01]  /*c580*/  IADD3 R2, P1, PT, R10, 0x2000, RZ ;  /* 0x000020000a027810 */ /* 0x000fe20007f3e0ff */
[----:B------:R-:W-:Y:S04]  /*c590*/  STG.E desc[UR36][R10.64+0xa00], R13 ;  /* 0x000a000d0a007986 */ /* 0x000fe8000c101924 */
[----:B------:R1:W-:Y:S01]  /*c5a0*/  STS [R0+0xa00], R13 ;  /* 0x000a000d00007388 */ /* 0x0003e20000000800 */
[----:B0-----:R-:W-:-:S03]  /*c5b0*/  FMUL.FTZ R19, R35, R28 ;  /* 0x0000001c23137220 */ /* 0x001fc60000410000 */
[----:B------:R-:W-:Y:S04]  /*c5c0*/  STG.E desc[UR36][R10.64+0xe00], R17 ;  /* 0x000e00110a007986 */ /* 0x000fe8000c101924 */
[----:B------:R0:W-:Y:S01]  /*c5d0*/  STS [R0+0xe00], R17 ;  /* 0x000e001100007388 */ /* 0x0001e20000000800 */
[----:B-1----:R-:W-:-:S03]  /*c5e0*/  FMUL.FTZ R13, R35, R30 ;  /* 0x0000001e230d7220 */ /* 0x002fc60000410000 */
[----:B------:R-:W-:Y:S04]  /*c5f0*/  STG.E desc[UR36][R10.64+0x400], R21 ;  /* 0x000400150a007986 */ /* 0x000fe8000c101924 */
[----:B------:R-:W-:Y:S01]  /*c600*/  STS [R0+0x400], R21 ;  /* 0x0004001500007388 */ /* 0x000fe20000000800 */
[----:B0-----:R-:W-:-:S03]  /*c610*/  IMAD.X R17, RZ, RZ, R11, P1 ;  /* 0x000000ffff117224 */ /* 0x001fc600008e060b */
        /* <DEDUP_REMOVED lines=17> */
[----:B-1----:R-:W-:Y:S01]  /*c730*/  IADD3 R0, PT, PT, R0, 0x2000, RZ ;  /* 0x0000200000007810 */ /* 0x002fe20007ffe0ff */
[----:B------:R-:W-:Y:S01]  /*c740*/  IMAD.MOV.U32 R11, RZ, RZ, R17 ;  /* 0x000000ffff0b7224 */ /* 0x000fe200078e0011 */
[----:B------:R-:W-:Y:S06]  /*c750*/  @!P2 BRA `(.L_x_1186) ;  /* 0xfffffff800e0a947 */ /* 0x000fec000383ffff */
.L_x_1185:
[----:B------:R-:W-:Y:S05]  /*c760*/  BSYNC.RECONVERGENT B1 ;  /* 0x0000000000017941 */ /* 0x000fea0003800200 */
.L_x_1184:
[----:B------:R-:W-:Y:S01]  /*c770*/  IADD3 R2, PT, PT, R200, -R9, RZ ;  /* 0x80000009c8027210 */ /* 0x000fe20007ffe0ff */
        /* <DEDUP_REMOVED lines=21> */
[----:B-1----:R-:W-:-:S03]  /*c8d0*/  FMUL.FTZ R21, R35, R16 ;  /* 0x0000001023157220 */ /* 0x002fc60000410000 */
[----:B------:R0:W-:Y:S01]  /*c8e0*/  STS [R0+-0x200], R15 ;  /* 0xfffe000f00007388 */ /* 0x0001e20000000800 */
[----:B------:R-:W-:-:S03]  /*c8f0*/  FMUL.FTZ R23, R35, R18 ;  /* 0x0000001223177220 */ /* 0x000fc60000410000 */
[----:B------:R-:W-:Y:S01]  /*c900*/  STG.E desc[UR36][R10.64], R17 ;  /* 0x000000110a007986 */ /* 0x000fe2000c101924 */
[----:B------:R-:W-:-:S03]  /*c910*/  FMUL.FTZ R25, R35, R20 ;  /* 0x0000001423197220 */ /* 0x000fc60000410000 */
[----:B------:R-:W-:Y:S01]  /*c920*/  STS [R0], R17 ;  /* 0x0000001100007388 */ /* 0x000fe20000000800 */
[----:B0-----:R-:W-:Y:S02]  /*c930*/  IMAD.X R15, RZ, RZ, R11, P1 ;  /* 0x000000ffff0f7224 */ /* 0x001fe400008e060b */
[----:B------:R-:W-:Y:S01]  /*c940*/  FMUL.FTZ R13, R35, R22 ;  /* 0x00000016230d7220 */ /* 0x000fe20000410000 */
        /* <DEDUP_REMOVED lines=12> */
[----:B------:R-:W-:-:S07]  /*ca10*/  IMAD.MOV.U32 R11, RZ, RZ, R15 ;  /* 0x000000ffff0b7224 */ /* 0x000fce00078e000f */
.L_x_1188:
[----:B------:R-:W-:Y:S05]  /*ca20*/  BSYNC.RECONVERGENT B1 ;  /* 0x0000000000017941 */ /* 0x000fea0003800200 */
.L_x_1187:
[----:B------:R-:W-:-:S13]  /*ca30*/  ISETP.LT.OR P0, PT, R9, R200, P0 ;  /* 0x000000c80900720c */ /* 0x000fda0000701670 */
        /* <DEDUP_REMOVED lines=17> */
.L_x_1171:
[----:B------:R-:W-:Y:S05]  /*cb50*/  BSYNC.RECONVERGENT B0 ;  /* 0x0000000000007941 */ /* 0x000fea0003800200 */
.L_x_1170:
[----:B------:R-:W-:Y:S01]  /*cb60*/  IADD3 R20, PT, PT, R200, -0x1, RZ ;  /* 0xffffffffc8147810 */ /* 0x000fe20007ffe0ff */
[----:B------:R-:W4:Y:S01]  /*cb70*/  LDCU UR5, c[0x0][0x40c] ;  /* 0x00008180ff0577ac */ /* 0x000f220008000800 */
[----:B------:R-:W1:Y:S01]  /*cb80*/  S2UR UR6, SR_CgaCtaId ;  /* 0x00000000000679c3 */ /* 0x000e620000008800 */
[----:B------:R-:W-:Y:S01]  /*cb90*/  LOP3.LUT R2, R7, 0x7c, RZ, 0xc0, !PT ;  /* 0x0000007c07027812 */ /* 0x000fe200078ec0ff */
[----:B------:R-:W-:Y:S01]  /*cba0*/  BSSY.RECONVERGENT B0, `(.L_x_1189) ;  /* 0x000001a000007945 */ /* 0x000fe20003800200 */
[----:B0--3--:R-:W-:Y:S01]  /*cbb0*/  SHF.R.S32.HI R9, RZ, 0x1f, R20 ;  /* 0x0000001fff097819 */ /* 0x009fe20000011414 */
[----:B------:R-:W-:Y:S01]  /*cbc0*/  UMOV UR4, 0x400 ;  /* 0x0000040000047882 */ /* 0x000fe20000000000 */
[----:B------:R-:W-:Y:S02]  /*cbd0*/  SHF.L.U32 R7, R3, 0x4, RZ ;  /* 0x0000000403077819 */ /* 0x000fe400000006ff */
[----:B------:R-:W-:Y:S02]  /*cbe0*/  CS2R R10, SRZ ;  /* 0x00000000000a7805 */ /* 0x000fe4000001ff00 */
[----:B------:R-:W-:-:S02]  /*cbf0*/  LEA.HI R9, R9, R20, RZ, 0x2 ;  /* 0x0000001409097211 */ /* 0x000fc400078f10ff */
[----:B------:R-:W-:Y:S02]  /*cc00*/  LOP3.LUT R7, R7, 0x1f0, RZ, 0xc0, !PT ;  /* 0x000001f007077812 */ /* 0x000fe400078ec0ff */
[----:B------:R-:W-:-:S05]  /*cc10*/  LOP3.LUT R9, R9, 0xfffffffc, RZ, 0xc0, !PT ;  /* 0xfffffffc09097812 */ /* 0x000fca00078ec0ff */
[----:B------:R-:W-:Y:S01]  /*cc20*/  IMAD.IADD R22, R20, 0x1, -R9 ;  /* 0x0000000114167824 */ /* 0x000fe200078e0a09 */
[----:B------:R-:W-:Y:S01]  /*cc30*/  CS2R R8, SRZ ;  /* 0x0000000000087805 */ /* 0x000fe2000001ff00 */
[----:B----4-:R-:W-:Y:S01]  /*cc40*/  IMAD.U32 R44, RZ, RZ, UR5 ;  /* 0x00000005ff2c7e24 */ /* 0x010fe2000f8e00ff */
[----:B------:R-:W-:Y:S02]  /*cc50*/  UIADD3 UR5, UPT, UPT, UR4, 0x220, URZ ;  /* 0x0000022004057890 */ /* 0x000fe4000fffe0ff */
[----:B------:R-:W-:Y:S02]  /*cc60*/  ISETP.NE.AND P0, PT, R5, R22, PT ;  /* 0x000000160500720c */ /* 0x000fe40003f05270 */
[----:B-1----:R-:W-:Y:S02]  /*cc70*/  ULEA UR5, UR6, UR5, 0x18 ;  /* 0x0000000506057291 */ /* 0x002fe4000f8ec0ff */
[----:B------:R-:W-:-:S13]  /*cc80*/  ISETP.NE.OR P0, PT, R44, RZ, P0 ;  /* 0x000000ff2c00720c */ /* 0x000fda0000705670 */
[----:B------:R-:W-:Y:S05]  /*cc90*/  @P0 BRA `(.L_x_1190) ;  /* 0x0000000000280947 */ /* 0x000fea0003800000 */
[----:B------:R-:W0:Y:S01]  /*cca0*/  LDCU.64 UR8, c[0x0][0x3b0] ;  /* 0x00007600ff0877ac */ /* 0x000e220008000a00 */
[----:B------:R-:W-:Y:S01]  /*ccb0*/  IMAD.MOV.U32 R11, RZ, RZ, RZ ;  /* 0x000000ffff0b7224 */ /* 0x000fe200078e00ff */
[----:B0-----:R-:W-:-:S04]  /*ccc0*/  UISETP.NE.U32.AND UP0, UPT, UR8, URZ, UPT ;  /* 0x000000ff0800728c */ /* 0x001fc8000bf05070 */
[----:B------:R-:W-:-:S09]  /*ccd0*/  UISETP.NE.AND.EX UP0, UPT, UR9, URZ, UPT, UP0 ;  /* 0x000000ff0900728c */ /* 0x000fd2000bf05300 */
[----:B------:R-:W-:Y:S05]  /*cce0*/  BRA.U !UP0, `(.L_x_1191) ;  /* 0x0000000108107547 */ /* 0x000fea000b800000 */
[----:B------:R-:W0:Y:S01]  /*ccf0*/  LDC.64 R8, c[0x0][0x3b0] ;  /* 0x0000ec00ff087b82 */ /* 0x000e220000000a00 */
[----:B------:R-:W-:-:S04]  /*cd00*/  IMAD R11, R251, 0x80, R2 ;  /* 0x00000080fb0b7824 */ /* 0x000fc800078e0202 */
[----:B0-----:R-:W-:-:S06]  /*cd10*/  IMAD.WIDE.U32 R8, R11, 0x4, R8 ;  /* 0x000000040b087825 */ /* 0x001fcc00078e0008 */
[----:B------:R-:W5:Y:S02]  /*cd20*/  LDG.E.128 R8, desc[UR36][R8.64] ;  /* 0x0000002408087981 */ /* 0x000f64000c1e1d00 */
.L_x_1191:
[----:B-----5:R0:W-:Y:S02]  /*cd30*/  STS.128 [R7+UR5], R8 ;  /* 0x0000000807007988 */ /* 0x0201e40008000c05 */
.L_x_1190:
[----:B------:R-:W-:Y:S05]  /*cd40*/  BSYNC.RECONVERGENT B0 ;  /* 0x0000000000007941 */ /* 0x000fea0003800200 */
.L_x_1189:
[----:B------:R-:W1:Y:S01]  /*cd50*/  LDCU UR7, c[0x0][0x3f4] ;  /* 0x00007e80ff0777ac */ /* 0x000e620008000800 */
[----:B------:R-:W3:Y:S01]  /*cd60*/  LDC.64 R18, c[0x0][0x3c0] ;  /* 0x0000f000ff127b82 */ /* 0x000ee20000000a00 */
[C---:B------:R-:W-:Y:S01]  /*cd70*/  IADD3 R30, PT, PT, R5.reuse, R4, RZ ;  /* 0x00000004051e7210 */ /* 0x040fe20007ffe0ff */
[----:B------:R-:W-:Y:S01]  /*cd80*/  BSSY.RECONVERGENT B0, `(.L_x_1192) ;  /* 0x0000087000007945 */ /* 0x000fe20003800200 */
[----:B------:R-:W-:Y:S01]  /*cd90*/  UIADD3 UR4, UPT, UPT, UR4, 0x420, URZ ;  /* 0x0000042004047890 */ /* 0x000fe2000fffe0ff */
[----:B------:R-:W-:Y:S01]  /*cda0*/  CS2R R14, SRZ ;  /* 0x00000000000e7805 */ /* 0x000fe2000001ff00 */
[----:B------:R-:W4:Y:S02]  /*cdb0*/  LDCU UR12, c[0x0][0x40c] ;  /* 0x00008180ff0c77ac */ /* 0x000f240008000800 */
[----:B------:R-:W-:Y:S01]  /*cdc0*/  ULEA UR4, UR6, UR4, 0x18 ;  /* 0x0000000406047291 */ /* 0x000fe2000f8ec0ff */
[----:B------:R-:W0:Y:S05]  /*cdd0*/  LDCU.64 UR10, c[0x0][0x3c8] ;  /* 0x00007900ff0a77ac */ /* 0x000e2a0008000a00 */
[----:B------:R-:W-:-:S02]  /*cde0*/  LEA R23, R5, UR4, 0x2 ;  /* 0x0000000405177c11 */ /* 0x000fc4000f8e10ff */
[----:B-1----:R-:W-:Y:S01]  /*cdf0*/  VIMNMX R21, PT, PT, R20, UR7, PT ;  /* 0x0000000714157c48 */ /* 0x002fe2000bfe0100 */
[--C-:B------:R-:W-:Y:S02]  /*ce00*/  IMAD R17, R249, UR7, R2.reuse ;  /* 0x00000007f9117c24 */ /* 0x100fe4000f8e0202 */
[----:B------:R-:W-:Y:S01]  /*ce10*/  IMAD R13, R250, UR7, R2 ;  /* 0x00000007fa0d7c24 */ /* 0x000fe2000f8e0202 */
[----:B------:R-:W-:Y:S01]  /*ce20*/  BAR.SYNC.DEFER_BLOCKING 0x0 ;  /* 0x0000000000007b1d */ /* 0x000fe20000010000 */
[----:B------:R-:W-:Y:S01]  /*ce30*/  ISETP.GE.AND P0, PT, R30, R21, PT ;  /* 0x000000151e00720c */ /* 0x000fe20003f06270 */
[----:B---3--:R-:W-:-:S04]  /*ce40*/  IMAD.WIDE R16, R17, 0x4, R18 ;  /* 0x0000000411107825 */ /* 0x008fc800078e0212 */
[----:B------:R-:W-:Y:S01]  /*ce50*/  IMAD.WIDE R18, R13, 0x4, R18 ;  /* 0x000000040d127825 */ /* 0x000fe200078e0212 */
[----:B------:R-:W-:-:S07]  /*ce60*/  CS2R R12, SRZ ;  /* 0x00000000000c7805 */ /* 0x000fce000001ff00 */
[----:B0---4-:R-:W-:Y:S05]  /*ce70*/  @P0 BRA `(.L_x_1193) ;  /* 0x0000000400dc0947 */ /* 0x011fea0003800000 */
[----:B------:R-:W0:Y:S01]  /*ce80*/  LDC R28, c[0x0][0x3f8] ;  /* 0x0000fe00ff1c7b82 */ /* 0x000e220000000800 */
[----:B------:R-:W-:Y:S01]  /*ce90*/  VIADD R24, R30, 0x4 ;  /* 0x000000041e187836 */ /* 0x000fe20000000000 */
[----:B------:R-:W-:Y:S01]  /*cea0*/  LOP3.LUT R14, RZ, R4, RZ, 0x33, !PT ;  /* 0x00000004ff0e7212 */ /* 0x000fe200078e33ff */
[----:B------:R-:W-:Y:S03]  /*ceb0*/  BSSY.RECONVERGENT B1, `(.L_x_1194) ;  /* 0x000002d000017945 */ /* 0x000fe60003800200 */
[----:B------:R-:W-:Y:S02]  /*cec0*/  VIMNMX R0, PT, PT, R21, R24, !PT ;  /* 0x0000001815007248 */ /* 0x000fe40007fe0100 */
[----:B------:R-:W1:Y:S02]  /*ced0*/  LDC.64 R12, c[0x0][0x458] ;  /* 0x00011600ff0c7b82 */ /* 0x000e640000000a00 */
[----:B------:R-:W-:Y:S01]  /*cee0*/  IADD3 R25, PT, PT, -R5, R0, R14 ;  /* 0x0000000005197210 */ /* 0x000fe20007ffe10e */
[----:B------:R-:W-:Y:S01]  /*cef0*/  IMAD.MOV.U32 R0, RZ, RZ, R30 ;  /* 0x000000ffff007224 */ /* 0x000fe200078e001e */
[----:B------:R-:W-:-:S02]  /*cf00*/  CS2R R14, SRZ ;  /* 0x00000000000e7805 */ /* 0x000fc4000001ff00 */
[----:B------:R-:W-:Y:S01]  /*cf10*/  LOP3.LUT P0, RZ, R25, 0x4, RZ, 0xc0, !PT ;  /* 0x0000000419ff7812 */ /* 0x000fe2000780c0ff */
[----:B0-----:R-:W-:Y:S02]  /*cf20*/  IMAD R27, R246, R28, R251 ;  /* 0x0000001cf61b7224 */ /* 0x001fe400078e02fb */
[----:B------:R-:W-:-:S03]  /*cf30*/  IMAD R49, R28, UR7, RZ ;  /* 0x000000071c317c24 */ /* 0x000fc6000f8e02ff */
[----:B------:R-:W-:-:S05]  /*cf40*/  LEA R27, R27, R2, 0x7 ;  /* 0x000000021b1b7211 */ /* 0x000fca00078e38ff */
[----:B-1----:R-:W-:Y:S01]  /*cf50*/  IMAD.WIDE R26, R27, 0x4, R12 ;  /* 0x000000041b1a7825 */ /* 0x002fe200078e020c */
[----:B------:R-:W-:Y:S01]  /*cf60*/  CS2R R12, SRZ ;  /* 0x00000000000c7805 */ /* 0x000fe2000001ff00 */
[----:B------:R-:W-:Y:S06]  /*cf70*/  @P0 BRA `(.L_x_1195) ;  /* 0x0000000000800947 */ /* 0x000fec0003800000 */
[----:B------:R-:W0:Y:S01]  /*cf80*/  LDCU.64 UR8, c[0x0][0x3c8] ;  /* 0x00007900ff0877ac */ /* 0x000e220008000a00 */
[----:B------:R-:W-:-:S04]  /*cf90*/  IADD3 R0, P0, PT, R245, R30, RZ ;  /* 0x0000001ef5007210 */ /* 0x000fc80007f1e0ff */
[----:B------:R-:W-:Y:S02]  /*cfa0*/  IADD3.X R13, PT, PT, RZ, R6, RZ, P0, !PT ;  /* 0x00000006ff0d7210 */ /* 0x000fe400007fe4ff */
[----:B0-----:R-:W-:-:S04]  /*cfb0*/  LEA R14, P0, R0, UR8, 0x2 ;  /* 0x00000008000e7c11 */ /* 0x001fc8000f8010ff */
[----:B------:R-:W-:-:S05]  /*cfc0*/  LEA.HI.X R15, R0, UR9, R13, 0x2, P0 ;  /* 0x00000009000f7c11 */ /* 0x000fca00080f140d */
[----:B------:R-:W3:Y:S01]  /*cfd0*/  LDG.E R14, desc[UR36][R14.64] ;  /* 0x000000240e0e7981 */ /* 0x000ee2000c1e1900 */
[----:B------:R-:W-:Y:S01]  /*cfe0*/  IMAD.SHL.U32 R29, R30, 0x80, RZ ;  /* 0x000000801e1d7824 */ /* 0x000fe200078e00ff */
[----:B------:R-:W-:Y:S01]  /*cff0*/  ISETP.NE.AND P0, PT, R44, RZ, PT ;  /* 0x000000ff2c00720c */ /* 0x000fe20003f05270 */
[----:B---3--:R-:W-:-:S05]  /*d000*/  IMAD R0, R49, R14, RZ ;  /* 0x0000000e31007224 */ /* 0x008fca00078e02ff */
[----:B------:R-:W-:Y:S02]  /*d010*/  LEA R13, R0, R29, 0x7 ;  /* 0x0000001d000d7211 */ /* 0x000fe400078e38ff */
[----:B------:R0:W1:Y:S03]  /*d020*/  LDS R0, [R23] ;  /* 0x0000000017007984 */ /* 0x0000660000000800 */
[----:B------:R-:W-:-:S05]  /*d030*/  IMAD.WIDE R12, R13, 0x4, R18 ;  /* 0x000000040d0c7825 */ /* 0x000fca00078e0212 */
[----:B--2---:R0:W5:Y:S01]  /*d040*/  LDG.E.128 R32, desc[UR36][R12.64] ;  /* 0x000000240c207981 */ /* 0x004162000c1e1d00 */
[----:B------:R-:W-:Y:S05]  /*d050*/  @P0 BRA `(.L_x_1196) ;  /* 0x0000000000340947 */ /* 0x000fea0003800000 */
[----:B------:R-:W-:Y:S01]  /*d060*/  ISETP.NE.AND P1, PT, R201, RZ, PT ;  /* 0x000000ffc900720c */ /* 0x000fe20003f25270 */
[----:B0-----:R-:W0:-:S12]  /*d070*/  LDS.128 R12, [R7+UR5] ;  /* 0x00000005070c7984 */ /* 0x001e180008000c00 */
[----:B------:R-:W2:Y:S01]  /*d080*/  @P1 LDG.E.128 R36, desc[UR36][R26.64] ;  /* 0x000000241a241981 */ /* 0x000ea2000c1e1d00 */
[----:B0----5:R-:W-:Y:S01]  /*d090*/  FADD.FTZ R32, R32, R12 ;  /* 0x0000000c20207221 */ /* 0x021fe20000010000 */
[----:B------:R-:W-:Y:S01]  /*d0a0*/  FADD.FTZ R33, R33, R13 ;  /* 0x0000000d21217221 */ /* 0x000fe20000010000 */
[----:B------:R-:W-:Y:S01]  /*d0b0*/  FADD.FTZ R34, R34, R14 ;  /* 0x0000000e22227221 */ /* 0x000fe20000010000 */
[----:B------:R-:W-:Y:S01]  /*d0c0*/  FADD.FTZ R35, R35, R15 ;  /* 0x0000000f23237221 */ /* 0x000fe20000010000 */
[----:B------:R-:W-:-:S04]  /*d0d0*/  IMAD.WIDE.U32 R12, R29, 0x4, R16 ;  /* 0x000000041d0c7825 */ /* 0x000fc800078e0010 */
[----:B--2---:R-:W-:Y:S01]  /*d0e0*/  @P1 FMUL.FTZ R32, R32, R36 ;  /* 0x0000002420201220 */ /* 0x004fe20000410000 */
[----:B------:R-:W-:Y:S01]  /*d0f0*/  @P1 FMUL.FTZ R33, R33, R37 ;  /* 0x0000002521211220 */ /* 0x000fe20000410000 */
[----:B------:R-:W-:Y:S01]  /*d100*/  @P1 FMUL.FTZ R34, R34, R38 ;  /* 0x0000002622221220 */ /* 0x000fe20000410000 */
[----:B------:R-:W-:-:S05]  /*d110*/  @P1 FMUL.FTZ R35, R35, R39 ;  /* 0x0000002723231220 */ /* 0x000fca0000410000 */
[----:B------:R2:W-:Y:S02]  /*d120*/  STG.E.128 desc[UR36][R12.64], R32 ;  /* 0x000000200c007986 */ /* 0x0005e4000c101d24 */
.L_x_1196:
[C---:B012--5:R-:W-:Y:S01]  /*d130*/  FFMA.FTZ R12, R0.reuse, R32, RZ ;  /* 0x00000020000c7223 */ /* 0x067fe200000100ff */
[C---:B------:R-:W-:Y:S01]  /*d140*/  FFMA.FTZ R13, R0.reuse, R33, RZ ;  /* 0x00000021000d7223 */ /* 0x040fe200000100ff */
[C---:B------:R-:W-:Y:S01]  /*d150*/  FFMA.FTZ R14, R0.reuse, R34, RZ ;  /* 0x00000022000e7223 */ /* 0x040fe200000100ff */
[----:B------:R-:W-:Y:S01]  /*d160*/  FFMA.FTZ R15, R0, R35, RZ ;  /* 0x00000023000f7223 */ /* 0x000fe200000100ff */
[----:B------:R-:W-:-:S07]  /*d170*/  IMAD.MOV.U32 R0, RZ, RZ, R24 ;  /* 0x000000ffff007224 */ /* 0x000fce00078e0018 */
.L_x_1195:
[----:B------:R-:W-:Y:S05]  /*d180*/  BSYNC.RECONVERGENT B1 ;  /* 0x0000000000017941 */ /* 0x000fea0003800200 */
.L_x_1194:
[----:B------:R-:W-:-:S13]  /*d190*/  ISETP.GE.U32.AND P0, PT, R25, 0x4, PT ;  /* 0x000000041900780c */ /* 0x000fda0003f06070 */
[----:B------:R-:W-:Y:S05]  /*d1a0*/  @!P0 BRA `(.L_x_1193) ;  /* 0x0000000400108947 */ /* 0x000fea0003800000 */
[----:B------:R-:W-:Y:S01]  /*d1b0*/  SHF.L.U32 R25, R4, 0x2, RZ ;  /* 0x0000000204197819 */ /* 0x000fe200000006ff */
[----:B------:R-:W-:Y:S01]  /*d1c0*/  IMAD.U32 R31, RZ, RZ, UR4 ;  /* 0x00000004ff1f7e24 */ /* 0x000fe2000f8e00ff */
[----:B------:R-:W-:Y:S01]  /*d1d0*/  ISETP.NE.AND P1, PT, R44, RZ, PT ;  /* 0x000000ff2c00720c */ /* 0x000fe20003f25270 */
[C---:B------:R-:W-:Y:S01]  /*d1e0*/  IMAD.SHL.U32 R33, R0.reuse, 0x80, RZ ;  /* 0x0000008000217824 */ /* 0x040fe200078e00ff */
[----:B------:R-:W-:Y:S02]  /*d1f0*/  LEA R24, R0, -R25, 0x2 ;  /* 0x8000001900187211 */ /* 0x000fe400078e10ff */
[----:B------:R-:W-:Y:S02]  /*d200*/  SHF.L.U32 R32, R49, 0x7, RZ ;  /* 0x0000000731207819 */ /* 0x000fe400000006ff */
[----:B------:R-:W-:-:S07]  /*d210*/  IADD3 R31, PT, PT, R24, 0x10, R31 ;  /* 0x00000010181f7810 */ /* 0x000fce0007ffe01f */
.L_x_1200:
[----:B------:R-:W-:Y:S02]  /*d220*/  IADD3 R24, P0, PT, R245, R0, RZ ;  /* 0x00000000f5187210 */ /* 0x000fe40007f1e0ff */
[----:B------:R-:W-:-:S03]  /*d230*/  ISETP.NE.AND P2, PT, R201, RZ, PT ;  /* 0x000000ffc900720c */ /* 0x000fc60003f45270 */
[----:B------:R-:W-:Y:S01]  /*d240*/  IMAD.X R25, RZ, RZ, R6, P0 ;  /* 0x000000ffff197224 */ /* 0x000fe200000e0606 */
[----:B------:R-:W-:-:S04]  /*d250*/  LEA R28, P0, R24, UR10, 0x2 ;  /* 0x0000000a181c7c11 */ /* 0x000fc8000f8010ff */
[----:B------:R-:W-:-:S05]  /*d260*/  LEA.HI.X R29, R24, UR11, R25, 0x2, P0 ;  /* 0x0000000b181d7c11 */ /* 0x000fca00080f1419 */
[----:B------:R-:W3:Y:S02]  /*d270*/  LDG.E R24, desc[UR36][R28.64] ;  /* 0x000000241c187981 */ /* 0x000ee4000c1e1900 */
[----:B---3--:R-:W-:-:S04]  /*d280*/  IMAD R25, R24, R32, R33 ;  /* 0x0000002018197224 */ /* 0x008fc800078e0221 */
[----:B------:R-:W-:-:S05]  /*d290*/  IMAD.WIDE R24, R25, 0x4, R18 ;  /* 0x0000000419187825 */ /* 0x000fca00078e0212 */
[----:B-----5:R0:W5:Y:S01]  /*d2a0*/  LDG.E.128 R36, desc[UR36][R24.64] ;  /* 0x0000002418247981 */ /* 0x020162000c1e1d00 */
[----:B------:R-:W-:Y:S04]  /*d2b0*/  BSSY.RECONVERGENT B1, `(.L_x_1197) ;  /* 0x000000e000017945 */ /* 0x000fe80003800200 */
[----:B------:R-:W-:Y:S05]  /*d2c0*/  @P1 BRA `(.L_x_1198) ;  /* 0x0000000000301947 */ /* 0x000fea0003800000 */
[----:B------:R-:W3:Y:S01]  /*d2d0*/  @P2 LDG.E.128 R44, desc[UR36][R26.64] ;  /* 0x000000241a2c2981 */ /* 0x000ee2000c1e1d00 */
[----:B0-----:R-:W-:-:S03]  /*d2e0*/  IMAD.WIDE.U32 R24, R33, 0x4, R16 ;  /* 0x0000000421187825 */ /* 0x001fc600078e0010 */
[----:B------:R-:W0:Y:S02]  /*d2f0*/  LDS.128 R40, [R7+UR5] ;  /* 0x0000000507287984 */ /* 0x000e240008000c00 */
[----:B0----5:R-:W-:Y:S01]  /*d300*/  FADD.FTZ R36, R36, R40 ;  /* 0x0000002824247221 */ /* 0x021fe20000010000 */
[----:B------:R-:W-:Y:S01]  /*d310*/  FADD.FTZ R37, R37, R41 ;  /* 0x0000002925257221 */ /* 0x000fe20000010000 */
[----:B------:R-:W-:Y:S01]  /*d320*/  FADD.FTZ R38, R38, R42 ;  /* 0x0000002a26267221 */ /* 0x000fe20000010000 */
[----:B------:R-:W-:Y:S01]  /*d330*/  FADD.FTZ R39, R39, R43 ;  /* 0x0000002b27277221 */ /* 0x000fe20000010000 */
[----:B---3--:R-:W-:Y:S01]  /*d340*/  @P2 FMUL.FTZ R36, R36, R44 ;  /* 0x0000002c24242220 */ /* 0x008fe20000410000 */
[----:B------:R-:W-:Y:S01]  /*d350*/  @P2 FMUL.FTZ R37, R37, R45 ;  /* 0x0000002d25252220 */ /* 0x000fe20000410000 */
[----:B------:R-:W-:Y:S01]  /*d360*/  @P2 FMUL.FTZ R38, R38, R46 ;  /* 0x0000002e26262220 */ /* 0x000fe20000410000 */
[----:B------:R-:W-:-:S05]  /*d370*/  @P2 FMUL.FTZ R39, R39, R47 ;  /* 0x0000002f27272220 */ /* 0x000fca0000410000 */
[----:B------:R1:W-:Y:S02]  /*d380*/  STG.E.128 desc[UR36][R24.64], R36 ;  /* 0x0000002418007986 */ /* 0x0003e4000c101d24 */
.L_x_1198:
[----:B------:R-:W-:Y:S05]  /*d390*/  BSYNC.RECONVERGENT B1 ;  /* 0x0000000000017941 */ /* 0x000fea0003800200 */
.L_x_1197:
[----:B------:R-:W0:Y:S04]  /*d3a0*/  LDG.E R28, desc[UR36][R28.64+0x10] ;  /* 0x000010241c1c7981 */ /* 0x000e28000c1e1900 */
[----:B--2---:R-:W2:Y:S01]  /*d3b0*/  LDS R35, [R31+-0x10] ;  /* 0xfffff0001f237984 */ /* 0x004ea20000000800 */
[----:B01----:R-:W-:-:S05]  /*d3c0*/  IMAD R24, R49, R28, RZ ;  /* 0x0000001c31187224 */ /* 0x003fca00078e02ff */
[----:B------:R-:W-:-:S05]  /*d3d0*/  LEA R24, R24, R33, 0x7 ;  /* 0x0000002118187211 */ /* 0x000fca00078e38ff */
[----:B------:R-:W-:-:S04]  /*d3e0*/  VIADD R25, R24, 0x200 ;  /* 0x0000020018197836 */ /* 0x000fc80000000000 */
[----:B------:R-:W-:-:S05]  /*d3f0*/  IMAD.WIDE R24, R25, 0x4, R18 ;  /* 0x0000000419187825 */ /* 0x000fca00078e0212 */
[----:B------:R0:W5:Y:S01]  /*d400*/  LDG.E.128 R40, desc[UR36][R24.64] ;  /* 0x0000002418287981 */ /* 0x000162000c1e1d00 */
[----:B------:R-:W-:Y:S01]  /*d410*/  MOV R44, UR12 ;  /* 0x0000000c002c7c02 */ /* 0x000fe20008000f00 */
[C---:B--2--5:R-:W-:Y:S01]  /*d420*/  FFMA.FTZ R36, R35.reuse, R36, R12 ;  /* 0x0000002423247223 */ /* 0x064fe2000001000c */
[C---:B------:R-:W-:Y:S01]  /*d430*/  FFMA.FTZ R34, R35.reuse, R37, R13 ;  /* 0x0000002523227223 */ /* 0x040fe2000001000d */
[C---:B------:R-:W-:Y:S01]  /*d440*/  FFMA.FTZ R29, R35.reuse, R38, R14 ;  /* 0x00000026231d7223 */ /* 0x040fe2000001000e */
[----:B------:R-:W-:Y:S01]  /*d450*/  ISETP.NE.AND P1, PT, R44, RZ, PT ;  /* 0x000000ff2c00720c */ /* 0x000fe20003f25270 */
[----:B------:R-:W-:-:S12]  /*d460*/  FFMA.FTZ R28, R35, R39, R15 ;  /* 0x00000027231c7223 */ /* 0x000fd8000001000f */
[----:B0-----:R-:W-:Y:S05]  /*d470*/  @P1 BRA `(.L_x_1199) ;  /* 0x0000000000341947 */ /* 0x001fea0003800000 */
[----:B------:R-:W2:Y:S01]  /*d480*/  @P2 LDG.E.128 R12, desc[UR36][R26.64] ;  /* 0x000000241a0c2981 */ /* 0x000ea2000c1e1d00 */
[----:B------:R-:W-:-:S03]  /*d490*/  VIADD R25, R33, 0x200 ;  /* 0x0000020021197836 */ /* 0x000fc60000000000 */
[----:B------:R-:W0:Y:S02]  /*d4a0*/  LDS.128 R52, [R7+UR5] ;  /* 0x0000000507347984 */ /* 0x000e240008000c00 */
[----:B0-----:R-:W-:Y:S01]  /*d4b0*/  FADD.FTZ R40, R52, R40 ;  /* 0x0000002834287221 */ /* 0x001fe20000010000 */
[----:B------:R-:W-:Y:S01]  /*d4c0*/  FADD.FTZ R41, R53, R41 ;  /* 0x0000002935297221 */ /* 0x000fe20000010000 */
[----:B------:R-:W-:Y:S01]  /*d4d0*/  FADD.FTZ R42, R54, R42 ;  /* 0x0000002a362a7221 */ /* 0x000fe20000010000 */
[----:B------:R-:W-:Y:S01]  /*d4e0*/  FADD.FTZ R43, R55, R43 ;  /* 0x0000002b372b7221 */ /* 0x000fe20000010000 */
[----:B--2---:R-:W-:Y:S01]  /*d4f0*/  @P2 FMUL.FTZ R40, R40, R12 ;  /* 0x0000000c28282220 */ /* 0x004fe20000410000 */
[----:B------:R-:W-:Y:S01]  /*d500*/  @P2 FMUL.FTZ R41, R41, R13 ;  /* 0x0000000d29292220 */ /* 0x000fe20000410000 */
[----:B------:R-:W-:Y:S01]  /*d510*/  @P2 FMUL.FTZ R42, R42, R14 ;  /* 0x0000000e2a2a2220 */ /* 0x000fe20000410000 */
[----:B------:R-:W-:Y:S01]  /*d520*/  @P2 FMUL.FTZ R43, R43, R15 ;  /* 0x0000000f2b2b2220 */ /* 0x000fe20000410000 */
[----:B------:R-:W-:-:S05]  /*d530*/  IMAD.WIDE.U32 R12, R25, 0x4, R16 ;  /* 0x00000004190c7825 */ /* 0x000fca00078e0010 */
[----:B------:R0:W-:Y:S02]  /*d540*/  STG.E.128 desc[UR36][R12.64], R40 ;  /* 0x000000280c007986 */ /* 0x0001e4000c101d24 */
.L_x_1199:
[----:B------:R1:W0:Y:S01]  /*d550*/  LDS R15, [R31] ;  /* 0x000000001f0f7984 */ /* 0x0002220000000800 */
[----:B------:R-:W-:Y:S01]  /*d560*/  IADD3 R0, PT, PT, R0, 0x8, RZ ;  /* 0x0000000800007810 */ /* 0x000fe20007ffe0ff */
[----:B------:R-:W-:-:S03]  /*d570*/  VIADD R33, R33, 0x400 ;  /* 0x0000040021217836 */ /* 0x000fc60000000000 */
[----:B------:R-:W-:Y:S02]  /*d580*/  ISETP.GE.AND P0, PT, R0, R21, PT ;  /* 0x000000150000720c */ /* 0x000fe40003f06270 */
[----:B-1----:R-:W-:Y:S01]  /*d590*/  IADD3 R31, PT, PT, R31, 0x20, RZ ;  /* 0x000000201f1f7810 */ /* 0x002fe20007ffe0ff */
[C---:B0-----:R-:W-:Y:S01]  /*d5a0*/  FFMA.FTZ R12, R15.reuse, R40, R36 ;  /* 0x000000280f0c7223 */ /* 0x041fe20000010024 */
[C---:B------:R-:W-:Y:S01]  /*d5b0*/  FFMA.FTZ R13, R15.reuse, R41, R34 ;  /* 0x000000290f0d7223 */ /* 0x040fe20000010022 */
[C---:B------:R-:W-:Y:S01]  /*d5c0*/  FFMA.FTZ R14, R15.reuse, R42, R29 ;  /* 0x0000002a0f0e7223 */ /* 0x040fe2000001001d */
[----:B------:R-:W-:-:S07]  /*d5d0*/  FFMA.FTZ R15, R15, R43, R28 ;  /* 0x0000002b0f0f7223 */ /* 0x000fce000001001c */
[----:B------:R-:W-:Y:S05]  /*d5e0*/  @!P0 BRA `(.L_x_1200) ;  /* 0xfffffffc000c8947 */ /* 0x000fea000383ffff */
.L_x_1193:
[----:B------:R-:W-:Y:S05]  /*d5f0*/  BSYNC.RECONVERGENT B0 ;  /* 0x0000000000007941 */ /* 0x000fea0003800200 */
.L_x_1192:
[----:B------:R-:W-:Y:S01]  /*d600*/  ISETP.GE.AND P0, PT, R30, R20, PT ;  /* 0x000000141e00720c */ /* 0x000fe20003f06270 */
[----:B------:R-:W0:Y:S01]  /*d610*/  LDCU UR8, c[0x0][0x40c] ;  /* 0x00008180ff0877ac */ /* 0x000e220008000800 */
[----:B------:R-:W-:Y:S01]  /*d620*/  BSSY.RECONVERGENT B0, `(.L_x_1201) ;  /* 0x00000cd000007945 */ /* 0x000fe20003800200 */
[----:B------:R-:W1:Y:S10]  /*d630*/  LDCU.64 UR10, c[0x0][0x3c8] ;  /* 0x00007900ff0a77ac */ /* 0x000e740008000a00 */
[----:B------:R-:W-:Y:S05]  /*d640*/  @P0 BRA `(.L_x_1202) ;  /* 0x0000000c00280947 */ /* 0x000fea0003800000 */
[----:B------:R-:W3:Y:S01]  /*d650*/  LDCU UR6, c[0x0][0x3f8] ;  /* 0x00007f00ff0677ac */ /* 0x000ee20008000800 */
[----:B------:R-:W-:Y:S01]  /*d660*/  VIADD R31, R30, 0x4 ;  /* 0x000000041e1f7836 */ /* 0x000fe20000000000 */
[----:B------:R-:W4:Y:S01]  /*d670*/  LDC R29, c[0x0][0x3f4] ;  /* 0x0000fd00ff1d7b82 */ /* 0x000f220000000800 */
[----:B------:R-:W-:Y:S01]  /*d680*/  LOP3.LUT R26, RZ, R4, RZ, 0x33, !PT ;  /* 0x00000004ff1a7212 */ /* 0x000fe200078e33ff */
[----:B------:R-:W-:Y:S02]  /*d690*/  BSSY.RECONVERGENT B1, `(.L_x_1203) ;  /* 0x0000046000017945 */ /* 0x000fe40003800200 */
[----:B------:R-:W-:-:S04]  /*d6a0*/  VIMNMX R0, PT, PT, R20, R31, !PT ;  /* 0x0000001f14007248 */ /* 0x000fc80007fe0100 */
[----:B------:R-:W2:Y:S01]  /*d6b0*/  LDC.64 R24, c[0x0][0x458] ;  /* 0x00011600ff187b82 */ /* 0x000ea20000000a00 */
[----:B------:R-:W-:-:S04]  /*d6c0*/  IADD3 R0, PT, PT, -R5, R0, R26 ;  /* 0x0000000005007210 */ /* 0x000fc80007ffe11a */
[----:B------:R-:W-:Y:S01]  /*d6d0*/  LOP3.LUT P0, RZ, R0, 0x4, RZ, 0xc0, !PT ;  /* 0x0000000400ff7812 */ /* 0x000fe2000780c0ff */
[----:B---3--:R-:W-:-:S05]  /*d6e0*/  IMAD R21, R246, UR6, R251 ;  /* 0x00000006f6157c24 */ /* 0x008fca000f8e02fb */
[----:B------:R-:W-:Y:S01]  /*d6f0*/  LEA R21, R21, R2, 0x7 ;  /* 0x0000000215157211 */ /* 0x000fe200078e38ff */
[----:B----4-:R-:W-:-:S04]  /*d700*/  IMAD R40, R29, UR6, RZ ;  /* 0x000000061d287c24 */ /* 0x010fc8000f8e02ff */
[----:B--2---:R-:W-:-:S04]  /*d710*/  IMAD.WIDE R24, R21, 0x4, R24 ;  /* 0x0000000415187825 */ /* 0x004fc800078e0218 */
[----:B------:R-:W-:Y:S01]  /*d720*/  IMAD.MOV.U32 R21, RZ, RZ, R30 ;  /* 0x000000ffff157224 */ /* 0x000fe200078e001e */
[----:B------:R-:W-:Y:S06]  /*d730*/  @P0 BRA `(.L_x_1204) ;  /* 0x0000000000ec0947 */ /* 0x000fec0003800000 */
[----:B------:R-:W-:Y:S02]  /*d740*/  ISETP.GE.AND P0, PT, R30, R29, PT ;  /* 0x0000001d1e00720c */ /* 0x000fe40003f06270 */
[----:B------:R-:W-:-:S11]  /*d750*/  MOV R21, R31 ;  /* 0x0000001f00157202 */ /* 0x000fd60000000f00 */
[----:B------:R-:W-:Y:S05]  /*d760*/  @!P0 BRA `(.L_x_1204) ;  /* 0x0000000000e08947 */ /* 0x000fea0003800000 */
[----:B------:R-:W-:Y:S01]  /*d770*/  IABS R28, R29 ;  /* 0x0000001d001c7213 */ /* 0x000fe20000000000 */
[----:B------:R-:W-:Y:S01]  /*d780*/  IMAD.MOV.U32 R26, RZ, RZ, RZ ;  /* 0x000000ffff1a7224 */ /* 0x000fe200078e00ff */
[----:B------:R-:W-:Y:S01]  /*d790*/  IABS R33, R30 ;  /* 0x0000001e00217213 */ /* 0x000fe20000000000 */
[----:B------:R-:W2:Y:S01]  /*d7a0*/  LDCU.64 UR6, c[0x0][0x3c8] ;  /* 0x00007900ff0677ac */ /* 0x000ea20008000a00 */
[----:B------:R-:W3:Y:S01]  /*d7b0*/  I2F.RP R32, R28 ;  /* 0x0000001c00207306 */ /* 0x000ee20000209400 */
[----:B------:R-:W-:Y:S01]  /*d7c0*/  ISETP.GE.AND P1, PT, R30, RZ, PT ;  /* 0x000000ff1e00720c */ /* 0x000fe20003f26270 */
[----:B------:R-:W4:Y:S01]  /*d7d0*/  LDS R23, [R23] ;  /* 0x0000000017177984 */ /* 0x000f220000000800 */
[----:B------:R-:W-:-:S05]  /*d7e0*/  ISETP.NE.AND P2, PT, R29, RZ, PT ;  /* 0x000000ff1d00720c */ /* 0x000fca0003f45270 */
[----:B---3--:R-:W3:Y:S02]  /*d7f0*/  MUFU.RCP R32, R32 ;  /* 0x0000002000207308 */ /* 0x008ee40000001000 */
[----:B---3--:R-:W-:-:S06]  /*d800*/  VIADD R27, R32, 0xffffffe ;  /* 0x0ffffffe201b7836 */ /* 0x008fcc0000000000 */
[----:B------:R-:W3:Y:S02]  /*d810*/  F2I.FTZ.U32.TRUNC.NTZ R27, R27 ;  /* 0x0000001b001b7305 */ /* 0x000ee4000021f000 */
[----:B---3--:R-:W-:-:S05]  /*d820*/  IADD3 R21, PT, PT, RZ, -R27, RZ ;  /* 0x8000001bff157210 */ /* 0x008fca0007ffe0ff */
[----:B------:R-:W-:-:S04]  /*d830*/  IMAD R21, R21, R28, RZ ;  /* 0x0000001c15157224 */ /* 0x000fc800078e02ff */
        /* <DEDUP_REMOVED lines=11> */
[----:B------:R-:W-:-:S05]  /*d8f0*/  IADD3 R26, P0, PT, R245, R21, RZ ;  /* 0x00000015f51a7210 */ /* 0x000fca0007f1e0ff */
[----:B------:R-:W-:Y:S01]  /*d900*/  IMAD.X R27, RZ, RZ, R6, P0 ;  /* 0x000000ffff1b7224 */ /* 0x000fe200000e0606 */
        /* <DEDUP_REMOVED lines=8> */
[----:B------:R-:W-:Y:S04]  /*d990*/  BSSY.RECONVERGENT B2, `(.L_x_1205) ;  /* 0x0000010000027945 */ /* 0x000fe80003800200 */
[----:B----4-:R-:W-:Y:S05]  /*d9a0*/  @P0 BRA `(.L_x_1206) ;  /* 0x0000000000380947 */ /* 0x010fea0003800000 */
[----:B------:R-:W-:Y:S01]  /*d9b0*/  ISETP.NE.AND P3, PT, R201, RZ, PT ;  /* 0x000000ffc900720c */ /* 0x000fe20003f65270 */
[----:B------:R-:W3:-:S12]  /*d9c0*/  LDS.128 R44, [R7+UR5] ;  /* 0x00000005072c7984 */ /* 0x000ed80008000c00 */
[----:B------:R-:W4:Y:S01]  /*d9d0*/  @P3 LDG.E.128 R36, desc[UR36][R24.64] ;  /* 0x0000002418243981 */ /* 0x000f22000c1e1d00 */
[----:B--2---:R-:W-:-:S04]  /*d9e0*/  IMAD.SHL.U32 R27, R30, 0x80, RZ ;  /* 0x000000801e1b7824 */ /* 0x004fc800078e00ff */
[----:B------:R-:W-:-:S04]  /*d9f0*/  IMAD.WIDE.U32 R26, R27, 0x4, R16 ;  /* 0x000000041b1a7825 */ /* 0x000fc800078e0010 */
[----:B---3-5:R-:W-:Y:S01]  /*da00*/  FADD.FTZ R32, R44, R32 ;  /* 0x000000202c207221 */ /* 0x028fe20000010000 */
[----:B------:R-:W-:Y:S01]  /*da10*/  FADD.FTZ R33, R45, R33 ;  /* 0x000000212d217221 */ /* 0x000fe20000010000 */
[----:B------:R-:W-:Y:S01]  /*da20*/  FADD.FTZ R34, R46, R34 ;  /* 0x000000222e227221 */ /* 0x000fe20000010000 */
[----:B------:R-:W-:Y:S01]  /*da30*/  FADD.FTZ R35, R47, R35 ;  /* 0x000000232f237221 */ /* 0x000fe20000010000 */
[----:B----4-:R-:W-:Y:S01]  /*da40*/  @P3 FMUL.FTZ R32, R32, R36 ;  /* 0x0000002420203220 */ /* 0x010fe20000410000 */
[----:B------:R-:W-:Y:S01]  /*da50*/  @P3 FMUL.FTZ R33, R33, R37 ;  /* 0x0000002521213220 */ /* 0x000fe20000410000 */
[----:B------:R-:W-:Y:S01]  /*da60*/  @P3 FMUL.FTZ R34, R34, R38 ;  /* 0x0000002622223220 */ /* 0x000fe20000410000 */
[----:B------:R-:W-:-:S05]  /*da70*/  @P3 FMUL.FTZ R35, R35, R39 ;  /* 0x0000002723233220 */ /* 0x000fca0000410000 */
[----:B------:R3:W-:Y:S02]  /*da80*/  STG.E.128 desc[UR36][R26.64], R32 ;  /* 0x000000201a007986 */ /* 0x0007e4000c101d24 */
.L_x_1206:
[----:B01----:R-:W-:Y:S05]  /*da90*/  BSYNC.RECONVERGENT B2 ;  /* 0x0000000000027941 */ /* 0x003fea0003800200 */
.L_x_1205:
[C---:B-----5:R-:W-:Y:S01]  /*daa0*/  FFMA.FTZ R12, R23.reuse, R32, R12 ;  /* 0x00000020170c7223 */ /* 0x060fe2000001000c */
[C---:B------:R-:W-:Y:S01]  /*dab0*/  FFMA.FTZ R13, R23.reuse, R33, R13 ;  /* 0x00000021170d7223 */ /* 0x040fe2000001000d */
[C---:B------:R-:W-:Y:S01]  /*dac0*/  FFMA.FTZ R14, R23.reuse, R34, R14 ;  /* 0x00000022170e7223 */ /* 0x040fe2000001000e */
[----:B------:R-:W-:Y:S01]  /*dad0*/  FFMA.FTZ R15, R23, R35, R15 ;  /* 0x00000023170f7223 */ /* 0x000fe2000001000f */
[----:B------:R-:W-:-:S07]  /*dae0*/  MOV R21, R31 ;  /* 0x0000001f00157202 */ /* 0x000fce0000000f00 */
.L_x_1204:
[----:B01----:R-:W-:Y:S05]  /*daf0*/  BSYNC.RECONVERGENT B1 ;  /* 0x0000000000017941 */ /* 0x003fea0003800200 */
.L_x_1203:
[----:B------:R-:W-:-:S13]  /*db00*/  ISETP.GE.U32.AND P0, PT, R0, 0x4, PT ;  /* 0x000000040000780c */ /* 0x000fda0003f06070 */
[----:B------:R-:W-:Y:S05]  /*db10*/  @!P0 BRA `(.L_x_1202) ;  /* 0x0000000400f48947 */ /* 0x000fea0003800000 */
[----:B------:R-:W-:Y:S01]  /*db20*/  IMAD.SHL.U32 R0, R4, 0x4, RZ ;  /* 0x0000000404007824 */ /* 0x000fe200078e00ff */
[----:B--23--:R-:W-:Y:S02]  /*db30*/  MOV R27, UR4 ;  /* 0x00000004001b7c02 */ /* 0x00cfe40008000f00 */
[C---:B------:R-:W-:Y:S01]  /*db40*/  IADD3 R23, PT, PT, R21.reuse, 0x4, RZ ;  /* 0x0000000415177810 */ /* 0x040fe20007ffe0ff */
[C---:B------:R-:W-:Y:S02]  /*db50*/  IMAD R0, R21.reuse, 0x4, -R0 ;  /* 0x0000000415007824 */ /* 0x040fe400078e0a00 */
[----:B------:R-:W-:-:S03]  /*db60*/  IMAD.SHL.U32 R21, R21, 0x80, RZ ;  /* 0x0000008015157824 */ /* 0x000fc600078e00ff */
[----:B------:R-:W-:-:S07]  /*db70*/  IADD3 R0, PT, PT, R0, 0x10, R27 ;  /* 0x0000001000007810 */ /* 0x000fce0007ffe01b */
.L_x_1213:
        /* <DEDUP_REMOVED lines=35> */
[----:B------:R-:W-:-:S05]  /*ddb0*/  IMAD.WIDE R26, R27, 0x4, R18 ;  /* 0x000000041b1a7825 */ /* 0x000fca00078e0212 */
[----:B------:R0:W5:Y:S01]  /*ddc0*/  LDG.E.128 R32, desc[UR36][R26.64] ;  /* 0x000000241a207981 */ /* 0x000162000c1e1d00 */
[----:B------:R-:W-:-:S09]  /*ddd0*/  UISETP.NE.AND UP0, UPT, UR8, URZ, UPT ;  /* 0x000000ff0800728c */ /* 0x000fd2000bf05270 */
[----:B01----:R-:W-:Y:S05]  /*dde0*/  BRA.U UP0, `(.L_x_1209) ;  /* 0x0000000100347547 */ /* 0x003fea000b800000 */
[----:B------:R-:W-:Y:S01]  /*ddf0*/  ISETP.NE.AND P3, PT, R201, RZ, PT ;  /* 0x000000ffc900720c */ /* 0x000fe20003f65270 */
[----:B------:R-:W0:-:S12]  /*de00*/  LDS.128 R28, [R7+UR5] ;  /* 0x00000005071c7984 */ /* 0x000e180008000c00 */
[----:B------:R-:W2:Y:S01]  /*de10*/  @P3 LDG.E.128 R36, desc[UR36][R24.64] ;  /* 0x0000002418243981 */ /* 0x000ea2000c1e1d00 */
[----:B------:R-:W-:-:S04]  /*de20*/  IMAD.WIDE.U32 R26, R21, 0x4, R16 ;  /* 0x00000004151a7825 */ /* 0x000fc800078e0010 */
[----:B0----5:R-:W-:Y:S01]  /*de30*/  FADD.FTZ R32, R32, R28 ;  /* 0x0000001c20207221 */ /* 0x021fe20000010000 */
[----:B------:R-:W-:Y:S01]  /*de40*/  FADD.FTZ R33, R33, R29 ;  /* 0x0000001d21217221 */ /* 0x000fe20000010000 */
[----:B------:R-:W-:Y:S01]  /*de50*/  FADD.FTZ R34, R34, R30 ;  /* 0x0000001e22227221 */ /* 0x000fe20000010000 */
[----:B------:R-:W-:Y:S01]  /*de60*/  FADD.FTZ R35, R35, R31 ;  /* 0x0000001f23237221 */ /* 0x000fe20000010000 */
[----:B--2---:R-:W-:Y:S01]  /*de70*/  @P3 FMUL.FTZ R32, R32, R36 ;  /* 0x0000002420203220 */ /* 0x004fe20000410000 */
[----:B------:R-:W-:Y:S01]  /*de80*/  @P3 FMUL.FTZ R33, R33, R37 ;  /* 0x0000002521213220 */ /* 0x000fe20000410000 */
[----:B------:R-:W-:Y:S01]  /*de90*/  @P3 FMUL.FTZ R34, R34, R38 ;  /* 0x0000002622223220 */ /* 0x000fe20000410000 */
[----:B------:R-:W-:-:S05]  /*dea0*/  @P3 FMUL.FTZ R35, R35, R39 ;  /* 0x0000002723233220 */ /* 0x000fca0000410000 */
[----:B------:R0:W-:Y:S02]  /*deb0*/  STG.E.128 desc[UR36][R26.64], R32 ;  /* 0x000000201a007986 */ /* 0x0001e4000c101d24 */
.L_x_1209:
[C---:B-----5:R-:W-:Y:S01]  /*dec0*/  FFMA.FTZ R12, R41.reuse, R32, R12 ;  /* 0x00000020290c7223 */ /* 0x060fe2000001000c */
[C---:B------:R-:W-:Y:S01]  /*ded0*/  FFMA.FTZ R13, R41.reuse, R33, R13 ;  /* 0x00000021290d7223 */ /* 0x040fe2000001000d */
[C---:B------:R-:W-:Y:S01]  /*dee0*/  FFMA.FTZ R14, R41.reuse, R34, R14 ;  /* 0x00000022290e7223 */ /* 0x040fe2000001000e */
[----:B------:R-:W-:-:S07]  /*def0*/  FFMA.FTZ R15, R41, R35, R15 ;  /* 0x00000023290f7223 */ /* 0x000fce000001000f */
.L_x_1208:
[----:B------:R-:W-:Y:S05]  /*df00*/  BSYNC.RECONVERGENT B1 ;  /* 0x0000000000017941 */ /* 0x000fea0003800200 */
.L_x_1207:
[----:B------:R-:W-:Y:S01]  /*df10*/  ISETP.GE.AND P0, PT, R23, R42, PT ;  /* 0x0000002a1700720c */ /* 0x000fe20003f06270 */
[----:B------:R-:W-:-:S12]  /*df20*/  BSSY.RECONVERGENT B1, `(.L_x_1210) ;  /* 0x0000036000017945 */ /* 0x000fd80003800200 */
[----:B------:R-:W-:Y:S05]  /*df30*/  @!P0 BRA `(.L_x_1211) ;  /* 0x0000000000d08947 */ /* 0x000fea0003800000 */
[----:B------:R-:W-:Y:S01]  /*df40*/  IABS R29, R42 ;  /* 0x0000002a001d7213 */ /* 0x000fe20000000000 */
[----:B------:R1:W2:Y:S01]  /*df50*/  LDS R37, [R0] ;  /* 0x0000000000257984 */ /* 0x0002a20000000800 */
        /* <DEDUP_REMOVED lines=25> */
[----:B------:R-:W3:Y:S02]  /*e0f0*/  LDG.E R29, desc[UR36][R28.64] ;  /* 0x000000241c1d7981 */ /* 0x000ee4000c1e1900 */
[----:B---3--:R-:W-:-:S05]  /*e100*/  IMAD R27, R40, R29, R26 ;  /* 0x0000001d281b7224 */ /* 0x008fca00078e021a */
[----:B------:R-:W-:-:S05]  /*e110*/  SHF.L.U32 R27, R27, 0x7, RZ ;  /* 0x000000071b1b7819 */ /* 0x000fca00000006ff */
[----:B------:R-:W-:-:S05]  /*e120*/  IMAD.WIDE R26, R27, 0x4, R18 ;  /* 0x000000041b1a7825 */ /* 0x000fca00078e0212 */
[----:B------:R1:W5:Y:S01]  /*e130*/  LDG.E.128 R32, desc[UR36][R26.64] ;  /* 0x000000241a207981 */ /* 0x000362000c1e1d00 */
[----:B------:R-:W-:-:S09]  /*e140*/  UISETP.NE.AND UP0, UPT, UR8, URZ, UPT ;  /* 0x000000ff0800728c */ /* 0x000fd2000bf05270 */
[----:B-12---:R-:W-:Y:S05]  /*e150*/  BRA.U UP0, `(.L_x_1212) ;  /* 0x0000000100387547 */ /* 0x006fea000b800000 */
[----:B------:R-:W-:Y:S01]  /*e160*/  ISETP.NE.AND P3, PT, R201, RZ, PT ;  /* 0x000000ffc900720c */ /* 0x000fe20003f65270 */
[----:B------:R-:W0:-:S12]  /*e170*/  LDS.128 R44, [R7+UR5] ;  /* 0x00000005072c7984 */ /* 0x000e180008000c00 */
[----:B------:R-:W2:Y:S01]  /*e180*/  @P3 LDG.E.128 R28, desc[UR36][R24.64] ;  /* 0x00000024181c3981 */ /* 0x000ea2000c1e1d00 */
[----:B------:R-:W-:-:S04]  /*e190*/  VIADD R27, R21, 0x200 ;  /* 0x00000200151b7836 */ /* 0x000fc80000000000 */
        /* <DEDUP_REMOVED lines=10> */
.L_x_1212:
[C---:B-----5:R-:W-:Y:S01]  /*e240*/  FFMA.FTZ R12, R37.reuse, R32, R12 ;  /* 0x00000020250c7223 */ /* 0x060fe2000001000c */
[C---:B------:R-:W-:Y:S01]  /*e250*/  FFMA.FTZ R13, R37.reuse, R33, R13 ;  /* 0x00000021250d7223 */ /* 0x040fe2000001000d */
[C---:B------:R-:W-:Y:S01]  /*e260*/  FFMA.FTZ R14, R37.reuse, R34, R14 ;  /* 0x00000022250e7223 */ /* 0x040fe2000001000e */
[----:B------:R-:W-:-:S07]  /*e270*/  FFMA.FTZ R15, R37, R35, R15 ;  /* 0x00000023250f7223 */ /* 0x000fce000001000f */
.L_x_1211:
[----:B------:R-:W-:Y:S05]  /*e280*/  BSYNC.RECONVERGENT B1 ;  /* 0x0000000000017941 */ /* 0x000fea0003800200 */
.L_x_1210:
[C---:B0-----:R-:W-:Y:S01]  /*e290*/  IADD3 R27, PT, PT, R23.reuse, 0x4, RZ ;  /* 0x00000004171b7810 */ /* 0x041fe20007ffe0ff */
[----:B------:R-:W-:Y:S01]  /*e2a0*/  VIADD R23, R23, 0x8 ;  /* 0x0000000817177836 */ /* 0x000fe20000000000 */
[----:B------:R-:W-:Y:S01]  /*e2b0*/  IADD3 R21, PT, PT, R21, 0x400, RZ ;  /* 0x0000040015157810 */ /* 0x000fe20007ffe0ff */
[----:B------:R-:W-:Y:S01]  /*e2c0*/  VIADD R0, R0, 0x20 ;  /* 0x0000002000007836 */ /* 0x000fe20000000000 */
[----:B------:R-:W-:-:S13]  /*e2d0*/  ISETP.GE.AND P0, PT, R27, R20, PT ;  /* 0x000000141b00720c */ /* 0x000fda0003f06270 */
[----:B------:R-:W-:Y:S05]  /*e2e0*/  @!P0 BRA `(.L_x_1213) ;  /* 0xfffffff800248947 */ /* 0x000fea000383ffff */
.L_x_1202:
[----:B01----:R-:W-:Y:S05]  /*e2f0*/  BSYNC.RECONVERGENT B0 ;  /* 0x0000000000007941 */ /* 0x003fea0003800200 */
.L_x_1201:
[----:B------:R-:W-:Y:S01]  /*e300*/  ISETP.NE.AND P0, PT, R5, R22, PT ;  /* 0x000000160500720c */ /* 0x000fe20003f05270 */
[----:B------:R-:W-:-:S12]  /*e310*/  BSSY.RECONVERGENT B0, `(.L_x_1214) ;  /* 0x0000027000007945 */ /* 0x000fd80003800200 */
[----:B------:R-:W-:Y:S05]  /*e320*/  @P0 BRA `(.L_x_1215) ;  /* 0x0000000000940947 */ /* 0x000fea0003800000 */
[----:B------:R-:W-:Y:S01]  /*e330*/  SHF.L.U32 R7, R20, 0x7, RZ ;  /* 0x0000000714077819 */ /* 0x000fe200000006ff */
[----:B------:R-:W0:Y:S01]  /*e340*/  S2R R19, SR_CgaCtaId ;  /* 0x0000000000137919 */ /* 0x000e220000008800 */
[----:B------:R-:W-:Y:S01]  /*e350*/  MOV R0, 0x400 ;  /* 0x0000040000007802 */ /* 0x000fe20000000f00 */
[----:B------:R-:W1:Y:S02]  /*e360*/  LDCU UR5, c[0x0][0x40c] ;  /* 0x00008180ff0577ac */ /* 0x000e640008000800 */
[----:B------:R-:W-:-:S05]  /*e370*/  IMAD.WIDE R6, R7, 0x4, R16 ;  /* 0x0000000407067825 */ /* 0x000fca00078e0210 */
[----:B------:R4:W5:Y:S01]  /*e380*/  LDG.E.128 R20, desc[UR36][R6.64] ;  /* 0x0000002406147981 */ /* 0x000962000c1e1d00 */
[----:B------:R-:W-:Y:S01]  /*e390*/  VIADD R0, R0, 0x420 ;  /* 0x0000042000007836 */ /* 0x000fe20000000000 */
[----:B------:R-:W-:Y:S01]  /*e3a0*/  IADD3 R4, PT, PT, R200, -R4, RZ ;  /* 0x80000004c8047210 */ /* 0x000fe20007ffe0ff */
[----:B-1----:R-:W-:-:S03]  /*e3b0*/  UISETP.NE.AND UP0, UPT, UR5, URZ, UPT ;  /* 0x000000ff0500728c */ /* 0x002fc6000bf05270 */
[----:B0-----:R-:W-:-:S05]  /*e3c0*/  LEA R19, R19, R0, 0x18 ;  /* 0x0000000013137211 */ /* 0x001fca00078ec0ff */
[----:B------:R-:W-:-:S06]  /*e3d0*/  IMAD R19, R4, 0x4, R19 ;  /* 0x0000000404137824 */ /* 0x000fcc00078e0213 */
[----:B------:R-:W0:Y:S01]  /*e3e0*/  LDS R19, [R19+-0x4] ;  /* 0xfffffc0013137984 */ /* 0x000e220000000800 */
[----:B----4-:R-:W-:Y:S05]  /*e3f0*/  BRA.U UP0, `(.L_x_1216) ;  /* 0x0000000100507547 */ /* 0x010fea000b800000 */
[----:B------:R-:W1:Y:S02]  /*e400*/  LDCU.64 UR6, c[0x0][0x460] ;  /* 0x00008c00ff0677ac */ /* 0x000e640008000a00 */
[----:B-1----:R-:W-:-:S04]  /*e410*/  ISETP.NE.U32.AND P0, PT, RZ, UR6, PT ;  /* 0x00000006ff007c0c */ /* 0x002fc8000bf05070 */
[----:B------:R-:W-:-:S13]  /*e420*/  ISETP.NE.AND.EX P0, PT, RZ, UR7, PT, P0 ;  /* 0x00000007ff007c0c */ /* 0x000fda000bf05300 */
[----:B------:R-:W1:Y:S08]  /*e430*/  @P0 LDC R0, c[0x0][0x3f8] ;  /* 0x0000fe00ff000b82 */ /* 0x000e700000000800 */
[----:B------:R-:W4:Y:S01]  /*e440*/  @P0 LDC.64 R6, c[0x0][0x458] ;  /* 0x00011600ff060b82 */ /* 0x000f220000000a00 */
[----:B-1----:R-:W-:-:S05]  /*e450*/  @P0 IMAD R251, R246, R0, R251 ;  /* 0x00000000f6fb0224 */ /* 0x002fca00078e02fb */
[----:B------:R-:W-:-:S05]  /*e460*/  @P0 LEA R251, R251, R2, 0x7 ;  /* 0x00000002fbfb0211 */ /* 0x000fca00078e38ff */
[----:B----4-:R-:W-:-:S05]  /*e470*/  @P0 IMAD.WIDE R6, R251, 0x4, R6 ;  /* 0x00000004fb060825 */ /* 0x010fca00078e0206 */
[----:B--23--:R-:W2:Y:S01]  /*e480*/  @P0 LDG.E.128 R24, desc[UR36][R6.64] ;  /* 0x0000002406180981 */ /* 0x00cea2000c1e1d00 */
[----:B------:R-:W-:Y:S02]  /*e490*/  IMAD.SHL.U32 R247, R247, 0x80, RZ ;  /* 0x00000080f7f77824 */ /* 0x000fe400078e00ff */
[----:B-----5:R-:W-:Y:S01]  /*e4a0*/  FADD.FTZ R20, R20, R8 ;  /* 0x0000000814147221 */ /* 0x020fe20000010000 */
[----:B------:R-:W-:Y:S01]  /*e4b0*/  FADD.FTZ R21, R21, R9 ;  /* 0x0000000915157221 */ /* 0x000fe20000010000 */
[----:B------:R-:W-:Y:S01]  /*e4c0*/  FADD.FTZ R22, R22, R10 ;  /* 0x0000000a16167221 */ /* 0x000fe20000010000 */
[----:B------:R-:W-:Y:S01]  /*e4d0*/  FADD.FTZ R23, R23, R11 ;  /* 0x0000000b17177221 */ /* 0x000fe20000010000 */
[----:B------:R-:W-:-:S04]  /*e4e0*/  IMAD.WIDE R16, R247, 0x4, R16 ;  /* 0x00000004f7107825 */ /* 0x000fc800078e0210 */
[----:B--2---:R-:W-:Y:S01]  /*e4f0*/  @P0 FMUL.FTZ R20, R20, R24 ;  /* 0x0000001814140220 */ /* 0x004fe20000410000 */
[----:B------:R-:W-:Y:S01]  /*e500*/  @P0 FMUL.FTZ R21, R21, R25 ;  /* 0x0000001915150220 */ /* 0x000fe20000410000 */
[----:B------:R-:W-:Y:S01]  /*e510*/  @P0 FMUL.FTZ R22, R22, R26 ;  /* 0x0000001a16160220 */ /* 0x000fe20000410000 */
[----:B------:R-:W-:-:S05]  /*e520*/  @P0 FMUL.FTZ R23, R23, R27 ;  /* 0x0000001b17170220 */ /* 0x000fca0000410000 */
[----:B------:R1:W-:Y:S02]  /*e530*/  STG.E.128 desc[UR36][R16.64], R20 ;  /* 0x0000001410007986 */ /* 0x0003e4000c101d24 */
.L_x_1216:
[C---:B0----5:R-:W-:Y:S01]  /*e540*/  FFMA.FTZ R12, R19.reuse, R20, R12 ;  /* 0x00000014130c7223 */ /* 0x061fe2000001000c */
[C---:B------:R-:W-:Y:S01]  /*e550*/  FFMA.FTZ R13, R19.reuse, R21, R13 ;  /* 0x00000015130d7223 */ /* 0x040fe2000001000d */
[C---:B------:R-:W-:Y:S01]  /*e560*/  FFMA.FTZ R14, R19.reuse, R22, R14 ;  /* 0x00000016130e7223 */ /* 0x040fe2000001000e */
[----:B------:R-:W-:-:S07]  /*e570*/  FFMA.FTZ R15, R19, R23, R15 ;  /* 0x00000017130f7223 */ /* 0x000fce000001000f */
.L_x_1215:
[----:B------:R-:W-:Y:S05]  /*e580*/  BSYNC.RECONVERGENT B0 ;  /* 0x0000000000007941 */ /* 0x000fea0003800200 */
.L_x_1214:
[----:B------:R-:W-:Y:S01]  /*e590*/  BAR.SYNC.DEFER_BLOCKING 0x0 ;  /* 0x0000000000007b1d */ /* 0x000fe20000010000 */
[C---:B------:R-:W-:Y:S02]  /*e5a0*/  LOP3.LUT R0, R3.reuse, 0x3c0, RZ, 0xc0, !PT ;  /* 0x000003c003007812 */ /* 0x040fe400078ec0ff */
[C---:B------:R-:W-:Y:S02]  /*e5b0*/  ISETP.GT.U32.AND P1, PT, R3.reuse, 0x3f, PT ;  /* 0x0000003f0300780c */ /* 0x040fe40003f24070 */
[----:B------:R-:W-:Y:S02]  /*e5c0*/  ISETP.NE.AND P0, PT, R0, 0x40, PT ;  /* 0x000000400000780c */ /* 0x000fe40003f05270 */
[----:B------:R-:W-:Y:S02]  /*e5d0*/  SHF.L.U32 R0, R2, 0x2, RZ ;  /* 0x0000000202007819 */ /* 0x000fe400000006ff */
[C---:B------:R-:W-:Y:S02]  /*e5e0*/  LOP3.LUT R4, R3.reuse, 0x3e0, RZ, 0xc0, !PT ;  /* 0x000003e003047812 */ /* 0x040fe400078ec0ff */
[----:B------:R-:W-:Y:S01]  /*e5f0*/  ISETP.GT.U32.AND P2, PT, R3, 0x1f, PT ;  /* 0x0000001f0300780c */ /* 0x000fe20003f44070 */
[----:B------:R-:W-:-:S06]  /*e600*/  IMAD R5, R5, 0x200, R0 ;  /* 0x0000020005057824 */ /* 0x000fcc00078e0200 */
[----:B------:R-:W-:Y:S01]  /*e610*/  @!P0 STS.128 [R5+UR4+-0x400], R12 ;  /* 0xfffc000c05008988 */ /* 0x000fe20008000c04 */
[----:B------:R-:W-:Y:S01]  /*e620*/  BAR.SYNC.DEFER_BLOCKING 0x0 ;  /* 0x0000000000007b1d */ /* 0x000fe20000010000 */
[----:B------:R-:W-:-:S05]  /*e630*/  ISETP.NE.AND P0, PT, R4, 0x20, PT ;  /* 0x000000200400780c */ /* 0x000fca0003f05270 */
[----:B------:R-:W0:Y:S02]  /*e640*/  @!P1 LDS.128 R8, [R5+UR4] ;  /* 0x0000000405089984 */ /* 0x000e240008000c00 */
[----:B------:R-:W-:Y:S01]  /*e650*/  BAR.SYNC.DEFER_BLOCKING 0x0 ;  /* 0x0000000000007b1d */ /* 0x000fe20000010000 */
[----:B0-----:R-:W-:Y:S01]  /*e660*/  @!P1 FADD.FTZ R12, R12, R8 ;  /* 0x000000080c0c9221 */ /* 0x001fe20000010000 */
[----:B------:R-:W-:Y:S01]  /*e670*/  @!P1 FADD.FTZ R13, R13, R9 ;  /* 0x000000090d0d9221 */ /* 0x000fe20000010000 */
[----:B------:R-:W-:Y:S01]  /*e680*/  @!P1 FADD.FTZ R14, R14, R10 ;  /* 0x0000000a0e0e9221 */ /* 0x000fe20000010000 */
[----:B------:R-:W-:-:S05]  /*e690*/  @!P1 FADD.FTZ R15, R15, R11 ;  /* 0x0000000b0f0f9221 */ /* 0x000fca0000010000 */
[----:B------:R0:W-:Y:S01]  /*e6a0*/  @!P0 STS.128 [R0+UR4], R12 ;  /* 0x0000000c00008988 */ /* 0x0001e20008000c04 */
[----:B------:R-:W-:Y:S06]  /*e6b0*/  BAR.SYNC.DEFER_BLOCKING 0x0 ;  /* 0x0000000000007b1d */ /* 0x000fec0000010000 */
[----:B------:R-:W4:Y:S02]  /*e6c0*/  @!P2 LDS.128 R4, [R5+UR4] ;  /* 0x000000040504a984 */ /* 0x000f240008000c00 */
[----:B------:R-:W-:Y:S06]  /*e6d0*/  BAR.SYNC.DEFER_BLOCKING 0x0 ;  /* 0x0000000000007b1d */ /* 0x000fec0000010000 */
[----:B------:R-:W-:Y:S05]  /*e6e0*/  @P2 EXIT ;  /* 0x000000000000294d */ /* 0x000fea0003800000 */
[----:B------:R-:W1:Y:S01]  /*e6f0*/  LDCU UR4, c[0x0][0x478] ;  /* 0x00008f00ff0477ac */ /* 0x000e620008000800 */
[----:B0---4-:R-:W-:Y:S01]  /*e700*/  @!P2 FADD.FTZ R12, R12, R4 ;  /* 0x000000040c0ca221 */ /* 0x011fe20000010000 */
[----:B------:R-:W-:Y:S01]  /*e710*/  @!P2 FADD.FTZ R13, R13, R5 ;  /* 0x000000050d0da221 */ /* 0x000fe20000010000 */
[----:B------:R-:W-:Y:S01]  /*e720*/  @!P2 FADD.FTZ R14, R14, R6 ;  /* 0x000000060e0ea221 */ /* 0x000fe20000010000 */
[----:B------:R-:W-:Y:S01]  /*e730*/  @!P2 FADD.FTZ R15, R15, R7 ;  /* 0x000000070f0fa221 */ /* 0x000fe20000010000 */
[----:B-1----:R-:W-:-:S09]  /*e740*/  UISETP.NE.AND UP0, UPT, UR4, 0x2, UPT ;  /* 0x000000020400788c */ /* 0x002fd2000bf05270 */
[----:B------:R-:W-:Y:S05]  /*e750*/  BRA.U UP0, `(.L_x_1217) ;  /* 0x00000001007c7547 */ /* 0x000fea000b800000 */
[----:B------:R-:W0:Y:S01]  /*e760*/  LDC.64 R4, c[0x0][0x470] ;  /* 0x00011c00ff047b82 */ /* 0x000e220000000a00 */
[----:B------:R-:W1:Y:S01]  /*e770*/  LDCU.64 UR4, c[0x0][0x380] ;  /* 0x00007000ff0477ac */ /* 0x000e620008000a00 */
[----:B0-----:R-:W4:Y:S01]  /*e780*/  LDG.E R4, desc[UR36][R4.64] ;  /* 0x0000002404047981 */ /* 0x001f22000c1e1900 */
[----:B------:R-:W-:-:S05]  /*e790*/  IMAD.IADD R249, R249, 0x1, R2 ;  /* 0x00000001f9f97824 */ /* 0x000fca00078e0202 */
[----:B-1----:R-:W-:Y:S01]  /*e7a0*/  IADD3 R2, P0, PT, R249, UR4, RZ ;  /* 0x00000004f9027c10 */ /* 0x002fe2000ff1e0ff */
[C---:B----4-:R-:W-:Y:S01]  /*e7b0*/  FMUL.FTZ R14, R4.reuse, R14 ;  /* 0x0000000e040e7220 */ /* 0x050fe20000410000 */
[C---:B------:R-:W-:Y:S01]  /*e7c0*/  FMUL.FTZ R15, R4.reuse, R15 ;  /* 0x0000000f040f7220 */ /* 0x040fe20000410000 */
[C---:B------:R-:W-:Y:S01]  /*e7d0*/  FMUL.FTZ R13, R4.reuse, R13 ;  /* 0x0000000d040d7220 */ /* 0x040fe20000410000 */
[----:B------:R-:W-:-:S03]  /*e7e0*/  FMUL.FTZ R12, R4, R12 ;  /* 0x0000000c040c7220 */ /* 0x000fc60000410000 */
[----:B------:R-:W0:Y:S08]  /*e7f0*/  F2I.S8.NTZ R14, R14 ;  /* 0x0000000e000e7305 */ /* 0x000e300000202100 */
        /* <DEDUP_REMOVED lines=9> */
[----:B0-----:R-:W-:Y:S02]  /*e890*/  PRMT R13, R13, 0x8880, RZ ;  /* 0x000088800d0d7816 */ /* 0x001fe400000000ff */
[----:B------:R-:W-:Y:S02]  /*e8a0*/  LEA R5, R0, R5, 0x18 ;  /* 0x0000000500057211 */ /* 0x000fe400078ec0ff */
[----:B------:R-:W-:-:S02]  /*e8b0*/  PRMT R3, R13, 0x7710, RZ ;  /* 0x000077100d037816 */ /* 0x000fc400000000ff */
[----:B-1----:R-:W-:-:S04]  /*e8c0*/  PRMT R4, R12, 0x8880, RZ ;  /* 0x000088800c047816 */ /* 0x002fc800000000ff */
[----:B------:R-:W-:Y:S02]  /*e8d0*/  PRMT R0, R4, 0x7710, RZ ;  /* 0x0000771004007816 */ /* 0x000fe400000000ff */
[----:B------:R-:W-:Y:S02]  /*e8e0*/  LOP3.LUT R4, R3, 0xff, RZ, 0xc0, !PT ;  /* 0x000000ff03047812 */ /* 0x000fe400078ec0ff */
[----:B------:R-:W-:Y:S02]  /*e8f0*/  LOP3.LUT R7, R0, 0xff, RZ, 0xc0, !PT ;  /* 0x000000ff00077812 */ /* 0x000fe400078ec0ff */
[----:B------:R-:W-:Y:S01]  /*e900*/  LEA.HI.X.SX32 R3, R249, UR5, 0x1, P0 ;  /* 0x00000005f9037c11 */ /* 0x000fe200080f0eff */
[----:B------:R-:W-:-:S05]  /*e910*/  IMAD R4, R4, 0x100, R5 ;  /* 0x0000010004047824 */ /* 0x000fca00078e0205 */
[----:B------:R-:W-:-:S05]  /*e920*/  IADD3 R7, PT, PT, R4, R7, RZ ;  /* 0x0000000704077210 */ /* 0x000fca0007ffe0ff */
[----:B------:R-:W-:Y:S01]  /*e930*/  STG.E desc[UR36][R2.64], R7 ;  /* 0x0000000702007986 */ /* 0x000fe2000c101924 */
[----:B------:R-:W-:Y:S05]  /*e940*/  EXIT ;  /* 0x000000000000794d */ /* 0x000fea0003800000 */
.L_x_1217:
[----:B------:R-:W0:Y:S01]  /*e950*/  LDC.64 R4, c[0x0][0x380] ;  /* 0x0000e000ff047b82 */ /* 0x000e220000000a00 */
[----:B------:R-:W-:-:S04]  /*e960*/  IMAD.IADD R3, R249, 0x1, R2 ;  /* 0x00000001f9037824 */ /* 0x000fc800078e0202 */
[----:B0-----:R-:W-:-:S05]  /*e970*/  IMAD.WIDE R2, R3, 0x4, R4 ;  /* 0x0000000403027825 */ /* 0x001fca00078e0204 */
[----:B------:R-:W-:Y:S01]  /*e980*/  STG.E.128 desc[UR36][R2.64], R12 ;  /* 0x0000000c02007986 */ /* 0x000fe2000c101d24 */
[----:B------:R-:W-:Y:S05]  /*e990*/  EXIT ;  /* 0x000000000000794d */ /* 0x000fea0003800000 */
.L_x_1078:
[----:B------:R-:W-:Y:S02]  /*e9a0*/  HFMA2 R12, -RZ, RZ, 0, 9.5367431640625e-07 ;  /* 0x00000010ff0c7431 */ /* 0x000fe400000001ff */
[----:B------:R-:W-:Y:S01]  /*e9b0*/  IMAD.MOV.U32 R11, RZ, RZ, 0x1f ;  /* 0x0000001fff0b7424 */ /* 0x000fe200078e00ff */
[----:B------:R-:W-:-:S07]  /*e9c0*/  MOV R15, 0xffffffff ;  /* 0xffffffff000f7802 */ /* 0x000fce0000000f00 */
[----:B01---5:R-:W-:Y:S05]  /*e9d0*/  WARPSYNC.COLLECTIVE R15, `(.L_x_1218) ;  /* 0x000000000f087348 */ /* 0x023fea0003c00000 */
[----:B------:R2:W3:Y:S02]  /*e9e0*/  SHFL.BFLY P6, R14, R13, R12, R11 ;  /* 0x0c00000c0d0e7389 */ /* 0x0004e400000c000b */
[----:B0123-5:R-:W-:Y:S05]  /*e9f0*/  ENDCOLLECTIVE ;  /* 0x000000000000791b */ /* 0x02ffea0003800000 */
.L_x_1218:
[----:B------:R-:W-:Y:S02]  /*ea00*/  HFMA2 R12, -RZ, RZ, 0, 4.76837158203125e-07 ;  /* 0x00000008ff0c7431 */ /* 0x000fe400000001ff */
[----:B------:R-:W-:-:S04]  /*ea10*/  FADD.FTZ R0, R13, R14 ;  /* 0x0000000e0d007221 */ /* 0x000fc80000010000 */
[----:B------:R-:W-:-:S07]  /*ea20*/  IMAD.MOV.U32 R13, RZ, RZ, R0 ;  /* 0x000000ffff0d7224 */ /* 0x000fce00078e0000 */
[----:B------:R-:W-:Y:S05]  /*ea30*/  WARPSYNC.COLLECTIVE R15, `(.L_x_1219) ;  /* 0x000000000f087348 */ /* 0x000fea0003c00000 */
[----:B------:R0:W1:Y:S02]  /*ea40*/  SHFL.BFLY P6, R14, R13, R12, R11 ;  /* 0x0c00000c0d0e7389 */ /* 0x00006400000c000b */
[----:B01----:R-:W-:Y:S05]  /*ea50*/  ENDCOLLECTIVE ;  /* 0x000000000000791b */ /* 0x003fea0003800000 */
.L_x_1219:
[----:B------:R-:W-:Y:S01]  /*ea60*/  MOV R12, 0x4 ;  /* 0x00000004000c7802 */ /* 0x000fe20000000f00 */
[----:B------:R-:W-:-:S04]  /*ea70*/  FADD.FTZ R2, R0, R14 ;  /* 0x0000000e00027221 */ /* 0x000fc80000010000 */
[----:B------:R-:W-:-:S07]  /*ea80*/  IMAD.MOV.U32 R13, RZ, RZ, R2 ;  /* 0x000000ffff0d7224 */ /* 0x000fce00078e0002 */
[----:B------:R-:W-:Y:S05]  /*ea90*/  WARPSYNC.COLLECTIVE R15, `(.L_x_1220) ;  /* 0x000000000f087348 */ /* 0x000fea0003c00000 */
[----:B------:R0:W1:Y:S02]  /*eaa0*/  SHFL.BFLY P6, R14, R13, R12, R11 ;  /* 0x0c00000c0d0e7389 */ /* 0x00006400000c000b */
[----:B01----:R-:W-:Y:S05]  /*eab0*/  ENDCOLLECTIVE ;  /* 0x000000000000791b */ /* 0x003fea0003800000 */
.L_x_1220:
[----:B------:R-:W-:Y:S02]  /*eac0*/  HFMA2 R12, -RZ, RZ, 0, 1.1920928955078125e-07 ;  /* 0x00000002ff0c7431 */ /* 0x000fe400000001ff */
[----:B------:R-:W-:-:S04]  /*ead0*/  FADD.FTZ R3, R2, R14 ;  /* 0x0000000e02037221 */ /* 0x000fc80000010000 */
[----:B------:R-:W-:-:S07]  /*eae0*/  IMAD.MOV.U32 R13, RZ, RZ, R3 ;  /* 0x000000ffff0d7224 */ /* 0x000fce00078e0003 */
[----:B------:R-:W-:Y:S05]  /*eaf0*/  WARPSYNC.COLLECTIVE R15, `(.L_x_1221) ;  /* 0x000000000f087348 */ /* 0x000fea0003c00000 */
[----:B------:R0:W1:Y:S02]  /*eb00*/  SHFL.BFLY P6, R14, R13, R12, R11 ;  /* 0x0c00000c0d0e7389 */ /* 0x00006400000c000b */
[----:B01----:R-:W-:Y:S05]  /*eb10*/  ENDCOLLECTIVE ;  /* 0x000000000000791b */ /* 0x003fea0003800000 */
.L_x_1221:
[----:B------:R-:W-:Y:S01]  /*eb20*/  MOV R12, 0x1 ;  /* 0x00000001000c7802 */ /* 0x000fe20000000f00 */
[----:B------:R-:W-:-:S04]  /*eb30*/  FADD.FTZ R4, R3, R14 ;  /* 0x0000000e03047221 */ /* 0x000fc80000010000 */
[----:B------:R-:W-:-:S07]  /*eb40*/  IMAD.MOV.U32 R13, RZ, RZ, R4 ;  /* 0x000000ffff0d7224 */ /* 0x000fce00078e0004 */
[----:B------:R-:W-:Y:S05]  /*eb50*/  WARPSYNC.COLLECTIVE R15, `(.L_x_1222) ;  /* 0x000000000f087348 */ /* 0x000fea0003c00000 */
[----:B------:R0:W1:Y:S02]  /*eb60*/  SHFL.BFLY P6, R14, R13, R12, R11 ;  /* 0x0c00000c0d0e7389 */ /* 0x00006400000c000b */
[----:B01----:R-:W-:Y:S05]  /*eb70*/  ENDCOLLECTIVE ;  /* 0x000000000000791b */ /* 0x003fea0003800000 */
.L_x_1222:
[----:B------:R-:W-:Y:S05]  /*eb80*/  BRA `(.L_x_1223) ;  /* 0xffffff3000c07947 */ /* 0x000fea000383ffff */
.L_x_1149:
[----:B------:R-:W-:Y:S01]  /*eb90*/  HFMA2 R11, -RZ, RZ, 0, 1.847743988037109375e-06 ;  /* 0x0000001fff0b7431 */ /* 0x000fe200000001ff */
[----:B------:R-:W-:Y:S01]  /*eba0*/  BSSY B0, `(.L_x_1224) ;  /* 0x0000006000007945 */ /* 0x000fe20003800000 */
[----:B------:R-:W-:Y:S02]  /*ebb0*/  IMAD.MOV.U32 R12, RZ, RZ, 0x1 ;  /* 0x00000001ff0c7424 */ /* 0x000fe400078e00ff */
[----:B------:R-:W-:-:S07]  /*ebc0*/  IMAD.MOV.U32 R15, RZ, RZ, -0x1 ;  /* 0xffffffffff0f7424 */ /* 0x000fce00078e00ff */
[----:B------:R-:W-:Y:S05]  /*ebd0*/  WARPSYNC.COLLECTIVE R15, `(.L_x_1225) ;  /* 0x000000000f087348 */ /* 0x000fea0003c00000 */
[----:B------:R0:W1:Y:S02]  /*ebe0*/  SHFL.BFLY P6, R14, R13, R12, R11 ;  /* 0x0c00000c0d0e7389 */ /* 0x00006400000c000b */
[----:B01----:R-:W-:Y:S05]  /*ebf0*/  ENDCOLLECTIVE ;  /* 0x000000000000791b */ /* 0x003fea0003800000 */
.L_x_1225:
[----:B------:R-:W-:Y:S05]  /*ec00*/  BSYNC B0 ;  /* 0x0000000000007941 */ /* 0x000fea0003800000 */
.L_x_1224:
[----:B------:R-:W-:Y:S05]  /*ec10*/  BRA `(.L_x_1226) ;  /* 0xffffffac00987947 */ /* 0x000fea000383ffff */
.L_x_1153:
[----:B------:R-:W-:Y:S01]  /*ec20*/  HFMA2 R11, -RZ, RZ, 0, 1.847743988037109375e-06 ;  /* 0x0000001fff0b7431 */ /* 0x000fe200000001ff */
[----:B------:R-:W-:Y:S01]  /*ec30*/  BSSY B0, `(.L_x_1227) ;  /* 0x0000007000007945 */ /* 0x000fe20003800000 */
[----:B------:R-:W-:Y:S01]  /*ec40*/  MOV R13, R239 ;  /* 0x000000ef000d7202 */ /* 0x000fe20000000f00 */
[----:B------:R-:W-:Y:S02]  /*ec50*/  IMAD.MOV.U32 R12, RZ, RZ, 0x10 ;  /* 0x00000010ff0c7424 */ /* 0x000fe400078e00ff */
[----:B------:R-:W-:-:S07]  /*ec60*/  IMAD.MOV.U32 R15, RZ, RZ, -0x1 ;  /* 0xffffffffff0f7424 */ /* 0x000fce00078e00ff */
[----:B-----5:R-:W-:Y:S05]  /*ec70*/  WARPSYNC.COLLECTIVE R15, `(.L_x_1228) ;  /* 0x000000000f087348 */ /* 0x020fea0003c00000 */
[----:B------:R0:W1:Y:S02]  /*ec80*/  SHFL.BFLY P6, R14, R13, R12, R11 ;  /* 0x0c00000c0d0e7389 */ /* 0x00006400000c000b */
[----:B01---5:R-:W-:Y:S05]  /*ec90*/  ENDCOLLECTIVE ;  /* 0x000000000000791b */ /* 0x023fea0003800000 */
.L_x_1228:
[----:B------:R-:W-:Y:S05]  /*eca0*/  BSYNC B0 ;  /* 0x0000000000007941 */ /* 0x000fea0003800000 */
.L_x_1227:
[----:B------:R-:W-:Y:S01]  /*ecb0*/  FMNMX.FTZ R13, R14, R239, !PT ;  /* 0x000000ef0e0d7209 */ /* 0x000fe20007810000 */
[----:B------:R-:W-:Y:S01]  /*ecc0*/  IMAD.MOV.U32 R11, RZ, RZ, 0x1f ;  /* 0x0000001fff0b7424 */ /* 0x000fe200078e00ff */
[----:B------:R-:W-:Y:S02]  /*ecd0*/  MOV R12, 0x8 ;  /* 0x00000008000c7802 */ /* 0x000fe40000000f00 */
[----:B------:R-:W-:-:S07]  /*ece0*/  MOV R15, 0xffffffff ;  /* 0xffffffff000f7802 */ /* 0x000fce0000000f00 */
[----:B------:R-:W-:Y:S05]  /*ecf0*/  WARPSYNC.COLLECTIVE R15, `(.L_x_1229) ;  /* 0x000000000f087348 */ /* 0x000fea0003c00000 */
[----:B------:R0:W1:Y:S02]  /*ed00*/  SHFL.BFLY P6, R14, R13, R12, R11 ;  /* 0x0c00000c0d0e7389 */ /* 0x00006400000c000b */
[----:B01----:R-:W-:Y:S05]  /*ed10*/  ENDCOLLECTIVE ;  /* 0x000000000000791b */ /* 0x003fea0003800000 */
.L_x_1229:
[----:B------:R-:W-:Y:S01]  /*ed20*/  HFMA2 R12, -RZ, RZ, 0, 2.384185791015625e-07 ;  /* 0x00000004ff0c7431 */ /* 0x000fe200000001ff */
[----:B------:R-:W-:-:S05]  /*ed30*/  FMNMX.FTZ R0, R13, R14, !PT ;  /* 0x0000000e0d007209 */ /* 0x000fca0007810000 */
[----:B------:R-:W-:-:S07]  /*ed40*/  IMAD.MOV.U32 R13, RZ, RZ, R0 ;  /* 0x000000ffff0d7224 */ /* 0x000fce00078e0000 */
[----:B------:R-:W-:Y:S05]  /*ed50*/  WARPSYNC.COLLECTIVE R15, `(.L_x_1230) ;  /* 0x000000000f087348 */ /* 0x000fea0003c00000 */
[----:B------:R0:W1:Y:S02]  /*ed60*/  SHFL.BFLY P6, R14, R13, R12, R11 ;  /* 0x0c00000c0d0e7389 */ /* 0x00006400000c000b */
[----:B01----:R-:W-:Y:S05]  /*ed70*/  ENDCOLLECTIVE ;  /* 0x000000000000791b */ /* 0x003fea0003800000 */
.L_x_1230:
[----:B------:R-:W-:Y:S02]  /*ed80*/  MOV R12, 0x2 ;  /* 0x00000002000c7802 */ /* 0x000fe40000000f00 */
[----:B------:R-:W-:-:S05]  /*ed90*/  FMNMX.FTZ R2, R0, R14, !PT ;  /* 0x0000000e00027209 */ /* 0x000fca0007810000 */
[----:B------:R-:W-:-:S07]  /*eda0*/  IMAD.MOV.U32 R13, RZ, RZ, R2 ;  /* 0x000000ffff0d7224 */ /* 0x000fce00078e0002 */
[----:B------:R-:W-:Y:S05]  /*edb0*/  WARPSYNC.COLLECTIVE R15, `(.L_x_1231) ;  /* 0x000000000f087348 */ /* 0x000fea0003c00000 */
[----:B------:R0:W1:Y:S02]  /*edc0*/  SHFL.BFLY P6, R14, R13, R12, R11 ;  /* 0x0c00000c0d0e7389 */ /* 0x00006400000c000b */
[----:B01----:R-:W-:Y:S05]  /*edd0*/  ENDCOLLECTIVE ;  /* 0x000000000000791b */ /* 0x003fea0003800000 */
.L_x_1231:
[----:B------:R-:W-:Y:S05]  /*ede0*/  BRA `(.L_x_1232) ;  /* 0xffffffb000087947 */ /* 0x000fea000383ffff */
.L_x_1233:
        /* <DEDUP_REMOVED lines=9> */
.L_x_3500:


//--------------------- .text._ZN4mmha33masked_multihead_attention_kernelIfLi128ELi128ELi4ELi32ELi64ELb1ELb1EEEv26Multihead_attention_paramsIT_XT5_EE --------------------------
	.section	.text._ZN4mmha33masked_multihead_attention_kernelIfLi128ELi128ELi4ELi32ELi64ELb1ELb1EEEv26Multihead_attention_paramsIT_XT5_EE,"ax",@progbits
	.align	128
        .global         _ZN4mmha33masked_multihead_attention_kernelIfLi128ELi128ELi4ELi32ELi64ELb1ELb1EEEv26Multihead_attention_paramsIT_XT5_EE
        .type           _ZN4mmha33masked_multihead_attention_kernelIfLi128ELi128ELi4ELi32ELi64ELb1ELb1EEEv26Multihead_attention_paramsIT_XT5_EE,@function
        .size           _ZN4mmha33masked_multihead_attention_kernelIfLi128ELi128ELi4ELi32ELi64ELb1ELb1EEEv26Multihead_attention_paramsIT_XT5_EE,(.L_x_3501 - _ZN4mmha33masked_multihead_attention_kernelIfLi128ELi128ELi4ELi32ELi64ELb1ELb1EEEv26Multihead_attention_paramsIT_XT5_EE)
        .other          _ZN4mmha33masked_multihead_attention_kernelIfLi128ELi128ELi4ELi32ELi64ELb1ELb1EEEv26Multihead_attention_paramsIT_XT5_EE,@"STO_CUDA_ENTRY STV_DEFAULT"
_ZN4mmha33masked_multihead_attention_kernelIfLi128ELi128ELi4ELi32ELi64ELb1ELb1EEEv26Multihead_attention_paramsIT_XT5_EE:
.text._ZN4mmha33masked_multihead_attention_kernelIfLi128ELi128ELi4ELi32ELi64ELb1ELb1EEEv26Multihead_attention_paramsIT_XT5_EE:
[----:B------:R-:W0:Y:S01]  /*0000*/  LDC R1, c[0x0][0x37c] ;  /* 0x0000df00ff017b82 */ /* 0x000e220000000800 */
[----:B------:R-:W1:Y:S07]  /*0010*/  LDCU.64 UR4, c[0x0][0x490] ;  /* 0x00009200ff0477ac */ /* 0x000e6e0008000a00 */
[----:B------:R-:W2:Y:S01]  /*0020*/  S2UR UR8, SR_CTAID.Y ;  /* 0x00000000000879c3 */ /* 0x000ea20000002600 */
[----:B------:R-:W3:Y:S01]  /*0030*/  LDCU.64 UR36, c[0x0][0x358] ;  /* 0x00006b00ff2477ac */ /* 0x000ee20008000a00 */
[----:B-1----:R-:W-:-:S04]  /*0040*/  UISETP.NE.U32.AND UP0, UPT, UR4, URZ, UPT ;  /* 0x000000ff0400728c */ /* 0x002fc8000bf05070 */
[----:B------:R-:W-:-:S09]  /*0050*/  UISETP.NE.AND.EX UP0, UPT, UR5, URZ, UPT, UP0 ;  /* 0x000000ff0500728c */ /* 0x000fd2000bf05300 */
[----:B--23--:R-:W-:Y:S05]  /*0060*/  BRA.U !UP0, `(.L_x_1234) ;  /* 0x0000000108187547 */ /* 0x00cfea000b800000 */
[----:B------:R-:W-:-:S05]  /*0070*/  IMAD.U32 R2, RZ, RZ, UR4 ;  /* 0x00000004ff027e24 */ /* 0x000fca000f8e00ff */
[----:B------:R-:W-:-:S05]  /*0080*/  IADD3 R2, P0, PT, R2, UR8, RZ ;  /* 0x0000000802027c10 */ /* 0x000fca000ff1e0ff */
[----:B------:R-:W-:-:S05]  /*0090*/  IMAD.X R3, RZ, RZ, UR5, P0 ;  /* 0x00000005ff037e24 */ /* 0x000fca00080e06ff */
[----:B------:R-:W2:Y:S02]  /*00a0*/  LDG.E.U8 R2, desc[UR36][R2.64] ;  /* 0x0000002402027981 */ /* 0x000ea4000c1e1100 */
[----:B--2---:R-:W-:-:S13]  /*00b0*/  ISETP.NE.AND P0, PT, R2, 0x1, PT ;  /* 0x000000010200780c */ /* 0x004fda0003f05270 */
[----:B------:R-:W-:Y:S05]  /*00c0*/  @!P0 EXIT ;  /* 0x000000000000894d */ /* 0x000fea0003800000 */
.L_x_1234:
[----:B------:R-:W1:Y:S01]  /*00d0*/  S2R R23, SR_CTAID.Y ;  /* 0x0000000000177919 */ /* 0x000e620000002600 */
[----:B------:R-:W1:Y:S01]  /*00e0*/  LDC.64 R2, c[0x0][0x498] ;  /* 0x00012600ff027b82 */ /* 0x000e620000000a00 */
[----:B------:R-:W2:Y:S01]  /*00f0*/  LDCU UR7, c[0x0][0x3f0] ;  /* 0x00007e00ff0777ac */ /* 0x000ea20008000800 */
[----:B------:R-:W3:Y:S01]  /*0100*/  S2R R6, SR_CTAID.Y ;  /* 0x0000000000067919 */ /* 0x000ee20000002600 */
[----:B------:R-:W4:Y:S01]  /*0110*/  LDCU UR11, c[0x0][0x3f4] ;  /* 0x00007e80ff0b77ac */ /* 0x000f220008000800 */
[----:B------:R-:W-:Y:S01]  /*0120*/  IMAD.MOV.U32 R16, RZ, RZ, RZ ;  /* 0x000000ffff107224 */ /* 0x000fe200078e00ff */
[----:B------:R-:W0:Y:S01]  /*0130*/  S2R R54, SR_TID.X ;  /* 0x0000000000367919 */ /* 0x000e220000002100 */
[----:B------:R-:W0:Y:S02]  /*0140*/  LDCU UR10, c[0x0][0x3e8] ;  /* 0x00007d00ff0a77ac */ /* 0x000e240008000800 */
[----:B------:R-:W0:Y:S01]  /*0150*/  S2UR UR44, SR_CTAID.X ;  /* 0x00000000002c79c3 */ /* 0x000e220000002500 */
[----:B------:R-:W0:Y:S01]  /*0160*/  LDCU UR9, c[0x0][0x3f8] ;  /* 0x00007f00ff0977ac */ /* 0x000e220008000800 */
[----:B--2---:R-:W-:-:S05]  /*0170*/  IMAD.U32 R0, RZ, RZ, UR7 ;  /* 0x00000007ff007e24 */ /* 0x004fca000f8e00ff */
[----:B------:R-:W-:-:S04]  /*0180*/  IABS R7, R0 ;  /* 0x0000000000077213 */ /* 0x000fc80000000000 */
[----:B------:R-:W2:Y:S01]  /*0190*/  I2F.RP R0, R7 ;  /* 0x0000000700007306 */ /* 0x000ea20000209400 */
[----:B-1----:R-:W-:-:S05]  /*01a0*/  IMAD.WIDE.U32 R2, R23, 0x4, R2 ;  /* 0x0000000417027825 */ /* 0x002fca00078e0002 */
[----:B------:R1:W4:Y:S02]  /*01b0*/  LDG.E R10, desc[UR36][R2.64] ;  /* 0x00000024020a7981 */ /* 0x000324000c1e1900 */
[----:B--2---:R-:W2:Y:S02]  /*01c0*/  MUFU.RCP R0, R0 ;  /* 0x0000000000007308 */ /* 0x004ea40000001000 */
[----:B--2---:R-:W-:-:S06]  /*01d0*/  VIADD R4, R0, 0xffffffe ;  /* 0x0ffffffe00047836 */ /* 0x004fcc0000000000 */
[----:B------:R2:W0:Y:S01]  /*01e0*/  F2I.FTZ.U32.TRUNC.NTZ R5, R4 ;  /* 0x0000000400057305 */ /* 0x000422000021f000 */
[----:B---3--:R-:W-:Y:S01]  /*01f0*/  IABS R0, R6 ;  /* 0x0000000600007213 */ /* 0x008fe20000000000 */
[----:B--2---:R-:W-:Y:S02]  /*0200*/  HFMA2 R4, -RZ, RZ, 0, 0 ;  /* 0x00000000ff047431 */ /* 0x004fe400000001ff */
[----:B0-----:R-:W-:-:S04]  /*0210*/  IMAD.MOV R8, RZ, RZ, -R5 ;  /* 0x000000ffff087224 */ /* 0x001fc800078e0a05 */
[----:B------:R-:W-:-:S04]  /*0220*/  IMAD R9, R8, R7, RZ ;  /* 0x0000000708097224 */ /* 0x000fc800078e02ff */
[----:B------:R-:W-:Y:S02]  /*0230*/  IMAD.HI.U32 R5, R5, R9, R4 ;  /* 0x0000000905057227 */ /* 0x000fe400078e0004 */
[----:B------:R-:W0:Y:S04]  /*0240*/  LDC.64 R8, c[0x0][0x460] ;  /* 0x00011800ff087b82 */ /* 0x000e280000000a00 */
[----:B------:R-:W-:-:S05]  /*0250*/  IMAD.HI.U32 R5, R5, R0, RZ ;  /* 0x0000000005057227 */ /* 0x000fca00078e00ff */
[----:B------:R-:W-:-:S13]  /*0260*/  R2UR UR6, R5 ;  /* 0x00000000050672ca */ /* 0x000fda00000e0000 */
[----:B------:R-:W-:-:S04]  /*0270*/  IMAD R4, RZ, RZ, -UR6 ;  /* 0x80000006ff047e24 */ /* 0x000fc8000f8e02ff */
[C---:B-1----:R-:W-:Y:S02]  /*0280*/  IMAD R2, R7.reuse, R4, R0 ;  /* 0x0000000407027224 */ /* 0x042fe400078e0200 */
[----:B------:R-:W1:Y:S03]  /*0290*/  LDC R0, c[0x0][0x40c] ;  /* 0x00010300ff007b82 */ /* 0x000e660000000800 */
[----:B------:R-:W-:Y:S01]  /*02a0*/  ISETP.GT.U32.AND P0, PT, R7, R2, PT ;  /* 0x000000020700720c */ /* 0x000fe20003f04070 */
[----:B------:R-:W-:Y:S02]  /*02b0*/  IMAD.U32 R3, RZ, RZ, UR6 ;  /* 0x00000006ff037e24 */ /* 0x000fe4000f8e00ff */
[----:B----4-:R-:W-:-:S10]  /*02c0*/  IMAD.U32 R37, RZ, RZ, UR11 ;  /* 0x0000000bff257e24 */ /* 0x010fd4000f8e00ff */
[----:B------:R-:W-:Y:S02]  /*02d0*/  @!P0 VIADD R3, R3, 0x1 ;  /* 0x0000000103038836 */ /* 0x000fe40000000000 */
[----:B------:R-:W-:-:S03]  /*02e0*/  @!P0 IMAD.IADD R2, R2, 0x1, -R7 ;  /* 0x0000000102028824 */ /* 0x000fc600078e0a07 */
[----:B------:R-:W-:Y:S01]  /*02f0*/  @!P0 R2UR UR6, R3 ;  /* 0x00000000030682ca */ /* 0x000fe200000e0000 */
[----:B------:R-:W-:Y:S01]  /*0300*/  IMAD.U32 R3, RZ, RZ, UR7 ;  /* 0x00000007ff037e24 */ /* 0x000fe2000f8e00ff */
[----:B0-----:R-:W-:Y:S02]  /*0310*/  ISETP.NE.U32.AND P0, PT, R8, RZ, PT ;  /* 0x000000ff0800720c */ /* 0x001fe40003f05070 */
[----:B------:R-:W-:Y:S02]  /*0320*/  IABS R8, R37 ;  /* 0x0000002500087213 */ /* 0x000fe40000000000 */
[----:B------:R-:W-:Y:S02]  /*0330*/  ISETP.NE.AND.EX P0, PT, R9, RZ, PT, P0 ;  /* 0x000000ff0900720c */ /* 0x000fe40003f05300 */
[----:B------:R-:W-:Y:S02]  /*0340*/  LOP3.LUT R3, R3, UR8, RZ, 0x3c, !PT ;  /* 0x0000000803037c12 */ /* 0x000fe4000f8e3cff */
[----:B-1----:R-:W-:-:S02]  /*0350*/  ISETP.EQ.AND P2, PT, R0, RZ, P0 ;  /* 0x000000ff0000720c */ /* 0x002fc40000742270 */
[----:B------:R-:W-:Y:S02]  /*0360*/  ISETP.GE.AND P0, PT, R3, RZ, PT ;  /* 0x000000ff0300720c */ /* 0x000fe40003f06270 */
[----:B------:R-:W0:Y:S01]  /*0370*/  I2F.RP R3, R8 ;  /* 0x0000000800037306 */ /* 0x000e220000209400 */
[----:B------:R-:W-:Y:S02]  /*0380*/  ISETP.GE.U32.AND P1, PT, R2, R7, PT ;  /* 0x000000070200720c */ /* 0x000fe40003f26070 */
[----:B------:R-:W-:-:S06]  /*0390*/  MOV R4, UR6 ;  /* 0x0000000600047c02 */ /* 0x000fcc0008000f00 */
[----:B------:R-:W-:Y:S01]  /*03a0*/  VOTEU.ANY UP2, P2 ;  /* 0x0000000000ff7886 */ /* 0x000fe20001040100 */
[----:B0-----:R-:W0:Y:S04]  /*03b0*/  MUFU.RCP R3, R3 ;  /* 0x0000000300037308 */ /* 0x001e280000001000 */
[----:B------:R-:W-:Y:S01]  /*03c0*/  @P1 VIADD R4, R4, 0x1 ;  /* 0x0000000104041836 */ /* 0x000fe20000000000 */
[----:B------:R-:W1:Y:S04]  /*03d0*/  @UP2 LDCU.64 UR4, c[0x0][0x460] ;  /* 0x00008c00ff0427ac */ /* 0x000e680008000a00 */
[----:B------:R-:W-:Y:S01]  /*03e0*/  @P1 R2UR UR6, R4 ;  /* 0x00000000040612ca */ /* 0x000fe200000e0000 */
[----:B------:R-:W-:Y:S01]  /*03f0*/  UISETP.NE.AND UP0, UPT, UR7, URZ, UPT ;  /* 0x000000ff0700728c */ /* 0x000fe2000bf05270 */
[----:B------:R-:W-:Y:S01]  /*0400*/  VOTEU.ANY UP1, P0 ;  /* 0x0000000000ff7886 */ /* 0x000fe20000020100 */
[----:B------:R-:W-:-:S02]  /*0410*/  PLOP3.LUT P0, PT, PT, PT, UP2, 0x80, 0x8 ;  /* 0x000000000008781c */ /* 0x000fc40003f0f028 */
[----:B0-----:R-:W-:-:S08]  /*0420*/  IADD3 R6, PT, PT, R3, 0xffffffe, RZ ;  /* 0x0ffffffe03067810 */ /* 0x001fd00007ffe0ff */
[----:B------:R-:W-:Y:S02]  /*0430*/  @!UP1 UIADD3 UR6, UPT, UPT, -UR6, URZ, URZ ;  /* 0x000000ff06069290 */ /* 0x000fe4000fffe1ff */
[----:B------:R-:W-:Y:S01]  /*0440*/  @!UP0 ULOP3.LUT UR6, URZ, UR7, URZ, 0x33, !UPT ;  /* 0x00000007ff068292 */ /* 0x000fe2000f8e33ff */
[----:B------:R0:W2:Y:S03]  /*0450*/  F2I.FTZ.U32.TRUNC.NTZ R7, R6 ;  /* 0x0000000600077305 */ /* 0x0000a6000021f000 */
[----:B-1----:R-:W-:-:S06]  /*0460*/  @UP2 UIMAD.WIDE UR4, UR6, 0x4, UR4 ;  /* 0x00000004060428a5 */ /* 0x002fcc000f8e0204 */
[----:B------:R-:W-:Y:S02]  /*0470*/  IMAD.U32 R4, RZ, RZ, UR4 ;  /* 0x00000004ff047e24 */ /* 0x000fe4000f8e00ff */
[----:B------:R-:W-:-:S05]  /*0480*/  IMAD.U32 R5, RZ, RZ, UR5 ;  /* 0x00000005ff057e24 */ /* 0x000fca000f8e00ff */
[----:B------:R2:W5:Y:S01]  /*0490*/  @P0 LDG.E R16, desc[UR36][R4.64] ;  /* 0x0000002404100981 */ /* 0x000562000c1e1900 */
[----:B0-----:R-:W-:Y:S02]  /*04a0*/  IMAD.MOV.U32 R6, RZ, RZ, RZ ;  /* 0x000000ffff067224 */ /* 0x001fe400078e00ff */
[----:B--2---:R-:W-:-:S04]  /*04b0*/  IMAD.MOV R5, RZ, RZ, -R7 ;  /* 0x000000ffff057224 */ /* 0x004fc800078e0a07 */
[----:B------:R-:W-:-:S04]  /*04c0*/  IMAD R5, R5, R8, RZ ;  /* 0x0000000805057224 */ /* 0x000fc800078e02ff */
[----:B------:R-:W-:Y:S01]  /*04d0*/  IMAD.HI.U32 R7, R7, R5, R6 ;  /* 0x0000000507077227 */ /* 0x000fe200078e0006 */
[----:B------:R-:W-:Y:S01]  /*04e0*/  UISETP.NE.AND UP1, UPT, UR10, URZ, UPT ;  /* 0x000000ff0a00728c */ /* 0x000fe2000bf25270 */
[----:B------:R-:W-:Y:S01]  /*04f0*/  ISETP.GT.U32.AND P3, PT, R54, 0x1f, PT ;  /* 0x0000001f3600780c */ /* 0x000fe20003f64070 */
[----:B------:R-:W-:Y:S02]  /*0500*/  UP2UR UR41, UPR, URZ, 0x4 ;  /* 0x00000004ff297883 */ /* 0x000fe40008000000 */
[----:B------:R-:W-:Y:S01]  /*0510*/  UISETP.NE.AND UP0, UPT, UR11, URZ, UPT ;  /* 0x000000ff0b00728c */ /* 0x000fe2000bf05270 */
[----:B------:R-:W-:-:S13]  /*0520*/  R2UR UR43, R10 ;  /* 0x000000000a2b72ca */ /* 0x000fda00000e0000 */
[----:B------:R-:W-:-:S06]  /*0530*/  UIADD3 UR42, UPT, UPT, UR43, -0x1, URZ ;  /* 0xffffffff2b2a7890 */ /* 0x000fcc000fffe0ff */
[----:B------:R-:W-:-:S05]  /*0540*/  IABS R3, UR42 ;  /* 0x0000002a00037c13 */ /* 0x000fca0008000000 */
        /* <DEDUP_REMOVED lines=8> */
[----:B------:R-:W-:-:S12]  /*05d0*/  UISETP.GE.AND UP2, UPT, UR42, URZ, UPT ;  /* 0x000000ff2a00728c */ /* 0x000fd8000bf46270 */
[----:B------:R-:W-:-:S04]  /*05e0*/  @!P0 IADD3 R8, PT, PT, -R8, UR39, RZ ;  /* 0x0000002708088c10 */ /* 0x000fc8000fffe1ff */
[----:B------:R-:W-:Y:S01]  /*05f0*/  @!P0 R2UR UR39, R8 ;  /* 0x00000000082782ca */ /* 0x000fe200000e0000 */
[----:B------:R-:W-:Y:S02]  /*0600*/  UIMAD UR4, UR8, UR9, UR44 ;  /* 0x00000009080472a4 */ /* 0x000fe4000f8e022c */
[----:B------:R-:W-:Y:S01]  /*0610*/  @UP1 USHF.L.U32 UR7, UR44, 0x7, URZ ;  /* 0x000000072c071899 */ /* 0x000fe200080006ff */
[----:B------:R-:W-:Y:S01]  /*0620*/  BSSY.RECONVERGENT B0, `(.L_x_1235) ;  /* 0x0000021000007945 */ /* 0x000fe20003800200 */
[----:B------:R-:W-:Y:S02]  /*0630*/  @!UP1 USHF.L.U32 UR5, UR4, 0x7, URZ ;  /* 0x0000000704059899 */ /* 0x000fe400080006ff */
[----:B------:R-:W-:Y:S02]  /*0640*/  @UP1 UIMAD UR5, UR8, UR10, UR7 ;  /* 0x0000000a080512a4 */ /* 0x000fe4000f8e0207 */
[----:B------:R-:W-:-:S04]  /*0650*/  UIMAD UR40, UR6, UR9, URZ ;  /* 0x00000009062872a4 */ /* 0x000fc8000f8e02ff */
[----:B------:R-:W-:Y:S02]  /*0660*/  @!UP2 UIADD3 UR39, UPT, UPT, -UR39, URZ, URZ ;  /* 0x000000ff2727a290 */ /* 0x000fe4000fffe1ff */
[----:B------:R-:W-:Y:S01]  /*0670*/  @!UP0 ULOP3.LUT UR39, URZ, UR11, URZ, 0x33, !UPT ;  /* 0x0000000bff278292 */ /* 0x000fe2000f8e33ff */
[----:B------:R-:W-:Y:S01]  /*0680*/  P2R R2, PR, RZ, 0x4 ;  /* 0x00000004ff027803 */ /* 0x000fe20000000000 */
[----:B------:R-:W-:Y:S01]  /*0690*/  IMAD.MOV.U32 R7, RZ, RZ, RZ ;  /* 0x000000ffff077224 */ /* 0x000fe200078e00ff */
[----:B------:R-:W-:Y:S01]  /*06a0*/  MOV R5, RZ ;  /* 0x000000ff00057202 */ /* 0x000fe20000000f00 */
[----:B------:R-:W-:Y:S02]  /*06b0*/  IMAD.MOV.U32 R6, RZ, RZ, RZ ;  /* 0x000000ffff067224 */ /* 0x000fe400078e00ff */
[----:B------:R-:W-:Y:S02]  /*06c0*/  IMAD.MOV.U32 R4, RZ, RZ, RZ ;  /* 0x000000ffff047224 */ /* 0x000fe400078e00ff */
[----:B------:R-:W-:Y:S01]  /*06d0*/  IMAD.SHL.U32 R17, R54, 0x4, RZ ;  /* 0x0000000436117824 */ /* 0x000fe200078e00ff */
[----:B------:R-:W-:Y:S06]  /*06e0*/  @P3 BRA `(.L_x_1236) ;  /* 0x0000000000503947 */ /* 0x000fec0003800000 */
        /* <DEDUP_REMOVED lines=11> */
[----:B----4-:R-:W3:Y:S08]  /*07a0*/  @!P0 I2F.S8 R7, R12.B2 ;  /* 0x2000000c00078306 */ /* 0x010ef00000001400 */
[----:B------:R-:W0:Y:S08]  /*07b0*/  @!P0 I2F.S8 R3, R12 ;  /* 0x0000000c00038306 */ /* 0x000e300000001400 */
[----:B------:R-:W1:Y:S08]  /*07c0*/  @!P0 I2F.S8 R5, R12.B1 ;  /* 0x1000000c00058306 */ /* 0x000e700000001400 */
[----:B------:R-:W2:Y:S01]  /*07d0*/  @!P0 I2F.S8 R15, R12.B3 ;  /* 0x3000000c000f8306 */ /* 0x000ea20000001400 */
[C---:B---3--:R-:W-:Y:S01]  /*07e0*/  @!P0 FMUL.FTZ R6, R8.reuse, R7 ;  /* 0x0000000708068220 */ /* 0x048fe20000410000 */
[C---:B0-----:R-:W-:Y:S01]  /*07f0*/  @!P0 FMUL.FTZ R4, R8.reuse, R3 ;  /* 0x0000000308048220 */ /* 0x041fe20000410000 */
[C---:B-1----:R-:W-:Y:S01]  /*0800*/  @!P0 FMUL.FTZ R5, R8.reuse, R5 ;  /* 0x0000000508058220 */ /* 0x042fe20000410000 */
[----:B--2---:R-:W-:-:S06]  /*0810*/  @!P0 FMUL.FTZ R7, R8, R15 ;  /* 0x0000000f08078220 */ /* 0x004fcc0000410000 */
[----:B------:R0:W5:Y:S02]  /*0820*/  @P0 LDG.E.128 R4, desc[UR36][R10.64] ;  /* 0x000000240a040981 */ /* 0x000164000c1e1d00 */
.L_x_1236:
[----:B------:R-:W-:Y:S05]  /*0830*/  BSYNC.RECONVERGENT B0 ;  /* 0x0000000000007941 */ /* 0x000fea0003800200 */
.L_x_1235:
[----:B------:R-:W1:Y:S01]  /*0840*/  LDCU.64 UR12, c[0x0][0x3a0] ;  /* 0x00007400ff0c77ac */ /* 0x000e620008000a00 */
[----:B------:R-:W2:Y:S01]  /*0850*/  LDC.64 R8, c[0x0][0x418] ;  /* 0x00010600ff087b82 */ /* 0x000ea20000000a00 */
[----:B------:R-:W3:Y:S01]  /*0860*/  S2R R22, SR_CTAID.X ;  /* 0x0000000000167919 */ /* 0x000ee20000002500 */
[----:B------:R-:W-:Y:S01]  /*0870*/  @!P3 IMAD R3, R54, R37, UR42 ;  /* 0x0000002a3603be24 */ /* 0x000fe2000f8e0225 */
[----:B------:R-:W4:Y:S01]  /*0880*/  LDCU.64 UR6, c[0x0][0x390] ;  /* 0x00007200ff0677ac */ /* 0x000f220008000a00 */
[----:B------:R-:W-:Y:S01]  /*0890*/  IMAD.U32 R57, RZ, RZ, UR4 ;  /* 0x00000004ff397e24 */ /* 0x000fe2000f8e00ff */
[----:B------:R-:W-:Y:S02]  /*08a0*/  CS2R R34, SRZ ;  /* 0x0000000000227805 */ /* 0x000fe4000001ff00 */
[----:B------:R-:W-:Y:S01]  /*08b0*/  CS2R R32, SRZ ;  /* 0x0000000000207805 */ /* 0x000fe2000001ff00 */
[----:B------:R-:W-:Y:S01]  /*08c0*/  VOTEU.ANY UP0, P2 ;  /* 0x0000000000ff7886 */ /* 0x000fe20001000100 */
[----:B------:R-:W-:Y:S01]  /*08d0*/  PLOP3.LUT P2, PT, PT, PT, UP0, 0x40, 0x4 ;  /* 0x000000000004781c */ /* 0x000fe20003f4e808 */
[----:B------:R-:W-:Y:S01]  /*08e0*/  IMAD.SHL.U32 R57, R57, 0x80, RZ ;  /* 0x0000008039397824 */ /* 0x000fe200078e00ff */
[----:B------:R-:W-:-:S02]  /*08f0*/  @!P3 SHF.L.U32 R20, R3, 0x2, RZ ;  /* 0x000000020314b819 */ /* 0x000fc400000006ff */
[----:B------:R-:W-:Y:S02]  /*0900*/  CS2R R30, SRZ ;  /* 0x00000000001e7805 */ /* 0x000fe4000001ff00 */
[----:B------:R-:W-:Y:S02]  /*0910*/  ISETP.GT.U32.OR P2, PT, R54, 0x1f, P2 ;  /* 0x0000001f3600780c */ /* 0x000fe40001744470 */
[----:B------:R-:W-:Y:S02]  /*0920*/  CS2R R28, SRZ ;  /* 0x00000000001c7805 */ /* 0x000fe4000001ff00 */
[----:B------:R-:W-:Y:S01]  /*0930*/  CS2R R26, SRZ ;  /* 0x00000000001a7805 */ /* 0x000fe2000001ff00 */
[----:B------:R-:W-:Y:S01]  /*0940*/  @!P3 IMAD R21, R57, UR11, R20 ;  /* 0x0000000b3915bc24 */ /* 0x000fe2000f8e0214 */
[----:B------:R-:W-:Y:S02]  /*0950*/  CS2R R24, SRZ ;  /* 0x0000000000187805 */ /* 0x000fe4000001ff00 */
[----:B-1----:R-:W-:Y:S01]  /*0960*/  ISETP.NE.U32.AND P4, PT, RZ, UR12, PT ;  /* 0x0000000cff007c0c */ /* 0x002fe2000bf85070 */
[----:B------:R-:W1:Y:S03]  /*0970*/  LDCU.U8 UR4, c[0x0][0x404] ;  /* 0x00008080ff0477ac */ /* 0x000e660008000000 */
[----:B------:R-:W-:-:S02]  /*0980*/  ISETP.NE.AND.EX P4, PT, RZ, UR13, PT, P4 ;  /* 0x0000000dff007c0c */ /* 0x000fc4000bf85340 */
[----:B----4-:R-:W-:Y:S02]  /*0990*/  ISETP.NE.U32.AND P0, PT, RZ, UR6, PT ;  /* 0x00000006ff007c0c */ /* 0x010fe4000bf05070 */
[----:B--2---:R-:W-:Y:S01]  /*09a0*/  ISETP.NE.U32.AND P1, PT, R8, RZ, PT ;  /* 0x000000ff0800720c */ /* 0x004fe20003f25070 */
[----:B------:R-:W2:Y:S01]  /*09b0*/  @!P2 LDC.64 R14, c[0x0][0x450] ;  /* 0x00011400ff0eab82 */ /* 0x000ea20000000a00 */
[----:B------:R-:W-:Y:S01]  /*09c0*/  ISETP.GT.U32.OR P4, PT, R54, 0x1f, !P4 ;  /* 0x0000001f3600780c */ /* 0x000fe20006784470 */
[----:B-----5:R-:W-:Y:S01]  /*09d0*/  @!P2 IMAD R20, R16, UR9, RZ ;  /* 0x000000091014ac24 */ /* 0x020fe2000f8e02ff */
[----:B------:R-:W-:Y:S02]  /*09e0*/  ISETP.NE.AND.EX P0, PT, RZ, UR7, PT, P0 ;  /* 0x00000007ff007c0c */ /* 0x000fe4000bf05300 */
[----:B------:R-:W-:Y:S02]  /*09f0*/  ISETP.NE.AND.EX P1, PT, R9, RZ, PT, P1 ;  /* 0x000000ff0900720c */ /* 0x000fe40003f25310 */
[----:B------:R-:W-:Y:S01]  /*0a00*/  ISETP.NE.OR P4, PT, R0, RZ, P4 ;  /* 0x000000ff0000720c */ /* 0x000fe20002785670 */
[----:B------:R-:W4:Y:S01]  /*0a10*/  @!P3 LDC.64 R8, c[0x0][0x3b8] ;  /* 0x0000ee00ff08bb82 */ /* 0x000f220000000a00 */
[----:B------:R-:W-:Y:S01]  /*0a20*/  ISETP.GT.U32.OR P0, PT, R54, 0x1f, !P0 ;  /* 0x0000001f3600780c */ /* 0x000fe20004704470 */
[----:B---3--:R-:W-:-:S08]  /*0a30*/  IMAD R3, R22, 0x80, R17 ;  /* 0x0000008016037824 */ /* 0x008fd000078e0211 */
[----:B------:R-:W3:Y:S08]  /*0a40*/  @P1 LDC.64 R18, c[0x0][0x418] ;  /* 0x00010600ff121b82 */ /* 0x000ef00000000a00 */
[----:B------:R-:W1:Y:S01]  /*0a50*/  @!P4 LDC.64 R12, c[0x0][0x3a0] ;  /* 0x0000e800ff0ccb82 */ /* 0x000e620000000a00 */
[----:B----4-:R-:W-:-:S07]  /*0a60*/  @!P3 IMAD.WIDE R8, R21, 0x4, R8 ;  /* 0x000000041508b825 */ /* 0x010fce00078e0208 */
[----:B0-----:R-:W0:Y:S01]  /*0a70*/  @!P0 LDC.64 R10, c[0x0][0x390] ;  /* 0x0000e400ff0a8b82 */ /* 0x001e220000000a00 */
[----:B------:R-:W-:Y:S01]  /*0a80*/  @!P2 IMAD R21, R20, 0x80, R3 ;  /* 0x000000801415a824 */ /* 0x000fe200078e0203 */
[----:B------:R-:W4:Y:S01]  /*0a90*/  @!P3 LDG.E.128 R28, desc[UR36][R8.64] ;  /* 0x00000024081cb981 */ /* 0x000f22000c1e1d00 */
[----:B---3--:R-:W-:-:S04]  /*0aa0*/  @P1 IMAD.WIDE.U32 R18, R23, 0x4, R18 ;  /* 0x0000000417121825 */ /* 0x008fc800078e0012 */
[----:B--2---:R-:W-:Y:S02]  /*0ab0*/  @!P2 IMAD.WIDE R14, R21, 0x4, R14 ;  /* 0x00000004150ea825 */ /* 0x004fe400078e020e */
[----:B------:R-:W2:Y:S02]  /*0ac0*/  @P1 LDG.E R18, desc[UR36][R18.64] ;  /* 0x0000002412121981 */ /* 0x000ea4000c1e1900 */
[C---:B-1----:R-:W-:Y:S02]  /*0ad0*/  @!P4 IMAD.WIDE.U32 R12, R3.reuse, 0x4, R12 ;  /* 0x00000004030cc825 */ /* 0x042fe400078e000c */
[----:B------:R-:W3:Y:S04]  /*0ae0*/  @!P2 LDG.E.128 R20, desc[UR36][R14.64] ;  /* 0x000000240e14a981 */ /* 0x000ee8000c1e1d00 */
[----:B------:R-:W4:Y:S01]  /*0af0*/  @!P4 LDG.E.128 R24, desc[UR36][R12.64] ;  /* 0x000000240c18c981 */ /* 0x000f22000c1e1d00 */
[----:B0-----:R-:W-:-:S05]  /*0b00*/  @!P0 IMAD.WIDE.U32 R10, R3, 0x4, R10 ;  /* 0x00000004030a8825 */ /* 0x001fca00078e000a */
[----:B------:R0:W3:Y:S02]  /*0b10*/  @!P0 LDG.E.128 R32, desc[UR36][R10.64] ;  /* 0x000000240a208981 */ /* 0x0000e4000c1e1d00 */
[----:B0-----:R-:W0:Y:S01]  /*0b20*/  LDC R10, c[0x0][0x400] ;  /* 0x00010000ff0a7b82 */ /* 0x001e220000000800 */
[----:B------:R-:W-:Y:S02]  /*0b30*/  ISETP.NE.AND P0, PT, RZ, UR4, PT ;  /* 0x00000004ff007c0c */ /* 0x000fe4000bf05270 */
[----:B------:R-:W-:Y:S01]  /*0b40*/  ISETP.NE.AND P3, PT, R0, RZ, PT ;  /* 0x000000ff0000720c */ /* 0x000fe20003f65270 */
[----:B------:R-:W-:Y:S01]  /*0b50*/  IMAD.MOV R3, RZ, RZ, -R37 ;  /* 0x000000ffff037224 */ /* 0x000fe200078e0a25 */
[----:B------:R-:W-:-:S04]  /*0b60*/  UMOV UR38, URZ ;  /* 0x000000ff00267c82 */ /* 0x000fc80008000000 */
[----:B------:R-:W-:Y:S01]  /*0b70*/  VIADDMNMX R3, R3, UR43, RZ, !PT ;  /* 0x0000002b03037c46 */ /* 0x000fe2000f8001ff */
[----:B------:R-:W-:Y:S01]  /*0b80*/  BSSY.RECONVERGENT B6, `(.L_x_1237) ;  /* 0x0000120000067945 */ /* 0x000fe20003800200 */
[----:B0-----:R-:W-:Y:S02]  /*0b90*/  ISETP.LT.OR P0, PT, R10, 0x1, P0 ;  /* 0x000000010a00780c */ /* 0x001fe40000701670 */
[----:B------:R-:W-:Y:S02]  /*0ba0*/  R2UR UR45, R3 ;  /* 0x00000000032d72ca */ /* 0x000fe400000e0000 */
[----:B--2---:R-:W-:Y:S01]  /*0bb0*/  @P1 R2UR UR38, R18 ;  /* 0x00000000122612ca */ /* 0x004fe200000e0000 */
[----:B----4-:R-:W-:Y:S01]  /*0bc0*/  @!P3 FADD.FTZ R28, R28, R24 ;  /* 0x000000181c1cb221 */ /* 0x010fe20000010000 */
[----:B------:R-:W-:Y:S01]  /*0bd0*/  @!P3 FADD.FTZ R29, R29, R25 ;  /* 0x000000191d1db221 */ /* 0x000fe20000010000 */
[----:B------:R-:W-:Y:S01]  /*0be0*/  @!P3 FADD.FTZ R30, R30, R26 ;  /* 0x0000001a1e1eb221 */ /* 0x000fe20000010000 */
[----:B------:R-:W-:Y:S01]  /*0bf0*/  @!P3 FADD.FTZ R31, R31, R27 ;  /* 0x0000001b1f1fb221 */ /* 0x000fe20000010000 */
[----:B---3--:R-:W-:Y:S01]  /*0c00*/  @!P2 FMUL.FTZ R28, R28, R20 ;  /* 0x000000141c1ca220 */ /* 0x008fe20000410000 */
[----:B------:R-:W-:Y:S01]  /*0c10*/  @!P2 FMUL.FTZ R29, R29, R21 ;  /* 0x000000151d1da220 */ /* 0x000fe20000410000 */
[----:B------:R-:W-:Y:S01]  /*0c20*/  @!P2 FMUL.FTZ R30, R30, R22 ;  /* 0x000000161e1ea220 */ /* 0x000fe20000410000 */
[----:B------:R-:W-:Y:S01]  /*0c30*/  FADD.FTZ R32, R32, R4 ;  /* 0x0000000420207221 */ /* 0x000fe20000010000 */
[----:B------:R-:W-:Y:S01]  /*0c40*/  FADD.FTZ R33, R33, R5 ;  /* 0x0000000521217221 */ /* 0x000fe20000010000 */
[----:B------:R-:W-:Y:S01]  /*0c50*/  FADD.FTZ R34, R34, R6 ;  /* 0x0000000622227221 */ /* 0x000fe20000010000 */
[----:B------:R-:W-:Y:S01]  /*0c60*/  FADD.FTZ R35, R35, R7 ;  /* 0x0000000723237221 */ /* 0x000fe20000010000 */
[----:B------:R-:W-:Y:S01]  /*0c70*/  @!P2 FMUL.FTZ R31, R31, R23 ;  /* 0x000000171f1fa220 */ /* 0x000fe20000410000 */
[----:B------:R-:W-:Y:S06]  /*0c80*/  @P0 BRA `(.L_x_1238) ;  /* 0x00000004002c0947 */ /* 0x000fec0003800000 */
[----:B------:R-:W-:Y:S05]  /*0c90*/  @P3 BRA `(.L_x_1239) ;  /* 0x0000000000a83947 */ /* 0x000fea0003800000 */
[----:B------:R-:W-:-:S13]  /*0ca0*/  ISETP.GE.AND P0, PT, R17, R10, PT ;  /* 0x0000000a1100720c */ /* 0x000fda0003f06270 */
[----:B------:R-:W-:Y:S05]  /*0cb0*/  @P0 BRA `(.L_x_1240) ;  /* 0x0000001000300947 */ /* 0x000fea0003800000 */
[----:B------:R-:W-:Y:S01]  /*0cc0*/  I2FP.F32.U32 R4, R10 ;  /* 0x0000000a00047245 */ /* 0x000fe20000201000 */
[----:B------:R-:W-:Y:S02]  /*0cd0*/  VIADD R3, R17, 0x2 ;  /* 0x0000000211037836 */ /* 0x000fe40000000000 */
[----:B------:R-:W-:-:S03]  /*0ce0*/  VIADD R0, R0, -UR38 ;  /* 0x8000002600007c36 */ /* 0x000fc60008000000 */
[----:B------:R-:W0:Y:S01]  /*0cf0*/  MUFU.RCP R4, R4 ;  /* 0x0000000400047308 */ /* 0x000e220000001000 */
[----:B------:R-:W-:Y:S02]  /*0d00*/  I2FP.F32.U32 R3, R3 ;  /* 0x0000000300037245 */ /* 0x000fe40000201000 */
[----:B------:R-:W-:-:S03]  /*0d10*/  I2FP.F32.S32 R0, R0 ;  /* 0x0000000000007245 */ /* 0x000fc60000201400 */
        /* <DEDUP_REMOVED lines=21> */
[-C--:B--2---:R-:W-:Y:S01]  /*0e70*/  FFMA.FTZ R8, R34, R7.reuse, -R5 ;  /* 0x0000000722087223 */ /* 0x084fe20000010805 */
[-C--:B------:R-:W-:Y:S01]  /*0e80*/  FMUL.FTZ R5, R29, R4.reuse ;  /* 0x000000041d057220 */ /* 0x080fe20000410000 */
[----:B------:R-:W-:Y:S01]  /*0e90*/  FMUL.FTZ R4, R28, R4 ;  /* 0x000000041c047220 */ /* 0x000fe20000410000 */
[-C--:B------:R-:W-:Y:S01]  /*0ea0*/  FFMA.FTZ R30, R30, R7.reuse, -R9 ;  /* 0x000000071e1e7223 */ /* 0x080fe20000010809 */
[-C--:B------:R-:W-:Y:S01]  /*0eb0*/  FFMA.FTZ R35, R35, R7.reuse, R10 ;  /* 0x0000000723237223 */ /* 0x080fe2000001000a */
[----:B------:R-:W-:Y:S01]  /*0ec0*/  FFMA.FTZ R31, R31, R7, R12 ;  /* 0x000000071f1f7223 */ /* 0x000fe2000001000c */
[----:B------:R-:W-:Y:S01]  /*0ed0*/  MOV R34, R8 ;  /* 0x0000000800227202 */ /* 0x000fe20000000f00 */
[-C--:B0-----:R-:W-:Y:S01]  /*0ee0*/  FFMA.FTZ R3, R32, R0.reuse, -R3 ;  /* 0x0000000020037223 */ /* 0x081fe20000010803 */
[-C--:B------:R-:W-:Y:S01]  /*0ef0*/  FFMA.FTZ R28, R28, R0.reuse, -R5 ;  /* 0x000000001c1c7223 */ /* 0x080fe20000010805 */
[-C--:B------:R-:W-:Y:S01]  /*0f00*/  FFMA.FTZ R33, R33, R0.reuse, R6 ;  /* 0x0000000021217223 */ /* 0x080fe20000010006 */
[----:B------:R-:W-:Y:S01]  /*0f10*/  FFMA.FTZ R29, R29, R0, R4 ;  /* 0x000000001d1d7223 */ /* 0x000fe20000010004 */
[----:B------:R-:W-:Y:S01]  /*0f20*/  IMAD.MOV.U32 R32, RZ, RZ, R3 ;  /* 0x000000ffff207224 */ /* 0x000fe200078e0003 */
[----:B------:R-:W-:Y:S06]  /*0f30*/  BRA `(.L_x_1240) ;  /* 0x0000000c00907947 */ /* 0x000fec0003800000 */
.L_x_1239:
        /* <DEDUP_REMOVED lines=11> */
[----:B------:R-:W-:Y:S02]  /*0ff0*/  FMUL.FTZ R3, R3, R10 ;  /* 0x0000000a03037220 */ /* 0x000fe40000410000 */
[----:B------:R-:W0:Y:S02]  /*1000*/  MUFU.EX2 R5, -R4 ;  /* 0x8000000400057308 */ /* 0x000e240000000800 */
[----:B------:R-:W-:-:S06]  /*1010*/  FMUL.FTZ R3, R3, 13.28771209716796875 ;  /* 0x41549a7803037820 */ /* 0x000fcc0000410000 */
        /* <DEDUP_REMOVED lines=18> */
.L_x_1238:
        /* <DEDUP_REMOVED lines=39> */
[----:B------:R-:W-:Y:S02]  /*13b0*/  IMAD.MOV.U32 R8, RZ, RZ, 0x53f ;  /* 0x0000053fff087424 */ /* 0x000fe400078e00ff */
[----:B------:R1:W2:Y:S01]  /*13c0*/  LDC.64 R14, c[0x4][R0] ;  /* 0x01000000000e7b82 */ /* 0x0002a20000000a00 */
[----:B------:R-:W3:Y:S01]  /*13d0*/  LDCU.64 UR6, c[0x4][0xd0] ;  /* 0x01001a00ff0677ac */ /* 0x000ee20008000a00 */
[----:B------:R-:W-:Y:S02]  /*13e0*/  IMAD.MOV.U32 R12, RZ, RZ, 0x1 ;  /* 0x00000001ff0c7424 */ /* 0x000fe400078e00ff */
[----:B------:R-:W-:Y:S01]  /*13f0*/  IMAD.MOV.U32 R13, RZ, RZ, RZ ;  /* 0x000000ffff0d7224 */ /* 0x000fe200078e00ff */
[----:B------:R-:W4:Y:S01]  /*1400*/  LDCU.64 UR8, c[0x4][0x80] ;  /* 0x01001000ff0877ac */ /* 0x000f220008000a00 */
[----:B0-----:R-:W-:-:S02]  /*1410*/  IMAD.U32 R4, RZ, RZ, UR4 ;  /* 0x00000004ff047e24 */ /* 0x001fc4000f8e00ff */
[----:B------:R-:W-:Y:S02]  /*1420*/  IMAD.U32 R5, RZ, RZ, UR5 ;  /* 0x00000005ff057e24 */ /* 0x000fe4000f8e00ff */
[----:B---3--:R-:W-:Y:S02]  /*1430*/  IMAD.U32 R6, RZ, RZ, UR6 ;  /* 0x00000006ff067e24 */ /* 0x008fe4000f8e00ff */
[----:B------:R-:W-:Y:S01]  /*1440*/  IMAD.U32 R7, RZ, RZ, UR7 ;  /* 0x00000007ff077e24 */ /* 0x000fe2000f8e00ff */
[----:B----4-:R-:W-:Y:S01]  /*1450*/  MOV R10, UR8 ;  /* 0x00000008000a7c02 */ /* 0x010fe20008000f00 */
[----:B-1----:R-:W-:-:S07]  /*1460*/  IMAD.U32 R11, RZ, RZ, UR9 ;  /* 0x00000009ff0b7e24 */ /* 0x002fce000f8e00ff */
[----:B------:R-:W-:-:S07]  /*1470*/  LEPC R20, `(.L_x_1241) ;  /* 0x000000001014794e */ /* 0x000fce0000000000 */
[----:B--2---:R-:W-:Y:S05]  /*1480*/  CALL.ABS.NOINC R14 ;  /* 0x000000000e007343 */ /* 0x004fea0003c00000 */
.L_x_1241:
        /* <DEDUP_REMOVED lines=11> */
[----:B------:R1:W-:Y:S01]  /*1540*/  STS.128 [R4], R32 ;  /* 0x0000002004007388 */ /* 0x0003e20000000c00 */
[----:B0-----:R-:W-:-:S13]  /*1550*/  ISETP.NE.AND P0, PT, RZ, UR4, PT ;  /* 0x00000004ff007c0c */ /* 0x001fda000bf05270 */
[----:B------:R-:W-:-:S05]  /*1560*/  @!P0 IMAD R5, R5, 0x4, R3 ;  /* 0x0000000405058824 */ /* 0x000fca00078e0203 */
[----:B------:R1:W-:Y:S02]  /*1570*/  @!P0 STS.128 [R5], R28 ;  /* 0x0000001c05008388 */ /* 0x0003e40000000c00 */
.L_x_1242:
        /* <DEDUP_REMOVED lines=22> */
[----:B------:R-:W-:Y:S02]  /*16e0*/  BSSY.RECONVERGENT B2, `(.L_x_1247) ;  /* 0x0000031000027945 */ /* 0x000fe40003800200 */
[----:B------:R-:W-:Y:S01]  /*16f0*/  IMAD R36, R18, 0x4, R23 ;  /* 0x0000000412247824 */ /* 0x000fe200078e0217 */
[----:B------:R0:W1:Y:S01]  /*1700*/  LDS R28, [R23] ;  /* 0x00000000171c7984 */ /* 0x0000620000000800 */
[----:B------:R-:W-:-:S03]  /*1710*/  SHF.L.U32 R4, R4, 0x1, RZ ;  /* 0x0000000104047819 */ /* 0x000fc600000006ff */
[----:B------:R0:W2:Y:S01]  /*1720*/  LDS R30, [R23+0x4] ;  /* 0x00000400171e7984 */ /* 0x0000a20000000800 */
[----:B------:R-:W-:-:S03]  /*1730*/  LOP3.LUT R7, R4, 0xfffffffc, RZ, 0xc0, !PT ;  /* 0xfffffffc04077812 */ /* 0x000fc600078ec0ff */
[----:B------:R0:W3:Y:S01]  /*1740*/  LDS R29, [R36] ;  /* 0x00000000241d7984 */ /* 0x0000e20000000800 */
[----:B------:R-:W-:-:S03]  /*1750*/  ISETP.GE.AND P0, PT, R7, R9, PT ;  /* 0x000000090700720c */ /* 0x000fc60003f06270 */
[----:B------:R0:W4:Y:S10]  /*1760*/  LDS R31, [R36+0x4] ;  /* 0x00000400241f7984 */ /* 0x0001340000000800 */
[----:B0-----:R-:W-:Y:S05]  /*1770*/  @P0 BRA `(.L_x_1248) ;  /* 0x00000000009c0947 */ /* 0x001fea0003800000 */
[----:B------:R-:W-:Y:S01]  /*1780*/  I2FP.F32.S32 R5, R9 ;  /* 0x0000000900057245 */ /* 0x000fe20000201400 */
[----:B------:R-:W-:Y:S02]  /*1790*/  VIADD R4, R7, 0x2 ;  /* 0x0000000207047836 */ /* 0x000fe40000000000 */
[----:B------:R-:W-:-:S03]  /*17a0*/  VIADD R8, R8, -UR38 ;  /* 0x8000002608087c36 */ /* 0x000fc60008000000 */
        /* <DEDUP_REMOVED lines=15> */
[----:B------:R-:W5:Y:S08]  /*18a0*/  MUFU.COS R8, R15 ;  /* 0x0000000f00087308 */ /* 0x000f700000000000 */
[----:B------:R-:W1:Y:S01]  /*18b0*/  MUFU.SIN R6, R13 ;  /* 0x0000000d00067308 */ /* 0x000e620000000400 */
[-C--:B0-----:R-:W-:Y:S01]  /*18c0*/  FMUL.FTZ R7, R35, R9.reuse ;  /* 0x0000000923077220 */ /* 0x081fe20000410000 */
[-C--:B----4-:R-:W-:Y:S01]  /*18d0*/  FMUL.FTZ R11, R31, R9.reuse ;  /* 0x000000091f0b7220 */ /* 0x090fe20000410000 */
[-C--:B------:R-:W-:Y:S01]  /*18e0*/  FMUL.FTZ R12, R34, R9.reuse ;  /* 0x00000009220c7220 */ /* 0x080fe20000410000 */
[----:B--2---:R-:W-:-:S04]  /*18f0*/  FMUL.FTZ R14, R30, R9 ;  /* 0x000000091e0e7220 */ /* 0x004fc80000410000 */
[----:B------:R-:W0:Y:S01]  /*1900*/  MUFU.COS R5, R13 ;  /* 0x0000000d00057308 */ /* 0x000e220000000000 */
[-C--:B-----5:R-:W-:Y:S01]  /*1910*/  FFMA.FTZ R10, R34, R8.reuse, -R7 ;  /* 0x00000008220a7223 */ /* 0x0a0fe20000010807 */
[-C--:B------:R-:W-:Y:S01]  /*1920*/  FFMA.FTZ R30, R30, R8.reuse, -R11 ;  /* 0x000000081e1e7223 */ /* 0x080fe2000001080b */
[-C--:B------:R-:W-:Y:S01]  /*1930*/  FFMA.FTZ R35, R35, R8.reuse, R12 ;  /* 0x0000000823237223 */ /* 0x080fe2000001000c */
[----:B------:R-:W-:Y:S01]  /*1940*/  FFMA.FTZ R31, R31, R8, R14 ;  /* 0x000000081f1f7223 */ /* 0x000fe2000001000e */
[----:B------:R-:W-:Y:S02]  /*1950*/  IMAD.MOV.U32 R34, RZ, RZ, R10 ;  /* 0x000000ffff227224 */ /* 0x000fe400078e000a */
[-C--:B-1----:R-:W-:Y:S01]  /*1960*/  FMUL.FTZ R7, R33, R6.reuse ;  /* 0x0000000621077220 */ /* 0x082fe20000410000 */
[-C--:B---3--:R-:W-:Y:S01]  /*1970*/  FMUL.FTZ R9, R29, R6.reuse ;  /* 0x000000061d097220 */ /* 0x088fe20000410000 */
[-C--:B------:R-:W-:Y:S01]  /*1980*/  FMUL.FTZ R4, R32, R6.reuse ;  /* 0x0000000620047220 */ /* 0x080fe20000410000 */
[----:B------:R-:W-:Y:S01]  /*1990*/  FMUL.FTZ R6, R28, R6 ;  /* 0x000000061c067220 */ /* 0x000fe20000410000 */
[-C--:B0-----:R-:W-:Y:S01]  /*19a0*/  FFMA.FTZ R7, R32, R5.reuse, -R7 ;  /* 0x0000000520077223 */ /* 0x081fe20000010807 */
[-C--:B------:R-:W-:Y:S01]  /*19b0*/  FFMA.FTZ R28, R28, R5.reuse, -R9 ;  /* 0x000000051c1c7223 */ /* 0x080fe20000010809 */
[-C--:B------:R-:W-:Y:S01]  /*19c0*/  FFMA.FTZ R33, R33, R5.reuse, R4 ;  /* 0x0000000521217223 */ /* 0x080fe20000010004 */
[----:B------:R-:W-:Y:S01]  /*19d0*/  FFMA.FTZ R29, R29, R5, R6 ;  /* 0x000000051d1d7223 */ /* 0x000fe20000010006 */
[----:B------:R-:W-:-:S07]  /*19e0*/  IMAD.MOV.U32 R32, RZ, RZ, R7 ;  /* 0x000000ffff207224 */ /* 0x000fce00078e0007 */
.L_x_1248:
[----:B------:R-:W-:Y:S05]  /*19f0*/  BSYNC.RECONVERGENT B2 ;  /* 0x0000000000027941 */ /* 0x000fea0003800200 */
.L_x_1247:
[----:B-1----:R0:W-:Y:S04]  /*1a00*/  STS [R23], R28 ;  /* 0x0000001c17007388 */ /* 0x0021e80000000800 */
[----:B--2---:R0:W-:Y:S04]  /*1a10*/  STS [R23+0x4], R30 ;  /* 0x0000041e17007388 */ /* 0x0041e80000000800 */
[----:B---3--:R0:W-:Y:S04]  /*1a20*/  STS [R36], R29 ;  /* 0x0000001d24007388 */ /* 0x0081e80000000800 */
[----:B----4-:R0:W-:Y:S01]  /*1a30*/  STS [R36+0x4], R31 ;  /* 0x0000041f24007388 */ /* 0x0101e20000000800 */
[----:B------:R-:W-:Y:S05]  /*1a40*/  BRA `(.L_x_1249) ;  /* 0x0000000000847947 */ /* 0x000fea0003800000 */
.L_x_1246:
[----:B------:R-:W-:-:S04]  /*1a50*/  LEA.HI R5, R5, R5, RZ, 0x1 ;  /* 0x0000000505057211 */ /* 0x000fc800078f08ff */
[----:B------:R-:W-:-:S04]  /*1a60*/  SHF.L.U32 R5, R5, 0x1, RZ ;  /* 0x0000000105057819 */ /* 0x000fc800000006ff */
[----:B------:R-:W-:-:S04]  /*1a70*/  LOP3.LUT R6, R5, 0xfffffffc, RZ, 0xc0, !PT ;  /* 0xfffffffc05067812 */ /* 0x000fc800078ec0ff */
[----:B------:R-:W-:-:S13]  /*1a80*/  ISETP.GE.AND P0, PT, R6, R9, PT ;  /* 0x000000090600720c */ /* 0x000fda0003f06270 */
[----:B------:R-:W-:Y:S05]  /*1a90*/  @P0 BRA `(.L_x_1249) ;  /* 0x0000000000700947 */ /* 0x000fea0003800000 */
[----:B------:R-:W-:Y:S01]  /*1aa0*/  I2FP.F32.S32 R9, R9 ;  /* 0x0000000900097245 */ /* 0x000fe20000201400 */
[----:B------:R-:W-:-:S05]  /*1ab0*/  VIADD R4, R6, 0x2 ;  /* 0x0000000206047836 */ /* 0x000fca0000000000 */
[----:B------:R-:W0:Y:S01]  /*1ac0*/  MUFU.RCP R9, R9 ;  /* 0x0000000900097308 */ /* 0x000e220000001000 */
        /* <DEDUP_REMOVED lines=25> */
.L_x_1249:
[----:B------:R-:W-:Y:S05]  /*1c60*/  BSYNC.RECONVERGENT B1 ;  /* 0x0000000000017941 */ /* 0x000fea0003800200 */
.L_x_1245:
[----:B------:R1:W-:Y:S04]  /*1c70*/  STS [R21], R32 ;  /* 0x0000002015007388 */ /* 0x0003e80000000800 */
[----:B------:R1:W-:Y:S04]  /*1c80*/  STS [R21+0x4], R34 ;  /* 0x0000042215007388 */ /* 0x0003e80000000800 */
[----:B------:R1:W-:Y:S04]  /*1c90*/  STS [R20], R33 ;  /* 0x0000002114007388 */ /* 0x0003e80000000800 */
[----:B------:R1:W-:Y:S02]  /*1ca0*/  STS [R20+0x4], R35 ;  /* 0x0000042314007388 */ /* 0x0003e40000000800 */
.L_x_1244:
[----:B------:R-:W-:Y:S05]  /*1cb0*/  BSYNC.RECONVERGENT B0 ;  /* 0x0000000000007941 */ /* 0x000fea0003800200 */
.L_x_1243:
        /* <DEDUP_REMOVED lines=10> */
.L_x_1251:
[----:B------:R-:W-:Y:S05]  /*1d60*/  BSYNC.RECONVERGENT B0 ;  /* 0x0000000000007941 */ /* 0x000fea0003800200 */
.L_x_1250:
[----:B------:R-:W-:Y:S06]  /*1d70*/  BAR.SYNC.DEFER_BLOCKING 0x0 ;  /* 0x0000000000007b1d */ /* 0x000fec0000010000 */
.L_x_1240:
[----:B------:R-:W-:Y:S05]  /*1d80*/  BSYNC.RECONVERGENT B6 ;  /* 0x0000000000067941 */ /* 0x000fea0003800200 */
.L_x_1237:
[----:B------:R-:W5:Y:S01]  /*1d90*/  S2UR UR9, SR_CgaCtaId ;  /* 0x00000000000979c3 */ /* 0x000f620000008800 */
[----:B------:R-:W-:Y:S01]  /*1da0*/  ISETP.GT.U32.AND P0, PT, R54, 0x1f, PT ;  /* 0x0000001f3600780c */ /* 0x000fe20003f04070 */
[----:B------:R-:W-:Y:S01]  /*1db0*/  UMOV UR8, 0x400 ;  /* 0x0000040000087882 */ /* 0x000fe20000000000 */
[----:B------:R-:W-:Y:S01]  /*1dc0*/  UIADD3 UR4, UPT, UPT, UR43, -UR45, URZ ;  /* 0x8000002d2b047290 */ /* 0x000fe2000fffe0ff */
[----:B------:R-:W-:Y:S01]  /*1dd0*/  IMAD.MOV.U32 R118, RZ, RZ, -0x800001 ;  /* 0xff7fffffff767424 */ /* 0x000fe200078e00ff */
[----:B------:R-:W-:-:S04]  /*1de0*/  UIADD3 UR5, UPT, UPT, UR8, 0x410, URZ ;  /* 0x0000041008057890 */ /* 0x000fc8000fffe0ff */
[----:B-----5:R-:W-:-:S04]  /*1df0*/  ULEA UR10, UR9, UR5, 0x18 ;  /* 0x00000005090a7291 */ /* 0x020fc8000f8ec0ff */
[----:B------:R-:W-:Y:S01]  /*1e00*/  ULEA UR4, UR4, UR10, 0x2 ;  /* 0x0000000a04047291 */ /* 0x000fe2000f8e10ff */
[----:B------:R-:W-:Y:S11]  /*1e10*/  @P0 BRA `(.L_x_1252) ;  /* 0x0000000000d40947 */ /* 0x000ff60003800000 */
[----:B------:R-:W-:Y:S01]  /*1e20*/  UIADD3 UR5, UPT, UPT, UR8, 0x10, URZ ;  /* 0x0000001008057890 */ /* 0x000fe2000fffe0ff */
[----:B-12-4-:R-:W-:Y:S01]  /*1e30*/  FMUL.FTZ R4, R32, R28 ;  /* 0x0000001c20047220 */ /* 0x016fe20000410000 */
[----:B------:R-:W1:Y:S03]  /*1e40*/  LDCU UR6, c[0x0][0x40c] ;  /* 0x00008180ff0677ac */ /* 0x000e660008000800 */
[----:B---3--:R-:W-:Y:S01]  /*1e50*/  FFMA.FTZ R3, R33, R29, R4 ;  /* 0x0000001d21037223 */ /* 0x008fe20000010004 */
[----:B------:R-:W-:-:S03]  /*1e60*/  ULEA UR5, UR9, UR5, 0x18 ;  /* 0x0000000509057291 */ /* 0x000fc6000f8ec0ff */
[----:B------:R-:W-:-:S03]  /*1e70*/  FFMA.FTZ R6, R34, R30, R3 ;  /* 0x0000001e22067223 */ /* 0x000fc60000010003 */
[----:B------:R-:W-:-:S05]  /*1e80*/  LEA R0, R54, UR5, 0x4 ;  /* 0x0000000536007c11 */ /* 0x000fca000f8e20ff */
[----:B------:R2:W-:Y:S01]  /*1e90*/  STS.128 [R0], R32 ;  /* 0x0000002000007388 */ /* 0x0005e20000000c00 */
[----:B-1----:R-:W-:-:S09]  /*1ea0*/  UISETP.NE.AND UP0, UPT, UR6, URZ, UPT ;  /* 0x000000ff0600728c */ /* 0x002fd2000bf05270 */
[----:B------:R-:W-:Y:S05]  /*1eb0*/  BRA.U UP0, `(.L_x_1253) ;  /* 0x0000000100307547 */ /* 0x000fea000b800000 */
[----:B------:R-:W1:Y:S01]  /*1ec0*/  LDCU UR6, c[0x0][0x3f4] ;  /* 0x00007e80ff0677ac */ /* 0x000e620008000800 */
[----:B------:R-:W3:Y:S01]  /*1ed0*/  LDC.64 R4, c[0x0][0x3b8] ;  /* 0x0000ee00ff047b82 */ /* 0x000ee20000000a00 */
[----:B------:R-:W-:-:S04]  /*1ee0*/  UIADD3 UR5, UPT, UPT, UR8, 0x210, URZ ;  /* 0x0000021008057890 */ /* 0x000fc8000fffe0ff */
[----:B------:R-:W-:Y:S01]  /*1ef0*/  ULEA UR5, UR9, UR5, 0x18 ;  /* 0x0000000509057291 */ /* 0x000fe2000f8ec0ff */
[----:B-1----:R-:W-:-:S04]  /*1f00*/  IMAD.U32 R3, RZ, RZ, UR6 ;  /* 0x00000006ff037e24 */ /* 0x002fc8000f8e00ff */
[----:B--2---:R-:W-:-:S05]  /*1f10*/  IMAD R0, R54, R3, UR39 ;  /* 0x0000002736007e24 */ /* 0x004fca000f8e0203 */
[----:B------:R-:W-:-:S05]  /*1f20*/  SHF.L.U32 R0, R0, 0x2, RZ ;  /* 0x0000000200007819 */ /* 0x000fca00000006ff */
[----:B------:R-:W-:Y:S01]  /*1f30*/  IMAD R3, R57, UR6, R0 ;  /* 0x0000000639037c24 */ /* 0x000fe2000f8e0200 */
[----:B------:R-:W-:-:S03]  /*1f40*/  LEA R0, R54, UR5, 0x4 ;  /* 0x0000000536007c11 */ /* 0x000fc6000f8e20ff */
[----:B---3--:R-:W-:Y:S02]  /*1f50*/  IMAD.WIDE R4, R3, 0x4, R4 ;  /* 0x0000000403047825 */ /* 0x008fe400078e0204 */
[----:B------:R1:W-:Y:S04]  /*1f60*/  STS.128 [R0], R24 ;  /* 0x0000001800007388 */ /* 0x0003e80000000c00 */
[----:B------:R1:W-:Y:S02]  /*1f70*/  STG.E.128 desc[UR36][R4.64], R28 ;  /* 0x0000001c04007986 */ /* 0x0003e4000c101d24 */
.L_x_1253:
        /* <DEDUP_REMOVED lines=12> */
.L_x_1434:
[----:B------:R-:W-:Y:S01]  /*2040*/  ISETP.NE.AND P0, PT, R54, RZ, PT ;  /* 0x000000ff3600720c */ /* 0x000fe20003f05270 */
[----:B--2---:R-:W-:-:S12]  /*2050*/  FADD.FTZ R14, R5, R14 ;  /* 0x0000000e050e7221 */ /* 0x004fd80000010000 */
[----:B------:R-:W-:Y:S05]  /*2060*/  @P0 BRA `(.L_x_1252) ;  /* 0x0000000000400947 */ /* 0x000fea0003800000 */
[----:B------:R-:W2:Y:S01]  /*2070*/  LDCU.64 UR6, c[0x0][0x438] ;  /* 0x00008700ff0677ac */ /* 0x000ea20008000a00 */
[----:B------:R-:W3:Y:S01]  /*2080*/  LDCU UR5, c[0x0][0x410] ;  /* 0x00008200ff0577ac */ /* 0x000ee20008000800 */
[----:B--2---:R-:W-:-:S04]  /*2090*/  UISETP.NE.U32.AND UP0, UPT, UR6, URZ, UPT ;  /* 0x000000ff0600728c */ /* 0x004fc8000bf05070 */
[----:B------:R-:W-:Y:S01]  /*20a0*/  UISETP.NE.AND.EX UP0, UPT, UR7, URZ, UPT, UP0 ;  /* 0x000000ff0700728c */ /* 0x000fe2000bf05300 */
[----:B---3--:R-:W-:-:S08]  /*20b0*/  FMUL.FTZ R118, R14, UR5 ;  /* 0x000000050e767c20 */ /* 0x008fd00008410000 */
[----:B------:R-:W-:Y:S05]  /*20c0*/  BRA.U !UP0, `(.L_x_1255) ;  /* 0x0000000108247547 */ /* 0x000fea000b800000 */
[----:B------:R-:W2:Y:S01]  /*20d0*/  LDCU UR7, c[0x0][0x440] ;  /* 0x00008800ff0777ac */ /* 0x000ea20008000800 */
[----:B-1----:R-:W1:Y:S01]  /*20e0*/  LDC.64 R4, c[0x0][0x438] ;  /* 0x00010e00ff047b82 */ /* 0x002e620000000a00 */
[----:B------:R-:W-:-:S04]  /*20f0*/  UIADD3 UR5, UPT, UPT, UR42, -UR38, URZ ;  /* 0x800000262a057290 */ /* 0x000fc8000fffe0ff */
[----:B--2---:R-:W-:-:S04]  /*2100*/  UIMAD UR6, UR44, UR7, UR5 ;  /* 0x000000072c0672a4 */ /* 0x004fc8000f8e0205 */
[----:B------:R-:W-:-:S06]  /*2110*/  UIMAD UR6, UR6, UR7, UR5 ;  /* 0x00000007060672a4 */ /* 0x000fcc000f8e0205 */
[----:B------:R-:W-:-:S04]  /*2120*/  IMAD.U32 R3, RZ, RZ, UR6 ;  /* 0x00000006ff037e24 */ /* 0x000fc8000f8e00ff */
[----:B-1----:R-:W-:-:S06]  /*2130*/  IMAD.WIDE R4, R3, 0x4, R4 ;  /* 0x0000000403047825 */ /* 0x002fcc00078e0204 */
[----:B------:R-:W2:Y:S02]  /*2140*/  LDG.E R5, desc[UR36][R4.64] ;  /* 0x0000002404057981 */ /* 0x000ea4000c1e1900 */
[----:B--2---:R-:W-:-:S07]  /*2150*/  FADD.FTZ R118, R118, R5 ;  /* 0x0000000576767221 */ /* 0x004fce0000010000 */
.L_x_1255:
[----:B------:R2:W-:Y:S02]  /*2160*/  STS [UR4+-0x4], R118 ;  /* 0xfffffc76ff007988 */ /* 0x0005e40008000804 */
.L_x_1252:
[----:B------:R-:W-:Y:S05]  /*2170*/  WARPSYNC.ALL ;  /* 0x0000000000007948 */ /* 0x000fea0003800000 */
[----:B------:R-:W-:Y:S01]  /*2180*/  BAR.SYNC.DEFER_BLOCKING 0x0 ;  /* 0x0000000000007b1d */ /* 0x000fe20000010000 */
[----:B------:R-:W-:Y:S01]  /*2190*/  UIADD3 UR5, UPT, UPT, UR8, 0x10, URZ ;  /* 0x0000001008057890 */ /* 0x000fe2000fffe0ff */
[----:B------:R-:W-:Y:S02]  /*21a0*/  LOP3.LUT R12, R17, 0xc, RZ, 0xc0, !PT ;  /* 0x0000000c110c7812 */ /* 0x000fe400078ec0ff */
[----:B------:R-:W-:Y:S01]  /*21b0*/  LOP3.LUT R11, R54, 0x3, RZ, 0xc0, !PT ;  /* 0x00000003360b7812 */ /* 0x000fe200078ec0ff */
[----:B------:R-:W-:Y:S01]  /*21c0*/  ULEA UR5, UR9, UR5, 0x18 ;  /* 0x0000000509057291 */ /* 0x000fe2000f8ec0ff */
[----:B------:R-:W5:Y:S08]  /*21d0*/  LDCU UR6, c[0x0][0x40c] ;  /* 0x00008180ff0677ac */ /* 0x000f700008000800 */
[----:B------:R0:W0:Y:S01]  /*21e0*/  LDS R117, [R12+UR5] ;  /* 0x000000050c757984 */ /* 0x0000220008000800 */
[----:B-----5:R-:W-:-:S03]  /*21f0*/  UISETP.NE.AND UP0, UPT, UR6, URZ, UPT ;  /* 0x000000ff0600728c */ /* 0x020fc6000bf05270 */
[----:B------:R0:W0:Y:S04]  /*2200*/  LDS R116, [R12+UR5+0x10] ;  /* 0x000010050c747984 */ /* 0x0000280008000800 */
        /* <DEDUP_REMOVED lines=16> */
[----:B---3--:R3:W0:Y:S04]  /*2310*/  LDS R0, [R12+UR5+0x120] ;  /* 0x000120050c007984 */ /* 0x0086280008000800 */
[----:B------:R3:W0:Y:S04]  /*2320*/  LDS R3, [R12+UR5+0x130] ;  /* 0x000130050c037984 */ /* 0x0006280008000800 */
[----:B-1----:R3:W1:Y:S04]  /*2330*/  LDS R4, [R12+UR5+0x140] ;  /* 0x000140050c047984 */ /* 0x0026680008000800 */
        /* <DEDUP_REMOVED lines=10> */
[----:B------:R3:W0:Y:S01]  /*23e0*/  LDS R21, [R12+UR5+0x1f0] ;  /* 0x0001f0050c157984 */ /* 0x0006220008000800 */
[----:B-1----:R-:W-:Y:S05]  /*23f0*/  BRA.U UP0, `(.L_x_1256) ;  /* 0x00000001008c7547 */ /* 0x002fea000b800000 */
[----:B------:R-:W-:-:S04]  /*2400*/  UIADD3 UR8, UPT, UPT, UR8, 0x210, URZ ;  /* 0x0000021008087890 */ /* 0x000fc8000fffe0ff */
[----:B------:R-:W-:-:S06]  /*2410*/  ULEA UR8, UR9, UR8, 0x18 ;  /* 0x0000000809087291 */ /* 0x000fcc000f8ec0ff */
[----:B0--3--:R-:W-:-:S05]  /*2420*/  LEA R12, R11, UR8, 0x2 ;  /* 0x000000080b0c7c11 */ /* 0x009fca000f8e10ff */
[----:B------:R1:W0:Y:S04]  /*2430*/  LDS R22, [R12] ;  /* 0x000000000c167984 */ /* 0x0002280000000800 */
[----:B------:R1:W3:Y:S04]  /*2440*/  LDS R23, [R12+0x10] ;  /* 0x000010000c177984 */ /* 0x0002e80000000800 */
[----:B------:R1:W0:Y:S04]  /*2450*/  LDS R24, [R12+0x20] ;  /* 0x000020000c187984 */ /* 0x0002280000000800 */
[----:B------:R1:W0:Y:S04]  /*2460*/  LDS R25, [R12+0x30] ;  /* 0x000030000c197984 */ /* 0x0002280000000800 */
[----:B------:R1:W0:Y:S04]  /*2470*/  LDS R26, [R12+0x40] ;  /* 0x000040000c1a7984 */ /* 0x0002280000000800 */
[----:B------:R1:W0:Y:S04]  /*2480*/  LDS R27, [R12+0x50] ;  /* 0x000050000c1b7984 */ /* 0x0002280000000800 */
[----:B--2---:R1:W2:Y:S04]  /*2490*/  LDS R28, [R12+0x60] ;  /* 0x000060000c1c7984 */ /* 0x0042a80000000800 */
[----:B------:R1:W0:Y:S04]  /*24a0*/  LDS R29, [R12+0x70] ;  /* 0x000070000c1d7984 */ /* 0x0002280000000800 */
[----:B------:R1:W0:Y:S04]  /*24b0*/  LDS R30, [R12+0x80] ;  /* 0x000080000c1e7984 */ /* 0x0002280000000800 */
[----:B------:R1:W0:Y:S04]  /*24c0*/  LDS R31, [R12+0x90] ;  /* 0x000090000c1f7984 */ /* 0x0002280000000800 */
        /* <DEDUP_REMOVED lines=22> */
.L_x_1256:
[----:B------:R-:W-:Y:S01]  /*2630*/  UIADD3 UR5, UPT, UPT, UR42, 0x7, -UR45 ;  /* 0x000000072a057890 */ /* 0x000fe2000fffe82d */
[----:B------:R-:W-:Y:S01]  /*2640*/  SHF.R.U32.HI R61, RZ, 0x2, R54 ;  /* 0x00000002ff3d7819 */ /* 0x000fe20000011636 */
[----:B------:R-:W5:Y:S01]  /*2650*/  LDCU.64 UR6, c[0x0][0x3f0] ;  /* 0x00007e00ff0677ac */ /* 0x000f620008000a00 */
[----:B------:R-:W-:Y:S01]  /*2660*/  BSSY B1, `(.L_x_1257) ;  /* 0x0000879000017945 */ /* 0x000fe20003800000 */
[----:B------:R-:W-:Y:S01]  /*2670*/  USHF.R.S32.HI UR8, URZ, 0x1f, UR5 ;  /* 0x0000001fff087899 */ /* 0x000fe20008011405 */
[----:B------:R-:W2:Y:S05]  /*2680*/  LDCU UR20, c[0x0][0x40c] ;  /* 0x00008180ff1477ac */ /* 0x000eaa0008000800 */
[----:B01-3--:R-:W-:Y:S01]  /*2690*/  IMAD.U32 R12, RZ, RZ, UR8 ;  /* 0x00000008ff0c7e24 */ /* 0x00bfe2000f8e00ff */
[----:B------:R-:W0:Y:S04]  /*26a0*/  LDCU UR24, c[0x0][0x3f4] ;  /* 0x00007e80ff1877ac */ /* 0x000e280008000800 */
[----:B------:R-:W-:Y:S01]  /*26b0*/  LEA.HI R12, R12, UR5, RZ, 0x3 ;  /* 0x000000050c0c7c11 */ /* 0x000fe2000f8f18ff */
[----:B------:R-:W1:Y:S01]  /*26c0*/  LDCU UR21, c[0x0][0x410] ;  /* 0x00008200ff1577ac */ /* 0x000e620008000800 */
[----:B-----5:R-:W-:-:S02]  /*26d0*/  IMAD.U32 R54, RZ, RZ, UR7 ;  /* 0x00000007ff367e24 */ /* 0x020fc4000f8e00ff */
[----:B------:R-:W-:Y:S01]  /*26e0*/  LOP3.LUT R60, R12, 0xfffffff8, RZ, 0xc0, !PT ;  /* 0xfffffff80c3c7812 */ /* 0x000fe200078ec0ff */
[----:B------:R-:W-:Y:S01]  /*26f0*/  UIMAD UR5, UR40, UR6, UR44 ;  /* 0x00000006280572a4 */ /* 0x000fe2000f8e022c */
[----:B------:R-:W3:Y:S02]  /*2700*/  LDCU.64 UR14, c[0x0][0x3b8] ;  /* 0x00007700ff0e77ac */ /* 0x000ee40008000a00 */
[----:B------:R-:W-:Y:S01]  /*2710*/  ISETP.GE.AND P0, PT, R61, R60, PT ;  /* 0x0000003c3d00720c */ /* 0x000fe20003f06270 */
[----:B------:R-:W0:Y:S01]  /*2720*/  LDCU.64 UR12, c[0x0][0x3c8] ;  /* 0x00007900ff0c77ac */ /* 0x000e220008000a00 */
[----:B------:R-:W0:Y:S01]  /*2730*/  LDCU.64 UR22, c[0x0][0x438] ;  /* 0x00008700ff1677ac */ /* 0x000e220008000a00 */
[----:B------:R-:W0:Y:S01]  /*2740*/  LDCU.64 UR16, c[0x0][0x448] ;  /* 0x00008900ff1077ac */ /* 0x000e220008000a00 */
[----:B------:R-:W-:-:S09]  /*2750*/  USHF.L.U32 UR6, UR5, 0x7, URZ ;  /* 0x0000000705067899 */ /* 0x000fd200080006ff */
[----:B-12---:R-:W-:Y:S05]  /*2760*/  @P0 BRA `(.L_x_1258) ;  /* 0x0000008400a00947 */ /* 0x006fea0003800000 */
[-C--:B------:R-:W-:Y:S01]  /*2770*/  IABS R55, R54.reuse ;  /* 0x0000003600377213 */ /* 0x080fe20000000000 */
[----:B------:R-:W1:Y:S01]  /*2780*/  S2R R15, SR_CTAID.X ;  /* 0x00000000000f7919 */ /* 0x000e620000002500 */
[----:B------:R-:W-:Y:S01]  /*2790*/  S2UR UR19, SR_CTAID.Y ;  /* 0x00000000001379c3 */ /* 0x000fe20000002600 */
[----:B------:R-:W2:Y:S01]  /*27a0*/  LDCU UR11, c[0x0][0x3f8] ;  /* 0x00007f00ff0b77ac */ /* 0x000ea20008000800 */
[----:B------:R-:W5:Y:S01]  /*27b0*/  I2F.RP R14, R55 ;  /* 0x00000037000e7306 */ /* 0x000f620000209400 */
[C---:B------:R-:W-:Y:S01]  /*27c0*/  VIADD R64, R61.reuse, UR45 ;  /* 0x0000002d3d407c36 */ /* 0x040fe20008000000 */
[----:B------:R-:W-:Y:S01]  /*27d0*/  LEA R61, R61, UR10, 0x2 ;  /* 0x0000000a3d3d7c11 */ /* 0x000fe2000f8e10ff */
[----:B------:R-:W3:Y:S01]  /*27e0*/  LDCU UR18, c[0x0][0x440] ;  /* 0x00008800ff1277ac */ /* 0x000ee20008000800 */
[----:B------:R-:W-:Y:S02]  /*27f0*/  IMAD R56, R57, R54, R11 ;  /* 0x0000003639387224 */ /* 0x000fe400078e020b */
[----:B------:R-:W4:Y:S01]  /*2800*/  S2UR UR5, SR_CTAID.X ;  /* 0x00000000000579c3 */ /* 0x000f220000002500 */
[----:B------:R-:W0:Y:S01]  /*2810*/  LDCU.64 UR8, c[0x0][0x420] ;  /* 0x00008400ff0877ac */ /* 0x000e220008000a00 */
[----:B------:R-:W-:Y:S01]  /*2820*/  VIADD R60, R60, UR45 ;  /* 0x0000002d3c3c7c36 */ /* 0x000fe20008000000 */
[----:B------:R-:W-:Y:S01]  /*2830*/  SHF.R.S32.HI R65, RZ, 0x1f, R56 ;  /* 0x0000001fff417819 */ /* 0x000fe20000011438 */
[----:B------:R-:W4:Y:S04]  /*2840*/  LDCU UR7, c[0x0][0x408] ;  /* 0x00008100ff0777ac */ /* 0x000f280008000800 */
[----:B------:R-:W4:Y:S01]  /*2850*/  LDC.64 R120, c[0x0][0x450] ;  /* 0x00011400ff787b82 */ /* 0x000f220000000a00 */
[----:B-----5:R-:W5:Y:S01]  /*2860*/  MUFU.RCP R14, R14 ;  /* 0x0000000e000e7308 */ /* 0x020f620000001000 */
[----:B--2---:R-:W-:-:S02]  /*2870*/  IMAD R62, R54, UR11, RZ ;  /* 0x0000000b363e7c24 */ /* 0x004fc4000f8e02ff */
[----:B---3--:R-:W-:-:S04]  /*2880*/  IMAD.U32 R63, RZ, RZ, UR18 ;  /* 0x00000012ff3f7e24 */ /* 0x008fc8000f8e00ff */
[----:B------:R-:W2:Y:S01]  /*2890*/  LDC R66, c[0x0][0x430] ;  /* 0x00010c00ff427b82 */ /* 0x000ea20000000800 */
[----:B0-----:R-:W-:Y:S01]  /*28a0*/  ISETP.NE.U32.AND P0, PT, RZ, UR8, PT ;  /* 0x00000008ff007c0c */ /* 0x001fe2000bf05070 */
[----:B-1----:R-:W-:Y:S01]  /*28b0*/  IMAD R12, R16, UR11, R15 ;  /* 0x0000000b100c7c24 */ /* 0x002fe2000f8e020f */
[----:B----4-:R-:W-:Y:S01]  /*28c0*/  UIMAD UR5, UR5, UR18, UR42 ;  /* 0x00000012050572a4 */ /* 0x010fe2000f8e022a */
[----:B------:R-:W-:Y:S01]  /*28d0*/  IMAD R15, R54, UR19, RZ ;  /* 0x00000013360f7c24 */ /* 0x000fe2000f8e02ff */
[----:B------:R-:W-:Y:S01]  /*28e0*/  ISETP.NE.AND.EX P0, PT, RZ, UR9, PT, P0 ;  /* 0x00000009ff007c0c */ /* 0x000fe2000bf05300 */
[----:B-----5:R-:W-:Y:S01]  /*28f0*/  VIADD R13, R14, 0xffffffe ;  /* 0x0ffffffe0e0d7836 */ /* 0x020fe20000000000 */
[----:B------:R-:W-:Y:S01]  /*2900*/  LEA R11, R12, R11, 0x7 ;  /* 0x0000000b0c0b7211 */ /* 0x000fe200078e38ff */
[----:B------:R-:W-:Y:S01]  /*2910*/  IMAD.MOV.U32 R12, RZ, RZ, RZ ;  /* 0x000000ffff0c7224 */ /* 0x000fe200078e00ff */
[----:B------:R-:W-:Y:S01]  /*2920*/  SHF.R.S32.HI R59, RZ, 0x1f, R15 ;  /* 0x0000001fff3b7819 */ /* 0x000fe2000001140f */
[--C-:B------:R-:W-:Y:S01]  /*2930*/  IMAD R63, R63, UR5, R64.reuse ;  /* 0x000000053f3f7c24 */ /* 0x100fe2000f8e0240 */
[----:B------:R-:W-:Y:S01]  /*2940*/  IADD3 R58, P1, P2, R15, UR8, R64 ;  /* 0x000000080f3a7c10 */ /* 0x000fe2000fa3e040 */
[----:B------:R-:W0:Y:S01]  /*2950*/  F2I.FTZ.U32.TRUNC.NTZ R13, R13 ;  /* 0x0000000d000d7305 */ /* 0x000e22000021f000 */
[----:B------:R-:W-:-:S02]  /*2960*/  IMAD.WIDE R120, R11, 0x4, R120 ;  /* 0x000000040b787825 */ /* 0x000fc400078e0278 */
[----:B------:R-:W-:Y:S02]  /*2970*/  IADD3.X R59, PT, PT, R59, UR9, RZ, P1, P2 ;  /* 0x000000093b3b7c10 */ /* 0x000fe40008fe44ff */
[----:B------:R-:W-:Y:S01]  /*2980*/  VIADD R64, R64, 0x1 ;  /* 0x0000000140407836 */ /* 0x000fe20000000000 */
[----:B--2---:R-:W-:Y:S01]  /*2990*/  IADD3 R66, PT, PT, R66, UR7, RZ ;  /* 0x0000000742427c10 */ /* 0x004fe2000fffe0ff */
[----:B0-----:R-:W-:-:S04]  /*29a0*/  IMAD.MOV R14, RZ, RZ, -R13 ;  /* 0x000000ffff0e7224 */ /* 0x001fc800078e0a0d */
[----:B------:R-:W-:-:S04]  /*29b0*/  IMAD R57, R14, R55, RZ ;  /* 0x000000370e397224 */ /* 0x000fc800078e02ff */
[----:B------:R-:W-:-:S07]  /*29c0*/  IMAD.HI.U32 R57, R13, R57, R12 ;  /* 0x000000390d397227 */ /* 0x000fce00078e000c */
.L_x_1363:
[----:B0-----:R-:W2:Y:S01]  /*29d0*/  @P0 LDG.E.U8 R13, desc[UR36][R58.64] ;  /* 0x000000243a0d0981 */ /* 0x001ea2000c1e1100 */
[----:B------:R-:W-:Y:S01]  /*29e0*/  VIADD R67, R64, 0xffffffff ;  /* 0xffffffff40437836 */ /* 0x000fe20000000000 */
[----:B------:R-:W0:Y:S01]  /*29f0*/  S2UR UR5, SR_CTAID.Y ;  /* 0x00000000000579c3 */ /* 0x000e220000002600 */
[----:B------:R-:W-:Y:S01]  /*2a00*/  IMAD.U32 R54, RZ, RZ, UR24 ;  /* 0x00000018ff367e24 */ /* 0x000fe2000f8e00ff */
[----:B------:R-:W-:Y:S01]  /*2a10*/  UISETP.NE.AND UP0, UPT, UR20, URZ, UPT ;  /* 0x000000ff1400728c */ /* 0x000fe2000bf05270 */
[----:B------:R-:W-:Y:S01]  /*2a20*/  BSSY.RECONVERGENT B0, `(.L_x_1259) ;  /* 0x00007f4000007945 */ /* 0x000fe20003800200 */
[----:B------:R-:W-:Y:S02]  /*2a30*/  IABS R12, R67 ;  /* 0x00000043000c7213 */ /* 0x000fe40000000000 */
[----:B------:R-:W-:Y:S02]  /*2a40*/  IABS R14, R54 ;  /* 0x00000036000e7213 */ /* 0x000fe40000000000 */
[----:B------:R-:W-:Y:S01]  /*2a50*/  ISETP.GE.AND P2, PT, R67, RZ, PT ;  /* 0x000000ff4300720c */ /* 0x000fe20003f46270 */
[----:B------:R-:W-:-:S04]  /*2a60*/  IMAD.HI.U32 R11, R57, R12, RZ ;  /* 0x0000000c390b7227 */ /* 0x000fc800078e00ff */
[----:B------:R-:W-:-:S04]  /*2a70*/  IMAD.MOV R11, RZ, RZ, -R11 ;  /* 0x000000ffff0b7224 */ /* 0x000fc800078e0a0b */
[----:B------:R-:W-:-:S05]  /*2a80*/  IMAD R11, R14, R11, R12 ;  /* 0x0000000b0e0b7224 */ /* 0x000fca00078e020c */
[----:B------:R-:W-:-:S13]  /*2a90*/  ISETP.GT.U32.AND P1, PT, R55, R11, PT ;  /* 0x0000000b3700720c */ /* 0x000fda0003f24070 */
[----:B------:R-:W-:-:S05]  /*2aa0*/  @!P1 IMAD.IADD R11, R11, 0x1, -R14 ;  /* 0x000000010b0b9824 */ /* 0x000fca00078e0a0e */
[----:B------:R-:W-:-:S13]  /*2ab0*/  ISETP.GT.U32.AND P1, PT, R55, R11, PT ;  /* 0x0000000b3700720c */ /* 0x000fda0003f24070 */
[----:B------:R-:W-:Y:S01]  /*2ac0*/  @!P1 IMAD.IADD R11, R11, 0x1, -R14 ;  /* 0x000000010b0b9824 */ /* 0x000fe200078e0a0e */
[C---:B------:R-:W-:Y:S01]  /*2ad0*/  ISETP.NE.AND P1, PT, R54.reuse, RZ, PT ;  /* 0x000000ff3600720c */ /* 0x040fe20003f25270 */
[----:B0-----:R-:W-:-:S03]  /*2ae0*/  IMAD R14, R54, UR5, RZ ;  /* 0x00000005360e7c24 */ /* 0x001fc6000f8e02ff */
[----:B------:R-:W-:-:S09]  /*2af0*/  @!P2 IADD3 R11, PT, PT, -R11, RZ, RZ ;  /* 0x000000ff0b0ba210 */ /* 0x000fd20007ffe1ff */
[----:B------:R-:W-:Y:S02]  /*2b00*/  @!P1 LOP3.LUT R11, RZ, R54, RZ, 0x33, !PT ;  /* 0x00000036ff0b9212 */ /* 0x000fe400078e33ff */
[----:B--2---:R-:W-:Y:S02]  /*2b10*/  ISETP.NE.AND P2, PT, R13, RZ, P0 ;  /* 0x000000ff0d00720c */ /* 0x004fe40000745270 */
[----:B------:R-:W-:-:S04]  /*2b20*/  IADD3 R13, P1, PT, R14, R11, RZ ;  /* 0x0000000b0e0d7210 */ /* 0x000fc80007f3e0ff */
[----:B------:R-:W-:Y:S02]  /*2b30*/  LEA.HI.X.SX32 R14, R14, RZ, 0x1, P1 ;  /* 0x000000ff0e0e7211 */ /* 0x000fe400008f0eff */
[----:B------:R-:W-:-:S04]  /*2b40*/  LEA R12, P1, R13, UR12, 0x2 ;  /* 0x0000000c0d0c7c11 */ /* 0x000fc8000f8210ff */
[----:B------:R-:W-:Y:S01]  /*2b50*/  LEA.HI.X R13, R13, UR13, R14, 0x2, P1 ;  /* 0x0000000d0d0d7c11 */ /* 0x000fe200088f140e */
[----:B------:R-:W-:Y:S08]  /*2b60*/  BRA.U UP0, `(.L_x_1260) ;  /* 0x0000005d00bc7547 */ /* 0x000ff0000b800000 */
[----:B------:R-:W-:-:S13]  /*2b70*/  ISETP.NE.AND P3, PT, R2, RZ, PT ;  /* 0x000000ff0200720c */ /* 0x000fda0003f65270 */
[----:B------:R-:W-:Y:S02]  /*2b80*/  VOTEU.ANY UP0, P3 ;  /* 0x0000000000ff7886 */ /* 0x000fe40001800100 */
[----:B------:R-:W-:Y:S05]  /*2b90*/  BRA.U !UP0, `(.L_x_1261) ;  /* 0x0000003108587547 */ /* 0x000fea000b800000 */
[----:B------:R-:W-:Y:S01]  /*2ba0*/  ISETP.GE.AND P1, PT, R67, UR42, PT ;  /* 0x0000002a43007c0c */ /* 0x000fe2000bf26270 */
[----:B------:R-:W-:-:S12]  /*2bb0*/  BSSY.RECONVERGENT B2, `(.L_x_1262) ;  /* 0x000003f000027945 */ /* 0x000fd80003800200 */
[----:B------:R-:W-:Y:S05]  /*2bc0*/  @P1 BRA `(.L_x_1263) ;  /* 0x0000000000f41947 */ /* 0x000fea0003800000 */
[----:B------:R-:W2:Y:S01]  /*2bd0*/  LDG.E R15, desc[UR36][R12.64] ;  /* 0x000000240c0f7981 */ /* 0x000ea2000c1e1900 */
[----:B------:R-:W0:Y:S02]  /*2be0*/  S2R R14, SR_TID.X ;  /* 0x00000000000e7919 */ /* 0x000e240000002100 */
[----:B0-----:R-:W-:-:S05]  /*2bf0*/  LOP3.LUT R69, R14, 0x3, RZ, 0xc0, !PT ;  /* 0x000000030e457812 */ /* 0x001fca00078ec0ff */
[----:B------:R-:W-:-:S05]  /*2c00*/  IMAD R69, R54, UR6, R69 ;  /* 0x0000000636457c24 */ /* 0x000fca000f8e0245 */
[----:B------:R-:W-:Y:S01]  /*2c10*/  SHF.R.S32.HI R119, RZ, 0x1f, R69 ;  /* 0x0000001fff777819 */ /* 0x000fe20000011445 */
[----:B--2---:R-:W-:Y:S02]  /*2c20*/  IMAD R14, R62, R15, RZ ;  /* 0x0000000f3e0e7224 */ /* 0x004fe400078e02ff */
[----:B------:R-:W-:-:S04]  /*2c30*/  IMAD.SHL.U32 R15, R11, 0x4, RZ ;  /* 0x000000040b0f7824 */ /* 0x000fc800078e00ff */
[----:B------:R-:W-:-:S05]  /*2c40*/  IMAD R14, R14, 0x80, R15 ;  /* 0x000000800e0e7824 */ /* 0x000fca00078e020f */
[----:B------:R-:W-:-:S04]  /*2c50*/  IADD3 R69, P3, PT, R14, R69, RZ ;  /* 0x000000450e457210 */ /* 0x000fc80007f7e0ff */
[----:B------:R-:W-:Y:S02]  /*2c60*/  LEA.HI.X.SX32 R14, R14, R119, 0x1, P3 ;  /* 0x000000770e0e7211 */ /* 0x000fe400018f0eff */
[----:B------:R-:W-:-:S04]  /*2c70*/  LEA R122, P3, R69, UR14, 0x2 ;  /* 0x0000000e457a7c11 */ /* 0x000fc8000f8610ff */
[----:B------:R-:W-:Y:S02]  /*2c80*/  LEA.HI.X R123, R69, UR15, R14, 0x2, P3 ;  /* 0x0000000f457b7c11 */ /* 0x000fe400098f140e */
[----:B------:R-:W2:Y:S04]  /*2c90*/  LDG.E R69, desc[UR36][R120.64] ;  /* 0x0000002478457981 */ /* 0x000ea8000c1e1900 */
[----:B------:R-:W3:Y:S01]  /*2ca0*/  LDG.E R123, desc[UR36][R122.64] ;  /* 0x000000247a7b7981 */ /* 0x000ee2000c1e1900 */
[----:B------:R-:W-:-:S05]  /*2cb0*/  IADD3 R15, P3, PT, R56, R15, RZ ;  /* 0x0000000f380f7210 */ /* 0x000fca0007f7e0ff */
[----:B------:R-:W-:Y:S01]  /*2cc0*/  IMAD.X R70, RZ, RZ, R65, P3 ;  /* 0x000000ffff467224 */ /* 0x000fe200018e0641 */
[----:B------:R-:W-:-:S04]  /*2cd0*/  LEA R14, P3, R15, UR14, 0x2 ;  /* 0x0000000e0f0e7c11 */ /* 0x000fc8000f8610ff */
[----:B------:R-:W-:Y:S02]  /*2ce0*/  LEA.HI.X R15, R15, UR15, R70, 0x2, P3 ;  /* 0x0000000f0f0f7c11 */ /* 0x000fe400098f1446 */
[----:B------:R-:W0:Y:S01]  /*2cf0*/  S2R R70, SR_TID.X ;  /* 0x0000000000467919 */ /* 0x000e220000002100 */
[----:B---3--:R-:W-:-:S04]  /*2d00*/  FADD.FTZ R68, R22, R123 ;  /* 0x0000007b16447221 */ /* 0x008fc80000010000 */
[----:B--2---:R-:W-:-:S05]  /*2d10*/  FMUL.FTZ R68, R68, R69 ;  /* 0x0000004544447220 */ /* 0x004fca0000410000 */
[----:B------:R1:W-:Y:S04]  /*2d20*/  STG.E desc[UR36][R14.64], R68 ;  /* 0x000000440e007986 */ /* 0x0003e8000c101924 */
[----:B------:R-:W2:Y:S01]  /*2d30*/  LDG.E R69, desc[UR36][R12.64] ;  /* 0x000000240c457981 */ /* 0x000ea2000c1e1900 */
[----:B0-----:R-:W-:Y:S01]  /*2d40*/  LOP3.LUT R119, R70, 0x3, RZ, 0xc0, !PT ;  /* 0x0000000346777812 */ /* 0x001fe200078ec0ff */
[----:B------:R-:W-:Y:S02]  /*2d50*/  IMAD.IADD R70, R11, 0x1, R54 ;  /* 0x000000010b467824 */ /* 0x000fe400078e0236 */
[----:B--2---:R-:W-:Y:S02]  /*2d60*/  IMAD R122, R62, R69, RZ ;  /* 0x000000453e7a7224 */ /* 0x004fe400078e02ff */
[----:B------:R-:W-:-:S02]  /*2d70*/  IMAD.SHL.U32 R69, R70, 0x4, RZ ;  /* 0x0000000446457824 */ /* 0x000fc400078e00ff */
[----:B------:R-:W-:-:S03]  /*2d80*/  IMAD R70, R54, UR6, R119 ;  /* 0x0000000636467c24 */ /* 0x000fc6000f8e0277 */
[----:B------:R-:W-:Y:S02]  /*2d90*/  LEA R122, R122, R69, 0x7 ;  /* 0x000000457a7a7211 */ /* 0x000fe400078e38ff */
[----:B------:R-:W-:Y:S02]  /*2da0*/  SHF.R.S32.HI R119, RZ, 0x1f, R70 ;  /* 0x0000001fff777819 */ /* 0x000fe40000011446 */
[----:B------:R-:W-:-:S04]  /*2db0*/  IADD3 R123, P3, PT, R70, R122, RZ ;  /* 0x0000007a467b7210 */ /* 0x000fc80007f7e0ff */
[----:B-1----:R-:W-:Y:S02]  /*2dc0*/  LEA.HI.X.SX32 R14, R122, R119, 0x1, P3 ;  /* 0x000000777a0e7211 */ /* 0x002fe400018f0eff */
[----:B------:R-:W-:-:S04]  /*2dd0*/  LEA R122, P3, R123, UR14, 0x2 ;  /* 0x0000000e7b7a7c11 */ /* 0x000fc8000f8610ff */
[----:B------:R-:W-:Y:S02]  /*2de0*/  LEA.HI.X R123, R123, UR15, R14, 0x2, P3 ;  /* 0x0000000f7b7b7c11 */ /* 0x000fe400098f140e */
[----:B------:R-:W-:-:S03]  /*2df0*/  IADD3 R15, P3, PT, R56, R69, RZ ;  /* 0x00000045380f7210 */ /* 0x000fc60007f7e0ff */
[----:B------:R-:W2:Y:S01]  /*2e00*/  LDG.E R122, desc[UR36][R122.64] ;  /* 0x000000247a7a7981 */ /* 0x000ea2000c1e1900 */
[----:B------:R-:W-:Y:S02]  /*2e10*/  LEA.HI.X.SX32 R124, R69, R65, 0x1, P3 ;  /* 0x00000041457c7211 */ /* 0x000fe400018f0eff */
[----:B------:R-:W-:-:S04]  /*2e20*/  LEA R14, P3, R15, UR14, 0x2 ;  /* 0x0000000e0f0e7c11 */ /* 0x000fc8000f8610ff */
[----:B------:R-:W-:Y:S02]  /*2e30*/  LEA.HI.X R15, R15, UR15, R124, 0x2, P3 ;  /* 0x0000000f0f0f7c11 */ /* 0x000fe400098f147c */
[----:B------:R-:W3:Y:S01]  /*2e40*/  LDG.E R124, desc[UR36][R120.64+0x10] ;  /* 0x00001024787c7981 */ /* 0x000ee2000c1e1900 */
[----:B--2---:R-:W-:-:S04]  /*2e50*/  FADD.FTZ R69, R23, R122 ;  /* 0x0000007a17457221 */ /* 0x004fc80000010000 */
[----:B---3--:R-:W-:-:S05]  /*2e60*/  FMUL.FTZ R69, R69, R124 ;  /* 0x0000007c45457220 */ /* 0x008fca0000410000 */
[----:B------:R0:W-:Y:S04]  /*2e70*/  STG.E desc[UR36][R14.64], R69 ;  /* 0x000000450e007986 */ /* 0x0001e8000c101924 */
[----:B------:R-:W2:Y:S01]  /*2e80*/  LDG.E R125, desc[UR36][R12.64] ;  /* 0x000000240c7d7981 */ /* 0x000ea2000c1e1900 */
[----:B------:R-:W-:-:S04]  /*2e90*/  IMAD R124, R54, 0x2, R11 ;  /* 0x00000002367c7824 */ /* 0x000fc800078e020b */
[----:B------:R-:W-:Y:S02]  /*2ea0*/  IMAD.SHL.U32 R124, R124, 0x4, RZ ;  /* 0x000000047c7c7824 */ /* 0x000fe400078e00ff */
[----:B--2---:R-:W-:-:S04]  /*2eb0*/  IMAD R125, R62, R125, RZ ;  /* 0x0000007d3e7d7224 */ /* 0x004fc800078e02ff */
[----:B------:R-:W-:-:S05]  /*2ec0*/  IMAD R125, R125, 0x80, R124 ;  /* 0x000000807d7d7824 */ /* 0x000fca00078e027c */
[----:B------:R-:W-:-:S04]  /*2ed0*/  IADD3 R70, P3, PT, R70, R125, RZ ;  /* 0x0000007d46467210 */ /* 0x000fc80007f7e0ff */
[----:B------:R-:W-:Y:S02]  /*2ee0*/  LEA.HI.X.SX32 R119, R125, R119, 0x1, P3 ;  /* 0x000000777d777211 */ /* 0x000fe400018f0eff */
[----:B------:R-:W-:-:S04]  /*2ef0*/  LEA R122, P3, R70, UR14, 0x2 ;  /* 0x0000000e467a7c11 */ /* 0x000fc8000f8610ff */
[----:B------:R-:W-:Y:S02]  /*2f00*/  LEA.HI.X R123, R70, UR15, R119, 0x2, P3 ;  /* 0x0000000f467b7c11 */ /* 0x000fe400098f1477 */
[----:B------:R-:W2:Y:S04]  /*2f10*/  LDG.E R119, desc[UR36][R120.64+0x20] ;  /* 0x0000202478777981 */ /* 0x000ea8000c1e1900 */
[----:B------:R-:W3:Y:S01]  /*2f20*/  LDG.E R123, desc[UR36][R122.64] ;  /* 0x000000247a7b7981 */ /* 0x000ee2000c1e1900 */
[----:B0-----:R-:W-:-:S04]  /*2f30*/  IADD3 R15, P3, PT, R56, R124, RZ ;  /* 0x0000007c380f7210 */ /* 0x001fc80007f7e0ff */
[----:B------:R-:W-:Y:S02]  /*2f40*/  LEA.HI.X.SX32 R124, R124, R65, 0x1, P3 ;  /* 0x000000417c7c7211 */ /* 0x000fe400018f0eff */
[----:B------:R-:W-:-:S04]  /*2f50*/  LEA R14, P3, R15, UR14, 0x2 ;  /* 0x0000000e0f0e7c11 */ /* 0x000fc8000f8610ff */
[----:B------:R-:W-:Y:S01]  /*2f60*/  LEA.HI.X R15, R15, UR15, R124, 0x2, P3 ;  /* 0x0000000f0f0f7c11 */ /* 0x000fe200098f147c */
[----:B---3--:R-:W-:-:S04]  /*2f70*/  FADD.FTZ R70, R24, R123 ;  /* 0x0000007b18467221 */ /* 0x008fc80000010000 */
[----:B--2---:R-:W-:-:S05]  /*2f80*/  FMUL.FTZ R70, R70, R119 ;  /* 0x0000007746467220 */ /* 0x004fca0000410000 */
[----:B------:R0:W-:Y:S02]  /*2f90*/  STG.E desc[UR36][R14.64], R70 ;  /* 0x000000460e007986 */ /* 0x0001e4000c101924 */
.L_x_1263:
[----:B------:R-:W-:Y:S05]  /*2fa0*/  BSYNC.RECONVERGENT B2 ;  /* 0x0000000000027941 */ /* 0x000fea0003800200 */
.L_x_1262:
[----:B------:R-:W-:Y:S04]  /*2fb0*/  BSSY.RECONVERGENT B2, `(.L_x_1264) ;  /* 0x0000130000027945 */ /* 0x000fe80003800200 */
[----:B------:R-:W-:Y:S04]  /*2fc0*/  BSSY.RELIABLE B3, `(.L_x_1265) ;  /* 0x0000112000037945 */ /* 0x000fe80003800100 */
[----:B------:R-:W-:Y:S05]  /*2fd0*/  @P1 BRA `(.L_x_1266) ;  /* 0x0000000400041947 */ /* 0x000fea0003800000 */
[----:B0-----:R-:W2:Y:S01]  /*2fe0*/  LDG.E R15, desc[UR36][R12.64] ;  /* 0x000000240c0f7981 */ /* 0x001ea2000c1e1900 */
[----:B------:R-:W-:Y:S01]  /*2ff0*/  IMAD.IADD R71, R11, 0x1, R54 ;  /* 0x000000010b477824 */ /* 0x000fe200078e0236 */
[----:B------:R-:W0:Y:S03]  /*3000*/  S2R R72, SR_TID.X ;  /* 0x0000000000487919 */ /* 0x000e260000002100 */
[----:B------:R-:W-:-:S05]  /*3010*/  IMAD R14, R54, 0x2, R71 ;  /* 0x00000002360e7824 */ /* 0x000fca00078e0247 */
[----:B------:R-:W-:Y:S02]  /*3020*/  SHF.L.U32 R14, R14, 0x2, RZ ;  /* 0x000000020e0e7819 */ /* 0x000fe400000006ff */
[----:B0-----:R-:W-:-:S05]  /*3030*/  LOP3.LUT R71, R72, 0x3, RZ, 0xc0, !PT ;  /* 0x0000000348477812 */ /* 0x001fca00078ec0ff */
[----:B------:R-:W-:-:S05]  /*3040*/  IMAD R72, R54, UR6, R71 ;  /* 0x0000000636487c24 */ /* 0x000fca000f8e0247 */
[----:B------:R-:W-:Y:S01]  /*3050*/  SHF.R.S32.HI R119, RZ, 0x1f, R72 ;  /* 0x0000001fff777819 */ /* 0x000fe20000011448 */
[----:B--2---:R-:W-:-:S04]  /*3060*/  IMAD R15, R62, R15, RZ ;  /* 0x0000000f3e0f7224 */ /* 0x004fc800078e02ff */
[----:B------:R-:W-:-:S05]  /*3070*/  IMAD R15, R15, 0x80, R14 ;  /* 0x000000800f0f7824 */ /* 0x000fca00078e020e */
[----:B------:R-:W-:-:S04]  /*3080*/  IADD3 R71, P3, PT, R72, R15, RZ ;  /* 0x0000000f48477210 */ /* 0x000fc80007f7e0ff */
[----:B------:R-:W-:Y:S02]  /*3090*/  LEA.HI.X.SX32 R124, R15, R119, 0x1, P3 ;  /* 0x000000770f7c7211 */ /* 0x000fe400018f0eff */
        /* <DEDUP_REMOVED lines=28> */
[----:B------:R0:W-:Y:S01]  /*3260*/  STG.E desc[UR36][R14.64], R72 ;  /* 0x000000480e007986 */ /* 0x0001e2000c101924 */
[----:B------:R-:W-:Y:S05]  /*3270*/  @P1 BRA `(.L_x_1267) ;  /* 0x0000000000c01947 */ /* 0x000fea0003800000 */
[----:B0-----:R-:W2:Y:S01]  /*3280*/  LDG.E R15, desc[UR36][R12.64] ;  /* 0x000000240c0f7981 */ /* 0x001ea2000c1e1900 */
[----:B------:R-:W-:Y:S01]  /*3290*/  IMAD.IADD R73, R11, 0x1, R54 ;  /* 0x000000010b497824 */ /* 0x000fe200078e0236 */
[----:B------:R-:W0:Y:S04]  /*32a0*/  S2R R119, SR_TID.X ;  /* 0x0000000000777919 */ /* 0x000e280000002100 */
[----:B------:R-:W-:-:S05]  /*32b0*/  LEA R14, R54, R73, 0x2 ;  /* 0x00000049360e7211 */ /* 0x000fca00078e10ff */
[----:B------:R-:W-:Y:S01]  /*32c0*/  IMAD.SHL.U32 R14, R14, 0x4, RZ ;  /* 0x000000040e0e7824 */ /* 0x000fe200078e00ff */
[----:B0-----:R-:W-:-:S05]  /*32d0*/  LOP3.LUT R119, R119, 0x3, RZ, 0xc0, !PT ;  /* 0x0000000377777812 */ /* 0x001fca00078ec0ff */
[----:B------:R-:W-:Y:S02]  /*32e0*/  IMAD R124, R54, UR6, R119 ;  /* 0x00000006367c7c24 */ /* 0x000fe4000f8e0277 */
[----:B--2---:R-:W-:-:S04]  /*32f0*/  IMAD R15, R62, R15, RZ ;  /* 0x0000000f3e0f7224 */ /* 0x004fc800078e02ff */
[----:B------:R-:W-:-:S05]  /*3300*/  IMAD R15, R15, 0x80, R14 ;  /* 0x000000800f0f7824 */ /* 0x000fca00078e020e */
[----:B------:R-:W-:Y:S02]  /*3310*/  SHF.R.S32.HI R73, RZ, 0x1f, R15 ;  /* 0x0000001fff497819 */ /* 0x000fe4000001140f */
[----:B------:R-:W-:-:S04]  /*3320*/  IADD3 R15, P3, PT, R124, R15, RZ ;  /* 0x0000000f7c0f7210 */ /* 0x000fc80007f7e0ff */
[----:B------:R-:W-:Y:S02]  /*3330*/  LEA.HI.X.SX32 R124, R124, R73, 0x1, P3 ;  /* 0x000000497c7c7211 */ /* 0x000fe400018f0eff */
[----:B------:R-:W-:-:S04]  /*3340*/  LEA R122, P3, R15, UR14, 0x2 ;  /* 0x0000000e0f7a7c11 */ /* 0x000fc8000f8610ff */
[----:B------:R-:W-:Y:S02]  /*3350*/  LEA.HI.X R123, R15, UR15, R124, 0x2, P3 ;  /* 0x0000000f0f7b7c11 */ /* 0x000fe400098f147c */
[----:B------:R-:W2:Y:S04]  /*3360*/  LDG.E R124, desc[UR36][R120.64+0x50] ;  /* 0x00005024787c7981 */ /* 0x000ea8000c1e1900 */
[----:B------:R-:W3:Y:S01]  /*3370*/  LDG.E R122, desc[UR36][R122.64] ;  /* 0x000000247a7a7981 */ /* 0x000ee2000c1e1900 */
[----:B------:R-:W-:-:S04]  /*3380*/  IADD3 R15, P3, PT, R56, R14, RZ ;  /* 0x0000000e380f7210 */ /* 0x000fc80007f7e0ff */
[----:B------:R-:W-:Y:S02]  /*3390*/  LEA.HI.X.SX32 R119, R14, R65, 0x1, P3 ;  /* 0x000000410e777211 */ /* 0x000fe400018f0eff */
[----:B------:R-:W-:-:S04]  /*33a0*/  LEA R14, P3, R15, UR14, 0x2 ;  /* 0x0000000e0f0e7c11 */ /* 0x000fc8000f8610ff */
[----:B------:R-:W-:Y:S01]  /*33b0*/  LEA.HI.X R15, R15, UR15, R119, 0x2, P3 ;  /* 0x0000000f0f0f7c11 */ /* 0x000fe200098f1477 */
[----:B---3--:R-:W-:-:S04]  /*33c0*/  FADD.FTZ R73, R27, R122 ;  /* 0x0000007a1b497221 */ /* 0x008fc80000010000 */
[----:B--2---:R-:W-:-:S05]  /*33d0*/  FMUL.FTZ R73, R73, R124 ;  /* 0x0000007c49497220 */ /* 0x004fca0000410000 */
[----:B------:R1:W-:Y:S02]  /*33e0*/  STG.E desc[UR36][R14.64], R73 ;  /* 0x000000490e007986 */ /* 0x0003e4000c101924 */
.L_x_1266:
[----:B------:R-:W-:Y:S05]  /*33f0*/  @P1 BRA `(.L_x_1268) ;  /* 0x00000004000c1947 */ /* 0x000fea0003800000 */
[----:B01----:R-:W2:Y:S01]  /*3400*/  LDG.E R15, desc[UR36][R12.64] ;  /* 0x000000240c0f7981 */ /* 0x003ea2000c1e1900 */
[----:B------:R-:W-:Y:S01]  /*3410*/  IMAD.IADD R119, R11, 0x1, R54 ;  /* 0x000000010b777824 */ /* 0x000fe200078e0236 */
[----:B------:R-:W0:Y:S03]  /*3420*/  S2R R74, SR_TID.X ;  /* 0x00000000004a7919 */ /* 0x000e260000002100 */
[----:B------:R-:W-:-:S04]  /*3430*/  IMAD R119, R54, 0x4, R119 ;  /* 0x0000000436777824 */ /* 0x000fc800078e0277 */
[----:B------:R-:W-:-:S05]  /*3440*/  IMAD.IADD R14, R119, 0x1, R54 ;  /* 0x00000001770e7824 */ /* 0x000fca00078e0236 */
[----:B------:R-:W-:Y:S02]  /*3450*/  SHF.L.U32 R14, R14, 0x2, RZ ;  /* 0x000000020e0e7819 */ /* 0x000fe400000006ff */
[----:B0-----:R-:W-:-:S05]  /*3460*/  LOP3.LUT R119, R74, 0x3, RZ, 0xc0, !PT ;  /* 0x000000034a777812 */ /* 0x001fca00078ec0ff */
[----:B------:R-:W-:Y:S02]  /*3470*/  IMAD R119, R54, UR6, R119 ;  /* 0x0000000636777c24 */ /* 0x000fe4000f8e0277 */
[----:B--2---:R-:W-:-:S04]  /*3480*/  IMAD R15, R62, R15, RZ ;  /* 0x0000000f3e0f7224 */ /* 0x004fc800078e02ff */
[----:B------:R-:W-:-:S05]  /*3490*/  IMAD R15, R15, 0x80, R14 ;  /* 0x000000800f0f7824 */ /* 0x000fca00078e020e */
[----:B------:R-:W-:Y:S02]  /*34a0*/  SHF.R.S32.HI R74, RZ, 0x1f, R15 ;  /* 0x0000001fff4a7819 */ /* 0x000fe4000001140f */
[----:B------:R-:W-:-:S04]  /*34b0*/  IADD3 R15, P3, PT, R119, R15, RZ ;  /* 0x0000000f770f7210 */ /* 0x000fc80007f7e0ff */
[----:B------:R-:W-:Y:S02]  /*34c0*/  LEA.HI.X.SX32 R74, R119, R74, 0x1, P3 ;  /* 0x0000004a774a7211 */ /* 0x000fe400018f0eff */
[C---:B------:R-:W-:Y:S01]  /*34d0*/  LEA R122, P3, R15.reuse, UR14, 0x2 ;  /* 0x0000000e0f7a7c11 */ /* 0x040fe2000f8610ff */
[----:B------:R-:W2:Y:S03]  /*34e0*/  LDG.E R119, desc[UR36][R120.64+0x60] ;  /* 0x0000602478777981 */ /* 0x000ea6000c1e1900 */
[----:B------:R-:W-:-:S06]  /*34f0*/  LEA.HI.X R123, R15, UR15, R74, 0x2, P3 ;  /* 0x0000000f0f7b7c11 */ /* 0x000fcc00098f144a */
        /* <DEDUP_REMOVED lines=8> */
.L_x_1267:
[----:B------:R-:W-:Y:S05]  /*3580*/  @P1 BRA `(.L_x_1269) ;  /* 0x0000000400101947 */ /* 0x000fea0003800000 */
[----:B01----:R-:W2:Y:S01]  /*3590*/  LDG.E R15, desc[UR36][R12.64] ;  /* 0x000000240c0f7981 */ /* 0x003ea2000c1e1900 */
[----:B------:R-:W-:Y:S01]  /*35a0*/  IMAD.IADD R75, R11, 0x1, R54 ;  /* 0x000000010b4b7824 */ /* 0x000fe200078e0236 */
[----:B------:R-:W0:Y:S03]  /*35b0*/  S2R R76, SR_TID.X ;  /* 0x00000000004c7919 */ /* 0x000e260000002100 */
[----:B------:R-:W-:-:S04]  /*35c0*/  IMAD R75, R54, 0x4, R75 ;  /* 0x00000004364b7824 */ /* 0x000fc800078e024b */
[----:B------:R-:W-:-:S04]  /*35d0*/  IMAD R14, R54, 0x2, R75 ;  /* 0x00000002360e7824 */ /* 0x000fc800078e024b */
[----:B------:R-:W-:Y:S01]  /*35e0*/  IMAD.SHL.U32 R14, R14, 0x4, RZ ;  /* 0x000000040e0e7824 */ /* 0x000fe200078e00ff */
[----:B0-----:R-:W-:-:S05]  /*35f0*/  LOP3.LUT R75, R76, 0x3, RZ, 0xc0, !PT ;  /* 0x000000034c4b7812 */ /* 0x001fca00078ec0ff */
[----:B------:R-:W-:-:S05]  /*3600*/  IMAD R76, R54, UR6, R75 ;  /* 0x00000006364c7c24 */ /* 0x000fca000f8e024b */
[----:B------:R-:W-:Y:S01]  /*3610*/  SHF.R.S32.HI R119, RZ, 0x1f, R76 ;  /* 0x0000001fff777819 */ /* 0x000fe2000001144c */
[----:B--2---:R-:W-:-:S05]  /*3620*/  IMAD R15, R62, R15, RZ ;  /* 0x0000000f3e0f7224 */ /* 0x004fca00078e02ff */
[----:B------:R-:W-:-:S04]  /*3630*/  LEA R15, R15, R14, 0x7 ;  /* 0x0000000e0f0f7211 */ /* 0x000fc800078e38ff */
        /* <DEDUP_REMOVED lines=31> */
.L_x_1268:
[----:B------:R-:W-:Y:S05]  /*3830*/  @P1 BRA `(.L_x_1270) ;  /* 0x0000000000d01947 */ /* 0x000fea0003800000 */
[----:B012---:R-:W2:Y:S01]  /*3840*/  LDG.E R15, desc[UR36][R12.64] ;  /* 0x000000240c0f7981 */ /* 0x007ea2000c1e1900 */
[----:B------:R-:W-:Y:S01]  /*3850*/  IMAD.IADD R77, R11, 0x1, R54 ;  /* 0x000000010b4d7824 */ /* 0x000fe200078e0236 */
[----:B------:R-:W0:Y:S03]  /*3860*/  S2R R119, SR_TID.X ;  /* 0x0000000000777919 */ /* 0x000e260000002100 */
[----:B------:R-:W-:-:S05]  /*3870*/  IMAD R77, R54, 0x4, R77 ;  /* 0x00000004364d7824 */ /* 0x000fca00078e024d */
[----:B------:R-:W-:-:S05]  /*3880*/  LEA R77, R54, R77, 0x1 ;  /* 0x0000004d364d7211 */ /* 0x000fca00078e08ff */
[----:B------:R-:W-:-:S04]  /*3890*/  IMAD R14, R54, 0x2, R77 ;  /* 0x00000002360e7824 */ /* 0x000fc800078e024d */
        /* <DEDUP_REMOVED lines=19> */
.L_x_1269:
[----:B------:R-:W-:Y:S05]  /*39d0*/  @P1 BRA `(.L_x_1271) ;  /* 0x0000000000d41947 */ /* 0x000fea0003800000 */
[----:B012---:R-:W2:Y:S01]  /*39e0*/  LDG.E R15, desc[UR36][R12.64] ;  /* 0x000000240c0f7981 */ /* 0x007ea2000c1e1900 */
[----:B------:R-:W-:Y:S01]  /*39f0*/  IMAD.IADD R119, R11, 0x1, R54 ;  /* 0x000000010b777824 */ /* 0x000fe200078e0236 */
[----:B------:R-:W0:Y:S03]  /*3a00*/  S2R R78, SR_TID.X ;  /* 0x00000000004e7919 */ /* 0x000e260000002100 */
[----:B------:R-:W-:-:S05]  /*3a10*/  IMAD R119, R54, 0x4, R119 ;  /* 0x0000000436777824 */ /* 0x000fca00078e0277 */
[----:B------:R-:W-:-:S05]  /*3a20*/  LEA R119, R54, R119, 0x1 ;  /* 0x0000007736777211 */ /* 0x000fca00078e08ff */
[----:B------:R-:W-:-:S04]  /*3a30*/  IMAD R119, R54, 0x2, R119 ;  /* 0x0000000236777824 */ /* 0x000fc800078e0277 */
[----:B------:R-:W-:-:S04]  /*3a40*/  IMAD.IADD R14, R119, 0x1, R54 ;  /* 0x00000001770e7824 */ /* 0x000fc800078e0236 */
        /* <DEDUP_REMOVED lines=19> */
.L_x_1270:
[----:B------:R-:W-:Y:S05]  /*3b80*/  @P1 BRA `(.L_x_1272) ;  /* 0x0000000000d81947 */ /* 0x000fea0003800000 */
[----:B0123--:R-:W2:Y:S01]  /*3b90*/  LDG.E R15, desc[UR36][R12.64] ;  /* 0x000000240c0f7981 */ /* 0x00fea2000c1e1900 */
[----:B------:R-:W-:Y:S01]  /*3ba0*/  IMAD.IADD R79, R11, 0x1, R54 ;  /* 0x000000010b4f7824 */ /* 0x000fe200078e0236 */
[----:B------:R-:W0:Y:S04]  /*3bb0*/  S2R R119, SR_TID.X ;  /* 0x0000000000777919 */ /* 0x000e280000002100 */
[----:B------:R-:W-:-:S05]  /*3bc0*/  LEA R79, R54, R79, 0x2 ;  /* 0x0000004f364f7211 */ /* 0x000fca00078e10ff */
[----:B------:R-:W-:-:S04]  /*3bd0*/  IMAD R79, R54, 0x2, R79 ;  /* 0x00000002364f7824 */ /* 0x000fc800078e024f */
[----:B------:R-:W-:-:S04]  /*3be0*/  IMAD R79, R54, 0x2, R79 ;  /* 0x00000002364f7824 */ /* 0x000fc800078e024f */
        /* <DEDUP_REMOVED lines=20> */
.L_x_1271:
[----:B------:R-:W-:Y:S05]  /*3d30*/  @P1 BRA `(.L_x_1273) ;  /* 0x0000000000e01947 */ /* 0x000fea0003800000 */
[----:B0123--:R-:W2:Y:S01]  /*3d40*/  LDG.E R15, desc[UR36][R12.64] ;  /* 0x000000240c0f7981 */ /* 0x00fea2000c1e1900 */
[----:B------:R-:W-:Y:S01]  /*3d50*/  IADD3 R119, PT, PT, R11, R54, RZ ;  /* 0x000000360b777210 */ /* 0x000fe20007ffe0ff */
[----:B------:R-:W0:Y:S04]  /*3d60*/  S2R R80, SR_TID.X ;  /* 0x0000000000507919 */ /* 0x000e280000002100 */
[----:B------:R-:W-:-:S04]  /*3d70*/  IMAD R119, R54, 0x4, R119 ;  /* 0x0000000436777824 */ /* 0x000fc800078e0277 */
[----:B------:R-:W-:-:S04]  /*3d80*/  IMAD R119, R54, 0x2, R119 ;  /* 0x0000000236777824 */ /* 0x000fc800078e0277 */
[----:B------:R-:W-:-:S04]  /*3d90*/  IMAD R119, R54, 0x2, R119 ;  /* 0x0000000236777824 */ /* 0x000fc800078e0277 */
        /* <DEDUP_REMOVED lines=21> */
.L_x_1272:
[----:B------:R-:W-:Y:S05]  /*3ef0*/  @P1 BREAK.RELIABLE B3 ;  /* 0x0000000000031942 */ /* 0x000fea0003800100 */
[----:B------:R-:W-:Y:S05]  /*3f00*/  @P1 BRA `(.L_x_1274) ;  /* 0x0000000000e81947 */ /* 0x000fea0003800000 */
[----:B01234-:R-:W2:Y:S01]  /*3f10*/  LDG.E R15, desc[UR36][R12.64] ;  /* 0x000000240c0f7981 */ /* 0x01fea2000c1e1900 */
[----:B------:R-:W-:Y:S01]  /*3f20*/  IMAD.IADD R81, R11, 0x1, R54 ;  /* 0x000000010b517824 */ /* 0x000fe200078e0236 */
[----:B------:R-:W0:Y:S03]  /*3f30*/  S2R R119, SR_TID.X ;  /* 0x0000000000777919 */ /* 0x000e260000002100 */
[----:B------:R-:W-:-:S04]  /*3f40*/  IMAD R81, R54, 0x4, R81 ;  /* 0x0000000436517824 */ /* 0x000fc800078e0251 */
[----:B------:R-:W-:-:S04]  /*3f50*/  IMAD R81, R54, 0x2, R81 ;  /* 0x0000000236517824 */ /* 0x000fc800078e0251 */
        /* <DEDUP_REMOVED lines=22> */
.L_x_1273:
[----:B------:R-:W-:Y:S05]  /*40c0*/  @P1 BREAK.RELIABLE B3 ;  /* 0x0000000000031942 */ /* 0x000fea0003800100 */
[----:B------:R-:W-:Y:S05]  /*40d0*/  @P1 BRA `(.L_x_1274) ;  /* 0x0000000000741947 */ /* 0x000fea0003800000 */
[----:B------:R-:W-:Y:S05]  /*40e0*/  BSYNC.RELIABLE B3 ;  /* 0x0000000000037941 */ /* 0x000fea0003800100 */
.L_x_1265:
[----:B01234-:R-:W2:Y:S01]  /*40f0*/  LDG.E R15, desc[UR36][R12.64] ;  /* 0x000000240c0f7981 */ /* 0x01fea2000c1e1900 */
[----:B------:R-:W-:Y:S01]  /*4100*/  IMAD.IADD R119, R11, 0x1, R54 ;  /* 0x000000010b777824 */ /* 0x000fe200078e0236 */
[----:B------:R-:W0:Y:S03]  /*4110*/  S2R R14, SR_TID.X ;  /* 0x00000000000e7919 */ /* 0x000e260000002100 */
[----:B------:R-:W-:-:S05]  /*4120*/  IMAD R119, R54, 0x4, R119 ;  /* 0x0000000436777824 */ /* 0x000fca00078e0277 */
[----:B------:R-:W-:-:S05]  /*4130*/  LEA R119, R54, R119, 0x1 ;  /* 0x0000007736777211 */ /* 0x000fca00078e08ff */
[----:B------:R-:W-:-:S04]  /*4140*/  IMAD R119, R54, 0x2, R119 ;  /* 0x0000000236777824 */ /* 0x000fc800078e0277 */
[----:B------:R-:W-:-:S04]  /*4150*/  IMAD R119, R54, 0x2, R119 ;  /* 0x0000000236777824 */ /* 0x000fc800078e0277 */
[----:B------:R-:W-:-:S04]  /*4160*/  IMAD R119, R54, 0x2, R119 ;  /* 0x0000000236777824 */ /* 0x000fc800078e0277 */
[----:B------:R-:W-:Y:S01]  /*4170*/  IMAD.IADD R82, R119, 0x1, R54 ;  /* 0x0000000177527824 */ /* 0x000fe200078e0236 */
[----:B0-----:R-:W-:-:S03]  /*4180*/  LOP3.LUT R119, R14, 0x3, RZ, 0xc0, !PT ;  /* 0x000000030e777812 */ /* 0x001fc600078ec0ff */
[----:B------:R-:W-:Y:S02]  /*4190*/  IMAD.SHL.U32 R14, R82, 0x4, RZ ;  /* 0x00000004520e7824 */ /* 0x000fe400078e00ff */
[----:B------:R-:W-:Y:S02]  /*41a0*/  IMAD R119, R54, UR6, R119 ;  /* 0x0000000636777c24 */ /* 0x000fe4000f8e0277 */
[----:B--2---:R-:W-:-:S05]  /*41b0*/  IMAD R15, R62, R15, RZ ;  /* 0x0000000f3e0f7224 */ /* 0x004fca00078e02ff */
[----:B------:R-:W-:-:S04]  /*41c0*/  LEA R15, R15, R14, 0x7 ;  /* 0x0000000e0f0f7211 */ /* 0x000fc800078e38ff */
        /* <DEDUP_REMOVED lines=14> */
.L_x_1274:
[----:B------:R-:W-:Y:S05]  /*42b0*/  BSYNC.RECONVERGENT B2 ;  /* 0x0000000000027941 */ /* 0x000fea0003800200 */
.L_x_1264:
[----:B01234-:R-:W-:Y:S01]  /*42c0*/  IMAD.IADD R15, R11, 0x1, R54 ;  /* 0x000000010b0f7824 */ /* 0x01ffe200078e0236 */
[----:B------:R-:W-:Y:S03]  /*42d0*/  BSSY.RECONVERGENT B2, `(.L_x_1275) ;  /* 0x000002f000027945 */ /* 0x000fe60003800200 */
[----:B------:R-:W-:-:S04]  /*42e0*/  IMAD R15, R54, 0x4, R15 ;  /* 0x00000004360f7824 */ /* 0x000fc800078e020f */
[----:B------:R-:W-:-:S04]  /*42f0*/  IMAD R15, R54, 0x2, R15 ;  /* 0x00000002360f7824 */ /* 0x000fc800078e020f */
[----:B------:R-:W-:-:S04]  /*4300*/  IMAD R15, R54, 0x2, R15 ;  /* 0x00000002360f7824 */ /* 0x000fc800078e020f */
[----:B------:R-:W-:-:S05]  /*4310*/  IMAD R15, R54, 0x2, R15 ;  /* 0x00000002360f7824 */ /* 0x000fca00078e020f */
[----:B------:R-:W-:-:S05]  /*4320*/  LEA R15, R54, R15, 0x1 ;  /* 0x0000000f360f7211 */ /* 0x000fca00078e08ff */
[----:B------:R-:W-:Y:S01]  /*4330*/  IMAD R119, R54, 0x2, R15 ;  /* 0x0000000236777824 */ /* 0x000fe200078e020f */
[----:B------:R-:W-:Y:S06]  /*4340*/  @P1 BRA `(.L_x_1276) ;  /* 0x00000000009c1947 */ /* 0x000fec0003800000 */
[----:B------:R-:W2:Y:S01]  /*4350*/  LDG.E R15, desc[UR36][R12.64] ;  /* 0x000000240c0f7981 */ /* 0x000ea2000c1e1900 */
[----:B------:R-:W0:Y:S03]  /*4360*/  S2R R14, SR_TID.X ;  /* 0x00000000000e7919 */ /* 0x000e260000002100 */
[----:B------:R-:W3:Y:S01]  /*4370*/  LDG.E R125, desc[UR36][R120.64+0xf0] ;  /* 0x0000f024787d7981 */ /* 0x000ee2000c1e1900 */
[----:B0-----:R-:W-:Y:S01]  /*4380*/  LOP3.LUT R83, R14, 0x3, RZ, 0xc0, !PT ;  /* 0x000000030e537812 */ /* 0x001fe200078ec0ff */
[----:B------:R-:W-:-:S04]  /*4390*/  IMAD.SHL.U32 R14, R119, 0x4, RZ ;  /* 0x00000004770e7824 */ /* 0x000fc800078e00ff */
[----:B------:R-:W-:-:S05]  /*43a0*/  IMAD R84, R54, UR6, R83 ;  /* 0x0000000636547c24 */ /* 0x000fca000f8e0253 */
[----:B------:R-:W-:Y:S01]  /*43b0*/  SHF.R.S32.HI R124, RZ, 0x1f, R84 ;  /* 0x0000001fff7c7819 */ /* 0x000fe20000011454 */
[----:B--2---:R-:W-:-:S04]  /*43c0*/  IMAD R15, R62, R15, RZ ;  /* 0x0000000f3e0f7224 */ /* 0x004fc800078e02ff */
[----:B------:R-:W-:-:S05]  /*43d0*/  IMAD R15, R15, 0x80, R14 ;  /* 0x000000800f0f7824 */ /* 0x000fca00078e020e */
[----:B------:R-:W-:-:S04]  /*43e0*/  IADD3 R83, P3, PT, R84, R15, RZ ;  /* 0x0000000f54537210 */ /* 0x000fc80007f7e0ff */
[----:B------:R-:W-:Y:S02]  /*43f0*/  LEA.HI.X.SX32 R15, R15, R124, 0x1, P3 ;  /* 0x0000007c0f0f7211 */ /* 0x000fe400018f0eff */
[----:B------:R-:W-:-:S04]  /*4400*/  LEA R122, P3, R83, UR14, 0x2 ;  /* 0x0000000e537a7c11 */ /* 0x000fc8000f8610ff */
[----:B------:R-:W-:-:S05]  /*4410*/  LEA.HI.X R123, R83, UR15, R15, 0x2, P3 ;  /* 0x0000000f537b7c11 */ /* 0x000fca00098f140f */
[----:B------:R-:W2:Y:S01]  /*4420*/  LDG.E R122, desc[UR36][R122.64] ;  /* 0x000000247a7a7981 */ /* 0x000ea2000c1e1900 */
[----:B------:R-:W-:-:S04]  /*4430*/  IADD3 R15, P3, PT, R56, R14, RZ ;  /* 0x0000000e380f7210 */ /* 0x000fc80007f7e0ff */
[----:B------:R-:W-:Y:S02]  /*4440*/  LEA.HI.X.SX32 R83, R14, R65, 0x1, P3 ;  /* 0x000000410e537211 */ /* 0x000fe400018f0eff */
[----:B------:R-:W-:-:S04]  /*4450*/  LEA R14, P3, R15, UR14, 0x2 ;  /* 0x0000000e0f0e7c11 */ /* 0x000fc8000f8610ff */
[----:B------:R-:W-:Y:S01]  /*4460*/  LEA.HI.X R15, R15, UR15, R83, 0x2, P3 ;  /* 0x0000000f0f0f7c11 */ /* 0x000fe200098f1453 */
[----:B--2---:R-:W-:-:S04]  /*4470*/  FADD.FTZ R83, R37, R122 ;  /* 0x0000007a25537221 */ /* 0x004fc80000010000 */
[----:B---3--:R-:W-:-:S05]  /*4480*/  FMUL.FTZ R83, R83, R125 ;  /* 0x0000007d53537220 */ /* 0x008fca0000410000 */
[----:B------:R0:W-:Y:S04]  /*4490*/  STG.E desc[UR36][R14.64], R83 ;  /* 0x000000530e007986 */ /* 0x0001e8000c101924 */
[----:B------:R-:W2:Y:S01]  /*44a0*/  LDG.E R125, desc[UR36][R12.64] ;  /* 0x000000240c7d7981 */ /* 0x000ea2000c1e1900 */
[----:B------:R-:W-:-:S04]  /*44b0*/  IMAD R11, R54, 0x10, R11 ;  /* 0x00000010360b7824 */ /* 0x000fc800078e020b */
[----:B------:R-:W-:Y:S02]  /*44c0*/  IMAD.SHL.U32 R11, R11, 0x4, RZ ;  /* 0x000000040b0b7824 */ /* 0x000fe400078e00ff */
[----:B--2---:R-:W-:Y:S02]  /*44d0*/  IMAD R122, R62, R125, RZ ;  /* 0x0000007d3e7a7224 */ /* 0x004fe400078e02ff */
[----:B------:R-:W2:Y:S03]  /*44e0*/  LDG.E R125, desc[UR36][R120.64+0x100] ;  /* 0x00010024787d7981 */ /* 0x000ea6000c1e1900 */
[----:B------:R-:W-:-:S04]  /*44f0*/  LEA R123, R122, R11, 0x7 ;  /* 0x0000000b7a7b7211 */ /* 0x000fc800078e38ff */
[----:B------:R-:W-:-:S04]  /*4500*/  IADD3 R84, P3, PT, R84, R123, RZ ;  /* 0x0000007b54547210 */ /* 0x000fc80007f7e0ff */
[----:B------:R-:W-:Y:S02]  /*4510*/  LEA.HI.X.SX32 R123, R123, R124, 0x1, P3 ;  /* 0x0000007c7b7b7211 */ /* 0x000fe400018f0eff */
[----:B------:R-:W-:-:S04]  /*4520*/  LEA R122, P3, R84, UR14, 0x2 ;  /* 0x0000000e547a7c11 */ /* 0x000fc8000f8610ff */
[----:B------:R-:W-:-:S06]  /*4530*/  LEA.HI.X R123, R84, UR15, R123, 0x2, P3 ;  /* 0x0000000f547b7c11 */ /* 0x000fcc00098f147b */
        /* <DEDUP_REMOVED lines=8> */
.L_x_1276:
[----:B------:R-:W-:Y:S05]  /*45c0*/  BSYNC.RECONVERGENT B2 ;  /* 0x0000000000027941 */ /* 0x000fea0003800200 */
.L_x_1275:
[----:B------:R-:W-:Y:S01]  /*45d0*/  BSSY.RECONVERGENT B2, `(.L_x_1277) ;  /* 0x0000018000027945 */ /* 0x000fe20003800200 */
[----:B------:R-:W-:-:S03]  /*45e0*/  IMAD R119, R54, 0x2, R119 ;  /* 0x0000000236777824 */ /* 0x000fc600078e0277 */
[----:B------:R-:W-:Y:S05]  /*45f0*/  @P1 BRA `(.L_x_1278) ;  /* 0x0000000000541947 */ /* 0x000fea0003800000 */
[----:B------:R-:W2:Y:S01]  /*4600*/  LDG.E R11, desc[UR36][R12.64] ;  /* 0x000000240c0b7981 */ /* 0x000ea2000c1e1900 */
[----:B0-----:R-:W0:Y:S03]  /*4610*/  S2R R14, SR_TID.X ;  /* 0x00000000000e7919 */ /* 0x001e260000002100 */
[----:B------:R-:W3:Y:S01]  /*4620*/  LDG.E R124, desc[UR36][R120.64+0x110] ;  /* 0x00011024787c7981 */ /* 0x000ee2000c1e1900 */
[----:B0-----:R-:W-:-:S05]  /*4630*/  LOP3.LUT R15, R14, 0x3, RZ, 0xc0, !PT ;  /* 0x000000030e0f7812 */ /* 0x001fca00078ec0ff */
[----:B------:R-:W-:Y:S02]  /*4640*/  IMAD R85, R54, UR6, R15 ;  /* 0x0000000636557c24 */ /* 0x000fe4000f8e020f */
[----:B--2---:R-:W-:Y:S02]  /*4650*/  IMAD R14, R62, R11, RZ ;  /* 0x0000000b3e0e7224 */ /* 0x004fe400078e02ff */
[----:B------:R-:W-:-:S04]  /*4660*/  IMAD.SHL.U32 R11, R119, 0x4, RZ ;  /* 0x00000004770b7824 */ /* 0x000fc800078e00ff */
[----:B------:R-:W-:-:S05]  /*4670*/  IMAD R14, R14, 0x80, R11 ;  /* 0x000000800e0e7824 */ /* 0x000fca00078e020b */
[----:B------:R-:W-:Y:S02]  /*4680*/  SHF.R.S32.HI R15, RZ, 0x1f, R14 ;  /* 0x0000001fff0f7819 */ /* 0x000fe4000001140e */
        /* <DEDUP_REMOVED lines=11> */
[----:B------:R1:W-:Y:S02]  /*4740*/  STG.E desc[UR36][R14.64], R85 ;  /* 0x000000550e007986 */ /* 0x0003e4000c101924 */
.L_x_1278:
[----:B------:R-:W-:Y:S05]  /*4750*/  BSYNC.RECONVERGENT B2 ;  /* 0x0000000000027941 */ /* 0x000fea0003800200 */
.L_x_1277:
[----:B------:R-:W-:Y:S01]  /*4760*/  BSSY.RECONVERGENT B2, `(.L_x_1279) ;  /* 0x0000018000027945 */ /* 0x000fe20003800200 */
[----:B------:R-:W-:-:S03]  /*4770*/  IMAD.IADD R119, R119, 0x1, R54 ;  /* 0x0000000177777824 */ /* 0x000fc600078e0236 */
[----:B------:R-:W-:Y:S05]  /*4780*/  @P1 BRA `(.L_x_1280) ;  /* 0x0000000000541947 */ /* 0x000fea0003800000 */
[----:B------:R-:W2:Y:S01]  /*4790*/  LDG.E R11, desc[UR36][R12.64] ;  /* 0x000000240c0b7981 */ /* 0x000ea2000c1e1900 */
[----:B01----:R-:W0:Y:S03]  /*47a0*/  S2R R14, SR_TID.X ;  /* 0x00000000000e7919 */ /* 0x003e260000002100 */
[----:B------:R-:W3:Y:S01]  /*47b0*/  LDG.E R124, desc[UR36][R120.64+0x120] ;  /* 0x00012024787c7981 */ /* 0x000ee2000c1e1900 */
[----:B0-----:R-:W-:-:S05]  /*47c0*/  LOP3.LUT R15, R14, 0x3, RZ, 0xc0, !PT ;  /* 0x000000030e0f7812 */ /* 0x001fca00078ec0ff */
[----:B------:R-:W-:Y:S02]  /*47d0*/  IMAD R87, R54, UR6, R15 ;  /* 0x0000000636577c24 */ /* 0x000fe4000f8e020f */
[----:B--2---:R-:W-:Y:S02]  /*47e0*/  IMAD R14, R62, R11, RZ ;  /* 0x0000000b3e0e7224 */ /* 0x004fe400078e02ff */
[----:B------:R-:W-:-:S05]  /*47f0*/  IMAD.SHL.U32 R11, R119, 0x4, RZ ;  /* 0x00000004770b7824 */ /* 0x000fca00078e00ff */
[----:B------:R-:W-:-:S04]  /*4800*/  LEA R14, R14, R11, 0x7 ;  /* 0x0000000b0e0e7211 */ /* 0x000fc800078e38ff */
[----:B------:R-:W-:Y:S02]  /*4810*/  SHF.R.S32.HI R15, RZ, 0x1f, R14 ;  /* 0x0000001fff0f7819 */ /* 0x000fe4000001140e */
[----:B------:R-:W-:-:S04]  /*4820*/  IADD3 R14, P3, PT, R87, R14, RZ ;  /* 0x0000000e570e7210 */ /* 0x000fc80007f7e0ff */
[----:B------:R-:W-:Y:S02]  /*4830*/  LEA.HI.X.SX32 R15, R87, R15, 0x1, P3 ;  /* 0x0000000f570f7211 */ /* 0x000fe400018f0eff */
[----:B------:R-:W-:-:S04]  /*4840*/  LEA R122, P3, R14, UR14, 0x2 ;  /* 0x0000000e0e7a7c11 */ /* 0x000fc8000f8610ff */
[----:B------:R-:W-:-:S06]  /*4850*/  LEA.HI.X R123, R14, UR15, R15, 0x2, P3 ;  /* 0x0000000f0e7b7c11 */ /* 0x000fcc00098f140f */
        /* <DEDUP_REMOVED lines=8> */
.L_x_1280:
[----:B------:R-:W-:Y:S05]  /*48e0*/  BSYNC.RECONVERGENT B2 ;  /* 0x0000000000027941 */ /* 0x000fea0003800200 */
.L_x_1279:
[----:B------:R-:W-:Y:S01]  /*48f0*/  BSSY.RECONVERGENT B2, `(.L_x_1281) ;  /* 0x0000018000027945 */ /* 0x000fe20003800200 */
[----:B------:R-:W-:-:S03]  /*4900*/  IMAD.IADD R119, R119, 0x1, R54 ;  /* 0x0000000177777824 */ /* 0x000fc600078e0236 */
[----:B------:R-:W-:Y:S05]  /*4910*/  @P1 BRA `(.L_x_1282) ;  /* 0x0000000000541947 */ /* 0x000fea0003800000 */
[----:B------:R-:W3:Y:S01]  /*4920*/  LDG.E R11, desc[UR36][R12.64] ;  /* 0x000000240c0b7981 */ /* 0x000ee2000c1e1900 */
[----:B012---:R-:W0:Y:S03]  /*4930*/  S2R R14, SR_TID.X ;  /* 0x00000000000e7919 */ /* 0x007e260000002100 */
[----:B------:R-:W2:Y:S01]  /*4940*/  LDG.E R125, desc[UR36][R120.64+0x130] ;  /* 0x00013024787d7981 */ /* 0x000ea2000c1e1900 */
[----:B0-----:R-:W-:-:S05]  /*4950*/  LOP3.LUT R15, R14, 0x3, RZ, 0xc0, !PT ;  /* 0x000000030e0f7812 */ /* 0x001fca00078ec0ff */
[----:B------:R-:W-:Y:S02]  /*4960*/  IMAD R86, R54, UR6, R15 ;  /* 0x0000000636567c24 */ /* 0x000fe4000f8e020f */
[----:B---3--:R-:W-:Y:S02]  /*4970*/  IMAD R14, R62, R11, RZ ;  /* 0x0000000b3e0e7224 */ /* 0x008fe400078e02ff */
[----:B------:R-:W-:-:S04]  /*4980*/  IMAD.SHL.U32 R11, R119, 0x4, RZ ;  /* 0x00000004770b7824 */ /* 0x000fc800078e00ff */
[----:B------:R-:W-:-:S05]  /*4990*/  IMAD R14, R14, 0x80, R11 ;  /* 0x000000800e0e7824 */ /* 0x000fca00078e020b */
[----:B------:R-:W-:Y:S02]  /*49a0*/  SHF.R.S32.HI R15, RZ, 0x1f, R14 ;  /* 0x0000001fff0f7819 */ /* 0x000fe4000001140e */
[----:B------:R-:W-:-:S04]  /*49b0*/  IADD3 R14, P3, PT, R86, R14, RZ ;  /* 0x0000000e560e7210 */ /* 0x000fc80007f7e0ff */
[----:B------:R-:W-:Y:S02]  /*49c0*/  LEA.HI.X.SX32 R15, R86, R15, 0x1, P3 ;  /* 0x0000000f560f7211 */ /* 0x000fe400018f0eff */
[----:B------:R-:W-:-:S04]  /*49d0*/  LEA R122, P3, R14, UR14, 0x2 ;  /* 0x0000000e0e7a7c11 */ /* 0x000fc8000f8610ff */
[----:B------:R-:W-:-:S05]  /*49e0*/  LEA.HI.X R123, R14, UR15, R15, 0x2, P3 ;  /* 0x0000000f0e7b7c11 */ /* 0x000fca00098f140f */
        /* <DEDUP_REMOVED lines=8> */
.L_x_1282:
[----:B------:R-:W-:Y:S05]  /*4a70*/  BSYNC.RECONVERGENT B2 ;  /* 0x0000000000027941 */ /* 0x000fea0003800200 */
.L_x_1281:
[----:B------:R-:W-:Y:S01]  /*4a80*/  BSSY.RECONVERGENT B2, `(.L_x_1283) ;  /* 0x0000018000027945 */ /* 0x000fe20003800200 */
[----:B------:R-:W-:-:S03]  /*4a90*/  IMAD.IADD R119, R119, 0x1, R54 ;  /* 0x0000000177777824 */ /* 0x000fc600078e0236 */
[----:B------:R-:W-:Y:S05]  /*4aa0*/  @P1 BRA `(.L_x_1284) ;  /* 0x0000000000541947 */ /* 0x000fea0003800000 */
[----:B------:R-:W4:Y:S01]  /*4ab0*/  LDG.E R11, desc[UR36][R12.64] ;  /* 0x000000240c0b7981 */ /* 0x000f22000c1e1900 */
[----:B0123--:R-:W0:Y:S03]  /*4ac0*/  S2R R14, SR_TID.X ;  /* 0x00000000000e7919 */ /* 0x00fe260000002100 */
[----:B------:R-:W2:Y:S01]  /*4ad0*/  LDG.E R124, desc[UR36][R120.64+0x140] ;  /* 0x00014024787c7981 */ /* 0x000ea2000c1e1900 */
[----:B0-----:R-:W-:-:S05]  /*4ae0*/  LOP3.LUT R15, R14, 0x3, RZ, 0xc0, !PT ;  /* 0x000000030e0f7812 */ /* 0x001fca00078ec0ff */
[----:B------:R-:W-:Y:S02]  /*4af0*/  IMAD R89, R54, UR6, R15 ;  /* 0x0000000636597c24 */ /* 0x000fe4000f8e020f */
[----:B----4-:R-:W-:Y:S02]  /*4b00*/  IMAD R14, R62, R11, RZ ;  /* 0x0000000b3e0e7224 */ /* 0x010fe400078e02ff */
[----:B------:R-:W-:-:S05]  /*4b10*/  IMAD.SHL.U32 R11, R119, 0x4, RZ ;  /* 0x00000004770b7824 */ /* 0x000fca00078e00ff */
[----:B------:R-:W-:-:S04]  /*4b20*/  LEA R14, R14, R11, 0x7 ;  /* 0x0000000b0e0e7211 */ /* 0x000fc800078e38ff */
[----:B------:R-:W-:Y:S02]  /*4b30*/  SHF.R.S32.HI R15, RZ, 0x1f, R14 ;  /* 0x0000001fff0f7819 */ /* 0x000fe4000001140e */
[----:B------:R-:W-:-:S04]  /*4b40*/  IADD3 R14, P3, PT, R89, R14, RZ ;  /* 0x0000000e590e7210 */ /* 0x000fc80007f7e0ff */
[----:B------:R-:W-:Y:S02]  /*4b50*/  LEA.HI.X.SX32 R15, R89, R15, 0x1, P3 ;  /* 0x0000000f590f7211 */ /* 0x000fe400018f0eff */
[----:B------:R-:W-:-:S04]  /*4b60*/  LEA R122, P3, R14, UR14, 0x2 ;  /* 0x0000000e0e7a7c11 */ /* 0x000fc8000f8610ff */
        /* <DEDUP_REMOVED lines=9> */
.L_x_1284:
[----:B------:R-:W-:Y:S05]  /*4c00*/  BSYNC.RECONVERGENT B2 ;  /* 0x0000000000027941 */ /* 0x000fea0003800200 */
.L_x_1283:
[----:B------:R-:W-:Y:S01]  /*4c10*/  BSSY.RECONVERGENT B2, `(.L_x_1285) ;  /* 0x0000018000027945 */ /* 0x000fe20003800200 */
[----:B------:R-:W-:-:S03]  /*4c20*/  IMAD.IADD R119, R119, 0x1, R54 ;  /* 0x0000000177777824 */ /* 0x000fc600078e0236 */
[----:B------:R-:W-:Y:S05]  /*4c30*/  @P1 BRA `(.L_x_1286) ;  /* 0x0000000000541947 */ /* 0x000fea0003800000 */
[----:B------:R-:W5:Y:S01]  /*4c40*/  LDG.E R11, desc[UR36][R12.64] ;  /* 0x000000240c0b7981 */ /* 0x000f62000c1e1900 */
[----:B01234-:R-:W0:Y:S03]  /*4c50*/  S2R R14, SR_TID.X ;  /* 0x00000000000e7919 */ /* 0x01fe260000002100 */
[----:B------:R-:W2:Y:S01]  /*4c60*/  LDG.E R125, desc[UR36][R120.64+0x150] ;  /* 0x00015024787d7981 */ /* 0x000ea2000c1e1900 */
[----:B0-----:R-:W-:-:S05]  /*4c70*/  LOP3.LUT R15, R14, 0x3, RZ, 0xc0, !PT ;  /* 0x000000030e0f7812 */ /* 0x001fca00078ec0ff */
[----:B------:R-:W-:Y:S02]  /*4c80*/  IMAD R88, R54, UR6, R15 ;  /* 0x0000000636587c24 */ /* 0x000fe4000f8e020f */
[----:B-----5:R-:W-:Y:S02]  /*4c90*/  IMAD R14, R62, R11, RZ ;  /* 0x0000000b3e0e7224 */ /* 0x020fe400078e02ff */
        /* <DEDUP_REMOVED lines=15> */
.L_x_1286:
[----:B------:R-:W-:Y:S05]  /*4d90*/  BSYNC.RECONVERGENT B2 ;  /* 0x0000000000027941 */ /* 0x000fea0003800200 */
.L_x_1285:
        /* <DEDUP_REMOVED lines=24> */
.L_x_1288:
[----:B------:R-:W-:Y:S05]  /*4f20*/  BSYNC.RECONVERGENT B2 ;  /* 0x0000000000027941 */ /* 0x000fea0003800200 */
.L_x_1287:
        /* <DEDUP_REMOVED lines=24> */
.L_x_1290:
[----:B------:R-:W-:Y:S05]  /*50b0*/  BSYNC.RECONVERGENT B2 ;  /* 0x0000000000027941 */ /* 0x000fea0003800200 */
.L_x_1289:
        /* <DEDUP_REMOVED lines=24> */
.L_x_1292:
[----:B------:R-:W-:Y:S05]  /*5240*/  BSYNC.RECONVERGENT B2 ;  /* 0x0000000000027941 */ /* 0x000fea0003800200 */
.L_x_1291:
        /* <DEDUP_REMOVED lines=24> */
.L_x_1294:
[----:B------:R-:W-:Y:S05]  /*53d0*/  BSYNC.RECONVERGENT B2 ;  /* 0x0000000000027941 */ /* 0x000fea0003800200 */
.L_x_1293:
        /* <DEDUP_REMOVED lines=24> */
.L_x_1296:
[----:B------:R-:W-:Y:S05]  /*5560*/  BSYNC.RECONVERGENT B2 ;  /* 0x0000000000027941 */ /* 0x000fea0003800200 */
.L_x_1295:
        /* <DEDUP_REMOVED lines=24> */
.L_x_1298:
[----:B------:R-:W-:Y:S05]  /*56f0*/  BSYNC.RECONVERGENT B2 ;  /* 0x0000000000027941 */ /* 0x000fea0003800200 */
.L_x_1297:
        /* <DEDUP_REMOVED lines=24> */
.L_x_1300:
[----:B------:R-:W-:Y:S05]  /*5880*/  BSYNC.RECONVERGENT B2 ;  /* 0x0000000000027941 */ /* 0x000fea0003800200 */
.L_x_1299:
        /* <DEDUP_REMOVED lines=24> */
.L_x_1302:
[----:B------:R-:W-:Y:S05]  /*5a10*/  BSYNC.RECONVERGENT B2 ;  /* 0x0000000000027941 */ /* 0x000fea0003800200 */
.L_x_1301:
[----:B------:R-:W-:Y:S05]  /*5a20*/  @P1 BRA `(.L_x_1303) ;  /* 0x0000004c00cc1947 */ /* 0x000fea0003800000 */
[----:B------:R-:W5:Y:S01]  /*5a30*/  LDG.E R11, desc[UR36][R12.64] ;  /* 0x000000240c0b7981 */ /* 0x000f62000c1e1900 */
[----:B------:R-:W-:Y:S01]  /*5a40*/  IMAD.IADD R119, R119, 0x1, R54 ;  /* 0x0000000177777824 */ /* 0x000fe200078e0236 */
[----:B01234-:R-:W0:Y:S02]  /*5a50*/  S2R R14, SR_TID.X ;  /* 0x00000000000e7919 */ /* 0x01fe240000002100 */
        /* <DEDUP_REMOVED lines=18> */
[----:B------:R0:W-:Y:S04]  /*5b80*/  STG.E desc[UR36][R14.64], R99 ;  /* 0x000000630e007986 */ /* 0x0001e8000c101924 */
[----:B------:R-:W2:Y:S01]  /*5b90*/  LDG.E R13, desc[UR36][R12.64] ;  /* 0x000000240c0d7981 */ /* 0x000ea2000c1e1900 */
[----:B------:R-:W1:Y:S01]  /*5ba0*/  S2R R98, SR_TID.X ;  /* 0x0000000000627919 */ /* 0x000e620000002100 */
[----:B------:R-:W-:-:S04]  /*5bb0*/  IMAD.IADD R11, R119, 0x1, R54 ;  /* 0x00000001770b7824 */ /* 0x000fc800078e0236 */
[----:B------:R-:W-:Y:S01]  /*5bc0*/  IMAD.SHL.U32 R11, R11, 0x4, RZ ;  /* 0x000000040b0b7824 */ /* 0x000fe200078e00ff */
[----:B-1----:R-:W-:-:S05]  /*5bd0*/  LOP3.LUT R119, R98, 0x3, RZ, 0xc0, !PT ;  /* 0x0000000362777812 */ /* 0x002fca00078ec0ff */
[----:B------:R-:W-:Y:S02]  /*5be0*/  IMAD R122, R54, UR6, R119 ;  /* 0x00000006367a7c24 */ /* 0x000fe4000f8e0277 */
[----:B--2---:R-:W-:-:S04]  /*5bf0*/  IMAD R98, R62, R13, RZ ;  /* 0x0000000d3e627224 */ /* 0x004fc800078e02ff */
[----:B------:R-:W-:-:S05]  /*5c00*/  IMAD R98, R98, 0x80, R11 ;  /* 0x0000008062627824 */ /* 0x000fca00078e020b */
[----:B------:R-:W-:Y:S02]  /*5c10*/  SHF.R.S32.HI R119, RZ, 0x1f, R98 ;  /* 0x0000001fff777819 */ /* 0x000fe40000011462 */
[----:B------:R-:W-:-:S04]  /*5c20*/  IADD3 R98, P1, PT, R122, R98, RZ ;  /* 0x000000627a627210 */ /* 0x000fc80007f3e0ff */
[----:B------:R-:W-:Y:S02]  /*5c30*/  LEA.HI.X.SX32 R119, R122, R119, 0x1, P1 ;  /* 0x000000777a777211 */ /* 0x000fe400008f0eff */
[----:B0-----:R-:W-:-:S04]  /*5c40*/  LEA R14, P1, R98, UR14, 0x2 ;  /* 0x0000000e620e7c11 */ /* 0x001fc8000f8210ff */
        /* <DEDUP_REMOVED lines=9> */
[----:B------:R0:W-:Y:S01]  /*5ce0*/  STG.E desc[UR36][R12.64], R98 ;  /* 0x000000620c007986 */ /* 0x0001e2000c101924 */
[----:B------:R-:W-:Y:S05]  /*5cf0*/  BRA `(.L_x_1303) ;  /* 0x0000004c00187947 */ /* 0x000fea0003800000 */
.L_x_1261:
[----:B------:R-:W-:Y:S01]  /*5d00*/  ISETP.GE.AND P1, PT, R67, UR42, PT ;  /* 0x0000002a43007c0c */ /* 0x000fe2000bf26270 */
[----:B------:R-:W-:-:S12]  /*5d10*/  BSSY.RECONVERGENT B2, `(.L_x_1304) ;  /* 0x0000039000027945 */ /* 0x000fd80003800200 */
[----:B------:R-:W-:Y:S05]  /*5d20*/  @P1 BRA `(.L_x_1305) ;  /* 0x0000000000dc1947 */ /* 0x000fea0003800000 */
[----:B------:R-:W2:Y:S01]  /*5d30*/  LDG.E R15, desc[UR36][R12.64] ;  /* 0x000000240c0f7981 */ /* 0x000ea2000c1e1900 */
[----:B------:R-:W0:Y:S02]  /*5d40*/  S2R R14, SR_TID.X ;  /* 0x00000000000e7919 */ /* 0x000e240000002100 */
        /* <DEDUP_REMOVED lines=9> */
[----:B------:R-:W-:-:S06]  /*5de0*/  LEA.HI.X R123, R14, UR15, R69, 0x2, P3 ;  /* 0x0000000f0e7b7c11 */ /* 0x000fcc00098f1445 */
[----:B------:R-:W2:Y:S01]  /*5df0*/  LDG.E R123, desc[UR36][R122.64] ;  /* 0x000000247a7b7981 */ /* 0x000ea2000c1e1900 */
[----:B------:R-:W-:-:S04]  /*5e00*/  IADD3 R15, P3, PT, R56, R15, RZ ;  /* 0x0000000f380f7210 */ /* 0x000fc80007f7e0ff */
[----:B------:R-:W-:Y:S02]  /*5e10*/  IADD3.X R68, PT, PT, RZ, R65, RZ, P3, !PT ;  /* 0x00000041ff447210 */ /* 0x000fe40001ffe4ff */
[----:B------:R-:W-:-:S04]  /*5e20*/  LEA R14, P3, R15, UR14, 0x2 ;  /* 0x0000000e0f0e7c11 */ /* 0x000fc8000f8610ff */
[----:B------:R-:W-:Y:S01]  /*5e30*/  LEA.HI.X R15, R15, UR15, R68, 0x2, P3 ;  /* 0x0000000f0f0f7c11 */ /* 0x000fe200098f1444 */
[----:B------:R-:W0:Y:S01]  /*5e40*/  S2R R119, SR_TID.X ;  /* 0x0000000000777919 */ /* 0x000e220000002100 */
[----:B--2---:R-:W-:-:S05]  /*5e50*/  FADD.FTZ R68, R22, R123 ;  /* 0x0000007b16447221 */ /* 0x004fca0000010000 */
[----:B------:R1:W-:Y:S04]  /*5e60*/  STG.E desc[UR36][R14.64], R68 ;  /* 0x000000440e007986 */ /* 0x0003e8000c101924 */
[----:B------:R-:W2:Y:S01]  /*5e70*/  LDG.E R69, desc[UR36][R12.64] ;  /* 0x000000240c457981 */ /* 0x000ea2000c1e1900 */
[----:B------:R-:W-:Y:S01]  /*5e80*/  IMAD.IADD R70, R11, 0x1, R54 ;  /* 0x000000010b467824 */ /* 0x000fe200078e0236 */
[----:B0-----:R-:W-:-:S03]  /*5e90*/  LOP3.LUT R119, R119, 0x3, RZ, 0xc0, !PT ;  /* 0x0000000377777812 */ /* 0x001fc600078ec0ff */
[----:B------:R-:W-:Y:S02]  /*5ea0*/  IMAD.SHL.U32 R124, R70, 0x4, RZ ;  /* 0x00000004467c7824 */ /* 0x000fe400078e00ff */
[----:B------:R-:W-:-:S03]  /*5eb0*/  IMAD R70, R54, UR6, R119 ;  /* 0x0000000636467c24 */ /* 0x000fc6000f8e0277 */
[----:B------:R-:W-:Y:S02]  /*5ec0*/  IADD3 R123, P3, PT, R56, R124, RZ ;  /* 0x0000007c387b7210 */ /* 0x000fe40007f7e0ff */
[----:B------:R-:W-:Y:S01]  /*5ed0*/  SHF.R.S32.HI R119, RZ, 0x1f, R70 ;  /* 0x0000001fff777819 */ /* 0x000fe20000011446 */
[----:B--2---:R-:W-:-:S04]  /*5ee0*/  IMAD R69, R62, R69, RZ ;  /* 0x000000453e457224 */ /* 0x004fc800078e02ff */
[----:B------:R-:W-:Y:S01]  /*5ef0*/  IMAD R69, R69, 0x80, R124 ;  /* 0x0000008045457824 */ /* 0x000fe200078e027c */
[----:B------:R-:W-:Y:S02]  /*5f00*/  LEA.HI.X.SX32 R124, R124, R65, 0x1, P3 ;  /* 0x000000417c7c7211 */ /* 0x000fe400018f0eff */
[----:B------:R-:W-:-:S04]  /*5f10*/  LEA R122, P3, R123, UR14, 0x2 ;  /* 0x0000000e7b7a7c11 */ /* 0x000fc8000f8610ff */
[----:B------:R-:W-:Y:S02]  /*5f20*/  LEA.HI.X R123, R123, UR15, R124, 0x2, P3 ;  /* 0x0000000f7b7b7c11 */ /* 0x000fe400098f147c */
[----:B-1----:R-:W-:-:S04]  /*5f30*/  IADD3 R15, P3, PT, R70, R69, RZ ;  /* 0x00000045460f7210 */ /* 0x002fc80007f7e0ff */
[----:B------:R-:W-:Y:S02]  /*5f40*/  LEA.HI.X.SX32 R124, R69, R119, 0x1, P3 ;  /* 0x00000077457c7211 */ /* 0x000fe400018f0eff */
[----:B------:R-:W-:-:S04]  /*5f50*/  LEA R14, P3, R15, UR14, 0x2 ;  /* 0x0000000e0f0e7c11 */ /* 0x000fc8000f8610ff */
[----:B------:R-:W-:-:S05]  /*5f60*/  LEA.HI.X R15, R15, UR15, R124, 0x2, P3 ;  /* 0x0000000f0f0f7c11 */ /* 0x000fca00098f147c */
[----:B------:R-:W2:Y:S02]  /*5f70*/  LDG.E R14, desc[UR36][R14.64] ;  /* 0x000000240e0e7981 */ /* 0x000ea4000c1e1900 */
[----:B--2---:R-:W-:-:S05]  /*5f80*/  FADD.FTZ R69, R23, R14 ;  /* 0x0000000e17457221 */ /* 0x004fca0000010000 */
[----:B------:R0:W-:Y:S04]  /*5f90*/  STG.E desc[UR36][R122.64], R69 ;  /* 0x000000457a007986 */ /* 0x0001e8000c101924 */
[----:B------:R-:W2:Y:S01]  /*5fa0*/  LDG.E R125, desc[UR36][R12.64] ;  /* 0x000000240c7d7981 */ /* 0x000ea2000c1e1900 */
[----:B------:R-:W-:-:S04]  /*5fb0*/  IMAD R124, R54, 0x2, R11 ;  /* 0x00000002367c7824 */ /* 0x000fc800078e020b */
[----:B------:R-:W-:Y:S02]  /*5fc0*/  IMAD.SHL.U32 R124, R124, 0x4, RZ ;  /* 0x000000047c7c7824 */ /* 0x000fe400078e00ff */
[----:B--2---:R-:W-:-:S05]  /*5fd0*/  IMAD R125, R62, R125, RZ ;  /* 0x0000007d3e7d7224 */ /* 0x004fca00078e02ff */
[----:B------:R-:W-:-:S04]  /*5fe0*/  LEA R125, R125, R124, 0x7 ;  /* 0x0000007c7d7d7211 */ /* 0x000fc800078e38ff */
[----:B------:R-:W-:-:S04]  /*5ff0*/  IADD3 R70, P3, PT, R70, R125, RZ ;  /* 0x0000007d46467210 */ /* 0x000fc80007f7e0ff */
[----:B------:R-:W-:Y:S02]  /*6000*/  LEA.HI.X.SX32 R119, R125, R119, 0x1, P3 ;  /* 0x000000777d777211 */ /* 0x000fe400018f0eff */
[----:B------:R-:W-:-:S04]  /*6010*/  IADD3 R125, P3, PT, R56, R124, RZ ;  /* 0x0000007c387d7210 */ /* 0x000fc80007f7e0ff */
[----:B------:R-:W-:Y:S02]  /*6020*/  LEA.HI.X.SX32 R124, R124, R65, 0x1, P3 ;  /* 0x000000417c7c7211 */ /* 0x000fe400018f0eff */
[----:B------:R-:W-:-:S04]  /*6030*/  LEA R14, P3, R125, UR14, 0x2 ;  /* 0x0000000e7d0e7c11 */ /* 0x000fc8000f8610ff */
[----:B------:R-:W-:Y:S02]  /*6040*/  LEA.HI.X R15, R125, UR15, R124, 0x2, P3 ;  /* 0x0000000f7d0f7c11 */ /* 0x000fe400098f147c */
[----:B0-----:R-:W-:-:S04]  /*6050*/  LEA R122, P3, R70, UR14, 0x2 ;  /* 0x0000000e467a7c11 */ /* 0x001fc8000f8610ff */
[----:B------:R-:W-:-:S06]  /*6060*/  LEA.HI.X R123, R70, UR15, R119, 0x2, P3 ;  /* 0x0000000f467b7c11 */ /* 0x000fcc00098f1477 */
[----:B------:R-:W2:Y:S02]  /*6070*/  LDG.E R123, desc[UR36][R122.64] ;  /* 0x000000247a7b7981 */ /* 0x000ea4000c1e1900 */
[----:B--2---:R-:W-:-:S05]  /*6080*/  FADD.FTZ R70, R24, R123 ;  /* 0x0000007b18467221 */ /* 0x004fca0000010000 */
[----:B------:R0:W-:Y:S02]  /*6090*/  STG.E desc[UR36][R14.64], R70 ;  /* 0x000000460e007986 */ /* 0x0001e4000c101924 */
.L_x_1305:
[----:B------:R-:W-:Y:S05]  /*60a0*/  BSYNC.RECONVERGENT B2 ;  /* 0x0000000000027941 */ /* 0x000fea0003800200 */
.L_x_1304:
[----:B------:R-:W-:Y:S04]  /*60b0*/  BSSY.RECONVERGENT B2, `(.L_x_1306) ;  /* 0x0000118000027945 */ /* 0x000fe80003800200 */
[----:B------:R-:W-:Y:S04]  /*60c0*/  BSSY.RELIABLE B3, `(.L_x_1307) ;  /* 0x00000fc000037945 */ /* 0x000fe80003800100 */
[----:B------:R-:W-:Y:S05]  /*60d0*/  @P1 BRA `(.L_x_1308) ;  /* 0x0000000000ec1947 */ /* 0x000fea0003800000 */
[----:B0-----:R-:W2:Y:S01]  /*60e0*/  LDG.E R15, desc[UR36][R12.64] ;  /* 0x000000240c0f7981 */ /* 0x001ea2000c1e1900 */
[----:B------:R-:W-:Y:S01]  /*60f0*/  IMAD.IADD R71, R11, 0x1, R54 ;  /* 0x000000010b477824 */ /* 0x000fe200078e0236 */
[----:B------:R-:W0:Y:S03]  /*6100*/  S2R R72, SR_TID.X ;  /* 0x0000000000487919 */ /* 0x000e260000002100 */
[----:B------:R-:W-:-:S04]  /*6110*/  IMAD R71, R54, 0x2, R71 ;  /* 0x0000000236477824 */ /* 0x000fc800078e0247 */
[----:B------:R-:W-:-:S05]  /*6120*/  IMAD.SHL.U32 R14, R71, 0x4, RZ ;  /* 0x00000004470e7824 */ /* 0x000fca00078e00ff */
[----:B------:R-:W-:Y:S02]  /*6130*/  IADD3 R119, P3, PT, R56, R14, RZ ;  /* 0x0000000e38777210 */ /* 0x000fe40007f7e0ff */
[----:B0-----:R-:W-:-:S05]  /*6140*/  LOP3.LUT R71, R72, 0x3, RZ, 0xc0, !PT ;  /* 0x0000000348477812 */ /* 0x001fca00078ec0ff */
[----:B------:R-:W-:Y:S02]  /*6150*/  IMAD R72, R54, UR6, R71 ;  /* 0x0000000636487c24 */ /* 0x000fe4000f8e0247 */
[----:B--2---:R-:W-:-:S04]  /*6160*/  IMAD R15, R62, R15, RZ ;  /* 0x0000000f3e0f7224 */ /* 0x004fc800078e02ff */
[----:B------:R-:W-:Y:S01]  /*6170*/  IMAD R15, R15, 0x80, R14 ;  /* 0x000000800f0f7824 */ /* 0x000fe200078e020e */
[----:B------:R-:W-:Y:S02]  /*6180*/  LEA.HI.X.SX32 R14, R14, R65, 0x1, P3 ;  /* 0x000000410e0e7211 */ /* 0x000fe400018f0eff */
[----:B------:R-:W-:-:S04]  /*6190*/  LEA R122, P3, R119, UR14, 0x2 ;  /* 0x0000000e777a7c11 */ /* 0x000fc8000f8610ff */
[----:B------:R-:W-:Y:S02]  /*61a0*/  LEA.HI.X R123, R119, UR15, R14, 0x2, P3 ;  /* 0x0000000f777b7c11 */ /* 0x000fe400098f140e */
[----:B------:R-:W-:Y:S02]  /*61b0*/  SHF.R.S32.HI R119, RZ, 0x1f, R72 ;  /* 0x0000001fff777819 */ /* 0x000fe40000011448 */
[----:B------:R-:W-:-:S04]  /*61c0*/  IADD3 R71, P3, PT, R72, R15, RZ ;  /* 0x0000000f48477210 */ /* 0x000fc80007f7e0ff */
[----:B------:R-:W-:Y:S02]  /*61d0*/  LEA.HI.X.SX32 R124, R15, R119, 0x1, P3 ;  /* 0x000000770f7c7211 */ /* 0x000fe400018f0eff */
[----:B------:R-:W-:-:S04]  /*61e0*/  LEA R14, P3, R71, UR14, 0x2 ;  /* 0x0000000e470e7c11 */ /* 0x000fc8000f8610ff */
[----:B------:R-:W-:-:S05]  /*61f0*/  LEA.HI.X R15, R71, UR15, R124, 0x2, P3 ;  /* 0x0000000f470f7c11 */ /* 0x000fca00098f147c */
[----:B------:R-:W2:Y:S02]  /*6200*/  LDG.E R14, desc[UR36][R14.64] ;  /* 0x000000240e0e7981 */ /* 0x000ea4000c1e1900 */
[----:B--2---:R-:W-:-:S05]  /*6210*/  FADD.FTZ R71, R25, R14 ;  /* 0x0000000e19477221 */ /* 0x004fca0000010000 */
[----:B------:R0:W-:Y:S04]  /*6220*/  STG.E desc[UR36][R122.64], R71 ;  /* 0x000000477a007986 */ /* 0x0001e8000c101924 */
[----:B------:R-:W2:Y:S01]  /*6230*/  LDG.E R125, desc[UR36][R12.64] ;  /* 0x000000240c7d7981 */ /* 0x000ea2000c1e1900 */
[----:B------:R-:W-:-:S05]  /*6240*/  IMAD R124, R54, 0x4, R11 ;  /* 0x00000004367c7824 */ /* 0x000fca00078e020b */
[----:B------:R-:W-:Y:S01]  /*6250*/  SHF.L.U32 R124, R124, 0x2, RZ ;  /* 0x000000027c7c7819 */ /* 0x000fe200000006ff */
[----:B--2---:R-:W-:-:S04]  /*6260*/  IMAD R125, R62, R125, RZ ;  /* 0x0000007d3e7d7224 */ /* 0x004fc800078e02ff */
[----:B------:R-:W-:-:S05]  /*6270*/  IMAD R125, R125, 0x80, R124 ;  /* 0x000000807d7d7824 */ /* 0x000fca00078e027c */
        /* <DEDUP_REMOVED lines=10> */
[----:B------:R0:W-:Y:S01]  /*6320*/  STG.E desc[UR36][R14.64], R72 ;  /* 0x000000480e007986 */ /* 0x0001e2000c101924 */
[----:B------:R-:W-:Y:S05]  /*6330*/  @P1 BRA `(.L_x_1309) ;  /* 0x0000000000b01947 */ /* 0x000fea0003800000 */
[----:B0-----:R-:W2:Y:S01]  /*6340*/  LDG.E R15, desc[UR36][R12.64] ;  /* 0x000000240c0f7981 */ /* 0x001ea2000c1e1900 */
[----:B------:R-:W-:Y:S01]  /*6350*/  IMAD.IADD R73, R11, 0x1, R54 ;  /* 0x000000010b497824 */ /* 0x000fe200078e0236 */
[----:B------:R-:W0:Y:S03]  /*6360*/  S2R R119, SR_TID.X ;  /* 0x0000000000777919 */ /* 0x000e260000002100 */
        /* <DEDUP_REMOVED lines=9> */
[----:B------:R-:W-:-:S04]  /*6400*/  IADD3 R15, P3, PT, R56, R14, RZ ;  /* 0x0000000e380f7210 */ /* 0x000fc80007f7e0ff */
[----:B------:R-:W-:Y:S02]  /*6410*/  LEA.HI.X.SX32 R122, R14, R65, 0x1, P3 ;  /* 0x000000410e7a7211 */ /* 0x000fe400018f0eff */
[----:B------:R-:W-:-:S04]  /*6420*/  LEA R14, P3, R15, UR14, 0x2 ;  /* 0x0000000e0f0e7c11 */ /* 0x000fc8000f8610ff */
[----:B------:R-:W-:Y:S02]  /*6430*/  LEA.HI.X R15, R15, UR15, R122, 0x2, P3 ;  /* 0x0000000f0f0f7c11 */ /* 0x000fe400098f147a */
[----:B------:R-:W-:-:S04]  /*6440*/  LEA R122, P3, R73, UR14, 0x2 ;  /* 0x0000000e497a7c11 */ /* 0x000fc8000f8610ff */
[----:B------:R-:W-:-:S05]  /*6450*/  LEA.HI.X R123, R73, UR15, R124, 0x2, P3 ;  /* 0x0000000f497b7c11 */ /* 0x000fca00098f147c */
[----:B------:R-:W2:Y:S02]  /*6460*/  LDG.E R122, desc[UR36][R122.64] ;  /* 0x000000247a7a7981 */ /* 0x000ea4000c1e1900 */
[----:B--2---:R-:W-:-:S05]  /*6470*/  FADD.FTZ R73, R27, R122 ;  /* 0x0000007a1b497221 */ /* 0x004fca0000010000 */
[----:B------:R1:W-:Y:S02]  /*6480*/  STG.E desc[UR36][R14.64], R73 ;  /* 0x000000490e007986 */ /* 0x0003e4000c101924 */
.L_x_1308:
[----:B------:R-:W-:Y:S05]  /*6490*/  @P1 BRA `(.L_x_1310) ;  /* 0x0000000000f41947 */ /* 0x000fea0003800000 */
[----:B01----:R-:W2:Y:S01]  /*64a0*/  LDG.E R15, desc[UR36][R12.64] ;  /* 0x000000240c0f7981 */ /* 0x003ea2000c1e1900 */
[----:B------:R-:W-:Y:S01]  /*64b0*/  IADD3 R119, PT, PT, R11, R54, RZ ;  /* 0x000000360b777210 */ /* 0x000fe20007ffe0ff */
[----:B------:R-:W0:Y:S04]  /*64c0*/  S2R R74, SR_TID.X ;  /* 0x00000000004a7919 */ /* 0x000e280000002100 */
        /* <DEDUP_REMOVED lines=15> */
[----:B------:R-:W-:-:S06]  /*65c0*/  LEA.HI.X R123, R74, UR15, R119, 0x2, P3 ;  /* 0x0000000f4a7b7c11 */ /* 0x000fcc00098f1477 */
[----:B------:R-:W2:Y:S02]  /*65d0*/  LDG.E R123, desc[UR36][R122.64] ;  /* 0x000000247a7b7981 */ /* 0x000ea4000c1e1900 */
[----:B--2---:R-:W-:-:S05]  /*65e0*/  FADD.FTZ R74, R28, R123 ;  /* 0x0000007b1c4a7221 */ /* 0x004fca0000010000 */
[----:B------:R1:W-:Y:S02]  /*65f0*/  STG.E desc[UR36][R14.64], R74 ;  /* 0x0000004a0e007986 */ /* 0x0003e4000c101924 */
.L_x_1309:
[----:B------:R-:W-:Y:S05]  /*6600*/  @P1 BRA `(.L_x_1311) ;  /* 0x0000000000f81947 */ /* 0x000fea0003800000 */
[----:B01----:R-:W2:Y:S01]  /*6610*/  LDG.E R15, desc[UR36][R12.64] ;  /* 0x000000240c0f7981 */ /* 0x003ea2000c1e1900 */
[----:B------:R-:W-:Y:S01]  /*6620*/  IMAD.IADD R75, R11, 0x1, R54 ;  /* 0x000000010b4b7824 */ /* 0x000fe200078e0236 */
[----:B------:R-:W0:Y:S04]  /*6630*/  S2R R76, SR_TID.X ;  /* 0x00000000004c7919 */ /* 0x000e280000002100 */
[----:B------:R-:W-:-:S05]  /*6640*/  LEA R75, R54, R75, 0x2 ;  /* 0x0000004b364b7211 */ /* 0x000fca00078e10ff */
        /* <DEDUP_REMOVED lines=34> */
.L_x_1310:
[----:B------:R-:W-:Y:S05]  /*6870*/  @P1 BRA `(.L_x_1312) ;  /* 0x0000000000c01947 */ /* 0x000fea0003800000 */
[----:B012---:R-:W2:Y:S01]  /*6880*/  LDG.E R15, desc[UR36][R12.64] ;  /* 0x000000240c0f7981 */ /* 0x007ea2000c1e1900 */
[----:B------:R-:W-:Y:S01]  /*6890*/  IMAD.IADD R77, R11, 0x1, R54 ;  /* 0x000000010b4d7824 */ /* 0x000fe200078e0236 */
[----:B------:R-:W0:Y:S03]  /*68a0*/  S2R R119, SR_TID.X ;  /* 0x0000000000777919 */ /* 0x000e260000002100 */
[----:B------:R-:W-:-:S04]  /*68b0*/  IMAD R77, R54, 0x4, R77 ;  /* 0x00000004364d7824 */ /* 0x000fc800078e024d */
[----:B------:R-:W-:-:S05]  /*68c0*/  IMAD R77, R54, 0x2, R77 ;  /* 0x00000002364d7824 */ /* 0x000fca00078e024d */
        /* <DEDUP_REMOVED lines=18> */
.L_x_1311:
        /* <DEDUP_REMOVED lines=25> */
.L_x_1312:
[----:B------:R-:W-:Y:S05]  /*6b80*/  @P1 BRA `(.L_x_1314) ;  /* 0x0000000000c81947 */ /* 0x000fea0003800000 */
[----:B0123--:R-:W2:Y:S01]  /*6b90*/  LDG.E R15, desc[UR36][R12.64] ;  /* 0x000000240c0f7981 */ /* 0x00fea2000c1e1900 */
[----:B------:R-:W-:Y:S01]  /*6ba0*/  IADD3 R79, PT, PT, R11, R54, RZ ;  /* 0x000000360b4f7210 */ /* 0x000fe20007ffe0ff */
[----:B------:R-:W0:Y:S04]  /*6bb0*/  S2R R119, SR_TID.X ;  /* 0x0000000000777919 */ /* 0x000e280000002100 */
[----:B------:R-:W-:-:S04]  /*6bc0*/  IMAD R79, R54, 0x4, R79 ;  /* 0x00000004364f7824 */ /* 0x000fc800078e024f */
[----:B------:R-:W-:-:S04]  /*6bd0*/  IMAD R79, R54, 0x2, R79 ;  /* 0x00000002364f7824 */ /* 0x000fc800078e024f */
[----:B------:R-:W-:-:S04]  /*6be0*/  IMAD R79, R54, 0x2, R79 ;  /* 0x00000002364f7824 */ /* 0x000fc800078e024f */
[----:B------:R-:W-:-:S05]  /*6bf0*/  IMAD R14, R54, 0x2, R79 ;  /* 0x00000002360e7824 */ /* 0x000fca00078e024f */
        /* <DEDUP_REMOVED lines=17> */
.L_x_1313:
[----:B------:R-:W-:Y:S05]  /*6d10*/  @P1 BRA `(.L_x_1315) ;  /* 0x0000000000d01947 */ /* 0x000fea0003800000 */
[----:B0123--:R-:W2:Y:S01]  /*6d20*/  LDG.E R15, desc[UR36][R12.64] ;  /* 0x000000240c0f7981 */ /* 0x00fea2000c1e1900 */
[----:B------:R-:W-:Y:S01]  /*6d30*/  IMAD.IADD R119, R11, 0x1, R54 ;  /* 0x000000010b777824 */ /* 0x000fe200078e0236 */
[----:B------:R-:W0:Y:S03]  /*6d40*/  S2R R80, SR_TID.X ;  /* 0x0000000000507919 */ /* 0x000e260000002100 */
[----:B------:R-:W-:-:S04]  /*6d50*/  IMAD R119, R54, 0x4, R119 ;  /* 0x0000000436777824 */ /* 0x000fc800078e0277 */
        /* <DEDUP_REMOVED lines=21> */
.L_x_1314:
[----:B------:R-:W-:Y:S05]  /*6eb0*/  @P1 BREAK.RELIABLE B3 ;  /* 0x0000000000031942 */ /* 0x000fea0003800100 */
[----:B------:R-:W-:Y:S05]  /*6ec0*/  @P1 BRA `(.L_x_1316) ;  /* 0x0000000000d81947 */ /* 0x000fea0003800000 */
[----:B01234-:R-:W2:Y:S01]  /*6ed0*/  LDG.E R15, desc[UR36][R12.64] ;  /* 0x000000240c0f7981 */ /* 0x01fea2000c1e1900 */
[----:B------:R-:W-:Y:S01]  /*6ee0*/  IADD3 R81, PT, PT, R11, R54, RZ ;  /* 0x000000360b517210 */ /* 0x000fe20007ffe0ff */
[----:B------:R-:W0:Y:S04]  /*6ef0*/  S2R R119, SR_TID.X ;  /* 0x0000000000777919 */ /* 0x000e280000002100 */
[----:B------:R-:W-:-:S04]  /*6f00*/  IMAD R81, R54, 0x4, R81 ;  /* 0x0000000436517824 */ /* 0x000fc800078e0251 */
[----:B------:R-:W-:-:S04]  /*6f10*/  IMAD R81, R54, 0x2, R81 ;  /* 0x0000000236517824 */ /* 0x000fc800078e0251 */
        /* <DEDUP_REMOVED lines=20> */
.L_x_1315:
[----:B------:R-:W-:Y:S05]  /*7060*/  @P1 BREAK.RELIABLE B3 ;  /* 0x0000000000031942 */ /* 0x000fea0003800100 */
[----:B------:R-:W-:Y:S05]  /*7070*/  @P1 BRA `(.L_x_1316) ;  /* 0x00000000006c1947 */ /* 0x000fea0003800000 */
[----:B------:R-:W-:Y:S05]  /*7080*/  BSYNC.RELIABLE B3 ;  /* 0x0000000000037941 */ /* 0x000fea0003800100 */
.L_x_1307:
        /* <DEDUP_REMOVED lines=9> */
[----:B0-----:R-:W-:-:S04]  /*7120*/  LOP3.LUT R123, R14, 0x3, RZ, 0xc0, !PT ;  /* 0x000000030e7b7812 */ /* 0x001fc800078ec0ff */
[----:B------:R-:W-:Y:S01]  /*7130*/  SHF.L.U32 R14, R119, 0x2, RZ ;  /* 0x00000002770e7819 */ /* 0x000fe200000006ff */
        /* <DEDUP_REMOVED lines=15> */
.L_x_1316:
[----:B------:R-:W-:Y:S05]  /*7230*/  BSYNC.RECONVERGENT B2 ;  /* 0x0000000000027941 */ /* 0x000fea0003800200 */
.L_x_1306:
[----:B01234-:R-:W-:Y:S01]  /*7240*/  IMAD.IADD R15, R11, 0x1, R54 ;  /* 0x000000010b0f7824 */ /* 0x01ffe200078e0236 */
[----:B------:R-:W-:Y:S03]  /*7250*/  BSSY.RECONVERGENT B2, `(.L_x_1317) ;  /* 0x000002b000027945 */ /* 0x000fe60003800200 */
[----:B------:R-:W-:-:S04]  /*7260*/  IMAD R15, R54, 0x4, R15 ;  /* 0x00000004360f7824 */ /* 0x000fc800078e020f */
[----:B------:R-:W-:-:S05]  /*7270*/  IMAD R15, R54, 0x2, R15 ;  /* 0x00000002360f7824 */ /* 0x000fca00078e020f */
[----:B------:R-:W-:-:S05]  /*7280*/  LEA R15, R54, R15, 0x1 ;  /* 0x0000000f360f7211 */ /* 0x000fca00078e08ff */
[----:B------:R-:W-:-:S04]  /*7290*/  IMAD R15, R54, 0x2, R15 ;  /* 0x00000002360f7824 */ /* 0x000fc800078e020f */
[----:B------:R-:W-:-:S04]  /*72a0*/  IMAD R15, R54, 0x2, R15 ;  /* 0x00000002360f7824 */ /* 0x000fc800078e020f */
[----:B------:R-:W-:Y:S01]  /*72b0*/  IMAD R119, R54, 0x2, R15 ;  /* 0x0000000236777824 */ /* 0x000fe200078e020f */
[----:B------:R-:W-:Y:S06]  /*72c0*/  @P1 BRA `(.L_x_1318) ;  /* 0x00000000008c1947 */ /* 0x000fec0003800000 */
[----:B------:R-:W2:Y:S01]  /*72d0*/  LDG.E R15, desc[UR36][R12.64] ;  /* 0x000000240c0f7981 */ /* 0x000ea2000c1e1900 */
[----:B------:R-:W-:Y:S01]  /*72e0*/  IMAD.SHL.U32 R84, R119, 0x4, RZ ;  /* 0x0000000477547824 */ /* 0x000fe200078e00ff */
[----:B------:R-:W0:Y:S02]  /*72f0*/  S2R R14, SR_TID.X ;  /* 0x00000000000e7919 */ /* 0x000e240000002100 */
[----:B0-----:R-:W-:Y:S02]  /*7300*/  LOP3.LUT R123, R14, 0x3, RZ, 0xc0, !PT ;  /* 0x000000030e7b7812 */ /* 0x001fe400078ec0ff */
[----:B------:R-:W-:-:S03]  /*7310*/  IADD3 R14, P3, PT, R56, R84, RZ ;  /* 0x00000054380e7210 */ /* 0x000fc60007f7e0ff */
[----:B------:R-:W-:Y:S01]  /*7320*/  IMAD R124, R54, UR6, R123 ;  /* 0x00000006367c7c24 */ /* 0x000fe2000f8e027b */
[----:B------:R-:W-:Y:S02]  /*7330*/  LEA.HI.X.SX32 R83, R84, R65, 0x1, P3 ;  /* 0x0000004154537211 */ /* 0x000fe400018f0eff */
[----:B------:R-:W-:-:S04]  /*7340*/  LEA R122, P3, R14, UR14, 0x2 ;  /* 0x0000000e0e7a7c11 */ /* 0x000fc8000f8610ff */
[----:B------:R-:W-:Y:S01]  /*7350*/  LEA.HI.X R123, R14, UR15, R83, 0x2, P3 ;  /* 0x0000000f0e7b7c11 */ /* 0x000fe200098f1453 */
[----:B--2---:R-:W-:-:S05]  /*7360*/  IMAD R15, R62, R15, RZ ;  /* 0x0000000f3e0f7224 */ /* 0x004fca00078e02ff */
[----:B------:R-:W-:Y:S02]  /*7370*/  LEA R15, R15, R84, 0x7 ;  /* 0x000000540f0f7211 */ /* 0x000fe400078e38ff */
        /* <DEDUP_REMOVED lines=24> */
.L_x_1318:
[----:B------:R-:W-:Y:S05]  /*7500*/  BSYNC.RECONVERGENT B2 ;  /* 0x0000000000027941 */ /* 0x000fea0003800200 */
.L_x_1317:
[----:B------:R-:W-:Y:S01]  /*7510*/  BSSY.RECONVERGENT B2, `(.L_x_1319) ;  /* 0x0000016000027945 */ /* 0x000fe20003800200 */
[----:B------:R-:W-:-:S03]  /*7520*/  IMAD R119, R54, 0x2, R119 ;  /* 0x0000000236777824 */ /* 0x000fc600078e0277 */
[----:B------:R-:W-:Y:S05]  /*7530*/  @P1 BRA `(.L_x_1320) ;  /* 0x00000000004c1947 */ /* 0x000fea0003800000 */
[----:B------:R-:W2:Y:S01]  /*7540*/  LDG.E R11, desc[UR36][R12.64] ;  /* 0x000000240c0b7981 */ /* 0x000ea2000c1e1900 */
[----:B0-----:R-:W0:Y:S02]  /*7550*/  S2R R14, SR_TID.X ;  /* 0x00000000000e7919 */ /* 0x001e240000002100 */
[----:B0-----:R-:W-:Y:S02]  /*7560*/  LOP3.LUT R15, R14, 0x3, RZ, 0xc0, !PT ;  /* 0x000000030e0f7812 */ /* 0x001fe400078ec0ff */
[----:B------:R-:W-:-:S03]  /*7570*/  SHF.L.U32 R14, R119, 0x2, RZ ;  /* 0x00000002770e7819 */ /* 0x000fc600000006ff */
        /* <DEDUP_REMOVED lines=15> */
.L_x_1320:
[----:B------:R-:W-:Y:S05]  /*7670*/  BSYNC.RECONVERGENT B2 ;  /* 0x0000000000027941 */ /* 0x000fea0003800200 */
.L_x_1319:
[----:B------:R-:W-:Y:S01]  /*7680*/  BSSY.RECONVERGENT B2, `(.L_x_1321) ;  /* 0x0000016000027945 */ /* 0x000fe20003800200 */
[----:B------:R-:W-:-:S03]  /*7690*/  IMAD.IADD R119, R119, 0x1, R54 ;  /* 0x0000000177777824 */ /* 0x000fc600078e0236 */
[----:B------:R-:W-:Y:S05]  /*76a0*/  @P1 BRA `(.L_x_1322) ;  /* 0x00000000004c1947 */ /* 0x000fea0003800000 */
[----:B------:R-:W2:Y:S01]  /*76b0*/  LDG.E R11, desc[UR36][R12.64] ;  /* 0x000000240c0b7981 */ /* 0x000ea2000c1e1900 */
[----:B01----:R-:W0:Y:S02]  /*76c0*/  S2R R14, SR_TID.X ;  /* 0x00000000000e7919 */ /* 0x003e240000002100 */
[----:B0-----:R-:W-:Y:S01]  /*76d0*/  LOP3.LUT R15, R14, 0x3, RZ, 0xc0, !PT ;  /* 0x000000030e0f7812 */ /* 0x001fe200078ec0ff */
[----:B------:R-:W-:-:S04]  /*76e0*/  IMAD.SHL.U32 R14, R119, 0x4, RZ ;  /* 0x00000004770e7824 */ /* 0x000fc800078e00ff */
        /* <DEDUP_REMOVED lines=15> */
.L_x_1322:
[----:B------:R-:W-:Y:S05]  /*77e0*/  BSYNC.RECONVERGENT B2 ;  /* 0x0000000000027941 */ /* 0x000fea0003800200 */
.L_x_1321:
[----:B------:R-:W-:Y:S01]  /*77f0*/  BSSY.RECONVERGENT B2, `(.L_x_1323) ;  /* 0x0000016000027945 */ /* 0x000fe20003800200 */
[----:B------:R-:W-:-:S03]  /*7800*/  IADD3 R119, PT, PT, R119, R54, RZ ;  /* 0x0000003677777210 */ /* 0x000fc60007ffe0ff */
[----:B------:R-:W-:Y:S05]  /*7810*/  @P1 BRA `(.L_x_1324) ;  /* 0x00000000004c1947 */ /* 0x000fea0003800000 */
[----:B------:R-:W3:Y:S01]  /*7820*/  LDG.E R11, desc[UR36][R12.64] ;  /* 0x000000240c0b7981 */ /* 0x000ee2000c1e1900 */
[----:B012---:R-:W0:Y:S02]  /*7830*/  S2R R14, SR_TID.X ;  /* 0x00000000000e7919 */ /* 0x007e240000002100 */
[----:B0-----:R-:W-:Y:S01]  /*7840*/  LOP3.LUT R15, R14, 0x3, RZ, 0xc0, !PT ;  /* 0x000000030e0f7812 */ /* 0x001fe200078ec0ff */
[----:B------:R-:W-:-:S04]  /*7850*/  IMAD.SHL.U32 R14, R119, 0x4, RZ ;  /* 0x00000004770e7824 */ /* 0x000fc800078e00ff */
[----:B------:R-:W-:Y:S02]  /*7860*/  IMAD R15, R54, UR6, R15 ;  /* 0x00000006360f7c24 */ /* 0x000fe4000f8e020f */
[----:B---3--:R-:W-:-:S04]  /*7870*/  IMAD R11, R62, R11, RZ ;  /* 0x0000000b3e0b7224 */ /* 0x008fc800078e02ff */
        /* <DEDUP_REMOVED lines=13> */
.L_x_1324:
[----:B------:R-:W-:Y:S05]  /*7950*/  BSYNC.RECONVERGENT B2 ;  /* 0x0000000000027941 */ /* 0x000fea0003800200 */
.L_x_1323:
[----:B------:R-:W-:Y:S01]  /*7960*/  BSSY.RECONVERGENT B2, `(.L_x_1325) ;  /* 0x0000016000027945 */ /* 0x000fe20003800200 */
[----:B------:R-:W-:-:S03]  /*7970*/  IMAD.IADD R119, R119, 0x1, R54 ;  /* 0x0000000177777824 */ /* 0x000fc600078e0236 */
[----:B------:R-:W-:Y:S05]  /*7980*/  @P1 BRA `(.L_x_1326) ;  /* 0x00000000004c1947 */ /* 0x000fea0003800000 */
[----:B------:R-:W4:Y:S01]  /*7990*/  LDG.E R11, desc[UR36][R12.64] ;  /* 0x000000240c0b7981 */ /* 0x000f22000c1e1900 */
[----:B0123--:R-:W0:Y:S02]  /*79a0*/  S2R R14, SR_TID.X ;  /* 0x00000000000e7919 */ /* 0x00fe240000002100 */
[----:B0-----:R-:W-:Y:S01]  /*79b0*/  LOP3.LUT R15, R14, 0x3, RZ, 0xc0, !PT ;  /* 0x000000030e0f7812 */ /* 0x001fe200078ec0ff */
[----:B------:R-:W-:-:S04]  /*79c0*/  IMAD.SHL.U32 R14, R119, 0x4, RZ ;  /* 0x00000004770e7824 */ /* 0x000fc800078e00ff */
[----:B------:R-:W-:Y:S02]  /*79d0*/  IMAD R15, R54, UR6, R15 ;  /* 0x00000006360f7c24 */ /* 0x000fe4000f8e020f */
[----:B----4-:R-:W-:-:S05]  /*79e0*/  IMAD R11, R62, R11, RZ ;  /* 0x0000000b3e0b7224 */ /* 0x010fca00078e02ff */
[----:B------:R-:W-:-:S04]  /*79f0*/  LEA R11, R11, R14, 0x7 ;  /* 0x0000000e0b0b7211 */ /* 0x000fc800078e38ff */
        /* <DEDUP_REMOVED lines=12> */
.L_x_1326:
[----:B------:R-:W-:Y:S05]  /*7ac0*/  BSYNC.RECONVERGENT B2 ;  /* 0x0000000000027941 */ /* 0x000fea0003800200 */
.L_x_1325:
[----:B------:R-:W-:Y:S01]  /*7ad0*/  BSSY.RECONVERGENT B2, `(.L_x_1327) ;  /* 0x0000016000027945 */ /* 0x000fe20003800200 */
[----:B------:R-:W-:-:S03]  /*7ae0*/  IMAD.IADD R119, R119, 0x1, R54 ;  /* 0x0000000177777824 */ /* 0x000fc600078e0236 */
[----:B------:R-:W-:Y:S05]  /*7af0*/  @P1 BRA `(.L_x_1328) ;  /* 0x00000000004c1947 */ /* 0x000fea0003800000 */
[----:B------:R-:W5:Y:S01]  /*7b00*/  LDG.E R11, desc[UR36][R12.64] ;  /* 0x000000240c0b7981 */ /* 0x000f62000c1e1900 */
[----:B01234-:R-:W0:Y:S02]  /*7b10*/  S2R R14, SR_TID.X ;  /* 0x00000000000e7919 */ /* 0x01fe240000002100 */
[----:B0-----:R-:W-:Y:S01]  /*7b20*/  LOP3.LUT R15, R14, 0x3, RZ, 0xc0, !PT ;  /* 0x000000030e0f7812 */ /* 0x001fe200078ec0ff */
[----:B------:R-:W-:-:S04]  /*7b30*/  IMAD.SHL.U32 R14, R119, 0x4, RZ ;  /* 0x00000004770e7824 */ /* 0x000fc800078e00ff */
[----:B------:R-:W-:Y:S02]  /*7b40*/  IMAD R15, R54, UR6, R15 ;  /* 0x00000006360f7c24 */ /* 0x000fe4000f8e020f */
[----:B-----5:R-:W-:-:S04]  /*7b50*/  IMAD R11, R62, R11, RZ ;  /* 0x0000000b3e0b7224 */ /* 0x020fc800078e02ff */
        /* <DEDUP_REMOVED lines=13> */
.L_x_1328:
[----:B------:R-:W-:Y:S05]  /*7c30*/  BSYNC.RECONVERGENT B2 ;  /* 0x0000000000027941 */ /* 0x000fea0003800200 */
.L_x_1327:
[----:B------:R-:W-:Y:S01]  /*7c40*/  BSSY.RECONVERGENT B2, `(.L_x_1329) ;  /* 0x0000016000027945 */ /* 0x000fe20003800200 */
[----:B------:R-:W-:-:S03]  /*7c50*/  IMAD.IADD R119, R119, 0x1, R54 ;  /* 0x0000000177777824 */ /* 0x000fc600078e0236 */
[----:B------:R-:W-:Y:S05]  /*7c60*/  @P1 BRA `(.L_x_1330) ;  /* 0x00000000004c1947 */ /* 0x000fea0003800000 */
[----:B------:R-:W5:Y:S01]  /*7c70*/  LDG.E R11, desc[UR36][R12.64] ;  /* 0x000000240c0b7981 */ /* 0x000f62000c1e1900 */
[----:B01234-:R-:W0:Y:S02]  /*7c80*/  S2R R14, SR_TID.X ;  /* 0x00000000000e7919 */ /* 0x01fe240000002100 */
[----:B0-----:R-:W-:Y:S02]  /*7c90*/  LOP3.LUT R15, R14, 0x3, RZ, 0xc0, !PT ;  /* 0x000000030e0f7812 */ /* 0x001fe400078ec0ff */
[----:B------:R-:W-:-:S03]  /*7ca0*/  SHF.L.U32 R14, R119, 0x2, RZ ;  /* 0x00000002770e7819 */ /* 0x000fc600000006ff */
        /* <DEDUP_REMOVED lines=15> */
.L_x_1330:
[----:B------:R-:W-:Y:S05]  /*7da0*/  BSYNC.RECONVERGENT B2 ;  /* 0x0000000000027941 */ /* 0x000fea0003800200 */
.L_x_1329:
        /* <DEDUP_REMOVED lines=22> */
.L_x_1332:
[----:B------:R-:W-:Y:S05]  /*7f10*/  BSYNC.RECONVERGENT B2 ;  /* 0x0000000000027941 */ /* 0x000fea0003800200 */
.L_x_1331:
[----:B------:R-:W-:Y:S01]  /*7f20*/  BSSY.RECONVERGENT B2, `(.L_x_1333) ;  /* 0x0000016000027945 */ /* 0x000fe20003800200 */
[----:B------:R-:W-:-:S03]  /*7f30*/  IADD3 R119, PT, PT, R119, R54, RZ ;  /* 0x0000003677777210 */ /* 0x000fc60007ffe0ff */
        /* <DEDUP_REMOVED lines=20> */
.L_x_1334:
[----:B------:R-:W-:Y:S05]  /*8080*/  BSYNC.RECONVERGENT B2 ;  /* 0x0000000000027941 */ /* 0x000fea0003800200 */
.L_x_1333:
        /* <DEDUP_REMOVED lines=8> */
[----:B-----5:R-:W-:-:S05]  /*8110*/  IMAD R11, R62, R11, RZ ;  /* 0x0000000b3e0b7224 */ /* 0x020fca00078e02ff */
        /* <DEDUP_REMOVED lines=13> */
.L_x_1336:
[----:B------:R-:W-:Y:S05]  /*81f0*/  BSYNC.RECONVERGENT B2 ;  /* 0x0000000000027941 */ /* 0x000fea0003800200 */
.L_x_1335:
        /* <DEDUP_REMOVED lines=22> */
.L_x_1338:
[----:B------:R-:W-:Y:S05]  /*8360*/  BSYNC.RECONVERGENT B2 ;  /* 0x0000000000027941 */ /* 0x000fea0003800200 */
.L_x_1337:
        /* <DEDUP_REMOVED lines=22> */
.L_x_1340:
[----:B------:R-:W-:Y:S05]  /*84d0*/  BSYNC.RECONVERGENT B2 ;  /* 0x0000000000027941 */ /* 0x000fea0003800200 */
.L_x_1339:
        /* <DEDUP_REMOVED lines=22> */
.L_x_1342:
[----:B------:R-:W-:Y:S05]  /*8640*/  BSYNC.RECONVERGENT B2 ;  /* 0x0000000000027941 */ /* 0x000fea0003800200 */
.L_x_1341:
        /* <DEDUP_REMOVED lines=22> */
.L_x_1344:
[----:B------:R-:W-:Y:S05]  /*87b0*/  BSYNC.RECONVERGENT B2 ;  /* 0x0000000000027941 */ /* 0x000fea0003800200 */
.L_x_1343:
        /* <DEDUP_REMOVED lines=18> */
[----:B------:R-:W-:Y:S02]  /*88e0*/  LEA.HI.X R15, R15, UR15, R98, 0x2, P1 ;  /* 0x0000000f0f0f7c11 */ /* 0x000fe400088f1462 */
[----:B------:R-:W0:Y:S01]  /*88f0*/  S2R R98, SR_TID.X ;  /* 0x0000000000627919 */ /* 0x000e220000002100 */
[----:B--2---:R-:W-:-:S05]  /*8900*/  FADD.FTZ R99, R52, R123 ;  /* 0x0000007b34637221 */ /* 0x004fca0000010000 */
[----:B------:R1:W-:Y:S04]  /*8910*/  STG.E desc[UR36][R14.64], R99 ;  /* 0x000000630e007986 */ /* 0x0003e8000c101924 */
[----:B------:R-:W2:Y:S01]  /*8920*/  LDG.E R13, desc[UR36][R12.64] ;  /* 0x000000240c0d7981 */ /* 0x000ea2000c1e1900 */
[----:B------:R-:W-:Y:S01]  /*8930*/  IMAD.IADD R11, R119, 0x1, R54 ;  /* 0x00000001770b7824 */ /* 0x000fe200078e0236 */
[----:B0-----:R-:W-:-:S03]  /*8940*/  LOP3.LUT R119, R98, 0x3, RZ, 0xc0, !PT ;  /* 0x0000000362777812 */ /* 0x001fc600078ec0ff */
[----:B------:R-:W-:Y:S02]  /*8950*/  IMAD.SHL.U32 R11, R11, 0x4, RZ ;  /* 0x000000040b0b7824 */ /* 0x000fe400078e00ff */
[----:B------:R-:W-:Y:S02]  /*8960*/  IMAD R122, R54, UR6, R119 ;  /* 0x00000006367a7c24 */ /* 0x000fe4000f8e0277 */
[----:B--2---:R-:W-:-:S04]  /*8970*/  IMAD R98, R62, R13, RZ ;  /* 0x0000000d3e627224 */ /* 0x004fc800078e02ff */
[----:B------:R-:W-:-:S05]  /*8980*/  IMAD R98, R98, 0x80, R11 ;  /* 0x0000008062627824 */ /* 0x000fca00078e020b */
[----:B------:R-:W-:Y:S02]  /*8990*/  SHF.R.S32.HI R119, RZ, 0x1f, R98 ;  /* 0x0000001fff777819 */ /* 0x000fe40000011462 */
[----:B------:R-:W-:-:S04]  /*89a0*/  IADD3 R98, P1, PT, R122, R98, RZ ;  /* 0x000000627a627210 */ /* 0x000fc80007f3e0ff */
[----:B------:R-:W-:Y:S02]  /*89b0*/  LEA.HI.X.SX32 R119, R122, R119, 0x1, P1 ;  /* 0x000000777a777211 */ /* 0x000fe400008f0eff */
[----:B-1----:R-:W-:-:S04]  /*89c0*/  LEA R14, P1, R98, UR14, 0x2 ;  /* 0x0000000e620e7c11 */ /* 0x002fc8000f8210ff */
[----:B------:R-:W-:-:S05]  /*89d0*/  LEA.HI.X R15, R98, UR15, R119, 0x2, P1 ;  /* 0x0000000f620f7c11 */ /* 0x000fca00088f1477 */
[----:B------:R-:W2:Y:S01]  /*89e0*/  LDG.E R14, desc[UR36][R14.64] ;  /* 0x000000240e0e7981 */ /* 0x000ea2000c1e1900 */
[----:B------:R-:W-:-:S04]  /*89f0*/  IADD3 R13, P1, PT, R56, R11, RZ ;  /* 0x0000000b380d7210 */ /* 0x000fc80007f3e0ff */
[----:B------:R-:W-:Y:S02]  /*8a00*/  LEA.HI.X.SX32 R98, R11, R65, 0x1, P1 ;  /* 0x000000410b627211 */ /* 0x000fe400008f0eff */
[----:B------:R-:W-:-:S04]  /*8a10*/  LEA R12, P1, R13, UR14, 0x2 ;  /* 0x0000000e0d0c7c11 */ /* 0x000fc8000f8210ff */
[----:B------:R-:W-:Y:S01]  /*8a20*/  LEA.HI.X R13, R13, UR15, R98, 0x2, P1 ;  /* 0x0000000f0d0d7c11 */ /* 0x000fe200088f1462 */
[----:B--2---:R-:W-:-:S05]  /*8a30*/  FADD.FTZ R98, R53, R14 ;  /* 0x0000000e35627221 */ /* 0x004fca0000010000 */
[----:B------:R0:W-:Y:S01]  /*8a40*/  STG.E desc[UR36][R12.64], R98 ;  /* 0x000000620c007986 */ /* 0x0001e2000c101924 */
[----:B------:R-:W-:Y:S05]  /*8a50*/  BRA `(.L_x_1303) ;  /* 0x0000001c00c07947 */ /* 0x000fea0003800000 */
.L_x_1260:
[----:B------:R-:W-:Y:S01]  /*8a60*/  ISETP.GE.AND P1, PT, R67, UR42, PT ;  /* 0x0000002a43007c0c */ /* 0x000fe2000bf26270 */
[----:B------:R-:W-:-:S12]  /*8a70*/  BSSY.RECONVERGENT B2, `(.L_x_1345) ;  /* 0x0000024000027945 */ /* 0x000fd80003800200 */
[----:B------:R-:W-:Y:S05]  /*8a80*/  @P1 BRA `(.L_x_1346) ;  /* 0x0000000000881947 */ /* 0x000fea0003800000 */
[----:B------:R-:W2:Y:S04]  /*8a90*/  LDG.E R15, desc[UR36][R12.64] ;  /* 0x000000240c0f7981 */ /* 0x000ea8000c1e1900 */
[----:B------:R-:W3:Y:S01]  /*8aa0*/  LDG.E R123, desc[UR36][R12.64] ;  /* 0x000000240c7b7981 */ /* 0x000ee2000c1e1900 */
[----:B------:R-:W-:Y:S01]  /*8ab0*/  IADD3 R68, PT, PT, R11, R54, RZ ;  /* 0x000000360b447210 */ /* 0x000fe20007ffe0ff */
[----:B------:R-:W-:Y:S01]  /*8ac0*/  IMAD R70, R54, 0x2, R11 ;  /* 0x0000000236467824 */ /* 0x000fe200078e020b */
[----:B------:R-:W0:Y:S01]  /*8ad0*/  S2R R14, SR_TID.X ;  /* 0x00000000000e7919 */ /* 0x000e220000002100 */
[----:B------:R-:W1:Y:S01]  /*8ae0*/  S2R R69, SR_TID.X ;  /* 0x0000000000457919 */ /* 0x000e620000002100 */
[----:B0-----:R-:W-:-:S05]  /*8af0*/  LOP3.LUT R119, R14, 0x3, RZ, 0xc0, !PT ;  /* 0x000000030e777812 */ /* 0x001fca00078ec0ff */
[----:B------:R-:W-:Y:S02]  /*8b00*/  IMAD R14, R54, UR6, R119 ;  /* 0x00000006360e7c24 */ /* 0x000fe4000f8e0277 */
[----:B--2---:R-:W-:-:S04]  /*8b10*/  IMAD R15, R62, R15, RZ ;  /* 0x0000000f3e0f7224 */ /* 0x004fc800078e02ff */
[----:B------:R-:W-:-:S04]  /*8b20*/  IMAD.SHL.U32 R15, R15, 0x80, RZ ;  /* 0x000000800f0f7824 */ /* 0x000fc800078e00ff */
[--C-:B------:R-:W-:Y:S02]  /*8b30*/  IMAD R119, R68, 0x4, R15.reuse ;  /* 0x0000000444777824 */ /* 0x100fe400078e020f */
[----:B------:R-:W-:Y:S01]  /*8b40*/  IMAD.U32 R15, R70, 0x4, R15 ;  /* 0x00000004460f7824 */ /* 0x000fe200078e000f */
[----:B------:R-:W-:Y:S02]  /*8b50*/  SHF.R.S32.HI R70, RZ, 0x1f, R14 ;  /* 0x0000001fff467819 */ /* 0x000fe4000001140e */
[C---:B------:R-:W-:Y:S02]  /*8b60*/  IADD3 R68, P3, PT, R14.reuse, R119, RZ ;  /* 0x000000770e447210 */ /* 0x040fe40007f7e0ff */
[----:B------:R-:W-:Y:S02]  /*8b70*/  IADD3 R14, P4, PT, R14, R15, RZ ;  /* 0x0000000f0e0e7210 */ /* 0x000fe40007f9e0ff */
[-C--:B------:R-:W-:Y:S02]  /*8b80*/  LEA.HI.X.SX32 R119, R119, R70.reuse, 0x1, P3 ;  /* 0x0000004677777211 */ /* 0x080fe400018f0eff */
[----:B------:R-:W-:Y:S01]  /*8b90*/  LEA.HI.X.SX32 R15, R15, R70, 0x1, P4 ;  /* 0x000000460f0f7211 */ /* 0x000fe200020f0eff */
[----:B---3--:R-:W-:Y:S01]  /*8ba0*/  IMAD R70, R62, R123, RZ ;  /* 0x0000007b3e467224 */ /* 0x008fe200078e02ff */
[----:B-1----:R-:W-:-:S02]  /*8bb0*/  LOP3.LUT R123, R69, 0x3, RZ, 0xc0, !PT ;  /* 0x00000003457b7812 */ /* 0x002fc400078ec0ff */
[----:B------:R-:W-:Y:S01]  /*8bc0*/  LEA R124, P3, R68, UR14, 0x2 ;  /* 0x0000000e447c7c11 */ /* 0x000fe2000f8610ff */
[----:B------:R-:W-:-:S03]  /*8bd0*/  IMAD R69, R70, 0x20, R11 ;  /* 0x0000002046457824 */ /* 0x000fc600078e020b */
[----:B------:R-:W-:Y:S01]  /*8be0*/  LEA.HI.X R125, R68, UR15, R119, 0x2, P3 ;  /* 0x0000000f447d7c11 */ /* 0x000fe200098f1477 */
[----:B------:R-:W-:Y:S01]  /*8bf0*/  IMAD R68, R54, UR6, R123 ;  /* 0x0000000636447c24 */ /* 0x000fe2000f8e027b */
[C---:B------:R-:W-:Y:S02]  /*8c00*/  LEA R122, P3, R14.reuse, UR14, 0x2 ;  /* 0x0000000e0e7a7c11 */ /* 0x040fe4000f8610ff */
[----:B------:R-:W-:Y:S02]  /*8c10*/  SHF.L.U32 R69, R69, 0x2, RZ ;  /* 0x0000000245457819 */ /* 0x000fe400000006ff */
[----:B------:R-:W-:Y:S02]  /*8c20*/  LEA.HI.X R123, R14, UR15, R15, 0x2, P3 ;  /* 0x0000000f0e7b7c11 */ /* 0x000fe400098f140f */
[----:B------:R-:W-:Y:S02]  /*8c30*/  SHF.R.S32.HI R15, RZ, 0x1f, R69 ;  /* 0x0000001fff0f7819 */ /* 0x000fe40000011445 */
[C---:B------:R-:W-:Y:S01]  /*8c40*/  IADD3 R69, P3, PT, R68.reuse, R69, RZ ;  /* 0x0000004544457210 */ /* 0x040fe20007f7e0ff */
[----:B------:R0:W5:Y:S03]  /*8c50*/  LDG.E R70, desc[UR36][R122.64] ;  /* 0x000000247a467981 */ /* 0x000166000c1e1900 */
[----:B------:R-:W-:-:S02]  /*8c60*/  LEA.HI.X.SX32 R68, R68, R15, 0x1, P3 ;  /* 0x0000000f44447211 */ /* 0x000fc400018f0eff */
[----:B------:R-:W-:-:S04]  /*8c70*/  LEA R14, P3, R69, UR14, 0x2 ;  /* 0x0000000e450e7c11 */ /* 0x000fc8000f8610ff */
[----:B------:R-:W-:Y:S02]  /*8c80*/  LEA.HI.X R15, R69, UR15, R68, 0x2, P3 ;  /* 0x0000000f450f7c11 */ /* 0x000fe400098f1444 */
[----:B------:R0:W5:Y:S04]  /*8c90*/  LDG.E R69, desc[UR36][R124.64] ;  /* 0x000000247c457981 */ /* 0x000168000c1e1900 */
[----:B------:R0:W5:Y:S03]  /*8ca0*/  LDG.E R68, desc[UR36][R14.64] ;  /* 0x000000240e447981 */ /* 0x000166000c1e1900 */
.L_x_1346:
[----:B------:R-:W-:Y:S05]  /*8cb0*/  BSYNC.RECONVERGENT B2 ;  /* 0x0000000000027941 */ /* 0x000fea0003800200 */
.L_x_1345:
[----:B------:R-:W-:Y:S04]  /*8cc0*/  BSSY.RECONVERGENT B2, `(.L_x_1347) ;  /* 0x00000cb000027945 */ /* 0x000fe80003800200 */
[----:B------:R-:W-:Y:S04]  /*8cd0*/  BSSY.RELIABLE B3, `(.L_x_1348) ;  /* 0x00000b5000037945 */ /* 0x000fe80003800100 */
[----:B------:R-:W-:Y:S05]  /*8ce0*/  @P1 BRA `(.L_x_1349) ;  /* 0x00000000009c1947 */ /* 0x000fea0003800000 */
[----:B0-----:R-:W2:Y:S01]  /*8cf0*/  LDG.E R15, desc[UR36][R12.64] ;  /* 0x000000240c0f7981 */ /* 0x001ea2000c1e1900 */
[----:B------:R-:W-:Y:S01]  /*8d00*/  IMAD.IADD R71, R11, 0x1, R54 ;  /* 0x000000010b477824 */ /* 0x000fe200078e0236 */
[----:B------:R-:W0:Y:S03]  /*8d10*/  S2R R72, SR_TID.X ;  /* 0x0000000000487919 */ /* 0x000e260000002100 */
[----:B------:R-:W-:Y:S01]  /*8d20*/  IMAD R14, R54, 0x2, R71 ;  /* 0x00000002360e7824 */ /* 0x000fe200078e0247 */
[----:B0-----:R-:W-:Y:S01]  /*8d30*/  LOP3.LUT R119, R72, 0x3, RZ, 0xc0, !PT ;  /* 0x0000000348777812 */ /* 0x001fe200078ec0ff */
[----:B------:R-:W-:-:S04]  /*8d40*/  IMAD R72, R54, 0x4, R11 ;  /* 0x0000000436487824 */ /* 0x000fc800078e020b */
[----:B------:R-:W-:-:S05]  /*8d50*/  IMAD R119, R54, UR6, R119 ;  /* 0x0000000636777c24 */ /* 0x000fca000f8e0277 */
[----:B------:R-:W-:Y:S01]  /*8d60*/  SHF.R.S32.HI R122, RZ, 0x1f, R119 ;  /* 0x0000001fff7a7819 */ /* 0x000fe20000011477 */
[----:B--2---:R-:W-:-:S04]  /*8d70*/  IMAD R15, R62, R15, RZ ;  /* 0x0000000f3e0f7224 */ /* 0x004fc800078e02ff */
[C---:B------:R-:W-:Y:S01]  /*8d80*/  IMAD R71, R15.reuse, 0x20, R14 ;  /* 0x000000200f477824 */ /* 0x040fe200078e020e */
[----:B------:R-:W-:-:S03]  /*8d90*/  LEA R72, R15, R72, 0x5 ;  /* 0x000000480f487211 */ /* 0x000fc600078e28ff */
[----:B------:R-:W-:Y:S02]  /*8da0*/  IMAD.SHL.U32 R71, R71, 0x4, RZ ;  /* 0x0000000447477824 */ /* 0x000fe400078e00ff */
[----:B------:R-:W-:-:S03]  /*8db0*/  IMAD.SHL.U32 R72, R72, 0x4, RZ ;  /* 0x0000000448487824 */ /* 0x000fc600078e00ff */
[C---:B------:R-:W-:Y:S02]  /*8dc0*/  IADD3 R14, P3, PT, R119.reuse, R71, RZ ;  /* 0x00000047770e7210 */ /* 0x040fe40007f7e0ff */
[----:B------:R-:W-:Y:S02]  /*8dd0*/  IADD3 R15, P4, PT, R119, R72, RZ ;  /* 0x00000048770f7210 */ /* 0x000fe40007f9e0ff */
[-C--:B------:R-:W-:Y:S02]  /*8de0*/  LEA.HI.X.SX32 R71, R71, R122.reuse, 0x1, P3 ;  /* 0x0000007a47477211 */ /* 0x080fe400018f0eff */
[----:B------:R-:W-:Y:S02]  /*8df0*/  LEA.HI.X.SX32 R72, R72, R122, 0x1, P4 ;  /* 0x0000007a48487211 */ /* 0x000fe400020f0eff */
[----:B------:R-:W-:-:S04]  /*8e00*/  LEA R122, P3, R14, UR14, 0x2 ;  /* 0x0000000e0e7a7c11 */ /* 0x000fc8000f8610ff */
[----:B------:R-:W-:Y:S02]  /*8e10*/  LEA.HI.X R123, R14, UR15, R71, 0x2, P3 ;  /* 0x0000000f0e7b7c11 */ /* 0x000fe400098f1447 */
[----:B------:R-:W-:-:S03]  /*8e20*/  LEA R14, P3, R15, UR14, 0x2 ;  /* 0x0000000e0f0e7c11 */ /* 0x000fc6000f8610ff */
[----:B------:R0:W5:Y:S01]  /*8e30*/  LDG.E R71, desc[UR36][R122.64] ;  /* 0x000000247a477981 */ /* 0x000162000c1e1900 */
[----:B------:R-:W-:-:S05]  /*8e40*/  LEA.HI.X R15, R15, UR15, R72, 0x2, P3 ;  /* 0x0000000f0f0f7c11 */ /* 0x000fca00098f1448 */
[----:B------:R0:W5:Y:S01]  /*8e50*/  LDG.E R72, desc[UR36][R14.64] ;  /* 0x000000240e487981 */ /* 0x000162000c1e1900 */
[----:B------:R-:W-:Y:S05]  /*8e60*/  @P1 BRA `(.L_x_1350) ;  /* 0x0000000000801947 */ /* 0x000fea0003800000 */
[----:B0-----:R-:W2:Y:S01]  /*8e70*/  LDG.E R15, desc[UR36][R12.64] ;  /* 0x000000240c0f7981 */ /* 0x001ea2000c1e1900 */
[----:B------:R-:W-:Y:S01]  /*8e80*/  IMAD.IADD R73, R11, 0x1, R54 ;  /* 0x000000010b497824 */ /* 0x000fe200078e0236 */
[----:B------:R-:W0:Y:S03]  /*8e90*/  S2R R119, SR_TID.X ;  /* 0x0000000000777919 */ /* 0x000e260000002100 */
[----:B------:R-:W-:Y:S01]  /*8ea0*/  IMAD R73, R54, 0x4, R73 ;  /* 0x0000000436497824 */ /* 0x000fe200078e0249 */
[----:B0-----:R-:W-:-:S05]  /*8eb0*/  LOP3.LUT R119, R119, 0x3, RZ, 0xc0, !PT ;  /* 0x0000000377777812 */ /* 0x001fca00078ec0ff */
        /* <DEDUP_REMOVED lines=8> */
[----:B------:R-:W-:-:S05]  /*8f40*/  LEA.HI.X R15, R73, UR15, R122, 0x2, P3 ;  /* 0x0000000f490f7c11 */ /* 0x000fca00098f147a */
[----:B------:R1:W5:Y:S04]  /*8f50*/  LDG.E R73, desc[UR36][R14.64] ;  /* 0x000000240e497981 */ /* 0x000368000c1e1900 */
.L_x_1349:
[----:B------:R-:W-:Y:S05]  /*8f60*/  @P1 BRA `(.L_x_1351) ;  /* 0x0000000000a01947 */ /* 0x000fea0003800000 */
[----:B01----:R-:W2:Y:S01]  /*8f70*/  LDG.E R15, desc[UR36][R12.64] ;  /* 0x000000240c0f7981 */ /* 0x003ea2000c1e1900 */
[----:B------:R-:W-:Y:S01]  /*8f80*/  IMAD.IADD R119, R11, 0x1, R54 ;  /* 0x000000010b777824 */ /* 0x000fe200078e0236 */
[----:B------:R-:W0:Y:S03]  /*8f90*/  S2R R74, SR_TID.X ;  /* 0x00000000004a7919 */ /* 0x000e260000002100 */
[----:B------:R-:W-:-:S04]  /*8fa0*/  IMAD R119, R54, 0x4, R119 ;  /* 0x0000000436777824 */ /* 0x000fc800078e0277 */
[----:B------:R-:W-:Y:S02]  /*8fb0*/  IMAD.IADD R119, R119, 0x1, R54 ;  /* 0x0000000177777824 */ /* 0x000fe400078e0236 */
[----:B--2---:R-:W-:Y:S01]  /*8fc0*/  IMAD R14, R62, R15, RZ ;  /* 0x0000000f3e0e7224 */ /* 0x004fe200078e02ff */
[----:B0-----:R-:W-:-:S04]  /*8fd0*/  LOP3.LUT R15, R74, 0x3, RZ, 0xc0, !PT ;  /* 0x000000034a0f7812 */ /* 0x001fc800078ec0ff */
[----:B------:R-:W-:Y:S01]  /*8fe0*/  LEA R14, R14, R119, 0x5 ;  /* 0x000000770e0e7211 */ /* 0x000fe200078e28ff */
[----:B------:R-:W-:-:S04]  /*8ff0*/  IMAD R119, R54, UR6, R15 ;  /* 0x0000000636777c24 */ /* 0x000fc8000f8e020f */
[----:B------:R-:W-:-:S05]  /*9000*/  IMAD.SHL.U32 R14, R14, 0x4, RZ ;  /* 0x000000040e0e7824 */ /* 0x000fca00078e00ff */
[----:B------:R-:W-:Y:S02]  /*9010*/  SHF.R.S32.HI R15, RZ, 0x1f, R14 ;  /* 0x0000001fff0f7819 */ /* 0x000fe4000001140e */
[----:B------:R-:W-:-:S04]  /*9020*/  IADD3 R74, P3, PT, R119, R14, RZ ;  /* 0x0000000e774a7210 */ /* 0x000fc80007f7e0ff */
[----:B------:R-:W-:Y:S02]  /*9030*/  LEA.HI.X.SX32 R15, R119, R15, 0x1, P3 ;  /* 0x0000000f770f7211 */ /* 0x000fe400018f0eff */
[----:B------:R-:W-:-:S04]  /*9040*/  LEA R14, P3, R74, UR14, 0x2 ;  /* 0x0000000e4a0e7c11 */ /* 0x000fc8000f8610ff */
[----:B------:R-:W-:-:S05]  /*9050*/  LEA.HI.X R15, R74, UR15, R15, 0x2, P3 ;  /* 0x0000000f4a0f7c11 */ /* 0x000fca00098f140f */
[----:B------:R1:W5:Y:S04]  /*9060*/  LDG.E R74, desc[UR36][R14.64] ;  /* 0x000000240e4a7981 */ /* 0x000368000c1e1900 */
.L_x_1350:
[----:B------:R-:W-:Y:S05]  /*9070*/  @P1 BRA `(.L_x_1352) ;  /* 0x0000000000a41947 */ /* 0x000fea0003800000 */
[----:B01----:R-:W2:Y:S01]  /*9080*/  LDG.E R15, desc[UR36][R12.64] ;  /* 0x000000240c0f7981 */ /* 0x003ea2000c1e1900 */
[----:B------:R-:W-:Y:S02]  /*9090*/  IMAD.IADD R75, R11, 0x1, R54 ;  /* 0x000000010b4b7824 */ /* 0x000fe400078e0236 */
[C---:B------:R-:W-:Y:S01]  /*90a0*/  IMAD R76, R54.reuse, 0x8, R11 ;  /* 0x00000008364c7824 */ /* 0x040fe200078e020b */
[----:B------:R-:W0:Y:S01]  /*90b0*/  S2R R14, SR_TID.X ;  /* 0x00000000000e7919 */ /* 0x000e220000002100 */
[----:B------:R-:W-:Y:S01]  /*90c0*/  IMAD R75, R54, 0x4, R75 ;  /* 0x00000004364b7824 */ /* 0x000fe200078e024b */
[----:B0-----:R-:W-:-:S03]  /*90d0*/  LOP3.LUT R119, R14, 0x3, RZ, 0xc0, !PT ;  /* 0x000000030e777812 */ /* 0x001fc600078ec0ff */
[C---:B------:R-:W-:Y:S02]  /*90e0*/  IMAD R14, R54.reuse, 0x2, R75 ;  /* 0x00000002360e7824 */ /* 0x040fe400078e024b */
[----:B------:R-:W-:-:S05]  /*90f0*/  IMAD R119, R54, UR6, R119 ;  /* 0x0000000636777c24 */ /* 0x000fca000f8e0277 */
[----:B------:R-:W-:Y:S01]  /*9100*/  SHF.R.S32.HI R122, RZ, 0x1f, R119 ;  /* 0x0000001fff7a7819 */ /* 0x000fe20000011477 */
[----:B--2---:R-:W-:-:S05]  /*9110*/  IMAD R15, R62, R15, RZ ;  /* 0x0000000f3e0f7224 */ /* 0x004fca00078e02ff */
[----:B------:R-:W-:-:S05]  /*9120*/  SHF.L.U32 R15, R15, 0x7, RZ ;  /* 0x000000070f0f7819 */ /* 0x000fca00000006ff */
[--C-:B------:R-:W-:Y:S02]  /*9130*/  IMAD R75, R14, 0x4, R15.reuse ;  /* 0x000000040e4b7824 */ /* 0x100fe400078e020f */
[----:B------:R-:W-:-:S03]  /*9140*/  IMAD.U32 R76, R76, 0x4, R15 ;  /* 0x000000044c4c7824 */ /* 0x000fc600078e000f */
        /* <DEDUP_REMOVED lines=9> */
[----:B------:R2:W5:Y:S04]  /*91e0*/  LDG.E R76, desc[UR36][R14.64] ;  /* 0x000000240e4c7981 */ /* 0x000568000c1e1900 */
.L_x_1351:
[----:B------:R-:W-:Y:S05]  /*91f0*/  @P1 BRA `(.L_x_1353) ;  /* 0x0000000000901947 */ /* 0x000fea0003800000 */
[----:B012---:R-:W2:Y:S01]  /*9200*/  LDG.E R15, desc[UR36][R12.64] ;  /* 0x000000240c0f7981 */ /* 0x007ea2000c1e1900 */
[----:B------:R-:W-:Y:S01]  /*9210*/  IMAD.IADD R77, R11, 0x1, R54 ;  /* 0x000000010b4d7824 */ /* 0x000fe200078e0236 */
[----:B------:R-:W0:Y:S04]  /*9220*/  S2R R119, SR_TID.X ;  /* 0x0000000000777919 */ /* 0x000e280000002100 */
[----:B------:R-:W-:-:S05]  /*9230*/  LEA R77, R54, R77, 0x2 ;  /* 0x0000004d364d7211 */ /* 0x000fca00078e10ff */
[----:B------:R-:W-:-:S04]  /*9240*/  IMAD R77, R54, 0x2, R77 ;  /* 0x00000002364d7824 */ /* 0x000fc800078e024d */
[----:B------:R-:W-:Y:S01]  /*9250*/  IMAD R77, R54, 0x2, R77 ;  /* 0x00000002364d7824 */ /* 0x000fe200078e024d */
[----:B0-----:R-:W-:-:S05]  /*9260*/  LOP3.LUT R119, R119, 0x3, RZ, 0xc0, !PT ;  /* 0x0000000377777812 */ /* 0x001fca00078ec0ff */
[----:B------:R-:W-:Y:S02]  /*9270*/  IMAD R119, R54, UR6, R119 ;  /* 0x0000000636777c24 */ /* 0x000fe4000f8e0277 */
[----:B--2---:R-:W-:-:S04]  /*9280*/  IMAD R14, R62, R15, RZ ;  /* 0x0000000f3e0e7224 */ /* 0x004fc800078e02ff */
[----:B------:R-:W-:-:S04]  /*9290*/  IMAD R14, R14, 0x20, R77 ;  /* 0x000000200e0e7824 */ /* 0x000fc800078e024d */
[----:B------:R-:W-:-:S05]  /*92a0*/  IMAD.SHL.U32 R14, R14, 0x4, RZ ;  /* 0x000000040e0e7824 */ /* 0x000fca00078e00ff */
[----:B------:R-:W-:Y:S02]  /*92b0*/  SHF.R.S32.HI R15, RZ, 0x1f, R14 ;  /* 0x0000001fff0f7819 */ /* 0x000fe4000001140e */
[----:B------:R-:W-:-:S04]  /*92c0*/  IADD3 R77, P3, PT, R119, R14, RZ ;  /* 0x0000000e774d7210 */ /* 0x000fc80007f7e0ff */
[----:B------:R-:W-:Y:S02]  /*92d0*/  LEA.HI.X.SX32 R122, R119, R15, 0x1, P3 ;  /* 0x0000000f777a7211 */ /* 0x000fe400018f0eff */
[----:B------:R-:W-:-:S04]  /*92e0*/  LEA R14, P3, R77, UR14, 0x2 ;  /* 0x0000000e4d0e7c11 */ /* 0x000fc8000f8610ff */
[----:B------:R-:W-:-:S05]  /*92f0*/  LEA.HI.X R15, R77, UR15, R122, 0x2, P3 ;  /* 0x0000000f4d0f7c11 */ /* 0x000fca00098f147a */
[----:B------:R2:W5:Y:S04]  /*9300*/  LDG.E R77, desc[UR36][R14.64] ;  /* 0x000000240e4d7981 */ /* 0x000568000c1e1900 */
.L_x_1352:
[----:B------:R-:W-:Y:S05]  /*9310*/  @P1 BRA `(.L_x_1354) ;  /* 0x0000000000941947 */ /* 0x000fea0003800000 */
[----:B012---:R-:W2:Y:S01]  /*9320*/  LDG.E R15, desc[UR36][R12.64] ;  /* 0x000000240c0f7981 */ /* 0x007ea2000c1e1900 */
[----:B------:R-:W-:Y:S01]  /*9330*/  IADD3 R119, PT, PT, R11, R54, RZ ;  /* 0x000000360b777210 */ /* 0x000fe20007ffe0ff */
[----:B------:R-:W0:Y:S04]  /*9340*/  S2R R14, SR_TID.X ;  /* 0x00000000000e7919 */ /* 0x000e280000002100 */
[----:B------:R-:W-:-:S04]  /*9350*/  IMAD R119, R54, 0x4, R119 ;  /* 0x0000000436777824 */ /* 0x000fc800078e0277 */
[----:B------:R-:W-:-:S04]  /*9360*/  IMAD R119, R54, 0x2, R119 ;  /* 0x0000000236777824 */ /* 0x000fc800078e0277 */
[----:B------:R-:W-:-:S04]  /*9370*/  IMAD R119, R54, 0x2, R119 ;  /* 0x0000000236777824 */ /* 0x000fc800078e0277 */
[----:B------:R-:W-:Y:S01]  /*9380*/  IMAD.IADD R78, R119, 0x1, R54 ;  /* 0x00000001774e7824 */ /* 0x000fe200078e0236 */
        /* <DEDUP_REMOVED lines=11> */
.L_x_1353:
[----:B------:R-:W-:Y:S05]  /*9440*/  @P1 BRA `(.L_x_1355) ;  /* 0x0000000000981947 */ /* 0x000fea0003800000 */
[----:B0123--:R-:W2:Y:S01]  /*9450*/  LDG.E R15, desc[UR36][R12.64] ;  /* 0x000000240c0f7981 */ /* 0x00fea2000c1e1900 */
[----:B------:R-:W-:Y:S01]  /*9460*/  IMAD.IADD R79, R11, 0x1, R54 ;  /* 0x000000010b4f7824 */ /* 0x000fe200078e0236 */
[----:B------:R-:W0:Y:S03]  /*9470*/  S2R R14, SR_TID.X ;  /* 0x00000000000e7919 */ /* 0x000e260000002100 */
[----:B------:R-:W-:-:S04]  /*9480*/  IMAD R79, R54, 0x4, R79 ;  /* 0x00000004364f7824 */ /* 0x000fc800078e024f */
[----:B------:R-:W-:-:S05]  /*9490*/  IMAD R79, R54, 0x2, R79 ;  /* 0x00000002364f7824 */ /* 0x000fca00078e024f */
[----:B------:R-:W-:-:S05]  /*94a0*/  LEA R79, R54, R79, 0x1 ;  /* 0x0000004f364f7211 */ /* 0x000fca00078e08ff */
[----:B------:R-:W-:Y:S01]  /*94b0*/  IMAD R122, R54, 0x2, R79 ;  /* 0x00000002367a7824 */ /* 0x000fe200078e024f */
[----:B0-----:R-:W-:Y:S01]  /*94c0*/  LOP3.LUT R79, R14, 0x3, RZ, 0xc0, !PT ;  /* 0x000000030e4f7812 */ /* 0x001fe200078ec0ff */
[----:B--2---:R-:W-:-:S04]  /*94d0*/  IMAD R15, R62, R15, RZ ;  /* 0x0000000f3e0f7224 */ /* 0x004fc800078e02ff */
[----:B------:R-:W-:Y:S02]  /*94e0*/  IMAD R15, R15, 0x20, R122 ;  /* 0x000000200f0f7824 */ /* 0x000fe400078e027a */
[----:B------:R-:W-:Y:S02]  /*94f0*/  IMAD R122, R54, UR6, R79 ;  /* 0x00000006367a7c24 */ /* 0x000fe4000f8e024f */
[----:B------:R-:W-:-:S05]  /*9500*/  IMAD.SHL.U32 R14, R15, 0x4, RZ ;  /* 0x000000040f0e7824 */ /* 0x000fca00078e00ff */
[----:B------:R-:W-:Y:S02]  /*9510*/  SHF.R.S32.HI R15, RZ, 0x1f, R14 ;  /* 0x0000001fff0f7819 */ /* 0x000fe4000001140e */
[----:B------:R-:W-:-:S04]  /*9520*/  IADD3 R79, P3, PT, R122, R14, RZ ;  /* 0x0000000e7a4f7210 */ /* 0x000fc80007f7e0ff */
[----:B------:R-:W-:Y:S02]  /*9530*/  LEA.HI.X.SX32 R122, R122, R15, 0x1, P3 ;  /* 0x0000000f7a7a7211 */ /* 0x000fe400018f0eff */
[----:B------:R-:W-:-:S04]  /*9540*/  LEA R14, P3, R79, UR14, 0x2 ;  /* 0x0000000e4f0e7c11 */ /* 0x000fc8000f8610ff */
[----:B------:R-:W-:-:S05]  /*9550*/  LEA.HI.X R15, R79, UR15, R122, 0x2, P3 ;  /* 0x0000000f4f0f7c11 */ /* 0x000fca00098f147a */
[----:B------:R3:W5:Y:S04]  /*9560*/  LDG.E R79, desc[UR36][R14.64] ;  /* 0x000000240e4f7981 */ /* 0x000768000c1e1900 */
.L_x_1354:
        /* <DEDUP_REMOVED lines=20> */
.L_x_1355:
[----:B------:R-:W-:Y:S05]  /*96b0*/  @P1 BREAK.RELIABLE B3 ;  /* 0x0000000000031942 */ /* 0x000fea0003800100 */
[----:B------:R-:W-:Y:S05]  /*96c0*/  @P1 BRA `(.L_x_1357) ;  /* 0x0000000000a81947 */ /* 0x000fea0003800000 */
[----:B01234-:R-:W2:Y:S01]  /*96d0*/  LDG.E R15, desc[UR36][R12.64] ;  /* 0x000000240c0f7981 */ /* 0x01fea2000c1e1900 */
[----:B------:R-:W-:Y:S01]  /*96e0*/  IMAD.IADD R81, R11, 0x1, R54 ;  /* 0x000000010b517824 */ /* 0x000fe200078e0236 */
[----:B------:R-:W0:Y:S03]  /*96f0*/  S2R R14, SR_TID.X ;  /* 0x00000000000e7919 */ /* 0x000e260000002100 */
[----:B------:R-:W-:-:S04]  /*9700*/  IMAD R81, R54, 0x4, R81 ;  /* 0x0000000436517824 */ /* 0x000fc800078e0251 */
[----:B------:R-:W-:-:S05]  /*9710*/  IMAD R81, R54, 0x2, R81 ;  /* 0x0000000236517824 */ /* 0x000fca00078e0251 */
[----:B------:R-:W-:-:S05]  /*9720*/  LEA R81, R54, R81, 0x1 ;  /* 0x0000005136517211 */ /* 0x000fca00078e08ff */
[----:B------:R-:W-:-:S04]  /*9730*/  IMAD R81, R54, 0x2, R81 ;  /* 0x0000000236517824 */ /* 0x000fc800078e0251 */
        /* <DEDUP_REMOVED lines=12> */
.L_x_1356:
[----:B------:R-:W-:Y:S05]  /*9800*/  @P1 BREAK.RELIABLE B3 ;  /* 0x0000000000031942 */ /* 0x000fea0003800100 */
[----:B------:R-:W-:Y:S05]  /*9810*/  @P1 BRA `(.L_x_1357) ;  /* 0x0000000000541947 */ /* 0x000fea0003800000 */
[----:B------:R-:W-:Y:S05]  /*9820*/  BSYNC.RELIABLE B3 ;  /* 0x0000000000037941 */ /* 0x000fea0003800100 */
.L_x_1348:
        /* <DEDUP_REMOVED lines=8> */
[----:B------:R-:W-:Y:S01]  /*98b0*/  IMAD.IADD R82, R119, 0x1, R54 ;  /* 0x0000000177527824 */ /* 0x000fe200078e0236 */
        /* <DEDUP_REMOVED lines=11> */
.L_x_1357:
[----:B------:R-:W-:Y:S05]  /*9970*/  BSYNC.RECONVERGENT B2 ;  /* 0x0000000000027941 */ /* 0x000fea0003800200 */
.L_x_1347:
[----:B01234-:R-:W-:Y:S01]  /*9980*/  IMAD.IADD R15, R11, 0x1, R54 ;  /* 0x000000010b0f7824 */ /* 0x01ffe200078e0236 */
[----:B------:R-:W-:Y:S04]  /*9990*/  BSSY.RECONVERGENT B2, `(.L_x_1358) ;  /* 0x000001c000027945 */ /* 0x000fe80003800200 */
[----:B------:R-:W-:-:S05]  /*99a0*/  LEA R15, R54, R15, 0x2 ;  /* 0x0000000f360f7211 */ /* 0x000fca00078e10ff */
[----:B------:R-:W-:-:S04]  /*99b0*/  IMAD R15, R54, 0x2, R15 ;  /* 0x00000002360f7824 */ /* 0x000fc800078e020f */
[----:B------:R-:W-:-:S04]  /*99c0*/  IMAD R15, R54, 0x2, R15 ;  /* 0x00000002360f7824 */ /* 0x000fc800078e020f */
[----:B------:R-:W-:-:S04]  /*99d0*/  IMAD R15, R54, 0x2, R15 ;  /* 0x00000002360f7824 */ /* 0x000fc800078e020f */
[----:B------:R-:W-:-:S05]  /*99e0*/  IMAD R15, R54, 0x2, R15 ;  /* 0x00000002360f7824 */ /* 0x000fca00078e020f */
[----:B------:R-:W-:Y:S01]  /*99f0*/  LEA R125, R54, R15, 0x1 ;  /* 0x0000000f367d7211 */ /* 0x000fe200078e08ff */
[----:B------:R-:W-:Y:S06]  /*9a00*/  @P1 BRA `(.L_x_1359) ;  /* 0x0000000000501947 */ /* 0x000fec0003800000 */
[----:B------:R-:W2:Y:S01]  /*9a10*/  LDG.E R15, desc[UR36][R12.64] ;  /* 0x000000240c0f7981 */ /* 0x000ea2000c1e1900 */
[----:B------:R-:W-:Y:S01]  /*9a20*/  IMAD R11, R54, 0x10, R11 ;  /* 0x00000010360b7824 */ /* 0x000fe200078e020b */
[----:B------:R-:W0:Y:S02]  /*9a30*/  S2R R14, SR_TID.X ;  /* 0x00000000000e7919 */ /* 0x000e240000002100 */
[----:B0-----:R-:W-:-:S05]  /*9a40*/  LOP3.LUT R83, R14, 0x3, RZ, 0xc0, !PT ;  /* 0x000000030e537812 */ /* 0x001fca00078ec0ff */
[----:B------:R-:W-:-:S05]  /*9a50*/  IMAD R84, R54, UR6, R83 ;  /* 0x0000000636547c24 */ /* 0x000fca000f8e0253 */
[----:B------:R-:W-:Y:S01]  /*9a60*/  SHF.R.S32.HI R122, RZ, 0x1f, R84 ;  /* 0x0000001fff7a7819 */ /* 0x000fe20000011454 */
[----:B--2---:R-:W-:-:S04]  /*9a70*/  IMAD R15, R62, R15, RZ ;  /* 0x0000000f3e0f7224 */ /* 0x004fc800078e02ff */
[----:B------:R-:W-:-:S04]  /*9a80*/  IMAD.SHL.U32 R14, R15, 0x80, RZ ;  /* 0x000000800f0e7824 */ /* 0x000fc800078e00ff */
[--C-:B------:R-:W-:Y:S02]  /*9a90*/  IMAD.U32 R83, R11, 0x4, R14.reuse ;  /* 0x000000040b537824 */ /* 0x100fe400078e000e */
[----:B------:R-:W-:-:S03]  /*9aa0*/  IMAD R15, R125, 0x4, R14 ;  /* 0x000000047d0f7824 */ /* 0x000fc600078e020e */
        /* <DEDUP_REMOVED lines=10> */
.L_x_1359:
[----:B------:R-:W-:Y:S05]  /*9b50*/  BSYNC.RECONVERGENT B2 ;  /* 0x0000000000027941 */ /* 0x000fea0003800200 */
.L_x_1358:
[----:B------:R-:W2:Y:S04]  /*9b60*/  @!P1 LDG.E R11, desc[UR36][R12.64] ;  /* 0x000000240c0b9981 */ /* 0x000ea8000c1e1900 */
[----:B0-----:R-:W3:Y:S01]  /*9b70*/  @!P1 LDG.E R123, desc[UR36][R12.64] ;  /* 0x000000240c7b9981 */ /* 0x001ee2000c1e1900 */
[----:B------:R-:W-:Y:S01]  /*9b80*/  LEA R125, R54, R125, 0x1 ;  /* 0x0000007d367d7211 */ /* 0x000fe200078e08ff */
[----:B------:R-:W0:Y:S02]  /*9b90*/  @!P1 S2R R15, SR_TID.X ;  /* 0x00000000000f9919 */ /* 0x000e240000002100 */
[----:B0-----:R-:W-:-:S05]  /*9ba0*/  @!P1 LOP3.LUT R15, R15, 0x3, RZ, 0xc0, !PT ;  /* 0x000000030f0f9812 */ /* 0x001fca00078ec0ff */
[----:B------:R-:W-:Y:S01]  /*9bb0*/  @!P1 IMAD R15, R54, UR6, R15 ;  /* 0x00000006360f9c24 */ /* 0x000fe2000f8e020f */
[----:B------:R-:W0:Y:S01]  /*9bc0*/  @!P1 S2R R124, SR_TID.X ;  /* 0x00000000007c9919 */ /* 0x000e220000002100 */
[----:B--2---:R-:W-:Y:S02]  /*9bd0*/  @!P1 IMAD R14, R62, R11, RZ ;  /* 0x0000000b3e0e9224 */ /* 0x004fe400078e02ff */
[----:B------:R-:W2:Y:S02]  /*9be0*/  @!P1 LDG.E R11, desc[UR36][R12.64] ;  /* 0x000000240c0b9981 */ /* 0x000ea4000c1e1900 */
[----:B------:R-:W-:-:S04]  /*9bf0*/  @!P1 IMAD R119, R14, 0x20, R125 ;  /* 0x000000200e779824 */ /* 0x000fc800078e027d */
[----:B------:R-:W-:-:S05]  /*9c00*/  @!P1 IMAD.SHL.U32 R119, R119, 0x4, RZ ;  /* 0x0000000477779824 */ /* 0x000fca00078e00ff */
[----:B------:R-:W-:Y:S02]  /*9c10*/  @!P1 SHF.R.S32.HI R122, RZ, 0x1f, R119 ;  /* 0x0000001fff7a9819 */ /* 0x000fe40000011477 */
[----:B------:R-:W-:-:S04]  /*9c20*/  @!P1 IADD3 R119, P3, PT, R15, R119, RZ ;  /* 0x000000770f779210 */ /* 0x000fc80007f7e0ff */
[----:B------:R-:W-:Y:S02]  /*9c30*/  @!P1 LEA.HI.X.SX32 R122, R15, R122, 0x1, P3 ;  /* 0x0000007a0f7a9211 */ /* 0x000fe400018f0eff */
[----:B------:R-:W1:Y:S02]  /*9c40*/  @!P1 LDC.64 R14, c[0x0][0x3b8] ;  /* 0x0000ee00ff0e9b82 */ /* 0x000e640000000a00 */
[----:B-1----:R-:W-:-:S04]  /*9c50*/  @!P1 LEA R14, P3, R119, R14, 0x2 ;  /* 0x0000000e770e9211 */ /* 0x002fc800078610ff */
[----:B------:R-:W-:Y:S02]  /*9c60*/  @!P1 LEA.HI.X R15, R119, R15, R122, 0x2, P3 ;  /* 0x0000000f770f9211 */ /* 0x000fe400018f147a */
[----:B------:R-:W4:Y:S04]  /*9c70*/  @!P1 LDG.E R119, desc[UR36][R12.64] ;  /* 0x000000240c779981 */ /* 0x000f28000c1e1900 */
[----:B------:R1:W5:Y:S01]  /*9c80*/  @!P1 LDG.E R85, desc[UR36][R14.64] ;  /* 0x000000240e559981 */ /* 0x000362000c1e1900 */
[----:B---3--:R-:W-:Y:S02]  /*9c90*/  @!P1 IMAD R122, R62, R123, RZ ;  /* 0x0000007b3e7a9224 */ /* 0x008fe400078e02ff */
[----:B------:R-:W-:Y:S01]  /*9ca0*/  IMAD.IADD R123, R125, 0x1, R54 ;  /* 0x000000017d7b7824 */ /* 0x000fe200078e0236 */
[----:B-1----:R-:W1:Y:S01]  /*9cb0*/  @!P1 LDC.64 R14, c[0x0][0x3b8] ;  /* 0x0000ee00ff0e9b82 */ /* 0x002e620000000a00 */
[----:B0-----:R-:W-:-:S02]  /*9cc0*/  @!P1 LOP3.LUT R125, R124, 0x3, RZ, 0xc0, !PT ;  /* 0x000000037c7d9812 */ /* 0x001fc400078ec0ff */
[----:B------:R-:W-:-:S03]  /*9cd0*/  @!P1 IMAD R122, R122, 0x20, R123 ;  /* 0x000000207a7a9824 */ /* 0x000fc600078e027b */
[----:B------:R-:W-:Y:S02]  /*9ce0*/  @!P1 IMAD R125, R54, UR6, R125 ;  /* 0x00000006367d9c24 */ /* 0x000fe4000f8e027d */
[----:B------:R-:W-:-:S04]  /*9cf0*/  @!P1 SHF.L.U32 R122, R122, 0x2, RZ ;  /* 0x000000027a7a9819 */ /* 0x000fc800000006ff */
[----:B------:R-:W-:Y:S02]  /*9d00*/  @!P1 SHF.R.S32.HI R124, RZ, 0x1f, R122 ;  /* 0x0000001fff7c9819 */ /* 0x000fe4000001147a */
[----:B------:R-:W-:-:S04]  /*9d10*/  @!P1 IADD3 R122, P3, PT, R125, R122, RZ ;  /* 0x0000007a7d7a9210 */ /* 0x000fc80007f7e0ff */
[----:B------:R-:W-:Y:S02]  /*9d20*/  @!P1 LEA.HI.X.SX32 R124, R125, R124, 0x1, P3 ;  /* 0x0000007c7d7c9211 */ /* 0x000fe400018f0eff */
[----:B-1----:R-:W-:-:S04]  /*9d30*/  @!P1 LEA R14, P3, R122, R14, 0x2 ;  /* 0x0000000e7a0e9211 */ /* 0x002fc800078610ff */
[----:B------:R-:W-:Y:S02]  /*9d40*/  @!P1 LEA.HI.X R15, R122, R15, R124, 0x2, P3 ;  /* 0x0000000f7a0f9211 */ /* 0x000fe400018f147c */
[----:B------:R-:W0:Y:S03]  /*9d50*/  @!P1 S2R R124, SR_TID.X ;  /* 0x00000000007c9919 */ /* 0x000e260000002100 */
[----:B------:R1:W5:Y:S02]  /*9d60*/  @!P1 LDG.E R87, desc[UR36][R14.64] ;  /* 0x000000240e579981 */ /* 0x000364000c1e1900 */
[----:B-1----:R-:W1:Y:S01]  /*9d70*/  @!P1 LDC.64 R14, c[0x0][0x3b8] ;  /* 0x0000ee00ff0e9b82 */ /* 0x002e620000000a00 */
[----:B0-----:R-:W-:-:S05]  /*9d80*/  @!P1 LOP3.LUT R125, R124, 0x3, RZ, 0xc0, !PT ;  /* 0x000000037c7d9812 */ /* 0x001fca00078ec0ff */
[----:B------:R-:W-:Y:S02]  /*9d90*/  @!P1 IMAD R125, R54, UR6, R125 ;  /* 0x00000006367d9c24 */ /* 0x000fe4000f8e027d */
[----:B--2---:R-:W-:Y:S02]  /*9da0*/  @!P1 IMAD R122, R62, R11, RZ ;  /* 0x0000000b3e7a9224 */ /* 0x004fe400078e02ff */
[----:B------:R-:W-:-:S04]  /*9db0*/  IMAD.IADD R11, R123, 0x1, R54 ;  /* 0x000000017b0b7824 */ /* 0x000fc800078e0236 */
[----:B------:R-:W-:-:S04]  /*9dc0*/  @!P1 IMAD R123, R122, 0x20, R11 ;  /* 0x000000207a7b9824 */ /* 0x000fc800078e020b */
[----:B------:R-:W-:-:S05]  /*9dd0*/  @!P1 IMAD.SHL.U32 R123, R123, 0x4, RZ ;  /* 0x000000047b7b9824 */ /* 0x000fca00078e00ff */
[----:B------:R-:W-:Y:S02]  /*9de0*/  @!P1 SHF.R.S32.HI R122, RZ, 0x1f, R123 ;  /* 0x0000001fff7a9819 */ /* 0x000fe4000001147b */
[----:B------:R-:W-:-:S04]  /*9df0*/  @!P1 IADD3 R123, P3, PT, R125, R123, RZ ;  /* 0x0000007b7d7b9210 */ /* 0x000fc80007f7e0ff */
[----:B------:R-:W-:Y:S02]  /*9e00*/  @!P1 LEA.HI.X.SX32 R124, R125, R122, 0x1, P3 ;  /* 0x0000007a7d7c9211 */ /* 0x000fe400018f0eff */
[----:B-1----:R-:W-:-:S04]  /*9e10*/  @!P1 LEA R122, P3, R123, R14, 0x2 ;  /* 0x0000000e7b7a9211 */ /* 0x002fc800078610ff */
[----:B------:R-:W-:Y:S02]  /*9e20*/  @!P1 LEA.HI.X R123, R123, R15, R124, 0x2, P3 ;  /* 0x0000000f7b7b9211 */ /* 0x000fe400018f147c */
[----:B------:R-:W0:Y:S01]  /*9e30*/  @!P1 S2R R15, SR_TID.X ;  /* 0x00000000000f9919 */ /* 0x000e220000002100 */
[----:B------:R-:W-:Y:S02]  /*9e40*/  IMAD.IADD R11, R11, 0x1, R54 ;  /* 0x000000010b0b7824 */ /* 0x000fe400078e0236 */
[----:B------:R1:W5:Y:S01]  /*9e50*/  @!P1 LDG.E R86, desc[UR36][R122.64] ;  /* 0x000000247a569981 */ /* 0x000362000c1e1900 */
[----:B----4-:R-:W-:-:S05]  /*9e60*/  @!P1 IMAD R14, R62, R119, RZ ;  /* 0x000000773e0e9224 */ /* 0x010fca00078e02ff */
[----:B------:R-:W-:Y:S02]  /*9e70*/  @!P1 LEA R119, R14, R11, 0x5 ;  /* 0x0000000b0e779211 */ /* 0x000fe400078e28ff */
[----:B0-----:R-:W-:-:S03]  /*9e80*/  @!P1 LOP3.LUT R15, R15, 0x3, RZ, 0xc0, !PT ;  /* 0x000000030f0f9812 */ /* 0x001fc600078ec0ff */
[----:B------:R-:W-:Y:S02]  /*9e90*/  @!P1 IMAD.SHL.U32 R119, R119, 0x4, RZ ;  /* 0x0000000477779824 */ /* 0x000fe400078e00ff */
[----:B------:R-:W-:-:S03]  /*9ea0*/  @!P1 IMAD R15, R54, UR6, R15 ;  /* 0x00000006360f9c24 */ /* 0x000fc6000f8e020f */
[----:B------:R-:W-:Y:S02]  /*9eb0*/  @!P1 SHF.R.S32.HI R14, RZ, 0x1f, R119 ;  /* 0x0000001fff0e9819 */ /* 0x000fe40000011477 */
[----:B------:R-:W-:-:S04]  /*9ec0*/  @!P1 IADD3 R119, P3, PT, R15, R119, RZ ;  /* 0x000000770f779210 */ /* 0x000fc80007f7e0ff */
[----:B------:R-:W-:Y:S02]  /*9ed0*/  @!P1 LEA.HI.X.SX32 R124, R15, R14, 0x1, P3 ;  /* 0x0000000e0f7c9211 */ /* 0x000fe400018f0eff */
[----:B------:R-:W1:Y:S02]  /*9ee0*/  @!P1 LDC.64 R14, c[0x0][0x3b8] ;  /* 0x0000ee00ff0e9b82 */ /* 0x000e640000000a00 */
[----:B-1----:R-:W-:-:S04]  /*9ef0*/  @!P1 LEA R122, P3, R119, R14, 0x2 ;  /* 0x0000000e777a9211 */ /* 0x002fc800078610ff */
[----:B------:R-:W-:Y:S02]  /*9f00*/  @!P1 LEA.HI.X R123, R119, R15, R124, 0x2, P3 ;  /* 0x0000000f777b9211 */ /* 0x000fe400018f147c */
[----:B------:R-:W2:Y:S01]  /*9f10*/  @!P1 LDG.E R15, desc[UR36][R12.64] ;  /* 0x000000240c0f9981 */ /* 0x000ea2000c1e1900 */
[----:B------:R-:W0:Y:S01]  /*9f20*/  @!P1 S2R R119, SR_TID.X ;  /* 0x0000000000779919 */ /* 0x000e220000002100 */
[----:B------:R-:W-:Y:S02]  /*9f30*/  IMAD.IADD R11, R11, 0x1, R54 ;  /* 0x000000010b0b7824 */ /* 0x000fe400078e0236 */
[----:B------:R1:W5:Y:S01]  /*9f40*/  @!P1 LDG.E R89, desc[UR36][R122.64] ;  /* 0x000000247a599981 */ /* 0x000362000c1e1900 */
[----:B--2---:R-:W-:Y:S01]  /*9f50*/  @!P1 IMAD R14, R62, R15, RZ ;  /* 0x0000000f3e0e9224 */ /* 0x004fe200078e02ff */
[----:B0-----:R-:W-:-:S03]  /*9f60*/  @!P1 LOP3.LUT R15, R119, 0x3, RZ, 0xc0, !PT ;  /* 0x00000003770f9812 */ /* 0x001fc600078ec0ff */
[----:B------:R-:W-:Y:S02]  /*9f70*/  @!P1 IMAD R119, R14, 0x20, R11 ;  /* 0x000000200e779824 */ /* 0x000fe400078e020b */
[----:B------:R-:W-:Y:S02]  /*9f80*/  @!P1 IMAD R15, R54, UR6, R15 ;  /* 0x00000006360f9c24 */ /* 0x000fe4000f8e020f */
[----:B------:R-:W-:-:S05]  /*9f90*/  @!P1 IMAD.SHL.U32 R119, R119, 0x4, RZ ;  /* 0x0000000477779824 */ /* 0x000fca00078e00ff */
        /* <DEDUP_REMOVED lines=8> */
[----:B------:R-:W-:Y:S02]  /*a020*/  IADD3 R11, PT, PT, R11, R54, RZ ;  /* 0x000000360b0b7210 */ /* 0x000fe40007ffe0ff */
        /* <DEDUP_REMOVED lines=19> */
[----:B------:R-:W-:-:S03]  /*a160*/  @!P1 IMAD R15, R54, UR6, R15 ;  /* 0x00000006360f9c24 */ /* 0x000fc6000f8e020f */
[----:B------:R-:W-:-:S04]  /*a170*/  @!P1 SHF.L.U32 R119, R119, 0x2, RZ ;  /* 0x0000000277779819 */ /* 0x000fc800000006ff */
        /* <DEDUP_REMOVED lines=26> */
[----:B0-----:R-:W-:-:S04]  /*a320*/  @!P1 LOP3.LUT R15, R119, 0x3, RZ, 0xc0, !PT ;  /* 0x00000003770f9812 */ /* 0x001fc800078ec0ff */
[----:B------:R-:W-:Y:S01]  /*a330*/  @!P1 LEA R119, R14, R11, 0x5 ;  /* 0x0000000b0e779211 */ /* 0x000fe200078e28ff */
[----:B------:R-:W-:-:S04]  /*a340*/  @!P1 IMAD R15, R54, UR6, R15 ;  /* 0x00000006360f9c24 */ /* 0x000fc8000f8e020f */
        /* <DEDUP_REMOVED lines=64> */
[----:B------:R-:W0:Y:S02]  /*a750*/  @!P1 LDC.64 R14, c[0x0][0x3b8] ;  /* 0x0000ee00ff0e9b82 */ /* 0x000e240000000a00 */
[----:B0-----:R-:W-:-:S04]  /*a760*/  @!P1 LEA R14, P3, R119, R14, 0x2 ;  /* 0x0000000e770e9211 */ /* 0x001fc800078610ff */
[----:B------:R-:W-:-:S05]  /*a770*/  @!P1 LEA.HI.X R15, R119, R15, R124, 0x2, P3 ;  /* 0x0000000f770f9211 */ /* 0x000fca00018f147c */
[----:B------:R1:W5:Y:S01]  /*a780*/  @!P1 LDG.E R96, desc[UR36][R14.64] ;  /* 0x000000240e609981 */ /* 0x000362000c1e1900 */
[----:B------:R-:W-:Y:S05]  /*a790*/  @P1 BRA `(.L_x_1303) ;  /* 0x0000000000701947 */ /* 0x000fea0003800000 */
[----:B-1----:R-:W2:Y:S04]  /*a7a0*/  LDG.E R123, desc[UR36][R12.64] ;  /* 0x000000240c7b7981 */ /* 0x002ea8000c1e1900 */
[----:B------:R-:W3:Y:S01]  /*a7b0*/  LDG.E R99, desc[UR36][R12.64] ;  /* 0x000000240c637981 */ /* 0x000ee2000c1e1900 */
[----:B------:R-:W-:Y:S01]  /*a7c0*/  IMAD.IADD R15, R11, 0x1, R54 ;  /* 0x000000010b0f7824 */ /* 0x000fe200078e0236 */
[----:B------:R-:W0:Y:S04]  /*a7d0*/  S2R R122, SR_TID.X ;  /* 0x00000000007a7919 */ /* 0x000e280000002100 */
[----:B------:R-:W-:Y:S01]  /*a7e0*/  IADD3 R11, PT, PT, R15, R54, RZ ;  /* 0x000000360f0b7210 */ /* 0x000fe20007ffe0ff */
[----:B------:R-:W1:Y:S02]  /*a7f0*/  S2R R119, SR_TID.X ;  /* 0x0000000000777919 */ /* 0x000e640000002100 */
[----:B-1----:R-:W-:-:S05]  /*a800*/  LOP3.LUT R119, R119, 0x3, RZ, 0xc0, !PT ;  /* 0x0000000377777812 */ /* 0x002fca00078ec0ff */
[----:B------:R-:W-:Y:S02]  /*a810*/  IMAD R119, R54, UR6, R119 ;  /* 0x0000000636777c24 */ /* 0x000fe4000f8e0277 */
[C---:B--2---:R-:W-:Y:S02]  /*a820*/  IMAD R14, R62.reuse, R123, RZ ;  /* 0x0000007b3e0e7224 */ /* 0x044fe400078e02ff */
[----:B---3--:R-:W-:Y:S02]  /*a830*/  IMAD R98, R62, R99, RZ ;  /* 0x000000633e627224 */ /* 0x008fe400078e02ff */
[----:B------:R-:W-:Y:S02]  /*a840*/  IMAD R14, R14, 0x20, R11 ;  /* 0x000000200e0e7824 */ /* 0x000fe400078e020b */
[----:B------:R-:W-:Y:S01]  /*a850*/  IMAD R11, R98, 0x20, R15 ;  /* 0x00000020620b7824 */ /* 0x000fe200078e020f */
[----:B0-----:R-:W-:Y:S01]  /*a860*/  LOP3.LUT R15, R122, 0x3, RZ, 0xc0, !PT ;  /* 0x000000037a0f7812 */ /* 0x001fe200078ec0ff */
[----:B------:R-:W-:-:S02]  /*a870*/  IMAD.SHL.U32 R12, R14, 0x4, RZ ;  /* 0x000000040e0c7824 */ /* 0x000fc400078e00ff */
[----:B------:R-:W-:Y:S02]  /*a880*/  IMAD.SHL.U32 R11, R11, 0x4, RZ ;  /* 0x000000040b0b7824 */ /* 0x000fe400078e00ff */
[----:B------:R-:W-:Y:S01]  /*a890*/  IMAD R98, R54, UR6, R15 ;  /* 0x0000000636627c24 */ /* 0x000fe2000f8e020f */
[----:B------:R-:W-:-:S04]  /*a8a0*/  SHF.R.S32.HI R13, RZ, 0x1f, R12 ;  /* 0x0000001fff0d7819 */ /* 0x000fc8000001140c */
[C---:B------:R-:W-:Y:S02]  /*a8b0*/  IADD3 R15, P3, PT, R98.reuse, R12, RZ ;  /* 0x0000000c620f7210 */ /* 0x040fe40007f7e0ff */
[----:B------:R-:W-:Y:S02]  /*a8c0*/  SHF.R.S32.HI R12, RZ, 0x1f, R11 ;  /* 0x0000001fff0c7819 */ /* 0x000fe4000001140b */
[C---:B------:R-:W-:Y:S02]  /*a8d0*/  IADD3 R11, P1, PT, R119.reuse, R11, RZ ;  /* 0x0000000b770b7210 */ /* 0x040fe40007f3e0ff */
[----:B------:R-:W-:Y:S02]  /*a8e0*/  LEA.HI.X.SX32 R98, R98, R13, 0x1, P3 ;  /* 0x0000000d62627211 */ /* 0x000fe400018f0eff */
[----:B------:R-:W-:Y:S02]  /*a8f0*/  LEA.HI.X.SX32 R122, R119, R12, 0x1, P1 ;  /* 0x0000000c777a7211 */ /* 0x000fe400008f0eff */
[----:B------:R-:W-:-:S04]  /*a900*/  LEA R14, P1, R15, UR14, 0x2 ;  /* 0x0000000e0f0e7c11 */ /* 0x000fc8000f8210ff */
[----:B------:R-:W-:Y:S02]  /*a910*/  LEA.HI.X R15, R15, UR15, R98, 0x2, P1 ;  /* 0x0000000f0f0f7c11 */ /* 0x000fe400088f1462 */
[----:B------:R-:W-:-:S03]  /*a920*/  LEA R12, P1, R11, UR14, 0x2 ;  /* 0x0000000e0b0c7c11 */ /* 0x000fc6000f8210ff */
[----:B------:R0:W5:Y:S01]  /*a930*/  LDG.E R98, desc[UR36][R14.64] ;  /* 0x000000240e627981 */ /* 0x000162000c1e1900 */
[----:B------:R-:W-:-:S05]  /*a940*/  LEA.HI.X R13, R11, UR15, R122, 0x2, P1 ;  /* 0x0000000f0b0d7c11 */ /* 0x000fca00088f147a */
[----:B------:R0:W5:Y:S04]  /*a950*/  LDG.E R99, desc[UR36][R12.64] ;  /* 0x000000240c637981 */ /* 0x000168000c1e1900 */
.L_x_1303:
[----:B------:R-:W-:Y:S05]  /*a960*/  BSYNC.RECONVERGENT B0 ;  /* 0x0000000000007941 */ /* 0x000fea0003800200 */
.L_x_1259:
[----:B0----5:R-:W-:Y:S01]  /*a970*/  FMUL.FTZ R12, R116, R69 ;  /* 0x00000045740c7220 */ /* 0x021fe20000410000 */
[----:B------:R-:W0:Y:S01]  /*a980*/  S2R R13, SR_TID.X ;  /* 0x00000000000d7919 */ /* 0x000e220000002100 */
[----:B------:R-:W-:Y:S02]  /*a990*/  UMOV UR5, 0xffffffff ;  /* 0xffffffff00057882 */ /* 0x000fe40000000000 */
[----:B------:R-:W-:-:S04]  /*a9a0*/  FFMA.FTZ R12, R117, R68, R12 ;  /* 0x00000044750c7223 */ /* 0x000fc8000001000c */
[----:B------:R-:W-:-:S04]  /*a9b0*/  FFMA.FTZ R11, R115, R70, R12 ;  /* 0x00000046730b7223 */ /* 0x000fc8000001000c */
[----:B------:R-:W-:-:S04]  /*a9c0*/  FFMA.FTZ R12, R114, R71, R11 ;  /* 0x00000047720c7223 */ /* 0x000fc8000001000b */
[----:B------:R-:W-:-:S04]  /*a9d0*/  FFMA.FTZ R11, R113, R72, R12 ;  /* 0x00000048710b7223 */ /* 0x000fc8000001000c */
[----:B------:R-:W-:-:S04]  /*a9e0*/  FFMA.FTZ R12, R112, R73, R11 ;  /* 0x00000049700c7223 */ /* 0x000fc8000001000b */
[----:B------:R-:W-:-:S04]  /*a9f0*/  FFMA.FTZ R11, R111, R74, R12 ;  /* 0x0000004a6f0b7223 */ /* 0x000fc8000001000c */
[----:B------:R-:W-:-:S04]  /*aa00*/  FFMA.FTZ R12, R110, R75, R11 ;  /* 0x0000004b6e0c7223 */ /* 0x000fc8000001000b */
[----:B------:R-:W-:Y:S01]  /*aa10*/  FFMA.FTZ R11, R109, R76, R12 ;  /* 0x0000004c6d0b7223 */ /* 0x000fe2000001000c */
[----:B0-----:R-:W-:-:S03]  /*aa20*/  LOP3.LUT P1, RZ, R13, 0x3, RZ, 0xc0, !PT ;  /* 0x000000030dff7812 */ /* 0x001fc6000782c0ff */
[----:B------:R-:W-:-:S04]  /*aa30*/  FFMA.FTZ R12, R108, R77, R11 ;  /* 0x0000004d6c0c7223 */ /* 0x000fc8000001000b */
        /* <DEDUP_REMOVED lines=22> */
[----:B------:R-:W-:Y:S06]  /*aba0*/  BRA.DIV UR5, `(.L_x_1360) ;  /* 0x0000005205987947 */ /* 0x000fec000b800000 */
[----:B-1234-:R-:W0:Y:S02]  /*abb0*/  SHFL.BFLY PT, R14, R13, 0x2, 0x1f ;  /* 0x0c401f000d0e7f89 */ /* 0x01ee2400000e0000 */
[----:B0-----:R-:W-:-:S05]  /*abc0*/  FADD.FTZ R13, R13, R14 ;  /* 0x0000000e0d0d7221 */ /* 0x001fca0000010000 */
[----:B------:R0:W1:Y:S02]  /*abd0*/  SHFL.BFLY PT, R14, R13, 0x1, 0x1f ;  /* 0x0c201f000d0e7f89 */ /* 0x00006400000e0000 */
.L_x_1438:
[----:B------:R-:W-:Y:S01]  /*abe0*/  ISETP.GE.OR P1, PT, R67, UR42, P1 ;  /* 0x0000002a43007c0c */ /* 0x000fe20008f26670 */
        /* <DEDUP_REMOVED lines=10> */
[----:B0-----:R-:W0:Y:S02]  /*ac90*/  @P3 LDC.64 R12, c[0x0][0x438] ;  /* 0x00010e00ff0c3b82 */ /* 0x001e240000000a00 */
[----:B0-----:R-:W-:-:S04]  /*aca0*/  @P3 IMAD.WIDE R12, R63, 0x4, R12 ;  /* 0x000000043f0c3825 */ /* 0x001fc800078e020c */
[----:B-1----:R-:W-:Y:S02]  /*acb0*/  @P1 IMAD.WIDE.U32 R14, R119, 0x4, R14 ;  /* 0x00000004770e1825 */ /* 0x002fe400078e000e */
[----:B------:R-:W2:Y:S04]  /*acc0*/  @P3 LDG.E R12, desc[UR36][R12.64] ;  /* 0x000000240c0c3981 */ /* 0x000ea8000c1e1900 */
[----:B------:R-:W3:Y:S01]  /*acd0*/  @P1 LDG.E R14, desc[UR36][R14.64] ;  /* 0x000000240e0e1981 */ /* 0x000ee2000c1e1900 */
[----:B------:R-:W-:-:S04]  /*ace0*/  @P1 ISETP.GE.AND P4, PT, R67, R66, PT ;  /* 0x000000424300120c */ /* 0x000fc80003f86270 */
[----:B------:R-:W-:-:S04]  /*acf0*/  @P1 SEL R67, RZ, UR38, P4 ;  /* 0x00000026ff431c07 */ /* 0x000fc8000a000000 */
[----:B------:R-:W-:-:S04]  /*ad00*/  @P1 IADD3 R67, PT, PT, R64, -UR43, R67 ;  /* 0x8000002b40431c10 */ /* 0x000fc8000fffe043 */
[----:B------:R-:W-:Y:S01]  /*ad10*/  @P1 I2FP.F32.S32 R122, R67 ;  /* 0x00000043007a1245 */ /* 0x000fe20000201400 */
[----:B--2---:R-:W-:-:S04]  /*ad20*/  @P3 FADD.FTZ R11, R11, R12 ;  /* 0x0000000c0b0b3221 */ /* 0x004fc80000010000 */
[----:B---3--:R-:W-:-:S05]  /*ad30*/  @P1 FFMA.FTZ R11, R122, R14, R11 ;  /* 0x0000000e7a0b1223 */ /* 0x008fca000001000b */
[----:B------:R1:W-:Y:S01]  /*ad40*/  STS [R61], R11 ;  /* 0x0000000b3d007388 */ /* 0x0003e20000000800 */
[----:B------:R-:W-:-:S07]  /*ad50*/  @!P2 FMNMX.FTZ R118, R118, R11, !PT ;  /* 0x0000000b7676a209 */ /* 0x000fce0007810000 */
.L_x_1362:
[----:B------:R-:W-:Y:S05]  /*ad60*/  BSYNC.RECONVERGENT B0 ;  /* 0x0000000000007941 */ /* 0x000fea0003800200 */
.L_x_1361:
[C---:B-1----:R-:W-:Y:S01]  /*ad70*/  IADD3 R11, PT, PT, R64.reuse, 0xf, RZ ;  /* 0x0000000f400b7810 */ /* 0x042fe20007ffe0ff */
[----:B------:R-:W-:Y:S01]  /*ad80*/  VIADD R64, R64, 0x10 ;  /* 0x0000001040407836 */ /* 0x000fe20000000000 */
[----:B------:R-:W-:Y:S01]  /*ad90*/  IADD3 R58, P2, PT, R58, 0x10, RZ ;  /* 0x000000103a3a7810 */ /* 0x000fe20007f5e0ff */
[----:B------:R-:W-:Y:S01]  /*ada0*/  VIADD R61, R61, 0x40 ;  /* 0x000000403d3d7836 */ /* 0x000fe20000000000 */
[----:B------:R-:W-:Y:S01]  /*adb0*/  ISETP.GE.AND P1, PT, R11, R60, PT ;  /* 0x0000003c0b00720c */ /* 0x000fe20003f26270 */
[----:B------:R-:W-:Y:S02]  /*adc0*/  VIADD R63, R63, 0x10 ;  /* 0x000000103f3f7836 */ /* 0x000fe40000000000 */
[----:B------:R-:W-:-:S10]  /*add0*/  IMAD.X R59, RZ, RZ, R59, P2 ;  /* 0x000000ffff3b7224 */ /* 0x000fd400010e063b */
[----:B------:R-:W-:Y:S05]  /*ade0*/  @!P1 BRA `(.L_x_1363) ;  /* 0xffffff7800f89947 */ /* 0x000fea000383ffff */
.L_x_1258:
[----:B0--3--:R-:W-:Y:S05]  /*adf0*/  BSYNC B1 ;  /* 0x0000000000017941 */ /* 0x009fea0003800000 */
.L_x_1257:
[----:B------:R-:W-:-:S03]  /*ae00*/  UMOV UR5, 0xffffffff ;  /* 0xffffffff00057882 */ /* 0x000fc60000000000 */
[----:B------:R-:W-:Y:S05]  /*ae10*/  BRA.DIV UR5, `(.L_x_1364) ;  /* 0x00000052053c7947 */ /* 0x000fea000b800000 */
[----:B------:R-:W0:Y:S02]  /*ae20*/  SHFL.BFLY PT, R14, R118, 0x10, 0x1f ;  /* 0x0e001f00760e7f89 */ /* 0x000e2400000e0000 */
[----:B0-----:R-:W-:-:S05]  /*ae30*/  FMNMX.FTZ R13, R14, R118, !PT ;  /* 0x000000760e0d7209 */ /* 0x001fca0007810000 */
[----:B------:R-:W0:Y:S02]  /*ae40*/  SHFL.BFLY PT, R14, R13, 0x8, 0x1f ;  /* 0x0d001f000d0e7f89 */ /* 0x000e2400000e0000 */
[----:B0-----:R-:W-:-:S05]  /*ae50*/  FMNMX.FTZ R0, R13, R14, !PT ;  /* 0x0000000e0d007209 */ /* 0x001fca0007810000 */
[----:B------:R0:W1:Y:S02]  /*ae60*/  SHFL.BFLY PT, R14, R0, 0x4, 0x1f ;  /* 0x0c801f00000e7f89 */ /* 0x00006400000e0000 */
.L_x_1443:
[----:B------:R-:W2:Y:S01]  /*ae70*/  S2R R3, SR_TID.X ;  /* 0x0000000000037919 */ /* 0x000ea20000002100 */
[----:B------:R-:W-:Y:S01]  /*ae80*/  MOV R17, 0x400 ;  /* 0x0000040000117802 */ /* 0x000fe20000000f00 */
[----:B------:R-:W-:Y:S05]  /*ae90*/  WARPSYNC.ALL ;  /* 0x0000000000007948 */ /* 0x000fea0003800000 */
[----:B------:R-:W3:Y:S01]  /*aea0*/  S2R R18, SR_CgaCtaId ;  /* 0x0000000000127919 */ /* 0x000ee20000008800 */
[----:B-1----:R-:W-:Y:S02]  /*aeb0*/  FMNMX.FTZ R7, R0, R14, !PT ;  /* 0x0000000e00077209 */ /* 0x002fe40007810000 */
[----:B--2---:R-:W-:-:S02]  /*aec0*/  LOP3.LUT P0, R6, R3, 0x1f, RZ, 0xc0, !PT ;  /* 0x0000001f03067812 */ /* 0x004fc4000780c0ff */
[----:B---3--:R-:W-:-:S11]  /*aed0*/  LEA R5, R18, R17, 0x18 ;  /* 0x0000001112057211 */ /* 0x008fd600078ec0ff */
[----:B0-----:R-:W-:-:S05]  /*aee0*/  @!P0 LEA.HI R0, R3, R5, RZ, 0x1d ;  /* 0x0000000503008211 */ /* 0x001fca00078fe8ff */
[----:B------:R0:W-:Y:S01]  /*aef0*/  @!P0 STS [R0], R7 ;  /* 0x0000000700008388 */ /* 0x0001e20000000800 */
[----:B------:R-:W-:Y:S01]  /*af00*/  BAR.SYNC.DEFER_BLOCKING 0x0 ;  /* 0x0000000000007b1d */ /* 0x000fe20000010000 */
[C---:B------:R-:W-:Y:S01]  /*af10*/  ISETP.GT.U32.AND P0, PT, R6.reuse, 0x1, PT ;  /* 0x000000010600780c */ /* 0x040fe20003f04070 */
[----:B------:R-:W-:Y:S01]  /*af20*/  IMAD.MOV.U32 R10, RZ, RZ, -0x800001 ;  /* 0xff7fffffff0a7424 */ /* 0x000fe200078e00ff */
[----:B0-----:R-:W-:Y:S01]  /*af30*/  LEA R7, R6, R5, 0x2 ;  /* 0x0000000506077211 */ /* 0x001fe200078e10ff */
[----:B------:R-:W-:-:S04]  /*af40*/  VIADD R4, R3, UR45 ;  /* 0x0000002d03047c36 */ /* 0x000fc80008000000 */
[----:B------:R-:W0:Y:S01]  /*af50*/  S2UR UR9, SR_CTAID.Y ;  /* 0x00000000000979c3 */ /* 0x000e220000002600 */
[----:B------:R-:W-:Y:S01]  /*af60*/  BSSY.RECONVERGENT B0, `(.L_x_1365) ;  /* 0x0000153000007945 */ /* 0x000fe20003800200 */
[----:B------:R-:W-:-:S04]  /*af70*/  IMAD.SHL.U32 R0, R3, 0x4, RZ ;  /* 0x0000000403007824 */ /* 0x000fc800078e00ff */
[----:B------:R-:W1:Y:S01]  /*af80*/  @!P0 LDS R10, [R7] ;  /* 0x00000000070a8984 */ /* 0x000e620000000800 */
[----:B------:R-:W-:Y:S01]  /*af90*/  ISETP.GE.AND P0, PT, R4, UR43, PT ;  /* 0x0000002b04007c0c */ /* 0x000fe2000bf06270 */
[----:B0-----:R-:W-:-:S05]  /*afa0*/  IMAD R13, R54, UR9, RZ ;  /* 0x00000009360d7c24 */ /* 0x001fca000f8e02ff */
[----:B------:R-:W-:Y:S01]  /*afb0*/  SHF.R.S32.HI R12, RZ, 0x1f, R13 ;  /* 0x0000001fff0c7819 */ /* 0x000fe2000001140d */
[----:B-1----:R-:W0:Y:S02]  /*afc0*/  SHFL.BFLY PT, R9, R10, 0x1, 0x1f ;  /* 0x0c201f000a097f89 */ /* 0x002e2400000e0000 */
[----:B0-----:R-:W-:Y:S01]  /*afd0*/  FMNMX.FTZ R8, R9, R10, !PT ;  /* 0x0000000a09087209 */ /* 0x001fe20007810000 */
[----:B------:R-:W-:-:S05]  /*afe0*/  IMAD.MOV.U32 R9, RZ, RZ, RZ ;  /* 0x000000ffff097224 */ /* 0x000fca00078e00ff */
[----:B------:R-:W0:Y:S01]  /*aff0*/  SHFL.IDX PT, R8, R8, RZ, 0x1f ;  /* 0x00001fff08087589 */ /* 0x000e2200000e0000 */
[----:B------:R-:W-:Y:S05]  /*b000*/  @P0 BRA `(.L_x_1366) ;  /* 0x0000001400200947 */ /* 0x000fea0003800000 */
[----:B------:R-:W1:Y:S02]  /*b010*/  LDC.64 R10, c[0x0][0x420] ;  /* 0x00010800ff0a7b82 */ /* 0x000e640000000a00 */
[----:B-1----:R-:W-:-:S04]  /*b020*/  ISETP.NE.U32.AND P0, PT, R10, RZ, PT ;  /* 0x000000ff0a00720c */ /* 0x002fc80003f05070 */
[----:B------:R-:W-:-:S13]  /*b030*/  ISETP.NE.AND.EX P0, PT, R11, RZ, PT, P0 ;  /* 0x000000ff0b00720c */ /* 0x000fda0003f05300 */
[----:B------:R-:W-:Y:S05]  /*b040*/  @P0 BRA `(.L_x_1367) ;  /* 0x0000000c00940947 */ /* 0x000fea0003800000 */
[----:B------:R-:W-:Y:S01]  /*b050*/  HFMA2 R9, -RZ, RZ, 0, 3.814697265625e-06 ;  /* 0x00000040ff097431 */ /* 0x000fe200000001ff */
[----:B------:R-:W-:Y:S01]  /*b060*/  LOP3.LUT R10, RZ, R3, RZ, 0x33, !PT ;  /* 0x00000003ff0a7212 */ /* 0x000fe200078e33ff */
[----:B------:R-:W-:Y:S01]  /*b070*/  BSSY.RECONVERGENT B1, `(.L_x_1368) ;  /* 0x000001c000017945 */ /* 0x000fe20003800200 */
[----:B------:R-:W-:Y:S02]  /*b080*/  IMAD.MOV.U32 R11, RZ, RZ, R4 ;  /* 0x000000ffff0b7224 */ /* 0x000fe400078e0004 */
[----:B------:R-:W-:-:S04]  /*b090*/  VIADDMNMX R9, R4, R9, UR43, !PT ;  /* 0x0000002b04097e46 */ /* 0x000fc8000f800109 */
[----:B------:R-:W-:-:S04]  /*b0a0*/  IADD3 R10, PT, PT, R9, -UR45, R10 ;  /* 0x8000002d090a7c10 */ /* 0x000fc8000fffe00a */
[C---:B------:R-:W-:Y:S02]  /*b0b0*/  LOP3.LUT R9, R10.reuse, 0xc0, RZ, 0xc0, !PT ;  /* 0x000000c00a097812 */ /* 0x040fe400078ec0ff */
[----:B------:R-:W-:Y:S02]  /*b0c0*/  ISETP.GE.U32.AND P1, PT, R10, 0xc0, PT ;  /* 0x000000c00a00780c */ /* 0x000fe40003f26070 */
[----:B------:R-:W-:Y:S01]  /*b0d0*/  ISETP.NE.AND P0, PT, R9, 0xc0, PT ;  /* 0x000000c00900780c */ /* 0x000fe20003f05270 */
[----:B------:R-:W-:-:S12]  /*b0e0*/  IMAD.MOV.U32 R9, RZ, RZ, RZ ;  /* 0x000000ffff097224 */ /* 0x000fd800078e00ff */
[----:B------:R-:W-:Y:S05]  /*b0f0*/  @!P0 BRA `(.L_x_1369) ;  /* 0x00000000004c8947 */ /* 0x000fea0003800000 */
[----:B------:R-:W-:Y:S01]  /*b100*/  VIADD R11, R17, 0x410 ;  /* 0x00000410110b7836 */ /* 0x000fe20000000000 */
[----:B------:R-:W-:-:S04]  /*b110*/  LEA.HI R9, R10, 0x1, RZ, 0x1a ;  /* 0x000000010a097811 */ /* 0x000fc800078fd0ff */
[----:B------:R-:W-:Y:S02]  /*b120*/  LEA R15, R18, R11, 0x18 ;  /* 0x0000000b120f7211 */ /* 0x000fe400078ec0ff */
[----:B------:R-:W-:Y:S01]  /*b130*/  LOP3.LUT R10, R9, 0x3, RZ, 0xc0, !PT ;  /* 0x00000003090a7812 */ /* 0x000fe200078ec0ff */
[----:B------:R-:W-:Y:S01]  /*b140*/  IMAD.MOV.U32 R9, RZ, RZ, RZ ;  /* 0x000000ffff097224 */ /* 0x000fe200078e00ff */
[----:B------:R-:W-:Y:S01]  /*b150*/  MOV R11, R4 ;  /* 0x00000004000b7202 */ /* 0x000fe20000000f00 */
[----:B------:R-:W-:Y:S02]  /*b160*/  IMAD.IADD R14, R0, 0x1, R15 ;  /* 0x00000001000e7824 */ /* 0x000fe400078e020f */
[----:B------:R-:W-:-:S07]  /*b170*/  IMAD.MOV R10, RZ, RZ, -R10 ;  /* 0x000000ffff0a7224 */ /* 0x000fce00078e0a0a */
.L_x_1370:
[----:B------:R-:W0:Y:S01]  /*b180*/  LDS R15, [R14] ;  /* 0x000000000e0f7984 */ /* 0x000e220000000800 */
[----:B------:R-:W-:Y:S02]  /*b190*/  VIADD R10, R10, 0x1 ;  /* 0x000000010a0a7836 */ /* 0x000fe40000000000 */
[----:B------:R-:W-:-:S03]  /*b1a0*/  VIADD R11, R11, 0x40 ;  /* 0x000000400b0b7836 */ /* 0x000fc60000000000 */
[----:B------:R-:W-:Y:S01]  /*b1b0*/  ISETP.NE.AND P0, PT, R10, RZ, PT ;  /* 0x000000ff0a00720c */ /* 0x000fe20003f05270 */
[----:B0-----:R-:W-:-:S04]  /*b1c0*/  FADD.FTZ R15, -R8, R15 ;  /* 0x0000000f080f7221 */ /* 0x001fc80000010100 */
[----:B------:R-:W-:-:S06]  /*b1d0*/  FMUL.FTZ R15, R15, 1.4426950216293334961 ;  /* 0x3fb8aa3b0f0f7820 */ /* 0x000fcc0000410000 */
[----:B------:R-:W0:Y:S02]  /*b1e0*/  MUFU.EX2 R15, R15 ;  /* 0x0000000f000f7308 */ /* 0x000e240000000800 */
[----:B0-----:R0:W-:Y:S01]  /*b1f0*/  STS [R14], R15 ;  /* 0x0000000f0e007388 */ /* 0x0011e20000000800 */
[----:B------:R-:W-:Y:S01]  /*b200*/  FADD.FTZ R9, R15, R9 ;  /* 0x000000090f097221 */ /* 0x000fe20000010000 */
[----:B0-----:R-:W-:Y:S01]  /*b210*/  IADD3 R14, PT, PT, R14, 0x100, RZ ;  /* 0x000001000e0e7810 */ /* 0x001fe20007ffe0ff */
[----:B------:R-:W-:Y:S06]  /*b220*/  @P0 BRA `(.L_x_1370) ;  /* 0xfffffffc00d40947 */ /* 0x000fec000383ffff */
.L_x_1369:
[----:B------:R-:W-:Y:S05]  /*b230*/  BSYNC.RECONVERGENT B1 ;  /* 0x0000000000017941 */ /* 0x000fea0003800200 */
.L_x_1368:
        /* <DEDUP_REMOVED lines=11> */
[----:B------:R-:W-:Y:S01]  /*b2f0*/  IMAD.U32 R14, RZ, RZ, UR43 ;  /* 0x0000002bff0e7e24 */ /* 0x000fe2000f8e00ff */
[----:B------:R-:W-:-:S03]  /*b300*/  PLOP3.LUT P0, PT, PT, PT, PT, 0x8, 0x80 ;  /* 0x000000000080781c */ /* 0x000fc60003f0e170 */
[----:B------:R-:W-:-:S10]  /*b310*/  VIADD R14, R14, 0xfffffd00 ;  /* 0xfffffd000e0e7836 */ /* 0x000fd40000000000 */
.L_x_1373:
[----:B------:R-:W0:Y:S01]  /*b320*/  LDS R15, [R10+-0x200] ;  /* 0xfffe00000a0f7984 */ /* 0x000e220000000800 */
[----:B------:R-:W-:-:S03]  /*b330*/  VIADD R11, R11, 0x400 ;  /* 0x000004000b0b7836 */ /* 0x000fc60000000000 */
[----:B------:R-:W1:Y:S02]  /*b340*/  LDS R17, [R10+-0x100] ;  /* 0xffff00000a117984 */ /* 0x000e640000000800 */
[----:B------:R-:W-:Y:S02]  /*b350*/  ISETP.GE.AND P1, PT, R11, R14, PT ;  /* 0x0000000e0b00720c */ /* 0x000fe40003f26270 */
[----:B------:R-:W2:Y:S04]  /*b360*/  LDS R19, [R10] ;  /* 0x000000000a137984 */ /* 0x000ea80000000800 */
[----:B------:R-:W3:Y:S04]  /*b370*/  LDS R21, [R10+0x100] ;  /* 0x000100000a157984 */ /* 0x000ee80000000800 */
[----:B------:R-:W5:Y:S04]  /*b380*/  LDS R23, [R10+0x200] ;  /* 0x000200000a177984 */ /* 0x000f680000000800 */
[----:B------:R-:W5:Y:S04]  /*b390*/  LDS R25, [R10+0x300] ;  /* 0x000300000a197984 */ /* 0x000f680000000800 */
[----:B------:R-:W5:Y:S04]  /*b3a0*/  LDS R27, [R10+0x400] ;  /* 0x000400000a1b7984 */ /* 0x000f680000000800 */
[----:B------:R-:W5:Y:S04]  /*b3b0*/  LDS R29, [R10+0x500] ;  /* 0x000500000a1d7984 */ /* 0x000f680000000800 */
[----:B------:R-:W5:Y:S04]  /*b3c0*/  LDS R31, [R10+0x600] ;  /* 0x000600000a1f7984 */ /* 0x000f680000000800 */
[----:B----4-:R-:W4:Y:S04]  /*b3d0*/  LDS R33, [R10+0x700] ;  /* 0x000700000a217984 */ /* 0x010f280000000800 */
        /* <DEDUP_REMOVED lines=14> */
[C---:B-----5:R-:W-:Y:S01]  /*b4c0*/  FADD.FTZ R23, -R8.reuse, R23 ;  /* 0x0000001708177221 */ /* 0x060fe20000010100 */
[----:B------:R-:W-:Y:S01]  /*b4d0*/  FMUL.FTZ R21, R21, 1.4426950216293334961 ;  /* 0x3fb8aa3b15157820 */ /* 0x000fe20000410000 */
[C---:B------:R-:W-:Y:S01]  /*b4e0*/  FADD.FTZ R25, -R8.reuse, R25 ;  /* 0x0000001908197221 */ /* 0x040fe20000010100 */
[----:B------:R-:W5:Y:S01]  /*b4f0*/  MUFU.EX2 R19, R19 ;  /* 0x0000001300137308 */ /* 0x000f620000000800 */
[----:B------:R-:W1:Y:S01]  /*b500*/  LDS R45, [R10+0xd00] ;  /* 0x000d00000a2d7984 */ /* 0x000e620000000800 */
        /* <DEDUP_REMOVED lines=12> */
[----:B-----5:R-:W-:Y:S01]  /*b5d0*/  FADD.FTZ R9, R9, R19 ;  /* 0x0000001309097221 */ /* 0x020fe20000010000 */
[C---:B----4-:R-:W-:Y:S01]  /*b5e0*/  FADD.FTZ R33, -R8.reuse, R33 ;  /* 0x0000002108217221 */ /* 0x050fe20000010100 */
[----:B------:R-:W4:Y:S01]  /*b5f0*/  MUFU.EX2 R27, R27 ;  /* 0x0000001b001b7308 */ /* 0x000f220000000800 */
[----:B------:R-:W-:Y:S01]  /*b600*/  FMUL.FTZ R31, R31, 1.4426950216293334961 ;  /* 0x3fb8aa3b1f1f7820 */ /* 0x000fe20000410000 */
[----:B------:R-:W-:Y:S01]  /*b610*/  FADD.FTZ R9, R9, R21 ;  /* 0x0000001509097221 */ /* 0x000fe20000010000 */
[C---:B------:R-:W-:Y:S01]  /*b620*/  FADD.FTZ R35, -R8.reuse, R35 ;  /* 0x0000002308237221 */ /* 0x040fe20000010100 */
[----:B------:R-:W5:Y:S01]  /*b630*/  MUFU.EX2 R29, R29 ;  /* 0x0000001d001d7308 */ /* 0x000f620000000800 */
        /* <DEDUP_REMOVED lines=13> */
[----:B-----5:R-:W-:Y:S01]  /*b710*/  FADD.FTZ R9, R9, R29 ;  /* 0x0000001d09097221 */ /* 0x020fe20000010000 */
        /* <DEDUP_REMOVED lines=36> */
.L_x_1372:
[----:B------:R-:W-:Y:S05]  /*b960*/  BSYNC.RECONVERGENT B1 ;  /* 0x0000000000017941 */ /* 0x000fea0003800200 */
.L_x_1371:
        /* <DEDUP_REMOVED lines=9> */
[----:B------:R-:W3:Y:S04]  /*ba00*/  LDS R21, [R10+0x100] ;  /* 0x000100000a157984 */ /* 0x000ee80000000800 */
[----:B------:R-:W5:Y:S04]  /*ba10*/  LDS R23, [R10+0x200] ;  /* 0x000200000a177984 */ /* 0x000f680000000800 */
[----:B------:R-:W4:Y:S04]  /*ba20*/  LDS R25, [R10+0x300] ;  /* 0x000300000a197984 */ /* 0x000f280000000800 */
[----:B------:R-:W4:Y:S04]  /*ba30*/  LDS R27, [R10+0x400] ;  /* 0x000400000a1b7984 */ /* 0x000f280000000800 */
[----:B------:R-:W4:Y:S01]  /*ba40*/  LDS R29, [R10+0x500] ;  /* 0x000500000a1d7984 */ /* 0x000f220000000800 */
        /* <DEDUP_REMOVED lines=9> */
[C---:B-----5:R-:W-:Y:S01]  /*bae0*/  FADD.FTZ R23, -R8.reuse, R23 ;  /* 0x0000001708177221 */ /* 0x060fe20000010100 */
        /* <DEDUP_REMOVED lines=31> */
.L_x_1375:
[----:B------:R-:W-:Y:S05]  /*bce0*/  BSYNC.RECONVERGENT B1 ;  /* 0x0000000000017941 */ /* 0x000fea0003800200 */
.L_x_1374:
[----:B------:R-:W-:-:S13]  /*bcf0*/  ISETP.LT.OR P0, PT, R11, UR43, P0 ;  /* 0x0000002b0b007c0c */ /* 0x000fda0008701670 */
        /* <DEDUP_REMOVED lines=26> */
.L_x_1367:
[----:B------:R-:W-:Y:S01]  /*bea0*/  IMAD.MOV.U32 R9, RZ, RZ, 0x40 ;  /* 0x00000040ff097424 */ /* 0x000fe200078e00ff */
[----:B------:R-:W-:Y:S01]  /*beb0*/  LOP3.LUT R14, RZ, R3, RZ, 0x33, !PT ;  /* 0x00000003ff0e7212 */ /* 0x000fe200078e33ff */
[----:B------:R-:W-:Y:S03]  /*bec0*/  BSSY.RECONVERGENT B1, `(.L_x_1376) ;  /* 0x0000024000017945 */ /* 0x000fe60003800200 */
[----:B------:R-:W-:-:S04]  /*bed0*/  VIADDMNMX R9, R4, R9, UR43, !PT ;  /* 0x0000002b04097e46 */ /* 0x000fc8000f800109 */
[----:B------:R-:W-:Y:S02]  /*bee0*/  IADD3 R15, PT, PT, R9, -UR45, R14 ;  /* 0x8000002d090f7c10 */ /* 0x000fe4000fffe00e */
[----:B------:R-:W-:Y:S02]  /*bef0*/  MOV R14, R4 ;  /* 0x00000004000e7202 */ /* 0x000fe40000000f00 */
[C---:B------:R-:W-:Y:S02]  /*bf00*/  LOP3.LUT R9, R15.reuse, 0xc0, RZ, 0xc0, !PT ;  /* 0x000000c00f097812 */ /* 0x040fe400078ec0ff */
[----:B------:R-:W-:Y:S02]  /*bf10*/  ISETP.GE.U32.AND P0, PT, R15, 0xc0, PT ;  /* 0x000000c00f00780c */ /* 0x000fe40003f06070 */
[----:B------:R-:W-:Y:S01]  /*bf20*/  ISETP.NE.AND P1, PT, R9, 0xc0, PT ;  /* 0x000000c00900780c */ /* 0x000fe20003f25270 */
[----:B------:R-:W-:-:S12]  /*bf30*/  IMAD.MOV.U32 R9, RZ, RZ, RZ ;  /* 0x000000ffff097224 */ /* 0x000fd800078e00ff */
[----:B------:R-:W-:Y:S05]  /*bf40*/  @!P1 BRA `(.L_x_1377) ;  /* 0x00000000006c9947 */ /* 0x000fea0003800000 */
[----:B------:R-:W-:Y:S01]  /*bf50*/  VIADD R17, R17, 0x410 ;  /* 0x0000041011117836 */ /* 0x000fe20000000000 */
[----:B------:R-:W-:Y:S01]  /*bf60*/  LEA.HI R9, R15, 0x1, RZ, 0x1a ;  /* 0x000000010f097811 */ /* 0x000fe200078fd0ff */
[--C-:B------:R-:W-:Y:S01]  /*bf70*/  IMAD.MOV.U32 R14, RZ, RZ, R4.reuse ;  /* 0x000000ffff0e7224 */ /* 0x100fe200078e0004 */
[----:B------:R-:W-:Y:S02]  /*bf80*/  IADD3 R20, P1, P2, R13, R10, R4 ;  /* 0x0000000a0d147210 */ /* 0x000fe40007a3e004 */
[----:B------:R-:W-:Y:S02]  /*bf90*/  LEA R17, R18, R17, 0x18 ;  /* 0x0000001112117211 */ /* 0x000fe400078ec0ff */
[----:B------:R-:W-:Y:S01]  /*bfa0*/  LOP3.LUT R10, R9, 0x3, RZ, 0xc0, !PT ;  /* 0x00000003090a7812 */ /* 0x000fe200078ec0ff */
[----:B------:R-:W-:Y:S01]  /*bfb0*/  IMAD.MOV.U32 R9, RZ, RZ, RZ ;  /* 0x000000ffff097224 */ /* 0x000fe200078e00ff */
[----:B------:R-:W-:Y:S01]  /*bfc0*/  IADD3.X R11, PT, PT, R12, R11, RZ, P1, P2 ;  /* 0x0000000b0c0b7210 */ /* 0x000fe20000fe44ff */
[----:B------:R-:W-:Y:S01]  /*bfd0*/  IMAD.IADD R15, R0, 0x1, R17 ;  /* 0x00000001000f7824 */ /* 0x000fe200078e0211 */
[----:B------:R-:W-:-:S07]  /*bfe0*/  IADD3 R17, PT, PT, -R10, RZ, RZ ;  /* 0x000000ff0a117210 */ /* 0x000fce0007ffe1ff */
.L_x_1378:
[----:B------:R-:W-:-:S06]  /*bff0*/  IMAD.MOV.U32 R10, RZ, RZ, R20 ;  /* 0x000000ffff0a7224 */ /* 0x000fcc00078e0014 */
[----:B------:R1:W2:Y:S01]  /*c000*/  LDG.E.U8 R10, desc[UR36][R10.64] ;  /* 0x000000240a0a7981 */ /* 0x0002a2000c1e1100 */
[----:B------:R-:W-:Y:S01]  /*c010*/  IMAD.MOV.U32 R18, RZ, RZ, RZ ;  /* 0x000000ffff127224 */ /* 0x000fe200078e00ff */
[----:B------:R-:W-:Y:S01]  /*c020*/  IADD3 R20, P2, PT, R20, 0x40, RZ ;  /* 0x0000004014147810 */ /* 0x000fe20007f5e0ff */
[----:B------:R-:W-:Y:S02]  /*c030*/  VIADD R17, R17, 0x1 ;  /* 0x0000000111117836 */ /* 0x000fe40000000000 */
[----:B------:R-:W-:Y:S01]  /*c040*/  VIADD R14, R14, 0x40 ;  /* 0x000000400e0e7836 */ /* 0x000fe20000000000 */
[----:B-1----:R-:W-:Y:S02]  /*c050*/  IADD3.X R11, PT, PT, RZ, R11, RZ, P2, !PT ;  /* 0x0000000bff0b7210 */ /* 0x002fe400017fe4ff */
        /* <DEDUP_REMOVED lines=8> */
[----:B0-----:R-:W-:-:S10]  /*c0e0*/  VIADD R15, R15, 0x100 ;  /* 0x000001000f0f7836 */ /* 0x001fd40000000000 */
[----:B------:R-:W-:Y:S05]  /*c0f0*/  @P1 BRA `(.L_x_1378) ;  /* 0xfffffffc00bc1947 */ /* 0x000fea000383ffff */
.L_x_1377:
[----:B------:R-:W-:Y:S05]  /*c100*/  BSYNC.RECONVERGENT B1 ;  /* 0x0000000000017941 */ /* 0x000fea0003800200 */
.L_x_1376:
[----:B------:R-:W-:Y:S05]  /*c110*/  @!P0 BRA `(.L_x_1366) ;  /* 0x0000000000dc8947 */ /* 0x000fea0003800000 */
[----:B------:R-:W1:Y:S01]  /*c120*/  S2R R18, SR_CgaCtaId ;  /* 0x0000000000127919 */ /* 0x000e620000008800 */
[----:B------:R-:W2:Y:S01]  /*c130*/  LDCU.64 UR10, c[0x0][0x420] ;  /* 0x00008400ff0a77ac */ /* 0x000ea20008000a00 */
[----:B------:R-:W-:Y:S01]  /*c140*/  MOV R10, 0x400 ;  /* 0x00000400000a7802 */ /* 0x000fe20000000f00 */
[----:B------:R-:W-:-:S04]  /*c150*/  USHF.L.U32 UR5, UR45, 0x2, URZ ;  /* 0x000000022d057899 */ /* 0x000fc800080006ff */
[----:B------:R-:W-:Y:S02]  /*c160*/  VIADD R11, R10, 0x410 ;  /* 0x000004100a0b7836 */ /* 0x000fe40000000000 */
[----:B------:R-:W-:Y:S02]  /*c170*/  LEA R10, R14, -UR5, 0x2 ;  /* 0x800000050e0a7c11 */ /* 0x000fe4000f8e10ff */
[----:B--2---:R-:W-:-:S04]  /*c180*/  IADD3 R17, P0, P1, R13, UR10, R14 ;  /* 0x0000000a0d117c10 */ /* 0x004fc8000f91e00e */
[----:B------:R-:W-:Y:S02]  /*c190*/  IADD3 R17, P2, PT, R17, 0x80, RZ ;  /* 0x0000008011117810 */ /* 0x000fe40007f5e0ff */
[----:B-1----:R-:W-:Y:S02]  /*c1a0*/  LEA R15, R18, R11, 0x18 ;  /* 0x0000000b120f7211 */ /* 0x002fe400078ec0ff */
[----:B------:R-:W-:Y:S02]  /*c1b0*/  IADD3.X R11, PT, PT, R12, UR11, RZ, P0, P1 ;  /* 0x0000000b0c0b7c10 */ /* 0x000fe400087e24ff */
[----:B------:R-:W-:-:S03]  /*c1c0*/  IADD3 R15, PT, PT, R10, 0x200, R15 ;  /* 0x000002000a0f7810 */ /* 0x000fc60007ffe00f */
[----:B------:R-:W-:-:S07]  /*c1d0*/  IMAD.X R11, RZ, RZ, R11, P2 ;  /* 0x000000ffff0b7224 */ /* 0x000fce00010e060b */
.L_x_1379:
[----:B------:R-:W-:-:S05]  /*c1e0*/  IMAD.MOV.U32 R10, RZ, RZ, R17 ;  /* 0x000000ffff0a7224 */ /* 0x000fca00078e0011 */
[----:B------:R-:W2:Y:S04]  /*c1f0*/  LDG.E.U8 R20, desc[UR36][R10.64+-0x80] ;  /* 0xffff80240a147981 */ /* 0x000ea8000c1e1100 */
[----:B------:R-:W3:Y:S04]  /*c200*/  LDG.E.U8 R17, desc[UR36][R10.64+-0x40] ;  /* 0xffffc0240a117981 */ /* 0x000ee8000c1e1100 */
[----:B------:R-:W5:Y:S04]  /*c210*/  LDG.E.U8 R18, desc[UR36][R10.64] ;  /* 0x000000240a127981 */ /* 0x000f68000c1e1100 */
[----:B------:R-:W4:Y:S01]  /*c220*/  LDG.E.U8 R19, desc[UR36][R10.64+0x40] ;  /* 0x000040240a137981 */ /* 0x000f22000c1e1100 */
[----:B------:R-:W-:-:S02]  /*c230*/  IMAD.MOV.U32 R22, RZ, RZ, RZ ;  /* 0x000000ffff167224 */ /* 0x000fc400078e00ff */
[----:B------:R-:W-:Y:S02]  /*c240*/  IMAD.MOV.U32 R24, RZ, RZ, RZ ;  /* 0x000000ffff187224 */ /* 0x000fe400078e00ff */
[----:B------:R-:W-:Y:S01]  /*c250*/  VIADD R14, R14, 0x100 ;  /* 0x000001000e0e7836 */ /* 0x000fe20000000000 */
[----:B--2---:R-:W-:Y:S01]  /*c260*/  ISETP.NE.AND P0, PT, R20, RZ, PT ;  /* 0x000000ff1400720c */ /* 0x004fe20003f05270 */
[----:B------:R-:W-:Y:S01]  /*c270*/  IMAD.MOV.U32 R20, RZ, RZ, RZ ;  /* 0x000000ffff147224 */ /* 0x000fe200078e00ff */
[----:B---3--:R-:W-:Y:S02]  /*c280*/  ISETP.NE.AND P1, PT, R17, RZ, PT ;  /* 0x000000ff1100720c */ /* 0x008fe40003f25270 */
[----:B-----5:R-:W-:Y:S01]  /*c290*/  ISETP.NE.AND P2, PT, R18, RZ, PT ;  /* 0x000000ff1200720c */ /* 0x020fe20003f45270 */
[----:B------:R-:W-:Y:S01]  /*c2a0*/  HFMA2 R18, -RZ, RZ, 0, 0 ;  /* 0x00000000ff127431 */ /* 0x000fe200000001ff */
[----:B----4-:R-:W-:-:S07]  /*c2b0*/  ISETP.NE.AND P3, PT, R19, RZ, PT ;  /* 0x000000ff1300720c */ /* 0x010fce0003f65270 */
[----:B------:R-:W0:Y:S04]  /*c2c0*/  @!P0 LDS R17, [R15+-0x200] ;  /* 0xfffe00000f118984 */ /* 0x000e280000000800 */
        /* <DEDUP_REMOVED lines=28> */
.L_x_1366:
[----:B------:R-:W-:Y:S05]  /*c490*/  BSYNC.RECONVERGENT B0 ;  /* 0x0000000000007941 */ /* 0x000fea0003800200 */
.L_x_1365:
[----:B0-----:R-:W0:Y:S01]  /*c4a0*/  SHFL.BFLY PT, R8, R9, 0x10, 0x1f ;  /* 0x0e001f0009087f89 */ /* 0x001e2200000e0000 */
[C---:B------:R-:W-:Y:S01]  /*c4b0*/  ISETP.NE.AND P0, PT, R6.reuse, RZ, PT ;  /* 0x000000ff0600720c */ /* 0x040fe20003f05270 */
[----:B------:R-:W1:Y:S01]  /*c4c0*/  LDCU.U8 UR8, c[0x0][0x48c] ;  /* 0x00009180ff0877ac */ /* 0x000e620008000000 */
[----:B------:R-:W-:Y:S02]  /*c4d0*/  SHF.R.U32.HI R14, RZ, 0x5, R3 ;  /* 0x00000005ff0e7819 */ /* 0x000fe40000011603 */
[----:B------:R-:W-:Y:S01]  /*c4e0*/  ISETP.GT.U32.AND P1, PT, R6, 0x1, PT ;  /* 0x000000010600780c */ /* 0x000fe20003f24070 */
[----:B-1----:R-:W-:Y:S01]  /*c4f0*/  UISETP.NE.AND UP0, UPT, UR8, URZ, UPT ;  /* 0x000000ff0800728c */ /* 0x002fe2000bf05270 */
[----:B0-----:R-:W-:-:S07]  /*c500*/  FADD.FTZ R8, R8, R9 ;  /* 0x0000000908087221 */ /* 0x001fce0000010000 */
[----:B------:R-:W-:Y:S01]  /*c510*/  @!P0 IMAD R9, R14, 0x4, R5 ;  /* 0x000000040e098824 */ /* 0x000fe200078e0205 */
        /* <DEDUP_REMOVED lines=8> */
[----:B------:R-:W0:Y:S03]  /*c5a0*/  S2R R15, SR_CTAID.X ;  /* 0x00000000000f7919 */ /* 0x000e260000002500 */
[----:B------:R1:W-:Y:S01]  /*c5b0*/  @!P0 STS [R9+0x8], R18 ;  /* 0x0000081209008388 */ /* 0x0003e20000000800 */
[----:B------:R-:W-:Y:S01]  /*c5c0*/  BAR.SYNC.DEFER_BLOCKING 0x0 ;  /* 0x0000000000007b1d */ /* 0x000fe20000010000 */
[----:B------:R-:W-:Y:S02]  /*c5d0*/  ISETP.GE.AND P0, PT, R4, UR43, PT ;  /* 0x0000002b04007c0c */ /* 0x000fe4000bf06270 */
[----:B-1----:R-:W-:-:S03]  /*c5e0*/  CS2R R8, SRZ ;  /* 0x0000000000087805 */ /* 0x002fc6000001ff00 */
[----:B------:R-:W1:Y:S04]  /*c5f0*/  @!P1 LDS R18, [R7+0x8] ;  /* 0x0000080007129984 */ /* 0x000e680000000800 */
[----:B-1----:R-:W1:Y:S02]  /*c600*/  SHFL.BFLY PT, R5, R18, 0x1, 0x1f ;  /* 0x0c201f0012057f89 */ /* 0x002e6400000e0000 */
[----:B-1----:R-:W-:-:S06]  /*c610*/  FADD.FTZ R6, R5, R18 ;  /* 0x0000001205067221 */ /* 0x002fcc0000010000 */
[----:B------:R-:W1:Y:S02]  /*c620*/  SHFL.IDX PT, R6, R6, RZ, 0x1f ;  /* 0x00001fff06067589 */ /* 0x000e6400000e0000 */
[----:B-1----:R-:W-:-:S06]  /*c630*/  FADD.FTZ R5, R6, 9.9999999747524270788e-07 ;  /* 0x358637bd06057421 */ /* 0x002fcc0000010000 */
[----:B------:R-:W1:Y:S01]  /*c640*/  MUFU.RCP R5, R5 ;  /* 0x0000000500057308 */ /* 0x000e620000001000 */
[----:B0-----:R-:W-:Y:S05]  /*c650*/  BRA.U !UP0, `(.L_x_1380) ;  /* 0x0000000108207547 */ /* 0x001fea000b800000 */
[----:B------:R-:W0:Y:S08]  /*c660*/  LDC R8, c[0x0][0x3f8] ;  /* 0x0000fe00ff087b82 */ /* 0x000e300000000800 */
[----:B------:R-:W2:Y:S08]  /*c670*/  LDC R6, c[0x0][0x488] ;  /* 0x00012200ff067b82 */ /* 0x000eb00000000800 */
[----:B------:R-:W2:Y:S08]  /*c680*/  LDC R9, c[0x0][0x40c] ;  /* 0x00010300ff097b82 */ /* 0x000eb00000000800 */
[----:B------:R-:W3:Y:S01]  /*c690*/  LDC R11, c[0x0][0x3f4] ;  /* 0x0000fd00ff0b7b82 */ /* 0x000ee20000000800 */
[----:B0-----:R-:W-:-:S04]  /*c6a0*/  IMAD R7, R8, UR9, R15 ;  /* 0x0000000908077c24 */ /* 0x001fc8000f8e020f */
[----:B--2---:R-:W-:-:S04]  /*c6b0*/  IMAD R6, R7, R6, R9 ;  /* 0x0000000607067224 */ /* 0x004fc800078e0209 */
[----:B---3--:R-:W-:-:S05]  /*c6c0*/  IMAD R8, R6, R11, RZ ;  /* 0x0000000b06087224 */ /* 0x008fca00078e02ff */
[----:B------:R-:W-:-:S07]  /*c6d0*/  SHF.R.S32.HI R9, RZ, 0x1f, R8 ;  /* 0x0000001fff097819 */ /* 0x000fce0000011408 */
.L_x_1380:
        /* <DEDUP_REMOVED lines=14> */
[----:B------:R-:W-:Y:S01]  /*c7c0*/  LEA.HI R6, R6, 0x1, RZ, 0x1a ;  /* 0x0000000106067811 */ /* 0x000fe200078fd0ff */
[----:B------:R-:W-:Y:S02]  /*c7d0*/  UMOV UR5, 0x400 ;  /* 0x0000040000057882 */ /* 0x000fe40000000000 */
[----:B------:R-:W-:Y:S02]  /*c7e0*/  UIADD3 UR5, UPT, UPT, UR5, 0x410, URZ ;  /* 0x0000041005057890 */ /* 0x000fe4000fffe0ff */
[C---:B------:R-:W-:Y:S01]  /*c7f0*/  IMAD.SHL.U32 R7, R6.reuse, 0x40, RZ ;  /* 0x0000004006077824 */ /* 0x040fe200078e00ff */
[----:B------:R-:W-:-:S04]  /*c800*/  LOP3.LUT R6, R6, 0x3, RZ, 0xc0, !PT ;  /* 0x0000000306067812 */ /* 0x000fc800078ec0ff */
[----:B------:R-:W-:Y:S02]  /*c810*/  LOP3.LUT R7, R7, 0xc0, RZ, 0xc0, !PT ;  /* 0x000000c007077812 */ /* 0x000fe400078ec0ff */
[----:B------:R-:W-:-:S03]  /*c820*/  IADD3 R8, PT, PT, -R6, RZ, RZ ;  /* 0x000000ff06087210 */ /* 0x000fc60007ffe1ff */
[----:B------:R-:W-:Y:S01]  /*c830*/  IMAD.IADD R4, R4, 0x1, R7 ;  /* 0x0000000104047824 */ /* 0x000fe200078e0207 */
[----:B0-----:R-:W-:-:S06]  /*c840*/  ULEA UR5, UR7, UR5, 0x18 ;  /* 0x0000000507057291 */ /* 0x001fcc000f8ec0ff */
[----:B------:R-:W-:-:S07]  /*c850*/  VIADD R6, R0, UR5 ;  /* 0x0000000500067c36 */ /* 0x000fce0008000000 */
.L_x_1386:
[----:B------:R-:W1:Y:S01]  /*c860*/  LDS R10, [R6] ;  /* 0x00000000060a7984 */ /* 0x000e620000000800 */
[----:B------:R-:W-:-:S05]  /*c870*/  VIADD R8, R8, 0x1 ;  /* 0x0000000108087836 */ /* 0x000fca0000000000 */
[----:B------:R-:W-:Y:S01]  /*c880*/  ISETP.NE.AND P0, PT, R8, RZ, PT ;  /* 0x000000ff0800720c */ /* 0x000fe20003f05270 */
[----:B-1----:R-:W-:-:S05]  /*c890*/  FMUL.FTZ R7, R10, R5 ;  /* 0x000000050a077220 */ /* 0x002fca0000410000 */
[----:B------:R0:W-:Y:S02]  /*c8a0*/  STS [R6], R7 ;  /* 0x0000000706007388 */ /* 0x0001e40000000800 */
[----:B0-----:R-:W-:-:S05]  /*c8b0*/  VIADD R6, R6, 0x100 ;  /* 0x0000010006067836 */ /* 0x001fca0000000000 */
[----:B------:R-:W-:Y:S05]  /*c8c0*/  @P0 BRA `(.L_x_1386) ;  /* 0xfffffffc00e40947 */ /* 0x000fea000383ffff */
.L_x_1385:
[----:B------:R-:W-:Y:S05]  /*c8d0*/  BSYNC.RECONVERGENT B1 ;  /* 0x0000000000017941 */ /* 0x000fea0003800200 */
.L_x_1384:
[----:B------:R-:W-:Y:S05]  /*c8e0*/  @!P1 BRA `(.L_x_1382) ;  /* 0x0000001000dc9947 */ /* 0x000fea0003800000 */
[----:B------:R-:W0:Y:S01]  /*c8f0*/  S2R R8, SR_CgaCtaId ;  /* 0x0000000000087919 */ /* 0x000e220000008800 */
[----:B------:R-:W-:Y:S01]  /*c900*/  IADD3 R7, PT, PT, -R4, UR43, RZ ;  /* 0x0000002b04077c10 */ /* 0x000fe2000fffe1ff */
[----:B------:R-:W-:Y:S01]  /*c910*/  USHF.L.U32 UR5, UR45, 0x2, URZ ;  /* 0x000000022d057899 */ /* 0x000fe200080006ff */
[----:B------:R-:W-:Y:S01]  /*c920*/  MOV R6, 0x400 ;  /* 0x0000040000067802 */ /* 0x000fe20000000f00 */
[----:B------:R-:W-:Y:S01]  /*c930*/  BSSY.RECONVERGENT B1, `(.L_x_1387) ;  /* 0x000003f000017945 */ /* 0x000fe20003800200 */
[----:B------:R-:W-:Y:S02]  /*c940*/  ISETP.GT.AND P1, PT, R7, 0x300, PT ;  /* 0x000003000700780c */ /* 0x000fe40003f24270 */
[----:B------:R-:W-:Y:S02]  /*c950*/  IADD3 R7, PT, PT, R6, 0x410, RZ ;  /* 0x0000041006077810 */ /* 0x000fe40007ffe0ff */
[----:B------:R-:W-:Y:S02]  /*c960*/  LEA R6, R4, -UR5, 0x2 ;  /* 0x8000000504067c11 */ /* 0x000fe4000f8e10ff */
[----:B------:R-:W-:-:S02]  /*c970*/  PLOP3.LUT P0, PT, PT, PT, PT, 0x80, 0x8 ;  /* 0x000000000008781c */ /* 0x000fc40003f0f070 */
[----:B0-----:R-:W-:-:S04]  /*c980*/  LEA R7, R8, R7, 0x18 ;  /* 0x0000000708077211 */ /* 0x001fc800078ec0ff */
[----:B------:R-:W-:Y:S01]  /*c990*/  IADD3 R6, PT, PT, R6, 0x200, R7 ;  /* 0x0000020006067810 */ /* 0x000fe20007ffe007 */
[----:B------:R-:W-:Y:S06]  /*c9a0*/  @!P1 BRA `(.L_x_1388) ;  /* 0x0000000000dc9947 */ /* 0x000fec0003800000 */
[----:B------:R-:W-:Y:S01]  /*c9b0*/  IMAD.U32 R31, RZ, RZ, UR43 ;  /* 0x0000002bff1f7e24 */ /* 0x000fe2000f8e00ff */
[----:B------:R-:W-:-:S03]  /*c9c0*/  PLOP3.LUT P0, PT, PT, PT, PT, 0x8, 0x80 ;  /* 0x000000000080781c */ /* 0x000fc60003f0e170 */
[----:B------:R-:W-:-:S10]  /*c9d0*/  VIADD R31, R31, 0xfffffd00 ;  /* 0xfffffd001f1f7836 */ /* 0x000fd40000000000 */
.L_x_1389:
[----:B------:R-:W1:Y:S01]  /*c9e0*/  LDS R8, [R6+-0x200] ;  /* 0xfffe000006087984 */ /* 0x000e620000000800 */
[----:B------:R-:W-:-:S03]  /*c9f0*/  VIADD R4, R4, 0x400 ;  /* 0x0000040004047836 */ /* 0x000fc60000000000 */
[----:B------:R-:W0:Y:S02]  /*ca00*/  LDS R10, [R6+-0x100] ;  /* 0xffff0000060a7984 */ /* 0x000e240000000800 */
[----:B------:R-:W-:Y:S02]  /*ca10*/  ISETP.GE.AND P1, PT, R4, R31, PT ;  /* 0x0000001f0400720c */ /* 0x000fe40003f26270 */
[----:B------:R-:W2:Y:S04]  /*ca20*/  LDS R18, [R6] ;  /* 0x0000000006127984 */ /* 0x000ea80000000800 */
[----:B------:R-:W3:Y:S04]  /*ca30*/  LDS R20, [R6+0x100] ;  /* 0x0001000006147984 */ /* 0x000ee80000000800 */
[----:B------:R-:W5:Y:S04]  /*ca40*/  LDS R22, [R6+0x200] ;  /* 0x0002000006167984 */ /* 0x000f680000000800 */
[----:B------:R-:W5:Y:S04]  /*ca50*/  LDS R24, [R6+0x300] ;  /* 0x0003000006187984 */ /* 0x000f680000000800 */
[----:B------:R-:W-:Y:S04]  /*ca60*/  LDS R26, [R6+0x400] ;  /* 0x00040000061a7984 */ /* 0x000fe80000000800 */
[----:B------:R-:W5:Y:S04]  /*ca70*/  LDS R28, [R6+0x500] ;  /* 0x00050000061c7984 */ /* 0x000f680000000800 */
[----:B------:R-:W5:Y:S04]  /*ca80*/  LDS R30, [R6+0x600] ;  /* 0x00060000061e7984 */ /* 0x000f680000000800 */
[----:B----4-:R-:W4:Y:S04]  /*ca90*/  LDS R32, [R6+0x700] ;  /* 0x0007000006207984 */ /* 0x010f280000000800 */
[----:B------:R-:W4:Y:S01]  /*caa0*/  LDS R34, [R6+0x800] ;  /* 0x0008000006227984 */ /* 0x000f220000000800 */
[----:B-1----:R-:W-:-:S03]  /*cab0*/  FMUL.FTZ R7, R5, R8 ;  /* 0x0000000805077220 */ /* 0x002fc60000410000 */
[----:B------:R-:W1:Y:S01]  /*cac0*/  LDS R36, [R6+0x900] ;  /* 0x0009000006247984 */ /* 0x000e620000000800 */
[----:B0-----:R-:W-:-:S03]  /*cad0*/  FMUL.FTZ R9, R5, R10 ;  /* 0x0000000a05097220 */ /* 0x001fc60000410000 */
[----:B------:R-:W0:Y:S01]  /*cae0*/  LDS R38, [R6+0xa00] ;  /* 0x000a000006267984 */ /* 0x000e220000000800 */
[----:B--2---:R-:W-:-:S03]  /*caf0*/  FMUL.FTZ R11, R5, R18 ;  /* 0x00000012050b7220 */ /* 0x004fc60000410000 */
[----:B------:R-:W2:Y:S01]  /*cb00*/  LDS R40, [R6+0xb00] ;  /* 0x000b000006287984 */ /* 0x000ea20000000800 */
[----:B---3--:R-:W-:-:S03]  /*cb10*/  FMUL.FTZ R17, R5, R20 ;  /* 0x0000001405117220 */ /* 0x008fc60000410000 */
[----:B------:R-:W3:Y:S01]  /*cb20*/  LDS R42, [R6+0xc00] ;  /* 0x000c0000062a7984 */ /* 0x000ee20000000800 */
[----:B-----5:R-:W-:-:S03]  /*cb30*/  FMUL.FTZ R19, R5, R22 ;  /* 0x0000001605137220 */ /* 0x020fc60000410000 */
[----:B------:R-:W5:Y:S01]  /*cb40*/  LDS R44, [R6+0xd00] ;  /* 0x000d0000062c7984 */ /* 0x000f620000000800 */
[----:B------:R-:W-:-:S03]  /*cb50*/  FMUL.FTZ R21, R5, R24 ;  /* 0x0000001805157220 */ /* 0x000fc60000410000 */
[----:B------:R4:W-:Y:S04]  /*cb60*/  STS [R6+-0x200], R7 ;  /* 0xfffe000706007388 */ /* 0x0009e80000000800 */
[----:B------:R1:W-:Y:S01]  /*cb70*/  STS [R6+-0x100], R9 ;  /* 0xffff000906007388 */ /* 0x0003e20000000800 */
[----:B------:R-:W-:-:S03]  /*cb80*/  FMUL.FTZ R23, R5, R28 ;  /* 0x0000001c05177220 */ /* 0x000fc60000410000 */
[----:B------:R0:W-:Y:S01]  /*cb90*/  STS [R6], R11 ;  /* 0x0000000b06007388 */ /* 0x0001e20000000800 */
[C---:B------:R-:W-:Y:S01]  /*cba0*/  FMUL.FTZ R25, R5.reuse, R30 ;  /* 0x0000001e05197220 */ /* 0x040fe20000410000 */
[C---:B----4-:R-:W-:Y:S02]  /*cbb0*/  FMUL.FTZ R7, R5.reuse, R26 ;  /* 0x0000001a05077220 */ /* 0x050fe40000410000 */
[----:B------:R2:W-:Y:S01]  /*cbc0*/  STS [R6+0x100], R17 ;  /* 0x0001001106007388 */ /* 0x0005e20000000800 */
[----:B------:R-:W-:-:S03]  /*cbd0*/  FMUL.FTZ R27, R5, R32 ;  /* 0x00000020051b7220 */ /* 0x000fc60000410000 */
[----:B------:R3:W-:Y:S01]  /*cbe0*/  STS [R6+0x200], R19 ;  /* 0x0002001306007388 */ /* 0x0007e20000000800 */
[----:B------:R-:W-:-:S03]  /*cbf0*/  FMUL.FTZ R29, R5, R34 ;  /* 0x00000022051d7220 */ /* 0x000fc60000410000 */
[----:B------:R5:W-:Y:S01]  /*cc00*/  STS [R6+0x300], R21 ;  /* 0x0003001506007388 */ /* 0x000be20000000800 */
[C---:B-1----:R-:W-:Y:S01]  /*cc10*/  FMUL.FTZ R9, R5.reuse, R36 ;  /* 0x0000002405097220 */ /* 0x042fe20000410000 */
[C---:B0-----:R-:W-:Y:S02]  /*cc20*/  FMUL.FTZ R11, R5.reuse, R38 ;  /* 0x00000026050b7220 */ /* 0x041fe40000410000 */
[----:B------:R-:W-:Y:S01]  /*cc30*/  STS [R6+0x400], R7 ;  /* 0x0004000706007388 */ /* 0x000fe20000000800 */
[----:B--2---:R-:W-:-:S03]  /*cc40*/  FMUL.FTZ R17, R5, R40 ;  /* 0x0000002805117220 */ /* 0x004fc60000410000 */
[----:B------:R-:W-:Y:S01]  /*cc50*/  STS [R6+0x500], R23 ;  /* 0x0005001706007388 */ /* 0x000fe20000000800 */
[----:B---3--:R-:W-:-:S03]  /*cc60*/  FMUL.FTZ R19, R5, R42 ;  /* 0x0000002a05137220 */ /* 0x008fc60000410000 */
        /* <DEDUP_REMOVED lines=11> */
.L_x_1388:
[----:B------:R-:W-:Y:S05]  /*cd20*/  BSYNC.RECONVERGENT B1 ;  /* 0x0000000000017941 */ /* 0x000fea0003800200 */
.L_x_1387:
        /* <DEDUP_REMOVED lines=10> */
[----:B------:R-:W5:Y:S04]  /*cdd0*/  LDS R22, [R6+0x200] ;  /* 0x0002000006167984 */ /* 0x000f680000000800 */
[----:B------:R-:W4:Y:S04]  /*cde0*/  LDS R24, [R6+0x300] ;  /* 0x0003000006187984 */ /* 0x000f280000000800 */
[----:B------:R-:W4:Y:S04]  /*cdf0*/  LDS R26, [R6+0x400] ;  /* 0x00040000061a7984 */ /* 0x000f280000000800 */
[----:B------:R-:W4:Y:S01]  /*ce00*/  LDS R28, [R6+0x500] ;  /* 0x00050000061c7984 */ /* 0x000f220000000800 */
[C---:B-1----:R-:W-:Y:S01]  /*ce10*/  FMUL.FTZ R7, R5.reuse, R8 ;  /* 0x0000000805077220 */ /* 0x042fe20000410000 */
[----:B0-----:R-:W-:-:S04]  /*ce20*/  FMUL.FTZ R9, R5, R10 ;  /* 0x0000000a05097220 */ /* 0x001fc80000410000 */
[----:B------:R-:W-:Y:S01]  /*ce30*/  STS [R6+-0x200], R7 ;  /* 0xfffe000706007388 */ /* 0x000fe20000000800 */
[----:B--2---:R-:W-:-:S03]  /*ce40*/  FMUL.FTZ R11, R5, R18 ;  /* 0x00000012050b7220 */ /* 0x004fc60000410000 */
[----:B------:R-:W-:Y:S01]  /*ce50*/  STS [R6+-0x100], R9 ;  /* 0xffff000906007388 */ /* 0x000fe20000000800 */
[----:B---3--:R-:W-:-:S03]  /*ce60*/  FMUL.FTZ R17, R5, R20 ;  /* 0x0000001405117220 */ /* 0x008fc60000410000 */
[----:B------:R-:W-:Y:S01]  /*ce70*/  STS [R6], R11 ;  /* 0x0000000b06007388 */ /* 0x000fe20000000800 */
[----:B-----5:R-:W-:-:S03]  /*ce80*/  FMUL.FTZ R19, R5, R22 ;  /* 0x0000001605137220 */ /* 0x020fc60000410000 */
[----:B------:R-:W-:Y:S01]  /*ce90*/  STS [R6+0x100], R17 ;  /* 0x0001001106007388 */ /* 0x000fe20000000800 */
[----:B----4-:R-:W-:-:S03]  /*cea0*/  FMUL.FTZ R21, R5, R24 ;  /* 0x0000001805157220 */ /* 0x010fc60000410000 */
[----:B------:R-:W-:Y:S01]  /*ceb0*/  STS [R6+0x200], R19 ;  /* 0x0002001306007388 */ /* 0x000fe20000000800 */
[----:B------:R-:W-:-:S03]  /*cec0*/  FMUL.FTZ R23, R5, R26 ;  /* 0x0000001a05177220 */ /* 0x000fc60000410000 */
[----:B------:R-:W-:Y:S01]  /*ced0*/  STS [R6+0x300], R21 ;  /* 0x0003001506007388 */ /* 0x000fe20000000800 */
[----:B------:R-:W-:-:S03]  /*cee0*/  FMUL.FTZ R25, R5, R28 ;  /* 0x0000001c05197220 */ /* 0x000fc60000410000 */
[----:B------:R-:W-:Y:S04]  /*cef0*/  STS [R6+0x400], R23 ;  /* 0x0004001706007388 */ /* 0x000fe80000000800 */
[----:B------:R0:W-:Y:S02]  /*cf00*/  STS [R6+0x500], R25 ;  /* 0x0005001906007388 */ /* 0x0001e40000000800 */
[----:B0-----:R-:W-:-:S07]  /*cf10*/  VIADD R6, R6, 0x800 ;  /* 0x0000080006067836 */ /* 0x001fce0000000000 */
.L_x_1391:
[----:B------:R-:W-:Y:S05]  /*cf20*/  BSYNC.RECONVERGENT B1 ;  /* 0x0000000000017941 */ /* 0x000fea0003800200 */
.L_x_1390:
[----:B------:R-:W-:-:S13]  /*cf30*/  ISETP.LT.OR P0, PT, R4, UR43, P0 ;  /* 0x0000002b04007c0c */ /* 0x000fda0008701670 */
[----:B------:R-:W-:Y:S05]  /*cf40*/  @!P0 BRA `(.L_x_1382) ;  /* 0x0000000c00448947 */ /* 0x000fea0003800000 */
[----:B------:R-:W1:Y:S04]  /*cf50*/  LDS R4, [R6+-0x200] ;  /* 0xfffe000006047984 */ /* 0x000e680000000800 */
[----:B------:R-:W0:Y:S04]  /*cf60*/  LDS R8, [R6+-0x100] ;  /* 0xffff000006087984 */ /* 0x000e280000000800 */
[----:B------:R-:W2:Y:S04]  /*cf70*/  LDS R10, [R6] ;  /* 0x00000000060a7984 */ /* 0x000ea80000000800 */
[----:B------:R-:W3:Y:S01]  /*cf80*/  LDS R18, [R6+0x100] ;  /* 0x0001000006127984 */ /* 0x000ee20000000800 */
[-C--:B-1----:R-:W-:Y:S01]  /*cf90*/  FMUL.FTZ R7, R4, R5.reuse ;  /* 0x0000000504077220 */ /* 0x082fe20000410000 */
[----:B0-----:R-:W-:-:S04]  /*cfa0*/  FMUL.FTZ R9, R8, R5 ;  /* 0x0000000508097220 */ /* 0x001fc80000410000 */
[----:B------:R0:W-:Y:S01]  /*cfb0*/  STS [R6+-0x200], R7 ;  /* 0xfffe000706007388 */ /* 0x0001e20000000800 */
[----:B--2---:R-:W-:-:S03]  /*cfc0*/  FMUL.FTZ R11, R10, R5 ;  /* 0x000000050a0b7220 */ /* 0x004fc60000410000 */
[----:B------:R0:W-:Y:S01]  /*cfd0*/  STS [R6+-0x100], R9 ;  /* 0xffff000906007388 */ /* 0x0001e20000000800 */
[----:B---3--:R-:W-:-:S03]  /*cfe0*/  FMUL.FTZ R5, R18, R5 ;  /* 0x0000000512057220 */ /* 0x008fc60000410000 */
[----:B------:R0:W-:Y:S04]  /*cff0*/  STS [R6], R11 ;  /* 0x0000000b06007388 */ /* 0x0001e80000000800 */
[----:B------:R0:W-:Y:S01]  /*d000*/  STS [R6+0x100], R5 ;  /* 0x0001000506007388 */ /* 0x0001e20000000800 */
[----:B------:R-:W-:Y:S05]  /*d010*/  BRA `(.L_x_1382) ;  /* 0x0000000c00107947 */ /* 0x000fea0003800000 */
.L_x_1383:
        /* <DEDUP_REMOVED lines=10> */
[----:B------:R-:W2:Y:S01]  /*d0c0*/  LDCU.64 UR10, c[0x0][0x480] ;  /* 0x00009000ff0a77ac */ /* 0x000ea20008000a00 */
[----:B------:R-:W-:Y:S02]  /*d0d0*/  LEA.HI R6, R6, 0x1, RZ, 0x1a ;  /* 0x0000000106067811 */ /* 0x000fe400078fd0ff */
[----:B------:R-:W-:Y:S01]  /*d0e0*/  IADD3 R19, P1, PT, R4, R8, RZ ;  /* 0x0000000804137210 */ /* 0x000fe20007f3e0ff */
[----:B------:R-:W-:Y:S02]  /*d0f0*/  UMOV UR5, 0x400 ;  /* 0x0000040000057882 */ /* 0x000fe40000000000 */
[----:B------:R-:W-:Y:S01]  /*d100*/  UIADD3 UR5, UPT, UPT, UR5, 0x410, URZ ;  /* 0x0000041005057890 */ /* 0x000fe2000fffe0ff */
[C---:B------:R-:W-:Y:S01]  /*d110*/  IMAD.SHL.U32 R7, R6.reuse, 0x40, RZ ;  /* 0x0000004006077824 */ /* 0x040fe200078e00ff */
[----:B------:R-:W-:Y:S01]  /*d120*/  LOP3.LUT R6, R6, 0x3, RZ, 0xc0, !PT ;  /* 0x0000000306067812 */ /* 0x000fe200078ec0ff */
[----:B------:R-:W-:-:S03]  /*d130*/  IMAD.X R10, RZ, RZ, R9, P1 ;  /* 0x000000ffff0a7224 */ /* 0x000fc600008e0609 */
[----:B------:R-:W-:Y:S01]  /*d140*/  LOP3.LUT R7, R7, 0xc0, RZ, 0xc0, !PT ;  /* 0x000000c007077812 */ /* 0x000fe200078ec0ff */
[----:B------:R-:W-:-:S03]  /*d150*/  IMAD.MOV R11, RZ, RZ, -R6 ;  /* 0x000000ffff0b7224 */ /* 0x000fc600078e0a06 */
[----:B------:R-:W-:Y:S02]  /*d160*/  IADD3 R4, PT, PT, R4, R7, RZ ;  /* 0x0000000704047210 */ /* 0x000fe40007ffe0ff */
[----:B--2---:R-:W-:-:S04]  /*d170*/  LEA R18, P1, R19, UR10, 0x2 ;  /* 0x0000000a13127c11 */ /* 0x004fc8000f8210ff */
[----:B------:R-:W-:Y:S01]  /*d180*/  LEA.HI.X R19, R19, UR11, R10, 0x2, P1 ;  /* 0x0000000b13137c11 */ /* 0x000fe200088f140a */
[----:B0-----:R-:W-:-:S06]  /*d190*/  ULEA UR5, UR7, UR5, 0x18 ;  /* 0x0000000507057291 */ /* 0x001fcc000f8ec0ff */
[----:B------:R-:W-:-:S07]  /*d1a0*/  VIADD R10, R0, UR5 ;  /* 0x00000005000a7c36 */ /* 0x000fce0008000000 */
.L_x_1394:
[----:B--2---:R-:W1:Y:S01]  /*d1b0*/  LDS R6, [R10] ;  /* 0x000000000a067984 */ /* 0x004e620000000800 */
[----:B------:R-:W-:Y:S01]  /*d1c0*/  IMAD.MOV.U32 R7, RZ, RZ, R19 ;  /* 0x000000ffff077224 */ /* 0x000fe200078e0013 */
[----:B------:R-:W-:-:S04]  /*d1d0*/  IADD3 R11, PT, PT, R11, 0x1, RZ ;  /* 0x000000010b0b7810 */ /* 0x000fc80007ffe0ff */
[----:B------:R-:W-:Y:S01]  /*d1e0*/  ISETP.NE.AND P1, PT, R11, RZ, PT ;  /* 0x000000ff0b00720c */ /* 0x000fe20003f25270 */
[----:B-1----:R-:W-:Y:S01]  /*d1f0*/  FMUL.FTZ R17, R6, R5 ;  /* 0x0000000506117220 */ /* 0x002fe20000410000 */
[----:B------:R-:W-:Y:S01]  /*d200*/  IMAD.MOV.U32 R6, RZ, RZ, R18 ;  /* 0x000000ffff067224 */ /* 0x000fe200078e0012 */
[----:B------:R-:W-:-:S03]  /*d210*/  IADD3 R18, P2, PT, R18, 0x100, RZ ;  /* 0x0000010012127810 */ /* 0x000fc60007f5e0ff */
[----:B------:R0:W-:Y:S02]  /*d220*/  STS [R10], R17 ;  /* 0x000000110a007388 */ /* 0x0001e40000000800 */
[----:B------:R-:W-:Y:S02]  /*d230*/  IMAD.X R19, RZ, RZ, R19, P2 ;  /* 0x000000ffff137224 */ /* 0x000fe400010e0613 */
[----:B------:R2:W-:Y:S01]  /*d240*/  STG.E desc[UR36][R6.64], R17 ;  /* 0x0000001106007986 */ /* 0x0005e2000c101924 */
[----:B0-----:R-:W-:Y:S02]  /*d250*/  VIADD R10, R10, 0x100 ;  /* 0x000001000a0a7836 */ /* 0x001fe40000000000 */
[----:B------:R-:W-:Y:S05]  /*d260*/  @P1 BRA `(.L_x_1394) ;  /* 0xfffffffc00d01947 */ /* 0x000fea000383ffff */
.L_x_1393:
[----:B------:R-:W-:Y:S05]  /*d270*/  BSYNC.RECONVERGENT B1 ;  /* 0x0000000000017941 */ /* 0x000fea0003800200 */
.L_x_1392:
[----:B------:R-:W-:Y:S05]  /*d280*/  @!P0 BRA `(.L_x_1382) ;  /* 0x0000000800748947 */ /* 0x000fea0003800000 */
[----:B------:R-:W0:Y:S01]  /*d290*/  S2R R10, SR_CgaCtaId ;  /* 0x00000000000a7919 */ /* 0x000e220000008800 */
[----:B------:R-:W3:Y:S01]  /*d2a0*/  LDCU.64 UR10, c[0x0][0x480] ;  /* 0x00009000ff0a77ac */ /* 0x000ee20008000a00 */
[C---:B------:R-:W-:Y:S01]  /*d2b0*/  IADD3 R18, PT, PT, -R4.reuse, UR43, RZ ;  /* 0x0000002b04127c10 */ /* 0x040fe2000fffe1ff */
[----:B------:R-:W-:Y:S01]  /*d2c0*/  BSSY.RECONVERGENT B1, `(.L_x_1395) ;  /* 0x000005b000017945 */ /* 0x000fe20003800200 */
[----:B------:R-:W-:Y:S01]  /*d2d0*/  IADD3 R8, P0, PT, R4, R8, RZ ;  /* 0x0000000804087210 */ /* 0x000fe20007f1e0ff */
[----:B------:R-:W-:Y:S01]  /*d2e0*/  USHF.L.U32 UR5, UR45, 0x2, URZ ;  /* 0x000000022d057899 */ /* 0x000fe200080006ff */
[----:B------:R-:W-:Y:S02]  /*d2f0*/  ISETP.GT.AND P1, PT, R18, 0x300, PT ;  /* 0x000003001200780c */ /* 0x000fe40003f24270 */
[----:B--2---:R-:W-:Y:S01]  /*d300*/  MOV R6, 0x400 ;  /* 0x0000040000067802 */ /* 0x004fe20000000f00 */
[----:B------:R-:W-:-:S04]  /*d310*/  IMAD.X R9, RZ, RZ, R9, P0 ;  /* 0x000000ffff097224 */ /* 0x000fc800000e0609 */
[----:B------:R-:W-:Y:S01]  /*d320*/  VIADD R7, R6, 0x410 ;  /* 0x0000041006077836 */ /* 0x000fe20000000000 */
[----:B---3--:R-:W-:-:S04]  /*d330*/  LEA R11, P0, R8, UR10, 0x2 ;  /* 0x0000000a080b7c11 */ /* 0x008fc8000f8010ff */
[----:B------:R-:W-:Y:S02]  /*d340*/  LEA.HI.X R17, R8, UR11, R9, 0x2, P0 ;  /* 0x0000000b08117c11 */ /* 0x000fe400080f1409 */
[----:B------:R-:W-:Y:S02]  /*d350*/  IADD3 R6, P0, PT, R11, 0x200, RZ ;  /* 0x000002000b067810 */ /* 0x000fe40007f1e0ff */
[----:B------:R-:W-:Y:S02]  /*d360*/  LEA R8, R4, -UR5, 0x2 ;  /* 0x8000000504087c11 */ /* 0x000fe4000f8e10ff */
[----:B0-----:R-:W-:Y:S02]  /*d370*/  LEA R9, R10, R7, 0x18 ;  /* 0x000000070a097211 */ /* 0x001fe400078ec0ff */
[----:B------:R-:W-:Y:S02]  /*d380*/  IADD3.X R7, PT, PT, RZ, R17, RZ, P0, !PT ;  /* 0x00000011ff077210 */ /* 0x000fe400007fe4ff */
[----:B------:R-:W-:-:S02]  /*d390*/  IADD3 R8, PT, PT, R8, 0x200, R9 ;  /* 0x0000020008087810 */ /* 0x000fc40007ffe009 */
[----:B------:R-:W-:Y:S01]  /*d3a0*/  PLOP3.LUT P0, PT, PT, PT, PT, 0x80, 0x8 ;  /* 0x000000000008781c */ /* 0x000fe20003f0f070 */
[----:B------:R-:W-:-:S12]  /*d3b0*/  @!P1 BRA `(.L_x_1396) ;  /* 0x00000004002c9947 */ /* 0x000fd80003800000 */
[----:B------:R-:W-:Y:S01]  /*d3c0*/  IMAD.U32 R27, RZ, RZ, UR43 ;  /* 0x0000002bff1b7e24 */ /* 0x000fe2000f8e00ff */
[----:B------:R-:W-:-:S03]  /*d3d0*/  PLOP3.LUT P0, PT, PT, PT, PT, 0x8, 0x80 ;  /* 0x000000000080781c */ /* 0x000fc60003f0e170 */
[----:B------:R-:W-:-:S10]  /*d3e0*/  VIADD R27, R27, 0xfffffd00 ;  /* 0xfffffd001b1b7836 */ /* 0x000fd40000000000 */
.L_x_1397:
[----:B------:R-:W1:Y:S01]  /*d3f0*/  LDS R10, [R8+-0x200] ;  /* 0xfffe0000080a7984 */ /* 0x000e620000000800 */
[----:B------:R-:W-:-:S03]  /*d400*/  VIADD R4, R4, 0x400 ;  /* 0x0000040004047836 */ /* 0x000fc60000000000 */
[----:B------:R-:W0:Y:S02]  /*d410*/  LDS R18, [R8+-0x100] ;  /* 0xffff000008127984 */ /* 0x000e240000000800 */
[----:B------:R-:W-:Y:S02]  /*d420*/  ISETP.GE.AND P2, PT, R4, R27, PT ;  /* 0x0000001b0400720c */ /* 0x000fe40003f46270 */
[----:B------:R-:W2:Y:S04]  /*d430*/  LDS R20, [R8] ;  /* 0x0000000008147984 */ /* 0x000ea80000000800 */
[----:B----4-:R-:W-:Y:S04]  /*d440*/  LDS R32, [R8+0x600] ;  /* 0x0006000008207984 */ /* 0x010fe80000000800 */
[----:B------:R-:W3:Y:S04]  /*d450*/  LDS R22, [R8+0x100] ;  /* 0x0001000008167984 */ /* 0x000ee80000000800 */
[----:B------:R-:W4:Y:S04]  /*d460*/  LDS R24, [R8+0x200] ;  /* 0x0002000008187984 */ /* 0x000f280000000800 */
[----:B------:R-:W5:Y:S04]  /*d470*/  LDS R26, [R8+0x300] ;  /* 0x00030000081a7984 */ /* 0x000f680000000800 */
[----:B------:R-:W5:Y:S04]  /*d480*/  LDS R28, [R8+0x400] ;  /* 0x00040000081c7984 */ /* 0x000f680000000800 */
[----:B------:R-:W5:Y:S04]  /*d490*/  LDS R30, [R8+0x500] ;  /* 0x00050000081e7984 */ /* 0x000f680000000800 */
[----:B------:R-:W5:Y:S01]  /*d4a0*/  LDS R34, [R8+0x700] ;  /* 0x0007000008227984 */ /* 0x000f620000000800 */
[----:B-1----:R-:W-:-:S03]  /*d4b0*/  FMUL.FTZ R9, R5, R10 ;  /* 0x0000000a05097220 */ /* 0x002fc60000410000 */
[----:B------:R-:W-:Y:S01]  /*d4c0*/  LDS R36, [R8+0x800] ;  /* 0x0008000008247984 */ /* 0x000fe20000000800 */
[----:B0-----:R-:W-:-:S03]  /*d4d0*/  FMUL.FTZ R11, R5, R18 ;  /* 0x00000012050b7220 */ /* 0x001fc60000410000 */
[----:B------:R-:W0:Y:S01]  /*d4e0*/  LDS R10, [R8+0xd00] ;  /* 0x000d0000080a7984 */ /* 0x000e220000000800 */
[----:B--2---:R-:W-:-:S03]  /*d4f0*/  FMUL.FTZ R17, R5, R20 ;  /* 0x0000001405117220 */ /* 0x004fc60000410000 */
[----:B------:R-:W1:Y:S04]  /*d500*/  LDS R38, [R8+0x900] ;  /* 0x0009000008267984 */ /* 0x000e680000000800 */
[----:B------:R-:W2:Y:S01]  /*d510*/  LDS R40, [R8+0xa00] ;  /* 0x000a000008287984 */ /* 0x000ea20000000800 */
[----:B---3--:R-:W-:-:S03]  /*d520*/  FMUL.FTZ R19, R5, R22 ;  /* 0x0000001605137220 */ /* 0x008fc60000410000 */
[----:B------:R-:W-:Y:S01]  /*d530*/  LDS R42, [R8+0xb00] ;  /* 0x000b0000082a7984 */ /* 0x000fe20000000800 */
[----:B----4-:R-:W-:-:S03]  /*d540*/  FMUL.FTZ R21, R5, R24 ;  /* 0x0000001805157220 */ /* 0x010fc60000410000 */
[----:B------:R-:W3:Y:S01]  /*d550*/  LDS R44, [R8+0xc00] ;  /* 0x000c0000082c7984 */ /* 0x000ee20000000800 */
[----:B-----5:R-:W-:-:S03]  /*d560*/  FMUL.FTZ R23, R5, R26 ;  /* 0x0000001a05177220 */ /* 0x020fc60000410000 */
[----:B------:R-:W-:Y:S01]  /*d570*/  STG.E desc[UR36][R6.64+-0x100], R11 ;  /* 0xffff000b06007986 */ /* 0x000fe2000c101924 */
[----:B------:R-:W-:-:S03]  /*d580*/  FMUL.FTZ R25, R5, R28 ;  /* 0x0000001c05197220 */ /* 0x000fc60000410000 */
[----:B------:R4:W-:Y:S04]  /*d590*/  STS [R8+-0x100], R11 ;  /* 0xffff000b08007388 */ /* 0x0009e80000000800 */
[----:B------:R-:W-:Y:S04]  /*d5a0*/  STG.E desc[UR36][R6.64+-0x200], R9 ;  /* 0xfffe000906007986 */ /* 0x000fe8000c101924 */
[----:B------:R5:W-:Y:S01]  /*d5b0*/  STS [R8+-0x200], R9 ;  /* 0xfffe000908007388 */ /* 0x000be20000000800 */
[----:B----4-:R-:W-:-:S03]  /*d5c0*/  FMUL.FTZ R11, R5, R32 ;  /* 0x00000020050b7220 */ /* 0x010fc60000410000 */
[----:B------:R-:W-:Y:S04]  /*d5d0*/  STG.E desc[UR36][R6.64], R17 ;  /* 0x0000001106007986 */ /* 0x000fe8000c101924 */
[----:B------:R4:W-:Y:S01]  /*d5e0*/  STS [R8], R17 ;  /* 0x0000001108007388 */ /* 0x0009e20000000800 */
[----:B-----5:R-:W-:-:S03]  /*d5f0*/  FMUL.FTZ R9, R5, R30 ;  /* 0x0000001e05097220 */ /* 0x020fc60000410000 */
[----:B------:R-:W-:Y:S04]  /*d600*/  STG.E desc[UR36][R6.64+0x600], R11 ;  /* 0x0006000b06007986 */ /* 0x000fe8000c101924 */
[----:B------:R0:W-:Y:S01]  /*d610*/  STS [R8+0x600], R11 ;  /* 0x0006000b08007388 */ /* 0x0001e20000000800 */
[----:B----4-:R-:W-:-:S03]  /*d620*/  FMUL.FTZ R17, R5, R34 ;  /* 0x0000002205117220 */ /* 0x010fc60000410000 */
[----:B------:R-:W-:Y:S04]  /*d630*/  STG.E desc[UR36][R6.64+0x100], R19 ;  /* 0x0001001306007986 */ /* 0x000fe8000c101924 */
[----:B------:R4:W-:Y:S01]  /*d640*/  STS [R8+0x100], R19 ;  /* 0x0001001308007388 */ /* 0x0009e20000000800 */
[C---:B0-----:R-:W-:Y:S01]  /*d650*/  FMUL.FTZ R11, R5.reuse, R10 ;  /* 0x0000000a050b7220 */ /* 0x041fe20000410000 */
[----:B------:R-:W-:Y:S02]  /*d660*/  IADD3 R10, P1, PT, R6, 0x1000, RZ ;  /* 0x00001000060a7810 */ /* 0x000fe40007f3e0ff */
[----:B------:R-:W-:Y:S04]  /*d670*/  STG.E desc[UR36][R6.64+0x200], R21 ;  /* 0x0002001506007986 */ /* 0x000fe8000c101924 */
[----:B------:R1:W-:Y:S01]  /*d680*/  STS [R8+0x200], R21 ;  /* 0x0002001508007388 */ /* 0x0003e20000000800 */
[----:B----4-:R-:W-:-:S03]  /*d690*/  FMUL.FTZ R19, R5, R36 ;  /* 0x0000002405137220 */ /* 0x010fc60000410000 */
[----:B------:R-:W-:Y:S04]  /*d6a0*/  STG.E desc[UR36][R6.64+0x300], R23 ;  /* 0x0003001706007986 */ /* 0x000fe8000c101924 */
[----:B------:R2:W-:Y:S01]  /*d6b0*/  STS [R8+0x300], R23 ;  /* 0x0003001708007388 */ /* 0x0005e20000000800 */
[----:B-1----:R-:W-:-:S03]  /*d6c0*/  FMUL.FTZ R21, R5, R38 ;  /* 0x0000002605157220 */ /* 0x002fc60000410000 */
[----:B------:R-:W-:Y:S04]  /*d6d0*/  STG.E desc[UR36][R6.64+0x400], R25 ;  /* 0x0004001906007986 */ /* 0x000fe8000c101924 */
[----:B------:R3:W-:Y:S01]  /*d6e0*/  STS [R8+0x400], R25 ;  /* 0x0004001908007388 */ /* 0x0007e20000000800 */
[----:B--2---:R-:W-:-:S03]  /*d6f0*/  FMUL.FTZ R23, R5, R40 ;  /* 0x0000002805177220 */ /* 0x004fc60000410000 */
[----:B------:R-:W-:Y:S04]  /*d700*/  STG.E desc[UR36][R6.64+0x500], R9 ;  /* 0x0005000906007986 */ /* 0x000fe8000c101924 */
[----:B------:R0:W-:Y:S01]  /*d710*/  STS [R8+0x500], R9 ;  /* 0x0005000908007388 */ /* 0x0001e20000000800 */
[----:B---3--:R-:W-:-:S03]  /*d720*/  FMUL.FTZ R25, R5, R44 ;  /* 0x0000002c05197220 */ /* 0x008fc60000410000 */
[----:B------:R-:W-:Y:S04]  /*d730*/  STG.E desc[UR36][R6.64+0x700], R17 ;  /* 0x0007001106007986 */ /* 0x000fe8000c101924 */
[----:B------:R1:W-:Y:S01]  /*d740*/  STS [R8+0x700], R17 ;  /* 0x0007001108007388 */ /* 0x0003e20000000800 */
[----:B0-----:R-:W-:-:S03]  /*d750*/  FMUL.FTZ R9, R5, R42 ;  /* 0x0000002a05097220 */ /* 0x001fc60000410000 */
[----:B------:R-:W-:Y:S04]  /*d760*/  STG.E desc[UR36][R6.64+0x800], R19 ;  /* 0x0008001306007986 */ /* 0x000fe8000c101924 */
[----:B------:R-:W-:Y:S01]  /*d770*/  STS [R8+0x800], R19 ;  /* 0x0008001308007388 */ /* 0x000fe20000000800 */
[----:B-1----:R-:W-:-:S03]  /*d780*/  IMAD.X R17, RZ, RZ, R7, P1 ;  /* 0x000000ffff117224 */ /* 0x002fc600008e0607 */
        /* <DEDUP_REMOVED lines=14> */
.L_x_1396:
[----:B------:R-:W-:Y:S05]  /*d870*/  BSYNC.RECONVERGENT B1 ;  /* 0x0000000000017941 */ /* 0x000fea0003800200 */
.L_x_1395:
[----:B------:R-:W-:Y:S01]  /*d880*/  IADD3 R9, PT, PT, -R4, UR43, RZ ;  /* 0x0000002b04097c10 */ /* 0x000fe2000fffe1ff */
[----:B------:R-:W-:Y:S03]  /*d890*/  BSSY.RECONVERGENT B1, `(.L_x_1398) ;  /* 0x000002a000017945 */ /* 0x000fe60003800200 */
[----:B------:R-:W-:-:S13]  /*d8a0*/  ISETP.GT.AND P1, PT, R9, 0x100, PT ;  /* 0x000001000900780c */ /* 0x000fda0003f24270 */
[----:B------:R-:W-:Y:S05]  /*d8b0*/  @!P1 BRA `(.L_x_1399) ;  /* 0x00000000009c9947 */ /* 0x000fea0003800000 */
[----:B------:R-:W1:Y:S01]  /*d8c0*/  LDS R10, [R8+-0x200] ;  /* 0xfffe0000080a7984 */ /* 0x000e620000000800 */
[----:B------:R-:W-:Y:S01]  /*d8d0*/  PLOP3.LUT P0, PT, PT, PT, PT, 0x8, 0x80 ;  /* 0x000000000080781c */ /* 0x000fe20003f0e170 */
[----:B------:R-:W-:Y:S02]  /*d8e0*/  VIADD R4, R4, 0x200 ;  /* 0x0000020004047836 */ /* 0x000fe40000000000 */
        /* <DEDUP_REMOVED lines=8> */
[----:B------:R-:W-:Y:S01]  /*d970*/  IADD3 R10, P1, PT, R6, 0x800, RZ ;  /* 0x00000800060a7810 */ /* 0x000fe20007f3e0ff */
[----:B0-----:R-:W-:-:S03]  /*d980*/  FMUL.FTZ R11, R5, R18 ;  /* 0x00000012050b7220 */ /* 0x001fc60000410000 */
[----:B------:R-:W-:Y:S01]  /*d990*/  STG.E desc[UR36][R6.64+-0x200], R9 ;  /* 0xfffe000906007986 */ /* 0x000fe2000c101924 */
[----:B--2---:R-:W-:-:S03]  /*d9a0*/  FMUL.FTZ R17, R5, R20 ;  /* 0x0000001405117220 */ /* 0x004fc60000410000 */
[----:B------:R-:W-:Y:S01]  /*d9b0*/  STS [R8+-0x200], R9 ;  /* 0xfffe000908007388 */ /* 0x000fe20000000800 */
[----:B---3--:R-:W-:-:S03]  /*d9c0*/  FMUL.FTZ R19, R5, R22 ;  /* 0x0000001605137220 */ /* 0x008fc60000410000 */
[----:B------:R-:W-:Y:S01]  /*d9d0*/  STG.E desc[UR36][R6.64+-0x100], R11 ;  /* 0xffff000b06007986 */ /* 0x000fe2000c101924 */
[----:B-----5:R-:W-:-:S03]  /*d9e0*/  FMUL.FTZ R21, R5, R24 ;  /* 0x0000001805157220 */ /* 0x020fc60000410000 */
[----:B------:R0:W-:Y:S01]  /*d9f0*/  STS [R8+-0x100], R11 ;  /* 0xffff000b08007388 */ /* 0x0001e20000000800 */
[----:B----4-:R-:W-:-:S03]  /*da00*/  FMUL.FTZ R23, R5, R26 ;  /* 0x0000001a05177220 */ /* 0x010fc60000410000 */
        /* <DEDUP_REMOVED lines=18> */
.L_x_1399:
[----:B------:R-:W-:Y:S05]  /*db30*/  BSYNC.RECONVERGENT B1 ;  /* 0x0000000000017941 */ /* 0x000fea0003800200 */
.L_x_1398:
        /* <DEDUP_REMOVED lines=8> */
[----:B------:R0:W-:Y:S01]  /*dbc0*/  STG.E desc[UR36][R6.64+-0x200], R9 ;  /* 0xfffe000906007986 */ /* 0x0001e2000c101924 */
[----:B--2---:R-:W-:-:S03]  /*dbd0*/  FMUL.FTZ R17, R18, R5 ;  /* 0x0000000512117220 */ /* 0x004fc60000410000 */
[----:B------:R0:W-:Y:S01]  /*dbe0*/  STS [R8+-0x200], R9 ;  /* 0xfffe000908007388 */ /* 0x0001e20000000800 */
[----:B---3--:R-:W-:-:S03]  /*dbf0*/  FMUL.FTZ R5, R20, R5 ;  /* 0x0000000514057220 */ /* 0x008fc60000410000 */
[----:B------:R0:W-:Y:S04]  /*dc00*/  STG.E desc[UR36][R6.64+-0x100], R11 ;  /* 0xffff000b06007986 */ /* 0x0001e8000c101924 */
[----:B------:R0:W-:Y:S04]  /*dc10*/  STS [R8+-0x100], R11 ;  /* 0xffff000b08007388 */ /* 0x0001e80000000800 */
[----:B------:R0:W-:Y:S04]  /*dc20*/  STG.E desc[UR36][R6.64], R17 ;  /* 0x0000001106007986 */ /* 0x0001e8000c101924 */
[----:B------:R0:W-:Y:S04]  /*dc30*/  STS [R8], R17 ;  /* 0x0000001108007388 */ /* 0x0001e80000000800 */
[----:B------:R0:W-:Y:S04]  /*dc40*/  STG.E desc[UR36][R6.64+0x100], R5 ;  /* 0x0001000506007986 */ /* 0x0001e8000c101924 */
[----:B------:R0:W-:Y:S02]  /*dc50*/  STS [R8+0x100], R5 ;  /* 0x0001000508007388 */ /* 0x0001e40000000800 */
.L_x_1382:
[----:B------:R-:W-:Y:S05]  /*dc60*/  BSYNC.RECONVERGENT B0 ;  /* 0x0000000000007941 */ /* 0x000fea0003800200 */
.L_x_1381:
[----:B------:R-:W4:Y:S01]  /*dc70*/  LDCU UR7, c[0x0][0x40c] ;  /* 0x00008180ff0777ac */ /* 0x000f220008000800 */
[----:B------:R-:W3:Y:S01]  /*dc80*/  S2UR UR8, SR_CgaCtaId ;  /* 0x00000000000879c3 */ /* 0x000ee20000008800 */
[----:B------:R-:W-:Y:S01]  /*dc90*/  SHF.L.U32 R24, R3, 0x4, RZ ;  /* 0x0000000403187819 */ /* 0x000fe200000006ff */
[----:B------:R-:W-:Y:S01]  /*dca0*/  BSSY.RECONVERGENT B0, `(.L_x_1400) ;  /* 0x000001a000007945 */ /* 0x000fe20003800200 */
[----:B------:R-:W-:Y:S01]  /*dcb0*/  ULEA.HI UR5, UR42, UR42, URZ, 0x1 ;  /* 0x0000002a2a057291 */ /* 0x000fe2000f8f08ff */
[----:B------:R-:W-:Y:S02]  /*dcc0*/  LOP3.LUT R22, R0, 0x7c, RZ, 0xc0, !PT ;  /* 0x0000007c00167812 */ /* 0x000fe400078ec0ff */
[----:B0-2---:R-:W-:Y:S02]  /*dcd0*/  CS2R R6, SRZ ;  /* 0x0000000000067805 */ /* 0x005fe4000001ff00 */
[----:B-1----:R-:W-:Y:S02]  /*dce0*/  CS2R R4, SRZ ;  /* 0x0000000000047805 */ /* 0x002fe4000001ff00 */
[----:B------:R-:W-:Y:S01]  /*dcf0*/  LOP3.LUT R24, R24, 0x1f0, RZ, 0xc0, !PT ;  /* 0x000001f018187812 */ /* 0x000fe200078ec0ff */
[----:B------:R-:W-:Y:S01]  /*dd00*/  IMAD.U32 R23, RZ, RZ, UR5 ;  /* 0x00000005ff177e24 */ /* 0x000fe2000f8e00ff */
[----:B------:R-:W-:-:S04]  /*dd10*/  UMOV UR5, 0x400 ;  /* 0x0000040000057882 */ /* 0x000fc80000000000 */
[----:B------:R-:W-:Y:S01]  /*dd20*/  LOP3.LUT R23, R23, 0xfffffffe, RZ, 0xc0, !PT ;  /* 0xfffffffe17177812 */ /* 0x000fe200078ec0ff */
[----:B----4-:R-:W-:-:S03]  /*dd30*/  IMAD.U32 R33, RZ, RZ, UR7 ;  /* 0x00000007ff217e24 */ /* 0x010fc6000f8e00ff */
[----:B------:R-:W-:Y:S01]  /*dd40*/  IADD3 R23, PT, PT, -R23, UR42, RZ ;  /* 0x0000002a17177c10 */ /* 0x000fe2000fffe1ff */
[----:B------:R-:W-:-:S03]  /*dd50*/  UIADD3 UR7, UPT, UPT, UR5, 0x210, URZ ;  /* 0x0000021005077890 */ /* 0x000fc6000fffe0ff */
[----:B------:R-:W-:Y:S01]  /*dd60*/  ISETP.NE.AND P0, PT, R14, R23, PT ;  /* 0x000000170e00720c */ /* 0x000fe20003f05270 */
[----:B---3--:R-:W-:-:S03]  /*dd70*/  ULEA UR7, UR8, UR7, 0x18 ;  /* 0x0000000708077291 */ /* 0x008fc6000f8ec0ff */
        /* <DEDUP_REMOVED lines=11> */
.L_x_1402:
[----:B-----5:R0:W-:Y:S02]  /*de30*/  STS.128 [R24+UR7], R4 ;  /* 0x0000000418007988 */ /* 0x0201e40008000c07 */
.L_x_1401:
[----:B------:R-:W-:Y:S05]  /*de40*/  BSYNC.RECONVERGENT B0 ;  /* 0x0000000000007941 */ /* 0x000fea0003800200 */
.L_x_1400:
[----:B------:R-:W1:Y:S01]  /*de50*/  LDC R0, c[0x0][0x3f8] ;  /* 0x0000fe00ff007b82 */ /* 0x000e620000000800 */
[----:B------:R-:W2:Y:S01]  /*de60*/  LDCU UR10, c[0x0][0x3f4] ;  /* 0x00007e80ff0a77ac */ /* 0x000ea20008000800 */
[C---:B------:R-:W-:Y:S01]  /*de70*/  IADD3 R32, PT, PT, R14.reuse, UR45, RZ ;  /* 0x0000002d0e207c10 */ /* 0x040fe2000fffe0ff */
[----:B------:R-:W-:Y:S01]  /*de80*/  BSSY.RECONVERGENT B0, `(.L_x_1403) ;  /* 0x000009d000007945 */ /* 0x000fe20003800200 */
[----:B------:R-:W-:Y:S01]  /*de90*/  CS2R R10, SRZ ;  /* 0x00000000000a7805 */ /* 0x000fe2000001ff00 */
[----:B------:R-:W-:Y:S01]  /*dea0*/  UIADD3 UR5, UPT, UPT, UR5, 0x410, URZ ;  /* 0x0000041005057890 */ /* 0x000fe2000fffe0ff */
[----:B------:R-:W3:Y:S02]  /*deb0*/  LDCU UR11, c[0x0][0x40c] ;  /* 0x00008180ff0b77ac */ /* 0x000ee40008000800 */
[----:B------:R-:W4:Y:S01]  /*dec0*/  LDC.64 R18, c[0x0][0x3c0] ;  /* 0x0000f000ff127b82 */ /* 0x000f220000000a00 */
[----:B------:R-:W-:Y:S01]  /*ded0*/  ULEA UR5, UR8, UR5, 0x18 ;  /* 0x0000000508057291 */ /* 0x000fe2000f8ec0ff */
[----:B------:R-:W0:Y:S05]  /*dee0*/  LDCU.64 UR14, c[0x0][0x3c8] ;  /* 0x00007900ff0e77ac */ /* 0x000e2a0008000a00 */
[----:B------:R-:W-:Y:S01]  /*def0*/  LEA R25, R14, UR5, 0x2 ;  /* 0x000000050e197c11 */ /* 0x000fe2000f8e10ff */
[----:B--2---:R-:W-:-:S02]  /*df00*/  UISETP.LT.AND UP0, UPT, UR42, UR10, UPT ;  /* 0x0000000a2a00728c */ /* 0x004fc4000bf01270 */
[----:B------:R-:W-:Y:S02]  /*df10*/  IMAD.U32 R21, RZ, RZ, UR10 ;  /* 0x0000000aff157e24 */ /* 0x000fe4000f8e00ff */
[----:B-1----:R-:W-:Y:S01]  /*df20*/  IMAD R17, R0, UR9, R15 ;  /* 0x0000000900117c24 */ /* 0x002fe2000f8e020f */
[----:B------:R-:W-:Y:S01]  /*df30*/  USEL UR9, UR42, UR10, UP0 ;  /* 0x0000000a2a097287 */ /* 0x000fe20008000000 */
[--C-:B------:R-:W-:Y:S02]  /*df40*/  IMAD R21, R21, UR6, R22.reuse ;  /* 0x0000000615157c24 */ /* 0x100fe4000f8e0216 */
[----:B------:R-:W-:Y:S01]  /*df50*/  IMAD.SHL.U32 R17, R17, 0x80, RZ ;  /* 0x0000008011117824 */ /* 0x000fe200078e00ff */
[----:B------:R-:W-:Y:S02]  /*df60*/  BAR.SYNC.DEFER_BLOCKING 0x0 ;  /* 0x0000000000007b1d */ /* 0x000fe40000010000 */
[----:B------:R-:W-:Y:S01]  /*df70*/  ISETP.GE.AND P0, PT, R32, UR9, PT ;  /* 0x0000000920007c0c */ /* 0x000fe2000bf06270 */
[----:B------:R-:W-:-:S02]  /*df80*/  IMAD R9, R17, UR10, R22 ;  /* 0x0000000a11097c24 */ /* 0x000fc4000f8e0216 */
[----:B----4-:R-:W-:-:S04]  /*df90*/  IMAD.WIDE R20, R21, 0x4, R18 ;  /* 0x0000000415147825 */ /* 0x010fc800078e0212 */
[----:B------:R-:W-:Y:S01]  /*dfa0*/  IMAD.WIDE R18, R9, 0x4, R18 ;  /* 0x0000000409127825 */ /* 0x000fe200078e0212 */
[----:B------:R-:W-:-:S05]  /*dfb0*/  CS2R R8, SRZ ;  /* 0x0000000000087805 */ /* 0x000fca000001ff00 */
[----:B0--3--:R-:W-:Y:S05]  /*dfc0*/  @P0 BRA `(.L_x_1404) ;  /* 0x0000000800200947 */ /* 0x009fea0003800000 */
[----:B------:R-:W-:Y:S01]  /*dfd0*/  VIADD R28, R32, 0x2 ;  /* 0x00000002201c7836 */ /* 0x000fe20000000000 */
[----:B------:R-:W0:Y:S01]  /*dfe0*/  LDC.64 R26, c[0x0][0x458] ;  /* 0x00011600ff1a7b82 */ /* 0x000e220000000a00 */
[----:B------:R-:W-:Y:S01]  /*dff0*/  ULOP3.LUT UR6, URZ, UR45, URZ, 0x33, !UPT ;  /* 0x0000002dff067292 */ /* 0x000fe2000f8e33ff */
[----:B------:R-:W-:Y:S01]  /*e000*/  IMAD R9, R16, R0, R15 ;  /* 0x0000000010097224 */ /* 0x000fe200078e020f */
[----:B------:R-:W-:Y:S01]  /*e010*/  BSSY.RECONVERGENT B1, `(.L_x_1405) ;  /* 0x0000031000017945 */ /* 0x000fe20003800200 */
[----:B------:R-:W-:Y:S01]  /*e020*/  VIMNMX R11, PT, PT, R28, UR9, !PT ;  /* 0x000000091c0b7c48 */ /* 0x000fe2000ffe0100 */
[----:B------:R-:W-:Y:S02]  /*e030*/  IMAD R49, R0, UR10, RZ ;  /* 0x0000000a00317c24 */ /* 0x000fe4000f8e02ff */
[----:B------:R-:W-:Y:S01]  /*e040*/  IMAD R9, R9, 0x80, R22 ;  /* 0x0000008009097824 */ /* 0x000fe200078e0216 */
[----:B------:R-:W-:Y:S01]  /*e050*/  IADD3 R29, PT, PT, -R14, UR6, R11 ;  /* 0x000000060e1d7c10 */ /* 0x000fe2000fffe10b */
[----:B------:R-:W-:Y:S01]  /*e060*/  IMAD.MOV.U32 R0, RZ, RZ, R32 ;  /* 0x000000ffff007224 */ /* 0x000fe200078e0020 */
[----:B------:R-:W-:-:S02]  /*e070*/  CS2R R10, SRZ ;  /* 0x00000000000a7805 */ /* 0x000fc4000001ff00 */
[----:B------:R-:W-:Y:S01]  /*e080*/  LOP3.LUT P0, RZ, R29, 0x2, RZ, 0xc0, !PT ;  /* 0x000000021dff7812 */ /* 0x000fe2000780c0ff */
[----:B0-----:R-:W-:Y:S01]  /*e090*/  IMAD.WIDE R26, R9, 0x4, R26 ;  /* 0x00000004091a7825 */ /* 0x001fe200078e021a */
[----:B------:R-:W-:-:S11]  /*e0a0*/  CS2R R8, SRZ ;  /* 0x0000000000087805 */ /* 0x000fd6000001ff00 */
[----:B------:R-:W-:Y:S05]  /*e0b0*/  @P0 BRA `(.L_x_1406) ;  /* 0x0000000000980947 */ /* 0x000fea0003800000 */
[----:B------:R-:W0:Y:S01]  /*e0c0*/  LDCU.64 UR12, c[0x0][0x3c8] ;  /* 0x00007900ff0c77ac */ /* 0x000e220008000a00 */
[----:B------:R-:W-:-:S05]  /*e0d0*/  IADD3 R0, P0, PT, R13, R32, RZ ;  /* 0x000000200d007210 */ /* 0x000fca0007f1e0ff */
[----:B------:R-:W-:Y:S01]  /*e0e0*/  IMAD.X R9, RZ, RZ, R12, P0 ;  /* 0x000000ffff097224 */ /* 0x000fe200000e060c */
[----:B0-----:R-:W-:-:S04]  /*e0f0*/  LEA R10, P0, R0, UR12, 0x2 ;  /* 0x0000000c000a7c11 */ /* 0x001fc8000f8010ff */
[----:B------:R-:W-:-:S05]  /*e100*/  LEA.HI.X R11, R0, UR13, R9, 0x2, P0 ;  /* 0x0000000d000b7c11 */ /* 0x000fca00080f1409 */
[----:B------:R-:W2:Y:S01]  /*e110*/  LDG.E R10, desc[UR36][R10.64] ;  /* 0x000000240a0a7981 */ /* 0x000ea2000c1e1900 */
[----:B------:R-:W-:Y:S02]  /*e120*/  SHF.L.U32 R31, R32, 0x7, RZ ;  /* 0x00000007201f7819 */ /* 0x000fe400000006ff */
[----:B------:R-:W-:Y:S01]  /*e130*/  ISETP.NE.AND P0, PT, R33, RZ, PT ;  /* 0x000000ff2100720c */ /* 0x000fe20003f05270 */
[----:B--2---:R-:W-:-:S04]  /*e140*/  IMAD R0, R49, R10, RZ ;  /* 0x0000000a31007224 */ /* 0x004fc800078e02ff */
[----:B------:R-:W-:Y:S02]  /*e150*/  IMAD R9, R0, 0x80, R31 ;  /* 0x0000008000097824 */ /* 0x000fe400078e021f */
[----:B------:R0:W1:Y:S02]  /*e160*/  LDS R0, [R25] ;  /* 0x0000000019007984 */ /* 0x0000640000000800 */
[----:B------:R-:W-:-:S05]  /*e170*/  IMAD.WIDE R8, R9, 0x4, R20 ;  /* 0x0000000409087825 */ /* 0x000fca00078e0214 */
[----:B------:R0:W5:Y:S01]  /*e180*/  LDG.E.128 R36, desc[UR36][R8.64] ;  /* 0x0000002408247981 */ /* 0x000162000c1e1d00 */
[----:B------:R-:W-:Y:S05]  /*e190*/  @P0 BRA `(.L_x_1407) ;  /* 0x00000000004c0947 */ /* 0x000fea0003800000 */
[----:B------:R-:W-:Y:S01]  /*e1a0*/  ISETP.NE.AND P1, PT, R2, RZ, PT ;  /* 0x000000ff0200720c */ /* 0x000fe20003f25270 */
[----:B0-----:R-:W0:-:S12]  /*e1b0*/  LDS.128 R8, [R24+UR7] ;  /* 0x0000000718087984 */ /* 0x001e180008000c00 */
[----:B------:R-:W-:Y:S01]  /*e1c0*/  VOTEU.ANY UP0, P1 ;  /* 0x0000000000ff7886 */ /* 0x000fe20000800100 */
        /* <DEDUP_REMOVED lines=16> */
.L_x_1407:
[C---:B012--5:R-:W-:Y:S01]  /*e2d0*/  FFMA.FTZ R8, R0.reuse, R36, RZ ;  /* 0x0000002400087223 */ /* 0x067fe200000100ff */
[C---:B------:R-:W-:Y:S01]  /*e2e0*/  FFMA.FTZ R9, R0.reuse, R37, RZ ;  /* 0x0000002500097223 */ /* 0x040fe200000100ff */
[C---:B------:R-:W-:Y:S01]  /*e2f0*/  FFMA.FTZ R10, R0.reuse, R38, RZ ;  /* 0x00000026000a7223 */ /* 0x040fe200000100ff */
[----:B------:R-:W-:Y:S01]  /*e300*/  FFMA.FTZ R11, R0, R39, RZ ;  /* 0x00000027000b7223 */ /* 0x000fe200000100ff */
[----:B------:R-:W-:-:S07]  /*e310*/  IMAD.MOV.U32 R0, RZ, RZ, R28 ;  /* 0x000000ffff007224 */ /* 0x000fce00078e001c */
.L_x_1406:
[----:B------:R-:W-:Y:S05]  /*e320*/  BSYNC.RECONVERGENT B1 ;  /* 0x0000000000017941 */ /* 0x000fea0003800200 */
.L_x_1405:
[----:B------:R-:W-:-:S13]  /*e330*/  ISETP.GE.U32.AND P0, PT, R29, 0x2, PT ;  /* 0x000000021d00780c */ /* 0x000fda0003f06070 */
[----:B------:R-:W-:Y:S05]  /*e340*/  @!P0 BRA `(.L_x_1404) ;  /* 0x0000000400408947 */ /* 0x000fea0003800000 */
[----:B------:R-:W-:Y:S01]  /*e350*/  USHF.L.U32 UR6, UR45, 0x2, URZ ;  /* 0x000000022d067899 */ /* 0x000fe200080006ff */
[----:B------:R-:W-:Y:S01]  /*e360*/  IMAD.U32 R29, RZ, RZ, UR5 ;  /* 0x00000005ff1d7e24 */ /* 0x000fe2000f8e00ff */
[----:B------:R-:W-:Y:S01]  /*e370*/  ISETP.NE.AND P0, PT, R33, RZ, PT ;  /* 0x000000ff2100720c */ /* 0x000fe20003f05270 */
[C---:B------:R-:W-:Y:S01]  /*e380*/  IMAD.SHL.U32 R43, R0.reuse, 0x80, RZ ;  /* 0x00000080002b7824 */ /* 0x040fe200078e00ff */
[----:B------:R-:W-:Y:S02]  /*e390*/  SHF.L.U32 R48, R49, 0x7, RZ ;  /* 0x0000000731307819 */ /* 0x000fe400000006ff */
[----:B------:R-:W-:-:S04]  /*e3a0*/  LEA R28, R0, -UR6, 0x2 ;  /* 0x80000006001c7c11 */ /* 0x000fc8000f8e10ff */
[----:B------:R-:W-:-:S07]  /*e3b0*/  IADD3 R42, PT, PT, R28, 0x8, R29 ;  /* 0x000000081c2a7810 */ /* 0x000fce0007ffe01d */
.L_x_1411:
[----:B------:R-:W-:Y:S02]  /*e3c0*/  IADD3 R28, P1, PT, R13, R0, RZ ;  /* 0x000000000d1c7210 */ /* 0x000fe40007f3e0ff */
        /* <DEDUP_REMOVED lines=28> */
.L_x_1409:
[----:B------:R-:W-:Y:S05]  /*e590*/  BSYNC.RECONVERGENT B1 ;  /* 0x0000000000017941 */ /* 0x000fea0003800200 */
.L_x_1408:
[----:B------:R-:W2:Y:S04]  /*e5a0*/  LDG.E R40, desc[UR36][R40.64+0x8] ;  /* 0x0000082428287981 */ /* 0x000ea8000c1e1900 */
[----:B0-----:R-:W0:Y:S01]  /*e5b0*/  LDS R35, [R42+-0x8] ;  /* 0xfffff8002a237984 */ /* 0x001e220000000800 */
[----:B------:R-:W-:Y:S02]  /*e5c0*/  IMAD.U32 R33, RZ, RZ, UR11 ;  /* 0x0000000bff217e24 */ /* 0x000fe4000f8e00ff */
[----:B--2---:R-:W-:-:S04]  /*e5d0*/  IMAD R34, R49, R40, RZ ;  /* 0x0000002831227224 */ /* 0x004fc800078e02ff */
[----:B------:R-:W-:-:S04]  /*e5e0*/  IMAD R34, R34, 0x80, R43 ;  /* 0x0000008022227824 */ /* 0x000fc800078e022b */
[----:B------:R-:W-:-:S04]  /*e5f0*/  VIADD R37, R34, 0x100 ;  /* 0x0000010022257836 */ /* 0x000fc80000000000 */
[----:B------:R-:W-:-:S06]  /*e600*/  IMAD.WIDE R36, R37, 0x4, R20 ;  /* 0x0000000425247825 */ /* 0x000fcc00078e0214 */
[----:B------:R-:W5:Y:S01]  /*e610*/  LDG.E.128 R36, desc[UR36][R36.64] ;  /* 0x0000002424247981 */ /* 0x000f62000c1e1d00 */
[----:B------:R-:W-:Y:S01]  /*e620*/  ISETP.NE.AND P0, PT, R33, RZ, PT ;  /* 0x000000ff2100720c */ /* 0x000fe20003f05270 */
[C---:B0----5:R-:W-:Y:S01]  /*e630*/  FFMA.FTZ R41, R35.reuse, R30, R10 ;  /* 0x0000001e23297223 */ /* 0x061fe2000001000a */
[C---:B------:R-:W-:Y:S01]  /*e640*/  FFMA.FTZ R28, R35.reuse, R28, R8 ;  /* 0x0000001c231c7223 */ /* 0x040fe20000010008 */
[C---:B------:R-:W-:Y:S01]  /*e650*/  FFMA.FTZ R34, R35.reuse, R29, R9 ;  /* 0x0000001d23227223 */ /* 0x040fe20000010009 */
[----:B------:R-:W-:-:S09]  /*e660*/  FFMA.FTZ R30, R35, R31, R11 ;  /* 0x0000001f231e7223 */ /* 0x000fd2000001000b */
        /* <DEDUP_REMOVED lines=20> */
.L_x_1410:
[----:B------:R1:W0:Y:S01]  /*e7b0*/  LDS R11, [R42] ;  /* 0x000000002a0b7984 */ /* 0x0002220000000800 */
[----:B------:R-:W-:Y:S02]  /*e7c0*/  VIADD R0, R0, 0x4 ;  /* 0x0000000400007836 */ /* 0x000fe40000000000 */
[----:B------:R-:W-:-:S03]  /*e7d0*/  VIADD R43, R43, 0x200 ;  /* 0x000002002b2b7836 */ /* 0x000fc60000000000 */
[----:B------:R-:W-:Y:S01]  /*e7e0*/  ISETP.GE.AND P1, PT, R0, UR9, PT ;  /* 0x0000000900007c0c */ /* 0x000fe2000bf26270 */
[----:B-1----:R-:W-:Y:S02]  /*e7f0*/  VIADD R42, R42, 0x10 ;  /* 0x000000102a2a7836 */ /* 0x002fe40000000000 */
[C---:B0-----:R-:W-:Y:S01]  /*e800*/  FFMA.FTZ R8, R11.reuse, R36, R28 ;  /* 0x000000240b087223 */ /* 0x041fe2000001001c */
[C---:B------:R-:W-:Y:S01]  /*e810*/  FFMA.FTZ R9, R11.reuse, R37, R34 ;  /* 0x000000250b097223 */ /* 0x040fe20000010022 */
[C---:B------:R-:W-:Y:S01]  /*e820*/  FFMA.FTZ R10, R11.reuse, R38, R41 ;  /* 0x000000260b0a7223 */ /* 0x040fe20000010029 */
[----:B------:R-:W-:-:S07]  /*e830*/  FFMA.FTZ R11, R11, R39, R30 ;  /* 0x000000270b0b7223 */ /* 0x000fce000001001e */
[----:B------:R-:W-:Y:S05]  /*e840*/  @!P1 BRA `(.L_x_1411) ;  /* 0xfffffff800dc9947 */ /* 0x000fea000383ffff */
.L_x_1404:
[----:B------:R-:W-:Y:S05]  /*e850*/  BSYNC.RECONVERGENT B0 ;  /* 0x0000000000007941 */ /* 0x000fea0003800200 */
.L_x_1403:
[----:B------:R-:W-:Y:S01]  /*e860*/  ISETP.GE.AND P0, PT, R32, UR42, PT ;  /* 0x0000002a20007c0c */ /* 0x000fe2000bf06270 */
[----:B------:R-:W0:Y:S01]  /*e870*/  LDCU UR10, c[0x0][0x40c] ;  /* 0x00008180ff0a77ac */ /* 0x000e220008000800 */
[----:B------:R-:W-:Y:S01]  /*e880*/  BSSY.RECONVERGENT B0, `(.L_x_1412) ;  /* 0x00000df000007945 */ /* 0x000fe20003800200 */
[----:B------:R-:W1:Y:S10]  /*e890*/  LDCU.64 UR12, c[0x0][0x3c8] ;  /* 0x00007900ff0c77ac */ /* 0x000e740008000a00 */
[----:B------:R-:W-:Y:S05]  /*e8a0*/  @P0 BRA `(.L_x_1413) ;  /* 0x0000000c00700947 */ /* 0x000fea0003800000 */
[----:B------:R-:W2:Y:S01]  /*e8b0*/  LDCU UR6, c[0x0][0x3f8] ;  /* 0x00007f00ff0677ac */ /* 0x000ea20008000800 */
[----:B------:R-:W-:Y:S01]  /*e8c0*/  VIADD R40, R32, 0x2 ;  /* 0x0000000220287836 */ /* 0x000fe20000000000 */
[----:B------:R-:W3:Y:S01]  /*e8d0*/  LDC R31, c[0x0][0x3f4] ;  /* 0x0000fd00ff1f7b82 */ /* 0x000ee20000000800 */
[----:B------:R-:W-:Y:S01]  /*e8e0*/  BSSY.RECONVERGENT B1, `(.L_x_1414) ;  /* 0x000004d000017945 */ /* 0x000fe20003800200 */
[----:B------:R-:W-:Y:S01]  /*e8f0*/  ULOP3.LUT UR8, URZ, UR45, URZ, 0x33, !UPT ;  /* 0x0000002dff087292 */ /* 0x000fe2000f8e33ff */
[----:B------:R-:W-:Y:S01]  /*e900*/  IMAD.MOV.U32 R28, RZ, RZ, R32 ;  /* 0x000000ffff1c7224 */ /* 0x000fe200078e0020 */
[----:B------:R-:W-:-:S04]  /*e910*/  VIMNMX R29, PT, PT, R40, UR42, !PT ;  /* 0x0000002a281d7c48 */ /* 0x000fc8000ffe0100 */
[----:B------:R-:W4:Y:S01]  /*e920*/  LDC.64 R26, c[0x0][0x458] ;  /* 0x00011600ff1a7b82 */ /* 0x000f220000000a00 */
[----:B------:R-:W-:-:S04]  /*e930*/  IADD3 R34, PT, PT, -R14, UR8, R29 ;  /* 0x000000080e227c10 */ /* 0x000fc8000fffe11d */
[----:B------:R-:W-:Y:S01]  /*e940*/  LOP3.LUT P0, RZ, R34, 0x2, RZ, 0xc0, !PT ;  /* 0x0000000222ff7812 */ /* 0x000fe2000780c0ff */
[----:B--2---:R-:W-:-:S05]  /*e950*/  IMAD R35, R16, UR6, R15 ;  /* 0x0000000610237c24 */ /* 0x004fca000f8e020f */
[----:B------:R-:W-:Y:S01]  /*e960*/  LEA R35, R35, R22, 0x7 ;  /* 0x0000001623237211 */ /* 0x000fe200078e38ff */
[----:B---3--:R-:W-:-:S04]  /*e970*/  IMAD R0, R31, UR6, RZ ;  /* 0x000000061f007c24 */ /* 0x008fc8000f8e02ff */
[----:B----4-:R-:W-:Y:S02]  /*e980*/  IMAD.WIDE R26, R35, 0x4, R26 ;  /* 0x00000004231a7825 */ /* 0x010fe400078e021a */
[----:B------:R-:W-:Y:S05]  /*e990*/  @P0 BRA `(.L_x_1415) ;  /* 0x0000000400040947 */ /* 0x000fea0003800000 */
[----:B------:R-:W-:Y:S01]  /*e9a0*/  ISETP.GE.AND P0, PT, R32, R31, PT ;  /* 0x0000001f2000720c */ /* 0x000fe20003f06270 */
[----:B------:R-:W-:-:S12]  /*e9b0*/  IMAD.MOV.U32 R28, RZ, RZ, R40 ;  /* 0x000000ffff1c7224 */ /* 0x000fd800078e0028 */
[----:B------:R-:W-:Y:S05]  /*e9c0*/  @!P0 BRA `(.L_x_1415) ;  /* 0x0000000000f88947 */ /* 0x000fea0003800000 */
[----:B------:R-:W-:Y:S01]  /*e9d0*/  IABS R35, R31 ;  /* 0x0000001f00237213 */ /* 0x000fe20000000000 */
[----:B------:R-:W2:Y:S01]  /*e9e0*/  LDCU.64 UR8, c[0x0][0x3c8] ;  /* 0x00007900ff0877ac */ /* 0x000ea20008000a00 */
[----:B------:R-:W-:Y:S01]  /*e9f0*/  IABS R38, R32 ;  /* 0x0000002000267213 */ /* 0x000fe20000000000 */
[----:B------:R-:W3:Y:S01]  /*ea00*/  LDS R25, [R25] ;  /* 0x0000000019197984 */ /* 0x000ee20000000800 */
[----:B------:R-:W4:Y:S01]  /*ea10*/  I2F.RP R30, R35 ;  /* 0x00000023001e7306 */ /* 0x000f220000209400 */
[----:B------:R-:W-:Y:S02]  /*ea20*/  ISETP.GE.AND P1, PT, R32, RZ, PT ;  /* 0x000000ff2000720c */ /* 0x000fe40003f26270 */
[----:B------:R-:W-:-:S05]  /*ea30*/  ISETP.NE.AND P2, PT, R31, RZ, PT ;  /* 0x000000ff1f00720c */ /* 0x000fca0003f45270 */
[----:B----4-:R-:W4:Y:S02]  /*ea40*/  MUFU.RCP R30, R30 ;  /* 0x0000001e001e7308 */ /* 0x010f240000001000 */
[----:B----4-:R-:W-:-:S06]  /*ea50*/  VIADD R36, R30, 0xffffffe ;  /* 0x0ffffffe1e247836 */ /* 0x010fcc0000000000 */
[----:B------:R-:W4:Y:S02]  /*ea60*/  F2I.FTZ.U32.TRUNC.NTZ R29, R36 ;  /* 0x00000024001d7305 */ /* 0x000f24000021f000 */
[----:B----4-:R-:W-:-:S04]  /*ea70*/  IMAD.MOV R28, RZ, RZ, -R29 ;  /* 0x000000ffff1c7224 */ /* 0x010fc800078e0a1d */
[----:B------:R-:W-:Y:S02]  /*ea80*/  IMAD R37, R28, R35, RZ ;  /* 0x000000231c257224 */ /* 0x000fe400078e02ff */
[----:B------:R-:W-:-:S05]  /*ea90*/  HFMA2 R28, -RZ, RZ, 0, 0 ;  /* 0x00000000ff1c7431 */ /* 0x000fca00000001ff */
[----:B------:R-:W-:-:S04]  /*eaa0*/  IMAD.HI.U32 R28, R29, R37, R28 ;  /* 0x000000251d1c7227 */ /* 0x000fc800078e001c */
[----:B------:R-:W-:-:S04]  /*eab0*/  IMAD.MOV.U32 R29, RZ, RZ, R38 ;  /* 0x000000ffff1d7224 */ /* 0x000fc800078e0026 */
[----:B------:R-:W-:-:S04]  /*eac0*/  IMAD.HI.U32 R28, R28, R29, RZ ;  /* 0x0000001d1c1c7227 */ /* 0x000fc800078e00ff */
[----:B------:R-:W-:-:S04]  /*ead0*/  IMAD.MOV R28, RZ, RZ, -R28 ;  /* 0x000000ffff1c7224 */ /* 0x000fc800078e0a1c */
        /* <DEDUP_REMOVED lines=9> */
[----:B--2---:R-:W-:-:S04]  /*eb70*/  LEA R30, P0, R29, UR8, 0x2 ;  /* 0x000000081d1e7c11 */ /* 0x004fc8000f8010ff */
[----:B------:R-:W-:-:S06]  /*eb80*/  LEA.HI.X R31, R29, UR9, R36, 0x2, P0 ;  /* 0x000000091d1f7c11 */ /* 0x000fcc00080f1424 */
[----:B------:R-:W2:Y:S01]  /*eb90*/  LDG.E R31, desc[UR36][R30.64] ;  /* 0x000000241e1f7981 */ /* 0x000ea2000c1e1900 */
[----:B------:R-:W-:Y:S01]  /*eba0*/  ISETP.NE.AND P0, PT, R33, RZ, PT ;  /* 0x000000ff2100720c */ /* 0x000fe20003f05270 */
[----:B--2---:R-:W-:-:S04]  /*ebb0*/  IMAD R29, R0, R31, R28 ;  /* 0x0000001f001d7224 */ /* 0x004fc800078e021c */
[----:B------:R-:W-:-:S04]  /*ebc0*/  IMAD.SHL.U32 R29, R29, 0x80, RZ ;  /* 0x000000801d1d7824 */ /* 0x000fc800078e00ff */
[----:B------:R-:W-:-:S05]  /*ebd0*/  IMAD.WIDE R28, R29, 0x4, R20 ;  /* 0x000000041d1c7825 */ /* 0x000fca00078e0214 */
[----:B------:R2:W5:Y:S01]  /*ebe0*/  LDG.E.128 R36, desc[UR36][R28.64] ;  /* 0x000000241c247981 */ /* 0x000562000c1e1d00 */
[----:B------:R-:W-:Y:S04]  /*ebf0*/  BSSY.RECONVERGENT B2, `(.L_x_1416) ;  /* 0x0000016000027945 */ /* 0x000fe80003800200 */
[----:B---3--:R-:W-:Y:S05]  /*ec00*/  @P0 BRA `(.L_x_1417) ;  /* 0x0000000000500947 */ /* 0x008fea0003800000 */
[----:B------:R-:W-:Y:S01]  /*ec10*/  ISETP.NE.AND P3, PT, R2, RZ, PT ;  /* 0x000000ff0200720c */ /* 0x000fe20003f65270 */
[----:B------:R-:W3:-:S12]  /*ec20*/  LDS.128 R44, [R24+UR7] ;  /* 0x00000007182c7984 */ /* 0x000ed80008000c00 */
        /* <DEDUP_REMOVED lines=8> */
[----:B---3-5:R-:W-:Y:S01]  /*ecb0*/  FADD.FTZ R36, R44, R36 ;  /* 0x000000242c247221 */ /* 0x028fe20000010000 */
[----:B------:R-:W-:Y:S01]  /*ecc0*/  FADD.FTZ R37, R45, R37 ;  /* 0x000000252d257221 */ /* 0x000fe20000010000 */
[----:B------:R-:W-:Y:S01]  /*ecd0*/  FADD.FTZ R38, R46, R38 ;  /* 0x000000262e267221 */ /* 0x000fe20000010000 */
[----:B------:R-:W-:-:S03]  /*ece0*/  FADD.FTZ R39, R47, R39 ;  /* 0x000000272f277221 */ /* 0x000fc60000010000 */
[----:B--2---:R-:W-:Y:S02]  /*ecf0*/  @P0 FMUL.FTZ R36, R36, R28 ;  /* 0x0000001c24240220 */ /* 0x004fe40000410000 */
[----:B------:R-:W-:Y:S02]  /*ed00*/  @P1 FMUL.FTZ R37, R37, R29 ;  /* 0x0000001d25251220 */ /* 0x000fe40000410000 */
[----:B------:R-:W-:Y:S02]  /*ed10*/  @P2 FMUL.FTZ R38, R38, R30 ;  /* 0x0000001e26262220 */ /* 0x000fe40000410000 */
[----:B------:R-:W-:Y:S01]  /*ed20*/  @P3 FMUL.FTZ R39, R39, R31 ;  /* 0x0000001f27273220 */ /* 0x000fe20000410000 */
[----:B------:R-:W-:-:S05]  /*ed30*/  IMAD.WIDE.U32 R28, R33, 0x4, R18 ;  /* 0x00000004211c7825 */ /* 0x000fca00078e0012 */
[----:B------:R3:W-:Y:S02]  /*ed40*/  STG.E.128 desc[UR36][R28.64], R36 ;  /* 0x000000241c007986 */ /* 0x0007e4000c101d24 */
.L_x_1417:
[----:B01----:R-:W-:Y:S05]  /*ed50*/  BSYNC.RECONVERGENT B2 ;  /* 0x0000000000027941 */ /* 0x003fea0003800200 */
.L_x_1416:
[C---:B-----5:R-:W-:Y:S01]  /*ed60*/  FFMA.FTZ R8, R25.reuse, R36, R8 ;  /* 0x0000002419087223 */ /* 0x060fe20000010008 */
[C---:B------:R-:W-:Y:S01]  /*ed70*/  FFMA.FTZ R9, R25.reuse, R37, R9 ;  /* 0x0000002519097223 */ /* 0x040fe20000010009 */
[C---:B------:R-:W-:Y:S01]  /*ed80*/  FFMA.FTZ R10, R25.reuse, R38, R10 ;  /* 0x00000026190a7223 */ /* 0x040fe2000001000a */
[----:B------:R-:W-:Y:S01]  /*ed90*/  FFMA.FTZ R11, R25, R39, R11 ;  /* 0x00000027190b7223 */ /* 0x000fe2000001000b */
[----:B--23--:R-:W-:-:S07]  /*eda0*/  IMAD.MOV.U32 R28, RZ, RZ, R40 ;  /* 0x000000ffff1c7224 */ /* 0x00cfce00078e0028 */
.L_x_1415:
[----:B01----:R-:W-:Y:S05]  /*edb0*/  BSYNC.RECONVERGENT B1 ;  /* 0x0000000000017941 */ /* 0x003fea0003800200 */
.L_x_1414:
[----:B------:R-:W-:-:S13]  /*edc0*/  ISETP.GE.U32.AND P0, PT, R34, 0x2, PT ;  /* 0x000000022200780c */ /* 0x000fda0003f06070 */
[----:B------:R-:W-:Y:S05]  /*edd0*/  @!P0 BRA `(.L_x_1413) ;  /* 0x0000000800248947 */ /* 0x000fea0003800000 */
[----:B------:R-:W-:Y:S01]  /*ede0*/  USHF.L.U32 UR6, UR45, 0x2, URZ ;  /* 0x000000022d067899 */ /* 0x000fe200080006ff */
[----:B------:R-:W-:Y:S01]  /*edf0*/  MOV R30, UR5 ;  /* 0x00000005001e7c02 */ /* 0x000fe20008000f00 */
[C---:B------:R-:W-:Y:S02]  /*ee00*/  VIADD R32, R28.reuse, 0x2 ;  /* 0x000000021c207836 */ /* 0x040fe40000000000 */
[C---:B------:R-:W-:Y:S02]  /*ee10*/  IMAD.SHL.U32 R33, R28.reuse, 0x80, RZ ;  /* 0x000000801c217824 */ /* 0x040fe400078e00ff */
[----:B------:R-:W-:-:S04]  /*ee20*/  LEA R25, R28, -UR6, 0x2 ;  /* 0x800000061c197c11 */ /* 0x000fc8000f8e10ff */
[----:B------:R-:W-:-:S07]  /*ee30*/  IADD3 R25, PT, PT, R25, 0x8, R30 ;  /* 0x0000000819197810 */ /* 0x000fce0007ffe01e */
.L_x_1424:
        /* <DEDUP_REMOVED lines=13> */
[----:B0-----:R0:W2:Y:S01]  /*ef10*/  LDS R35, [R25+-0x8] ;  /* 0xfffff80019237984 */ /* 0x0010a20000000800 */
[----:B-1----:R-:W-:-:S05]  /*ef20*/  IADD3 R28, PT, PT, RZ, -R29, RZ ;  /* 0x8000001dff1c7210 */ /* 0x002fca0007ffe0ff */
[----:B------:R-:W-:Y:S02]  /*ef30*/  IMAD R37, R28, R31, RZ ;  /* 0x0000001f1c257224 */ /* 0x000fe400078e02ff */
[----:B------:R-:W-:-:S04]  /*ef40*/  IMAD.MOV.U32 R28, RZ, RZ, RZ ;  /* 0x000000ffff1c7224 */ /* 0x000fc800078e00ff */
        /* <DEDUP_REMOVED lines=8> */
[----:B------:R-:W-:-:S05]  /*efd0*/  @!P0 IADD3 R28, PT, PT, R28, -R31, RZ ;  /* 0x8000001f1c1c8210 */ /* 0x000fca0007ffe0ff */
[----:B------:R-:W-:Y:S01]  /*efe0*/  @!P1 IMAD.MOV R28, RZ, RZ, -R28 ;  /* 0x000000ffff1c9224 */ /* 0x000fe200078e0a1c */
[----:B------:R-:W-:-:S04]  /*eff0*/  @!P2 LOP3.LUT R28, RZ, R45, RZ, 0x33, !PT ;  /* 0x0000002dff1ca212 */ /* 0x000fc800078e33ff */
[----:B------:R-:W-:-:S05]  /*f000*/  IADD3 R29, P0, PT, R13, R28, RZ ;  /* 0x0000001c0d1d7210 */ /* 0x000fca0007f1e0ff */
[----:B------:R-:W-:Y:S01]  /*f010*/  IMAD.X R34, RZ, RZ, R12, P0 ;  /* 0x000000ffff227224 */ /* 0x000fe200000e060c */
[----:B------:R-:W-:-:S04]  /*f020*/  LEA R30, P0, R29, UR12, 0x2 ;  /* 0x0000000c1d1e7c11 */ /* 0x000fc8000f8010ff */
[----:B------:R-:W-:-:S06]  /*f030*/  LEA.HI.X R31, R29, UR13, R34, 0x2, P0 ;  /* 0x0000000d1d1f7c11 */ /* 0x000fcc00080f1422 */
[----:B------:R-:W3:Y:S01]  /*f040*/  LDG.E R31, desc[UR36][R30.64] ;  /* 0x000000241e1f7981 */ /* 0x000ee2000c1e1900 */
[----:B------:R-:W-:Y:S01]  /*f050*/  UISETP.NE.AND UP0, UPT, UR10, URZ, UPT ;  /* 0x000000ff0a00728c */ /* 0x000fe2000bf05270 */
[----:B---3--:R-:W-:-:S04]  /*f060*/  IMAD R29, R0, R31, R28 ;  /* 0x0000001f001d7224 */ /* 0x008fc800078e021c */
[----:B------:R-:W-:-:S04]  /*f070*/  IMAD.SHL.U32 R29, R29, 0x80, RZ ;  /* 0x000000801d1d7824 */ /* 0x000fc800078e00ff */
[----:B------:R-:W-:-:S05]  /*f080*/  IMAD.WIDE R28, R29, 0x4, R20 ;  /* 0x000000041d1c7825 */ /* 0x000fca00078e0214 */
[----:B------:R0:W5:Y:S01]  /*f090*/  LDG.E.128 R36, desc[UR36][R28.64] ;  /* 0x000000241c247981 */ /* 0x000162000c1e1d00 */
[----:B--2---:R-:W-:Y:S05]  /*f0a0*/  BRA.U UP0, `(.L_x_1420) ;  /* 0x00000001004c7547 */ /* 0x004fea000b800000 */
        /* <DEDUP_REMOVED lines=19> */
.L_x_1420:
[C---:B-----5:R-:W-:Y:S01]  /*f1e0*/  FFMA.FTZ R8, R35.reuse, R36, R8 ;  /* 0x0000002423087223 */ /* 0x060fe20000010008 */
[C---:B------:R-:W-:Y:S01]  /*f1f0*/  FFMA.FTZ R9, R35.reuse, R37, R9 ;  /* 0x0000002523097223 */ /* 0x040fe20000010009 */
[C---:B------:R-:W-:Y:S01]  /*f200*/  FFMA.FTZ R10, R35.reuse, R38, R10 ;  /* 0x00000026230a7223 */ /* 0x040fe2000001000a */
[----:B------:R-:W-:-:S07]  /*f210*/  FFMA.FTZ R11, R35, R39, R11 ;  /* 0x00000027230b7223 */ /* 0x000fce000001000b */
.L_x_1419:
[----:B------:R-:W-:Y:S05]  /*f220*/  BSYNC.RECONVERGENT B1 ;  /* 0x0000000000017941 */ /* 0x000fea0003800200 */
.L_x_1418:
[----:B------:R-:W-:Y:S01]  /*f230*/  ISETP.GE.AND P0, PT, R32, R45, PT ;  /* 0x0000002d2000720c */ /* 0x000fe20003f06270 */
[----:B------:R-:W-:-:S12]  /*f240*/  BSSY.RECONVERGENT B1, `(.L_x_1421) ;  /* 0x000003c000017945 */ /* 0x000fd80003800200 */
[----:B------:R-:W-:Y:S05]  /*f250*/  @!P0 BRA `(.L_x_1422) ;  /* 0x0000000000e88947 */ /* 0x000fea0003800000 */
[----:B------:R-:W-:Y:S01]  /*f260*/  IABS R31, R45 ;  /* 0x0000002d001f7213 */ /* 0x000fe20000000000 */
[----:B------:R2:W3:Y:S01]  /*f270*/  LDS R41, [R25] ;  /* 0x0000000019297984 */ /* 0x0004e20000000800 */
[----:B-1----:R-:W-:Y:S02]  /*f280*/  IABS R36, R32 ;  /* 0x0000002000247213 */ /* 0x002fe40000000000 */
[----:B------:R-:W1:Y:S01]  /*f290*/  I2F.RP R30, R31 ;  /* 0x0000001f001e7306 */ /* 0x000e620000209400 */
[----:B------:R-:W-:Y:S02]  /*f2a0*/  ISETP.GE.AND P1, PT, R32, RZ, PT ;  /* 0x000000ff2000720c */ /* 0x000fe40003f26270 */
[----:B------:R-:W-:-:S05]  /*f2b0*/  ISETP.NE.AND P2, PT, R45, RZ, PT ;  /* 0x000000ff2d00720c */ /* 0x000fca0003f45270 */
[----:B-1----:R-:W1:Y:S02]  /*f2c0*/  MUFU.RCP R30, R30 ;  /* 0x0000001e001e7308 */ /* 0x002e640000001000 */
[----:B-1----:R-:W-:-:S06]  /*f2d0*/  VIADD R34, R30, 0xffffffe ;  /* 0x0ffffffe1e227836 */ /* 0x002fcc0000000000 */
[----:B0-----:R-:W0:Y:S02]  /*f2e0*/  F2I.FTZ.U32.TRUNC.NTZ R29, R34 ;  /* 0x00000022001d7305 */ /* 0x001e24000021f000 */
[----:B0-----:R-:W-:-:S05]  /*f2f0*/  IADD3 R28, PT, PT, RZ, -R29, RZ ;  /* 0x8000001dff1c7210 */ /* 0x001fca0007ffe0ff */
        /* <DEDUP_REMOVED lines=17> */
[----:B------:R-:W4:Y:S01]  /*f410*/  LDG.E R31, desc[UR36][R30.64] ;  /* 0x000000241e1f7981 */ /* 0x000f22000c1e1900 */
[----:B------:R-:W-:Y:S01]  /*f420*/  UISETP.NE.AND UP0, UPT, UR10, URZ, UPT ;  /* 0x000000ff0a00728c */ /* 0x000fe2000bf05270 */
[----:B----4-:R-:W-:-:S04]  /*f430*/  IMAD R29, R0, R31, R28 ;  /* 0x0000001f001d7224 */ /* 0x010fc800078e021c */
[----:B------:R-:W-:-:S04]  /*f440*/  IMAD.SHL.U32 R29, R29, 0x80, RZ ;  /* 0x000000801d1d7824 */ /* 0x000fc800078e00ff */
[----:B------:R-:W-:-:S05]  /*f450*/  IMAD.WIDE R28, R29, 0x4, R20 ;  /* 0x000000041d1c7825 */ /* 0x000fca00078e0214 */
[----:B------:R2:W5:Y:S01]  /*f460*/  LDG.E.128 R36, desc[UR36][R28.64] ;  /* 0x000000241c247981 */ /* 0x000562000c1e1d00 */
[----:B---3--:R-:W-:Y:S05]  /*f470*/  BRA.U UP0, `(.L_x_1423) ;  /* 0x0000000100507547 */ /* 0x008fea000b800000 */
[----:B------:R-:W-:Y:S01]  /*f480*/  ISETP.NE.AND P3, PT, R2, RZ, PT ;  /* 0x000000ff0200720c */ /* 0x000fe20003f65270 */
[----:B------:R-:W0:-:S12]  /*f490*/  LDS.128 R44, [R24+UR7] ;  /* 0x00000007182c7984 */ /* 0x000e180008000c00 */
[----:B------:R-:W-:Y:S01]  /*f4a0*/  VOTEU.ANY UP0, P3 ;  /* 0x0000000000ff7886 */ /* 0x000fe20001800100 */
[----:B------:R-:W-:-:S13]  /*f4b0*/  PLOP3.LUT P0, PT, PT, PT, UP0, 0x80, 0x8 ;  /* 0x000000000008781c */ /* 0x000fda0003f0f008 */
[----:B--2---:R-:W2:Y:S01]  /*f4c0*/  @P0 LDG.E.128 R28, desc[UR36][R26.64] ;  /* 0x000000241a1c0981 */ /* 0x004ea2000c1e1d00 */
[----:B------:R-:W-:Y:S01]  /*f4d0*/  PLOP3.LUT P0, PT, PT, PT, UP0, 0x80, 0x8 ;  /* 0x000000000008781c */ /* 0x000fe20003f0f008 */
[----:B------:R-:W-:Y:S01]  /*f4e0*/  VIADD R35, R33, 0x100 ;  /* 0x0000010021237836 */ /* 0x000fe20000000000 */
        /* <DEDUP_REMOVED lines=13> */
.L_x_1423:
[C---:B-----5:R-:W-:Y:S01]  /*f5c0*/  FFMA.FTZ R8, R41.reuse, R36, R8 ;  /* 0x0000002429087223 */ /* 0x060fe20000010008 */
[C---:B------:R-:W-:Y:S01]  /*f5d0*/  FFMA.FTZ R9, R41.reuse, R37, R9 ;  /* 0x0000002529097223 */ /* 0x040fe20000010009 */
[C---:B------:R-:W-:Y:S01]  /*f5e0*/  FFMA.FTZ R10, R41.reuse, R38, R10 ;  /* 0x00000026290a7223 */ /* 0x040fe2000001000a */
[----:B------:R-:W-:-:S07]  /*f5f0*/  FFMA.FTZ R11, R41, R39, R11 ;  /* 0x00000027290b7223 */ /* 0x000fce000001000b */
.L_x_1422:
[----:B------:R-:W-:Y:S05]  /*f600*/  BSYNC.RECONVERGENT B1 ;  /* 0x0000000000017941 */ /* 0x000fea0003800200 */
.L_x_1421:
[C---:B012---:R-:W-:Y:S01]  /*f610*/  IADD3 R28, PT, PT, R32.reuse, 0x2, RZ ;  /* 0x00000002201c7810 */ /* 0x047fe20007ffe0ff */
[----:B------:R-:W-:Y:S02]  /*f620*/  VIADD R32, R32, 0x4 ;  /* 0x0000000420207836 */ /* 0x000fe40000000000 */
[----:B------:R-:W-:Y:S01]  /*f630*/  VIADD R33, R33, 0x200 ;  /* 0x0000020021217836 */ /* 0x000fe20000000000 */
[----:B------:R-:W-:Y:S01]  /*f640*/  ISETP.GE.AND P0, PT, R28, UR42, PT ;  /* 0x0000002a1c007c0c */ /* 0x000fe2000bf06270 */
[----:B------:R-:W-:-:S12]  /*f650*/  VIADD R25, R25, 0x10 ;  /* 0x0000001019197836 */ /* 0x000fd80000000000 */
[----:B------:R-:W-:Y:S05]  /*f660*/  @!P0 BRA `(.L_x_1424) ;  /* 0xfffffff400f48947 */ /* 0x000fea000383ffff */
.L_x_1413:
[----:B01----:R-:W-:Y:S05]  /*f670*/  BSYNC.RECONVERGENT B0 ;  /* 0x0000000000007941 */ /* 0x003fea0003800200 */
.L_x_1412:
[----:B------:R-:W-:Y:S01]  /*f680*/  ISETP.NE.AND P0, PT, R14, R23, PT ;  /* 0x000000170e00720c */ /* 0x000fe20003f05270 */
[----:B------:R-:W-:-:S12]  /*f690*/  BSSY.RECONVERGENT B0, `(.L_x_1425) ;  /* 0x0000023000007945 */ /* 0x000fd80003800200 */
[----:B------:R-:W-:Y:S05]  /*f6a0*/  @P0 BRA `(.L_x_1426) ;  /* 0x0000000000840947 */ /* 0x000fea0003800000 */
[----:B------:R-:W-:Y:S01]  /*f6b0*/  USHF.L.U32 UR6, UR42, 0x7, URZ ;  /* 0x000000072a067899 */ /* 0x000fe200080006ff */
[----:B------:R-:W0:Y:S05]  /*f6c0*/  LDS R21, [UR4+-0x4] ;  /* 0xfffffc04ff157984 */ /* 0x000e2a0008000800 */
[----:B------:R-:W-:-:S04]  /*f6d0*/  IMAD.U32 R13, RZ, RZ, UR6 ;  /* 0x00000006ff0d7e24 */ /* 0x000fc8000f8e00ff */
[----:B------:R-:W-:Y:S01]  /*f6e0*/  IMAD.WIDE R12, R13, 0x4, R18 ;  /* 0x000000040d0c7825 */ /* 0x000fe200078e0212 */
[----:B------:R-:W1:Y:S04]  /*f6f0*/  LDCU UR6, c[0x0][0x40c] ;  /* 0x00008180ff0677ac */ /* 0x000e680008000800 */
[----:B------:R2:W5:Y:S01]  /*f700*/  LDG.E.128 R24, desc[UR36][R12.64] ;  /* 0x000000240c187981 */ /* 0x000562000c1e1d00 */
[----:B-1----:R-:W-:-:S09]  /*f710*/  UISETP.NE.AND UP0, UPT, UR6, URZ, UPT ;  /* 0x000000ff0600728c */ /* 0x002fd2000bf05270 */
        /* <DEDUP_REMOVED lines=8> */
[----:B--2---:R-:W-:-:S06]  /*f7a0*/  @P0 IMAD.WIDE R12, R15, 0x4, R12 ;  /* 0x000000040f0c0825 */ /* 0x004fcc00078e020c */
[----:B------:R-:W2:Y:S01]  /*f7b0*/  @P0 LDG.E.128 R12, desc[UR36][R12.64] ;  /* 0x000000240c0c0981 */ /* 0x000ea2000c1e1d00 */
[----:B------:R-:W-:Y:S01]  /*f7c0*/  USHF.L.U32 UR6, UR39, 0x7, URZ ;  /* 0x0000000727067899 */ /* 0x000fe200080006ff */
[----:B-----5:R-:W-:Y:S01]  /*f7d0*/  FADD.FTZ R24, R24, R4 ;  /* 0x0000000418187221 */ /* 0x020fe20000010000 */
[----:B------:R-:W-:Y:S01]  /*f7e0*/  FADD.FTZ R25, R25, R5 ;  /* 0x0000000519197221 */ /* 0x000fe20000010000 */
[----:B------:R-:W-:Y:S01]  /*f7f0*/  FADD.FTZ R26, R26, R6 ;  /* 0x000000061a1a7221 */ /* 0x000fe20000010000 */
[----:B------:R-:W-:Y:S02]  /*f800*/  FADD.FTZ R27, R27, R7 ;  /* 0x000000071b1b7221 */ /* 0x000fe40000010000 */
[----:B------:R-:W-:-:S04]  /*f810*/  IMAD.U32 R23, RZ, RZ, UR6 ;  /* 0x00000006ff177e24 */ /* 0x000fc8000f8e00ff */
[----:B------:R-:W-:-:S04]  /*f820*/  IMAD.WIDE R18, R23, 0x4, R18 ;  /* 0x0000000417127825 */ /* 0x000fc800078e0212 */
[----:B--2---:R-:W-:Y:S01]  /*f830*/  @P0 FMUL.FTZ R24, R24, R12 ;  /* 0x0000000c18180220 */ /* 0x004fe20000410000 */
[----:B------:R-:W-:Y:S01]  /*f840*/  @P0 FMUL.FTZ R25, R25, R13 ;  /* 0x0000000d19190220 */ /* 0x000fe20000410000 */
[----:B------:R-:W-:Y:S01]  /*f850*/  @P0 FMUL.FTZ R26, R26, R14 ;  /* 0x0000000e1a1a0220 */ /* 0x000fe20000410000 */
[----:B------:R-:W-:-:S05]  /*f860*/  @P0 FMUL.FTZ R27, R27, R15 ;  /* 0x0000000f1b1b0220 */ /* 0x000fca0000410000 */
[----:B------:R1:W-:Y:S02]  /*f870*/  STG.E.128 desc[UR36][R18.64], R24 ;  /* 0x0000001812007986 */ /* 0x0003e4000c101d24 */
.L_x_1427:
[C---:B0----5:R-:W-:Y:S01]  /*f880*/  FFMA.FTZ R8, R21.reuse, R24, R8 ;  /* 0x0000001815087223 */ /* 0x061fe20000010008 */
[C---:B------:R-:W-:Y:S01]  /*f890*/  FFMA.FTZ R9, R21.reuse, R25, R9 ;  /* 0x0000001915097223 */ /* 0x040fe20000010009 */
[C---:B------:R-:W-:Y:S01]  /*f8a0*/  FFMA.FTZ R10, R21.reuse, R26, R10 ;  /* 0x0000001a150a7223 */ /* 0x040fe2000001000a */
[----:B------:R-:W-:-:S07]  /*f8b0*/  FFMA.FTZ R11, R21, R27, R11 ;  /* 0x0000001b150b7223 */ /* 0x000fce000001000b */
.L_x_1426:
[----:B------:R-:W-:Y:S05]  /*f8c0*/  BSYNC.RECONVERGENT B0 ;  /* 0x0000000000007941 */ /* 0x000fea0003800200 */
.L_x_1425:
[----:B------:R-:W-:Y:S01]  /*f8d0*/  BAR.SYNC.DEFER_BLOCKING 0x0 ;  /* 0x0000000000007b1d */ /* 0x000fe20000010000 */
[C---:B------:R-:W-:Y:S02]  /*f8e0*/  LOP3.LUT R0, R3.reuse, 0x3e0, RZ, 0xc0, !PT ;  /* 0x000003e003007812 */ /* 0x040fe400078ec0ff */
[----:B------:R-:W-:Y:S02]  /*f8f0*/  ISETP.GT.U32.AND P1, PT, R3, 0x1f, PT ;  /* 0x0000001f0300780c */ /* 0x000fe40003f24070 */
[----:B------:R-:W-:Y:S02]  /*f900*/  ISETP.NE.AND P0, PT, R0, 0x20, PT ;  /* 0x000000200000780c */ /* 0x000fe40003f05270 */
[----:B------:R-:W-:-:S11]  /*f910*/  LEA R0, R22, UR5, 0x2 ;  /* 0x0000000516007c11 */ /* 0x000fd6000f8e10ff */
[----:B------:R0:W-:Y:S01]  /*f920*/  @!P0 STS.128 [R0], R8 ;  /* 0x0000000800008388 */ /* 0x0001e20000000c00 */
[----:B------:R-:W-:Y:S06]  /*f930*/  BAR.SYNC.DEFER_BLOCKING 0x0 ;  /* 0x0000000000007b1d */ /* 0x000fec0000010000 */
[----:B------:R0:W2:Y:S02]  /*f940*/  @!P1 LDS.128 R4, [R0] ;  /* 0x0000000000049984 */ /* 0x0000a40000000c00 */
[----:B------:R-:W-:Y:S06]  /*f950*/  BAR.SYNC.DEFER_BLOCKING 0x0 ;  /* 0x0000000000007b1d */ /* 0x000fec0000010000 */
[----:B------:R-:W-:Y:S05]  /*f960*/  @P1 EXIT ;  /* 0x000000000000194d */ /* 0x000fea0003800000 */
[----:B------:R-:W3:Y:S01]  /*f970*/  LDCU UR4, c[0x0][0x478] ;  /* 0x00008f00ff0477ac */ /* 0x000ee20008000800 */
[----:B0-2---:R-:W-:Y:S01]  /*f980*/  @!P1 FADD.FTZ R8, R8, R4 ;  /* 0x0000000408089221 */ /* 0x005fe20000010000 */
[----:B------:R-:W-:Y:S01]  /*f990*/  @!P1 FADD.FTZ R9, R9, R5 ;  /* 0x0000000509099221 */ /* 0x000fe20000010000 */
[----:B------:R-:W-:Y:S01]  /*f9a0*/  @!P1 FADD.FTZ R10, R10, R6 ;  /* 0x000000060a0a9221 */ /* 0x000fe20000010000 */
[----:B------:R-:W-:Y:S01]  /*f9b0*/  @!P1 FADD.FTZ R11, R11, R7 ;  /* 0x000000070b0b9221 */ /* 0x000fe20000010000 */
[----:B---3--:R-:W-:-:S09]  /*f9c0*/  UISETP.NE.AND UP0, UPT, UR4, 0x2, UPT ;  /* 0x000000020400788c */ /* 0x008fd2000bf05270 */
[----:B------:R-:W-:Y:S05]  /*f9d0*/  BRA.U UP0, `(.L_x_1428) ;  /* 0x00000001007c7547 */ /* 0x000fea000b800000 */
[----:B------:R-:W0:Y:S01]  /*f9e0*/  LDC.64 R2, c[0x0][0x470] ;  /* 0x00011c00ff027b82 */ /* 0x000e220000000a00 */
[----:B------:R-:W2:Y:S01]  /*f9f0*/  LDCU.64 UR4, c[0x0][0x380] ;  /* 0x00007000ff0477ac */ /* 0x000ea20008000a00 */
[----:B0-----:R-:W3:Y:S01]  /*fa00*/  LDG.E R2, desc[UR36][R2.64] ;  /* 0x0000002402027981 */ /* 0x001ee2000c1e1900 */
[----:B------:R-:W-:Y:S02]  /*fa10*/  IMAD.IADD R17, R17, 0x1, R22 ;  /* 0x0000000111117824 */ /* 0x000fe400078e0216 */
[C---:B---3--:R-:W-:Y:S01]  /*fa20*/  FMUL.FTZ R10, R2.reuse, R10 ;  /* 0x0000000a020a7220 */ /* 0x048fe20000410000 */
[C---:B------:R-:W-:Y:S01]  /*fa30*/  FMUL.FTZ R11, R2.reuse, R11 ;  /* 0x0000000b020b7220 */ /* 0x040fe20000410000 */
[C---:B------:R-:W-:Y:S01]  /*fa40*/  FMUL.FTZ R9, R2.reuse, R9 ;  /* 0x0000000902097220 */ /* 0x040fe20000410000 */
[----:B------:R-:W-:-:S03]  /*fa50*/  FMUL.FTZ R8, R2, R8 ;  /* 0x0000000802087220 */ /* 0x000fc60000410000 */
[----:B------:R-:W0:Y:S08]  /*fa60*/  F2I.S8.NTZ R10, R10 ;  /* 0x0000000a000a7305 */ /* 0x000e300000202100 */
[----:B------:R-:W3:Y:S01]  /*fa70*/  F2I.S8.NTZ R11, R11 ;  /* 0x0000000b000b7305 */ /* 0x000ee20000202100 */
[----:B0-----:R-:W-:-:S07]  /*fa80*/  PRMT R0, R10, 0x8880, RZ ;  /* 0x000088800a007816 */ /* 0x001fce00000000ff */
[----:B------:R-:W0:Y:S01]  /*fa90*/  F2I.S8.NTZ R9, R9 ;  /* 0x0000000900097305 */ /* 0x000e220000202100 */
[----:B------:R-:W-:Y:S02]  /*faa0*/  PRMT R0, R0, 0x7710, RZ ;  /* 0x0000771000007816 */ /* 0x000fe400000000ff */
[----:B---3--:R-:W-:-:S05]  /*fab0*/  PRMT R3, R11, 0x8880, RZ ;  /* 0x000088800b037816 */ /* 0x008fca00000000ff */
[----:B------:R-:W3:Y:S01]  /*fac0*/  F2I.S8.NTZ R8, R8 ;  /* 0x0000000800087305 */ /* 0x000ee20000202100 */
[----:B------:R-:W-:Y:S01]  /*fad0*/  IMAD.U32 R2, R0, 0x10000, RZ ;  /* 0x0001000000027824 */ /* 0x000fe200078e00ff */
[----:B------:R-:W-:-:S04]  /*fae0*/  PRMT R0, R3, 0x7710, RZ ;  /* 0x0000771003007816 */ /* 0x000fc800000000ff */
[----:B------:R-:W-:Y:S02]  /*faf0*/  LOP3.LUT R3, R2, 0xff0000, RZ, 0xc0, !PT ;  /* 0x00ff000002037812 */ /* 0x000fe400078ec0ff */
[----:B0-----:R-:W-:-:S03]  /*fb00*/  PRMT R9, R9, 0x8880, RZ ;  /* 0x0000888009097816 */ /* 0x001fc600000000ff */
[----:B------:R-:W-:Y:S01]  /*fb10*/  IMAD R3, R0, 0x1000000, R3 ;  /* 0x0100000000037824 */ /* 0x000fe200078e0203 */
[----:B------:R-:W-:Y:S02]  /*fb20*/  PRMT R2, R9, 0x7710, RZ ;  /* 0x0000771009027816 */ /* 0x000fe400000000ff */
[----:B---3--:R-:W-:-:S04]  /*fb30*/  PRMT R4, R8, 0x8880, RZ ;  /* 0x0000888008047816 */ /* 0x008fc800000000ff */
[----:B------:R-:W-:Y:S02]  /*fb40*/  PRMT R0, R4, 0x7710, RZ ;  /* 0x0000771004007816 */ /* 0x000fe400000000ff */
[----:B------:R-:W-:Y:S02]  /*fb50*/  LOP3.LUT R4, R2, 0xff, RZ, 0xc0, !PT ;  /* 0x000000ff02047812 */ /* 0x000fe400078ec0ff */
[----:B------:R-:W-:Y:S02]  /*fb60*/  LOP3.LUT R5, R0, 0xff, RZ, 0xc0, !PT ;  /* 0x000000ff00057812 */ /* 0x000fe400078ec0ff */
[----:B------:R-:W-:Y:S02]  /*fb70*/  LEA R4, R4, R3, 0x8 ;  /* 0x0000000304047211 */ /* 0x000fe400078e40ff */
[----:B--2---:R-:W-:-:S03]  /*fb80*/  IADD3 R2, P0, PT, R17, UR4, RZ ;  /* 0x0000000411027c10 */ /* 0x004fc6000ff1e0ff */
[----:B------:R-:W-:Y:S01]  /*fb90*/  IMAD.IADD R5, R4, 0x1, R5 ;  /* 0x0000000104057824 */ /* 0x000fe200078e0205 */
[----:B------:R-:W-:-:S05]  /*fba0*/  LEA.HI.X.SX32 R3, R17, UR5, 0x1, P0 ;  /* 0x0000000511037c11 */ /* 0x000fca00080f0eff */
[----:B------:R-:W-:Y:S01]  /*fbb0*/  STG.E desc[UR36][R2.64], R5 ;  /* 0x0000000502007986 */ /* 0x000fe2000c101924 */
[----:B------:R-:W-:Y:S05]  /*fbc0*/  EXIT ;  /* 0x000000000000794d */ /* 0x000fea0003800000 */
.L_x_1428:
[----:B------:R-:W0:Y:S01]  /*fbd0*/  LDC.64 R2, c[0x0][0x380] ;  /* 0x0000e000ff027b82 */ /* 0x000e220000000a00 */
[----:B------:R-:W-:-:S04]  /*fbe0*/  IMAD.IADD R17, R17, 0x1, R22 ;  /* 0x0000000111117824 */ /* 0x000fc800078e0216 */
[----:B0-----:R-:W-:-:S05]  /*fbf0*/  IMAD.WIDE R2, R17, 0x4, R2 ;  /* 0x0000000411027825 */ /* 0x001fca00078e0202 */
[----:B------:R-:W-:Y:S01]  /*fc00*/  STG.E.128 desc[UR36][R2.64], R8 ;  /* 0x0000000802007986 */ /* 0x000fe2000c101d24 */
[----:B------:R-:W-:Y:S05]  /*fc10*/  EXIT ;  /* 0x000000000000794d */ /* 0x000fea0003800000 */
.L_x_1254:
[----:B------:R-:W-:Y:S01]  /*fc20*/  IMAD.MOV.U32 R12, RZ, RZ, 0x10 ;  /* 0x00000010ff0c7424 */ /* 0x000fe200078e00ff */
[----:B------:R-:W-:Y:S01]  /*fc30*/  MOV R15, 0xffffffff ;  /* 0xffffffff000f7802 */ /* 0x000fe20000000f00 */
[----:B------:R-:W-:-:S07]  /*fc40*/  IMAD.MOV.U32 R11, RZ, RZ, 0x1f ;  /* 0x0000001fff0b7424 */ /* 0x000fce00078e00ff */
[----:B012---:R-:W-:Y:S05]  /*fc50*/  WARPSYNC.COLLECTIVE R15, `(.L_x_1429) ;  /* 0x000000000f087348 */ /* 0x007fea0003c00000 */
[----:B------:R3:W4:Y:S02]  /*fc60*/  SHFL.BFLY P6, R14, R13, R12, R11 ;  /* 0x0c00000c0d0e7389 */ /* 0x00072400000c000b */
[----:B01234-:R-:W-:Y:S05]  /*fc70*/  ENDCOLLECTIVE ;  /* 0x000000000000791b */ /* 0x01ffea0003800000 */
.L_x_1429:
[----:B------:R-:W-:Y:S02]  /*fc80*/  IMAD.MOV.U32 R12, RZ, RZ, 0x8 ;  /* 0x00000008ff0c7424 */ /* 0x000fe400078e00ff */
[----:B------:R-:W-:-:S04]  /*fc90*/  FADD.FTZ R0, R13, R14 ;  /* 0x0000000e0d007221 */ /* 0x000fc80000010000 */
[----:B------:R-:W-:-:S07]  /*fca0*/  IMAD.MOV.U32 R13, RZ, RZ, R0 ;  /* 0x000000ffff0d7224 */ /* 0x000fce00078e0000 */
[----:B------:R-:W-:Y:S05]  /*fcb0*/  WARPSYNC.COLLECTIVE R15, `(.L_x_1430) ;  /* 0x000000000f087348 */ /* 0x000fea0003c00000 */
[----:B------:R0:W1:Y:S02]  /*fcc0*/  SHFL.BFLY P6, R14, R13, R12, R11 ;  /* 0x0c00000c0d0e7389 */ /* 0x00006400000c000b */
[----:B01----:R-:W-:Y:S05]  /*fcd0*/  ENDCOLLECTIVE ;  /* 0x000000000000791b */ /* 0x003fea0003800000 */
.L_x_1430:
[----:B------:R-:W-:Y:S02]  /*fce0*/  IMAD.MOV.U32 R12, RZ, RZ, 0x4 ;  /* 0x00000004ff0c7424 */ /* 0x000fe400078e00ff */
[----:B------:R-:W-:-:S04]  /*fcf0*/  FADD.FTZ R3, R0, R14 ;  /* 0x0000000e00037221 */ /* 0x000fc80000010000 */
[----:B------:R-:W-:-:S07]  /*fd00*/  IMAD.MOV.U32 R13, RZ, RZ, R3 ;  /* 0x000000ffff0d7224 */ /* 0x000fce00078e0003 */
[----:B------:R-:W-:Y:S05]  /*fd10*/  WARPSYNC.COLLECTIVE R15, `(.L_x_1431) ;  /* 0x000000000f087348 */ /* 0x000fea0003c00000 */
[----:B------:R0:W1:Y:S02]  /*fd20*/  SHFL.BFLY P6, R14, R13, R12, R11 ;  /* 0x0c00000c0d0e7389 */ /* 0x00006400000c000b */
[----:B01----:R-:W-:Y:S05]  /*fd30*/  ENDCOLLECTIVE ;  /* 0x000000000000791b */ /* 0x003fea0003800000 */
.L_x_1431:
[----:B------:R-:W-:Y:S02]  /*fd40*/  IMAD.MOV.U32 R12, RZ, RZ, 0x2 ;  /* 0x00000002ff0c7424 */ /* 0x000fe400078e00ff */
[----:B------:R-:W-:-:S05]  /*fd50*/  FADD.FTZ R4, R3, R14 ;  /* 0x0000000e03047221 */ /* 0x000fca0000010000 */
[----:B------:R-:W-:-:S07]  /*fd60*/  MOV R13, R4 ;  /* 0x00000004000d7202 */ /* 0x000fce0000000f00 */
[----:B------:R-:W-:Y:S05]  /*fd70*/  WARPSYNC.COLLECTIVE R15, `(.L_x_1432) ;  /* 0x000000000f087348 */ /* 0x000fea0003c00000 */
[----:B------:R0:W1:Y:S02]  /*fd80*/  SHFL.BFLY P6, R14, R13, R12, R11 ;  /* 0x0c00000c0d0e7389 */ /* 0x00006400000c000b */
[----:B01----:R-:W-:Y:S05]  /*fd90*/  ENDCOLLECTIVE ;  /* 0x000000000000791b */ /* 0x003fea0003800000 */
.L_x_1432:
[----:B------:R-:W-:Y:S02]  /*fda0*/  IMAD.MOV.U32 R12, RZ, RZ, 0x1 ;  /* 0x00000001ff0c7424 */ /* 0x000fe400078e00ff */
[----:B------:R-:W-:-:S04]  /*fdb0*/  FADD.FTZ R5, R4, R14 ;  /* 0x0000000e04057221 */ /* 0x000fc80000010000 */
[----:B------:R-:W-:-:S07]  /*fdc0*/  IMAD.MOV.U32 R13, RZ, RZ, R5 ;  /* 0x000000ffff0d7224 */ /* 0x000fce00078e0005 */
[----:B------:R-:W-:Y:S05]  /*fdd0*/  WARPSYNC.COLLECTIVE R15, `(.L_x_1433) ;  /* 0x000000000f087348 */ /* 0x000fea0003c00000 */
[----:B------:R0:W1:Y:S02]  /*fde0*/  SHFL.BFLY P6, R14, R13, R12, R11 ;  /* 0x0c00000c0d0e7389 */ /* 0x00006400000c000b */
[----:B01----:R-:W-:Y:S05]  /*fdf0*/  ENDCOLLECTIVE ;  /* 0x000000000000791b */ /* 0x003fea0003800000 */
.L_x_1433:
[----:B------:R-:W-:Y:S05]  /*fe00*/  BRA `(.L_x_1434) ;  /* 0xffffff20008c7947 */ /* 0x000fea000383ffff */
.L_x_1360:
[----:B------:R-:W-:Y:S01]  /*fe10*/  HFMA2 R11, -RZ, RZ, 0, 1.847743988037109375e-06 ;  /* 0x0000001fff0b7431 */ /* 0x000fe200000001ff */
[----:B------:R-:W-:Y:S01]  /*fe20*/  BSSY B0, `(.L_x_1435) ;  /* 0x0000006000007945 */ /* 0x000fe20003800000 */
[----:B------:R-:W-:Y:S02]  /*fe30*/  IMAD.MOV.U32 R12, RZ, RZ, 0x2 ;  /* 0x00000002ff0c7424 */ /* 0x000fe400078e00ff */
[----:B-1234-:R-:W-:-:S07]  /*fe40*/  IMAD.MOV.U32 R15, RZ, RZ, -0x1 ;  /* 0xffffffffff0f7424 */ /* 0x01efce00078e00ff */
[----:B------:R-:W-:Y:S05]  /*fe50*/  WARPSYNC.COLLECTIVE R15, `(.L_x_1436) ;  /* 0x000000000f087348 */ /* 0x000fea0003c00000 */
[----:B------:R0:W1:Y:S02]  /*fe60*/  SHFL.BFLY P6, R14, R13, R12, R11 ;  /* 0x0c00000c0d0e7389 */ /* 0x00006400000c000b */
[----:B01----:R-:W-:Y:S05]  /*fe70*/  ENDCOLLECTIVE ;  /* 0x000000000000791b */ /* 0x003fea0003800000 */
.L_x_1436:
[----:B------:R-:W-:Y:S05]  /*fe80*/  BSYNC B0 ;  /* 0x0000000000007941 */ /* 0x000fea0003800000 */
.L_x_1435:
[----:B------:R-:W-:Y:S01]  /*fe90*/  FADD.FTZ R13, R13, R14 ;  /* 0x0000000e0d0d7221 */ /* 0x000fe20000010000 */
[----:B------:R-:W-:Y:S02]  /*fea0*/  IMAD.MOV.U32 R12, RZ, RZ, 0x1 ;  /* 0x00000001ff0c7424 */ /* 0x000fe400078e00ff */
[----:B------:R-:W-:Y:S02]  /*feb0*/  IMAD.MOV.U32 R11, RZ, RZ, 0x1f ;  /* 0x0000001fff0b7424 */ /* 0x000fe400078e00ff */
[----:B------:R-:W-:-:S07]  /*fec0*/  IMAD.MOV.U32 R15, RZ, RZ, -0x1 ;  /* 0xffffffffff0f7424 */ /* 0x000fce00078e00ff */
[----:B------:R-:W-:Y:S05]  /*fed0*/  WARPSYNC.COLLECTIVE R15, `(.L_x_1437) ;  /* 0x000000000f087348 */ /* 0x000fea0003c00000 */
[----:B------:R0:W1:Y:S02]  /*fee0*/  SHFL.BFLY P6, R14, R13, R12, R11 ;  /* 0x0c00000c0d0e7389 */ /* 0x00006400000c000b */
[----:B01----:R-:W-:Y:S05]  /*fef0*/  ENDCOLLECTIVE ;  /* 0x000000000000791b */ /* 0x003fea0003800000 */
.L_x_1437:
[----:B------:R-:W-:Y:S05]  /*ff00*/  BRA `(.L_x_1438) ;  /* 0xffffffac00347947 */ /* 0x000fea000383ffff */
.L_x_1364:
[----:B------:R-:W-:Y:S01]  /*ff10*/  BSSY B0, `(.L_x_1439) ;  /* 0x0000008000007945 */ /* 0x000fe20003800000 */
[----:B------:R-:W-:Y:S01]  /*ff20*/  MOV R13, R118 ;  /* 0x00000076000d7202 */ /* 0x000fe20000000f00 */
[----:B------:R-:W-:Y:S02]  /*ff30*/  IMAD.MOV.U32 R12, RZ, RZ, 0x10 ;  /* 0x00000010ff0c7424 */ /* 0x000fe400078e00ff */
[----:B------:R-:W-:Y:S02]  /*ff40*/  IMAD.MOV.U32 R11, RZ, RZ, 0x1f ;  /* 0x0000001fff0b7424 */ /* 0x000fe400078e00ff */
[----:B------:R-:W-:-:S07]  /*ff50*/  IMAD.MOV.U32 R15, RZ, RZ, -0x1 ;  /* 0xffffffffff0f7424 */ /* 0x000fce00078e00ff */
[----:B----4-:R-:W-:Y:S05]  /*ff60*/  WARPSYNC.COLLECTIVE R15, `(.L_x_1440) ;  /* 0x000000000f087348 */ /* 0x010fea0003c00000 */
[----:B------:R0:W1:Y:S02]  /*ff70*/  SHFL.BFLY P6, R14, R13, R12, R11 ;  /* 0x0c00000c0d0e7389 */ /* 0x00006400000c000b */
[----:B01--4-:R-:W-:Y:S05]  /*ff80*/  ENDCOLLECTIVE ;  /* 0x000000000000791b */ /* 0x013fea0003800000 */
.L_x_1440:
[----:B------:R-:W-:Y:S05]  /*ff90*/  BSYNC B0 ;  /* 0x0000000000007941 */ /* 0x000fea0003800000 */
.L_x_1439:
[----:B------:R-:W-:Y:S01]  /*ffa0*/  FMNMX.FTZ R13, R14, R118, !PT ;  /* 0x000000760e0d7209 */ /* 0x000fe20007810000 */
[----:B------:R-:W-:Y:S02]  /*ffb0*/  IMAD.MOV.U32 R12, RZ, RZ, 0x8 ;  /* 0x00000008ff0c7424 */ /* 0x000fe400078e00ff */
[----:B------:R-:W-:Y:S02]  /*ffc0*/  HFMA2 R11, -RZ, RZ, 0, 1.847743988037109375e-06 ;  /* 0x0000001fff0b7431 */ /* 0x000fe400000001ff */
[----:B------:R-:W-:-:S07]  /*ffd0*/  IMAD.MOV.U32 R15, RZ, RZ, -0x1 ;  /* 0xffffffffff0f7424 */ /* 0x000fce00078e00ff */
[----:B------:R-:W-:Y:S05]  /*ffe0*/  WARPSYNC.COLLECTIVE R15, `(.L_x_1441) ;  /* 0x000000000f087348 */ /* 0x000fea0003c00000 */
[----:B------:R0:W1:Y:S02]  /*fff0*/  SHFL.BFLY P6, R14, R13, R12, R11 ;  /* 0x0c00000c0d0e7389 */ /* 0x00006400000c000b */
[----:B01----:R-:W-:Y:S05]  /*10000*/  ENDCOLLECTIVE ;  /* 0x000000000000791b */ /* 0x003fea0003800000 */
.L_x_1441:
[----:B------:R-:W-:Y:S01]  /*10010*/  IMAD.MOV.U32 R12, RZ, RZ, 0x4 ;  /* 0x00000004ff0c7424 */ /* 0x000fe200078e00ff */
[----:B------:R-:W-:-:S05]  /*10020*/  FMNMX.FTZ R0, R13, R14, !PT ;  /* 0x0000000e0d007209 */ /* 0x000fca0007810000 */
[----:B------:R-:W-:-:S07]  /*10030*/  IMAD.MOV.U32 R13, RZ, RZ, R0 ;  /* 0x000000ffff0d7224 */ /* 0x000fce00078e0000 */
[----:B------:R-:W-:Y:S05]  /*10040*/  WARPSYNC.COLLECTIVE R15, `(.L_x_1442) ;  /* 0x000000000f087348 */ /* 0x000fea0003c00000 */
[----:B------:R0:W1:Y:S02]  /*10050*/  SHFL.BFLY P6, R14, R13, R12, R11 ;  /* 0x0c00000c0d0e7389 */ /* 0x00006400000c000b */
[----:B01----:R-:W-:Y:S05]  /*10060*/  ENDCOLLECTIVE ;  /* 0x000000000000791b */ /* 0x003fea0003800000 */
.L_x_1442:
[----:B------:R-:W-:Y:S05]  /*10070*/  BRA `(.L_x_1443) ;  /* 0xffffffac007c7947 */ /* 0x000fea000383ffff */
.L_x_1444:
        /* <DEDUP_REMOVED lines=16> */
.L_x_3501:


//--------------------- .text._ZN4mmha33masked_multihead_attention_kernelIfLi128ELi128ELi1ELi32ELi256ELb1ELb0EEEv26Multihead_attention_paramsIT_XT5_EE --------------------------
	.section	.text._ZN4mmha33masked_multihead_attention_kernelIfLi128ELi128ELi1ELi32ELi256ELb1ELb0EEEv26Multihead_attention_paramsIT_XT5_EE,"ax",@progbits
	.align	128
        .global         _ZN4mmha33masked_multihead_attention_kernelIfLi128ELi128ELi1ELi32ELi256ELb1ELb0EEEv26Multihead_attention_paramsIT_XT5_EE
        .type           _ZN4mmha33masked_multihead_attention_kernelIfLi128ELi128ELi1ELi32ELi256ELb1ELb0EEEv26Multihead_attention_paramsIT_XT5_EE,@function
        .size           _ZN4mmha33masked_multihead_attention_kernelIfLi128ELi128ELi1ELi32ELi256ELb1ELb0EEEv26Multihead_attention_paramsIT_XT5_EE,(.L_x_3502 - _ZN4mmha33masked_multihead_attention_kernelIfLi128ELi128ELi1ELi32ELi256ELb1ELb0EEEv26Multihead_attention_paramsIT_XT5_EE)
        .other          _ZN4mmha33masked_multihead_attention_kernelIfLi128ELi128ELi1ELi32ELi256ELb1ELb0EEEv26Multihead_attention_paramsIT_XT5_EE,@"STO_CUDA_ENTRY STV_DEFAULT"
_ZN4mmha33masked_multihead_attention_kernelIfLi128ELi128ELi1ELi32ELi256ELb1ELb0EEEv26Multihead_attention_paramsIT_XT5_EE:
.text._ZN4mmha33masked_multihead_attention_kernelIfLi128ELi128ELi1ELi32ELi256ELb1ELb0EEEv26Multihead_attention_paramsIT_XT5_EE:
        /* <DEDUP_REMOVED lines=13> */
.L_x_1445:
        /* <DEDUP_REMOVED lines=117> */
.L_x_1447:
[----:B------:R-:W-:Y:S05]  /*0820*/  BSYNC.RECONVERGENT B0 ;  /* 0x0000000000007941 */ /* 0x000fea0003800200 */
.L_x_1446:
        /* <DEDUP_REMOVED lines=15> */
[----:B------:R-:W-:Y:S02]  /*0920*/  ISETP.NE.AND.EX P1, PT, R3, RZ, PT, P1 ;  /* 0x000000ff0300720c */ /* 0x000fe40003f25310 */
[C---:B------:R-:W-:Y:S01]  /*0930*/  ISETP.GT.U32.OR P3, PT, R22.reuse, 0x1f, !P3 ;  /* 0x0000001f1600780c */ /* 0x040fe20005f64470 */
[----:B------:R-:W1:Y:S01]  /*0940*/  @!P4 LDC.64 R2, c[0x0][0x3b8] ;  /* 0x0000ee00ff02cb82 */ /* 0x000e620000000a00 */
[----:B------:R-:W-:Y:S01]  /*0950*/  ISETP.NE.AND.EX P0, PT, RZ, UR7, PT, P0 ;  /* 0x00000007ff007c0c */ /* 0x000fe2000bf05300 */
[----:B------:R-:W-:Y:S01]  /*0960*/  VOTEU.ALL UP0, P2 ;  /* 0x0000000000ff7886 */ /* 0x000fe20001000000 */
[----:B------:R-:W-:Y:S01]  /*0970*/  ISETP.NE.OR P3, PT, RZ, UR11, P3 ;  /* 0x0000000bff007c0c */ /* 0x000fe20009f65670 */
[----:B---3--:R-:W-:Y:S01]  /*0980*/  IMAD R13, R13, 0x80, R0 ;  /* 0x000000800d0d7824 */ /* 0x008fe200078e0200 */
[----:B------:R-:W-:-:S02]  /*0990*/  ISETP.GT.U32.OR P0, PT, R22, 0x1f, !P0 ;  /* 0x0000001f1600780c */ /* 0x000fc40004704470 */
[----:B-----5:R-:W-:Y:S01]  /*09a0*/  @P5 R2UR UR38, R8 ;  /* 0x00000000082652ca */ /* 0x020fe200000e0000 */
[----:B------:R-:W-:Y:S02]  /*09b0*/  @!P4 IMAD R8, R22, R21, UR40 ;  /* 0x000000281608ce24 */ /* 0x000fe4000f8e0215 */
[----:B------:R-:W2:Y:S03]  /*09c0*/  @P1 LDC.64 R10, c[0x0][0x418] ;  /* 0x00010600ff0a1b82 */ /* 0x000ea60000000a00 */
[----:B------:R-:W-:-:S05]  /*09d0*/  @!P4 SHF.L.U32 R12, R8, 0x2, RZ ;  /* 0x00000002080cc819 */ /* 0x000fca00000006ff */
[----:B------:R-:W3:Y:S01]  /*09e0*/  @!P3 LDC.64 R6, c[0x0][0x3a0] ;  /* 0x0000e800ff06bb82 */ /* 0x000ee20000000a00 */
[----:B------:R-:W-:Y:S01]  /*09f0*/  @!P4 IMAD R15, R21, UR43, R12 ;  /* 0x0000002b150fcc24 */ /* 0x000fe2000f8e020c */
[----:B------:R-:W-:Y:S01]  /*0a00*/  @!UP0 UIMAD UR4, UR38, UR5, URZ ;  /* 0x00000005260482a4 */ /* 0x000fe2000f8e02ff */
[----:B------:R-:W-:Y:S02]  /*0a10*/  CS2R R18, SRZ ;  /* 0x0000000000127805 */ /* 0x000fe4000001ff00 */
[----:B------:R-:W-:Y:S02]  /*0a20*/  CS2R R26, SRZ ;  /* 0x00000000001a7805 */ /* 0x000fe4000001ff00 */
[----:B------:R-:W-:Y:S01]  /*0a30*/  CS2R R24, SRZ ;  /* 0x0000000000187805 */ /* 0x000fe2000001ff00 */
[----:B-1----:R-:W-:Y:S01]  /*0a40*/  @!P4 IMAD.WIDE R2, R15, 0x4, R2 ;  /* 0x000000040f02c825 */ /* 0x002fe200078e0202 */
[----:B0-----:R-:W0:Y:S03]  /*0a50*/  @!P0 LDC.64 R4, c[0x0][0x390] ;  /* 0x0000e400ff048b82 */ /* 0x001e260000000a00 */
[----:B------:R-:W-:-:S02]  /*0a60*/  IMAD.U32 R12, RZ, RZ, UR4 ;  /* 0x00000004ff0c7e24 */ /* 0x000fc4000f8e00ff */
[----:B------:R-:W-:Y:S01]  /*0a70*/  IMAD.MOV R116, RZ, RZ, -R21 ;  /* 0x000000ffff747224 */ /* 0x000fe200078e0a15 */
[----:B------:R-:W1:Y:S02]  /*0a80*/  LDCU.U8 UR4, c[0x0][0x404] ;  /* 0x00008080ff0477ac */ /* 0x000e640008000000 */
[----:B------:R-:W-:Y:S01]  /*0a90*/  @!P2 LEA R15, R12, R13, 0x7 ;  /* 0x0000000d0c0fa211 */ /* 0x000fe200078e38ff */
[----:B--2---:R-:W-:Y:S01]  /*0aa0*/  @P1 IMAD.WIDE.U32 R10, R17, 0x4, R10 ;  /* 0x00000004110a1825 */ /* 0x004fe200078e000a */
[----:B------:R-:W2:Y:S05]  /*0ab0*/  @!P2 LDC.64 R8, c[0x0][0x450] ;  /* 0x00011400ff08ab82 */ /* 0x000eaa0000000a00 */
[----:B------:R-:W4:Y:S01]  /*0ac0*/  @P1 LDG.E R10, desc[UR36][R10.64] ;  /* 0x000000240a0a1981 */ /* 0x000f22000c1e1900 */
[----:B------:R-:W-:Y:S01]  /*0ad0*/  CS2R R16, SRZ ;  /* 0x0000000000107805 */ /* 0x000fe2000001ff00 */
[----:B---3--:R-:W-:-:S05]  /*0ae0*/  @!P3 IMAD.WIDE.U32 R6, R13, 0x4, R6 ;  /* 0x000000040d06b825 */ /* 0x008fca00078e0006 */
[----:B------:R-:W3:Y:S01]  /*0af0*/  @!P4 LDG.E.128 R16, desc[UR36][R2.64] ;  /* 0x000000240210c981 */ /* 0x000ee2000c1e1d00 */
[----:B0-----:R-:W-:-:S03]  /*0b00*/  @!P0 IMAD.WIDE.U32 R4, R13, 0x4, R4 ;  /* 0x000000040d048825 */ /* 0x001fc600078e0004 */
[----:B------:R-:W3:Y:S04]  /*0b10*/  @!P3 LDG.E.128 R24, desc[UR36][R6.64] ;  /* 0x000000240618b981 */ /* 0x000ee8000c1e1d00 */
[----:B------:R0:W3:Y:S01]  /*0b20*/  @!P0 LDG.E.128 R32, desc[UR36][R4.64] ;  /* 0x0000002404208981 */ /* 0x0000e2000c1e1d00 */
[----:B--2---:R-:W-:-:S05]  /*0b30*/  @!P2 IMAD.WIDE R8, R15, 0x4, R8 ;  /* 0x000000040f08a825 */ /* 0x004fca00078e0208 */
[----:B------:R-:W2:Y:S01]  /*0b40*/  @!P2 LDG.E.128 R12, desc[UR36][R8.64] ;  /* 0x00000024080ca981 */ /* 0x000ea2000c1e1d00 */
[----:B------:R-:W-:Y:S01]  /*0b50*/  VIADDMNMX R116, R116, UR41, RZ, !PT ;  /* 0x0000002974747c46 */ /* 0x000fe2000f8001ff */
[----:B0-----:R-:W0:Y:S03]  /*0b60*/  LDC R5, c[0x0][0x400] ;  /* 0x00010000ff057b82 */ /* 0x001e260000000800 */
[----:B------:R-:W-:-:S13]  /*0b70*/  R2UR UR5, R116 ;  /* 0x00000000740572ca */ /* 0x000fda00000e0000 */
[----:B------:R-:W-:Y:S01]  /*0b80*/  IMAD.U32 R2, RZ, RZ, UR5 ;  /* 0x00000005ff027e24 */ /* 0x000fe2000f8e00ff */
[----:B------:R-:W-:Y:S01]  /*0b90*/  UMOV UR5, URZ ;  /* 0x000000ff00057c82 */ /* 0x000fe20008000000 */
[----:B-1----:R-:W-:Y:S02]  /*0ba0*/  ISETP.NE.AND P0, PT, RZ, UR4, PT ;  /* 0x00000004ff007c0c */ /* 0x002fe4000bf05270 */
[----:B------:R-:W-:Y:S02]  /*0bb0*/  ISETP.NE.AND P3, PT, RZ, UR11, PT ;  /* 0x0000000bff007c0c */ /* 0x000fe4000bf65270 */
[----:B0-----:R-:W-:Y:S01]  /*0bc0*/  ISETP.LT.OR P0, PT, R5, 0x1, P0 ;  /* 0x000000010500780c */ /* 0x001fe20000701670 */
[----:B------:R-:W-:Y:S01]  /*0bd0*/  BSSY.RECONVERGENT B6, `(.L_x_1448) ;  /* 0x0000124000067945 */ /* 0x000fe20003800200 */
[----:B----4-:R-:W-:-:S13]  /*0be0*/  @P1 R2UR UR5, R10 ;  /* 0x000000000a0512ca */ /* 0x010fda00000e0000 */
[----:B------:R-:W-:-:S05]  /*0bf0*/  MOV R36, UR5 ;  /* 0x0000000500247c02 */ /* 0x000fca0008000f00 */
[----:B------:R0:W-:Y:S01]  /*0c00*/  STL [R1+0x174], R36 ;  /* 0x0001742401007387 */ /* 0x0001e20000100800 */
[----:B---3--:R-:W-:Y:S01]  /*0c10*/  @!P3 FADD.FTZ R16, R16, R24 ;  /* 0x000000181010b221 */ /* 0x008fe20000010000 */
[----:B------:R-:W-:Y:S01]  /*0c20*/  @!P3 FADD.FTZ R17, R17, R25 ;  /* 0x000000191111b221 */ /* 0x000fe20000010000 */
[----:B------:R-:W-:Y:S01]  /*0c30*/  @!P3 FADD.FTZ R18, R18, R26 ;  /* 0x0000001a1212b221 */ /* 0x000fe20000010000 */
[----:B------:R-:W-:Y:S01]  /*0c40*/  @!P3 FADD.FTZ R19, R19, R27 ;  /* 0x0000001b1313b221 */ /* 0x000fe20000010000 */
[----:B------:R-:W-:Y:S01]  /*0c50*/  FADD.FTZ R28, R32, R28 ;  /* 0x0000001c201c7221 */ /* 0x000fe20000010000 */
[----:B------:R-:W-:Y:S01]  /*0c60*/  FADD.FTZ R29, R33, R29 ;  /* 0x0000001d211d7221 */ /* 0x000fe20000010000 */
[----:B------:R-:W-:Y:S01]  /*0c70*/  FADD.FTZ R30, R34, R30 ;  /* 0x0000001e221e7221 */ /* 0x000fe20000010000 */
[----:B------:R-:W-:Y:S01]  /*0c80*/  FADD.FTZ R31, R35, R31 ;  /* 0x0000001f231f7221 */ /* 0x000fe20000010000 */
[----:B--2---:R-:W-:Y:S01]  /*0c90*/  @!P2 FMUL.FTZ R16, R16, R12 ;  /* 0x0000000c1010a220 */ /* 0x004fe20000410000 */
[----:B------:R-:W-:Y:S01]  /*0ca0*/  @!P2 FMUL.FTZ R17, R17, R13 ;  /* 0x0000000d1111a220 */ /* 0x000fe20000410000 */
[----:B------:R-:W-:Y:S01]  /*0cb0*/  @!P2 FMUL.FTZ R18, R18, R14 ;  /* 0x0000000e1212a220 */ /* 0x000fe20000410000 */
[----:B------:R-:W-:Y:S01]  /*0cc0*/  @!P2 FMUL.FTZ R19, R19, R15 ;  /* 0x0000000f1313a220 */ /* 0x000fe20000410000 */
[----:B0-----:R-:W-:Y:S06]  /*0cd0*/  @P0 BRA `(.L_x_1449) ;  /* 0x0000000400340947 */ /* 0x001fec0003800000 */
[----:B------:R-:W-:Y:S05]  /*0ce0*/  @P3 BRA `(.L_x_1450) ;  /* 0x0000000000ac3947 */ /* 0x000fea0003800000 */
[----:B------:R-:W-:-:S13]  /*0cf0*/  ISETP.GE.AND P0, PT, R0, R5, PT ;  /* 0x000000050000720c */ /* 0x000fda0003f06270 */
[----:B------:R-:W-:Y:S05]  /*0d00*/  @P0 BRA `(.L_x_1451) ;  /* 0x0000001000400947 */ /* 0x000fea0003800000 */
[----:B------:R-:W-:Y:S01]  /*0d10*/  I2FP.F32.U32 R2, R5 ;  /* 0x0000000500027245 */ /* 0x000fe20000201000 */
[----:B------:R-:W-:Y:S01]  /*0d20*/  VIADD R3, R0, 0x2 ;  /* 0x0000000200037836 */ /* 0x000fe20000000000 */
[----:B------:R-:W-:Y:S02]  /*0d30*/  I2FP.F32.U32 R0, R0 ;  /* 0x0000000000007245 */ /* 0x000fe40000201000 */
[----:B------:R-:W-:Y:S02]  /*0d40*/  R2UR UR4, R36 ;  /* 0x00000000240472ca */ /* 0x000fe400000e0000 */
[----:B------:R-:W0:Y:S01]  /*0d50*/  MUFU.RCP R2, R2 ;  /* 0x0000000200027308 */ /* 0x000e220000001000 */
[----:B------:R-:W-:-:S10]  /*0d60*/  I2FP.F32.U32 R3, R3 ;  /* 0x0000000300037245 */ /* 0x000fd40000201000 */
[----:B------:R-:W-:Y:S01]  /*0d70*/  UIADD3 UR4, UPT, UPT, -UR4, UR11, URZ ;  /* 0x0000000b04047290 */ /* 0x000fe2000fffe1ff */
        /* <DEDUP_REMOVED lines=26> */
[----:B------:R-:W-:Y:S02]  /*0f20*/  FFMA.FTZ R17, R17, R0, R2 ;  /* 0x0000000011117223 */ /* 0x000fe40000010002 */
[----:B------:R-:W-:Y:S01]  /*0f30*/  MOV R28, R3 ;  /* 0x00000003001c7202 */ /* 0x000fe20000000f00 */
[-C--:B0-----:R-:W-:Y:S01]  /*0f40*/  FFMA.FTZ R7, R30, R6.reuse, -R7 ;  /* 0x000000061e077223 */ /* 0x081fe20000010807 */
[-C--:B------:R-:W-:Y:S01]  /*0f50*/  FFMA.FTZ R18, R18, R6.reuse, -R9 ;  /* 0x0000000612127223 */ /* 0x080fe20000010809 */
[-C--:B------:R-:W-:Y:S01]  /*0f60*/  FFMA.FTZ R31, R31, R6.reuse, R8 ;  /* 0x000000061f1f7223 */ /* 0x080fe20000010008 */
[----:B------:R-:W-:Y:S01]  /*0f70*/  FFMA.FTZ R19, R19, R6, R10 ;  /* 0x0000000613137223 */ /* 0x000fe2000001000a */
[----:B------:R-:W-:Y:S01]  /*0f80*/  IMAD.MOV.U32 R30, RZ, RZ, R7 ;  /* 0x000000ffff1e7224 */ /* 0x000fe200078e0007 */
[----:B------:R-:W-:Y:S06]  /*0f90*/  BRA `(.L_x_1451) ;  /* 0x0000000c009c7947 */ /* 0x000fec0003800000 */
.L_x_1450:
        /* <DEDUP_REMOVED lines=33> */
.L_x_1449:
        /* <DEDUP_REMOVED lines=53> */
[----:B--2---:R-:W-:Y:S05]  /*1500*/  CALL.ABS.NOINC R2 ;  /* 0x0000000002007343 */ /* 0x004fea0003c00000 */
.L_x_1452:
        /* <DEDUP_REMOVED lines=15> */
.L_x_1453:
        /* <DEDUP_REMOVED lines=33> */
[----:B------:R-:W-:Y:S01]  /*1810*/  VIADD R3, R6, 0x2 ;  /* 0x0000000206037836 */ /* 0x000fe20000000000 */
[----:B------:R-:W-:-:S04]  /*1820*/  R2UR UR4, R36 ;  /* 0x00000000240472ca */ /* 0x000fc800000e0000 */
[----:B------:R-:W0:Y:S01]  /*1830*/  MUFU.RCP R4, R4 ;  /* 0x0000000400047308 */ /* 0x000e220000001000 */
[----:B------:R-:W-:-:S08]  /*1840*/  I2FP.F32.S32 R3, R3 ;  /* 0x0000000300037245 */ /* 0x000fd00000201400 */
[----:B------:R-:W-:-:S05]  /*1850*/  VIADD R8, R8, -UR4 ;  /* 0x8000000408087c36 */ /* 0x000fca0008000000 */
[----:B------:R-:W-:Y:S01]  /*1860*/  I2FP.F32.S32 R8, R8 ;  /* 0x0000000800087245 */ /* 0x000fe20000201400 */
        /* <DEDUP_REMOVED lines=32> */
[----:B------:R-:W-:-:S07]  /*1a70*/  IMAD.MOV.U32 R28, RZ, RZ, R3 ;  /* 0x000000ffff1c7224 */ /* 0x000fce00078e0003 */
.L_x_1459:
[----:B------:R-:W-:Y:S05]  /*1a80*/  BSYNC.RECONVERGENT B2 ;  /* 0x0000000000027941 */ /* 0x000fea0003800200 */
.L_x_1458:
[----:B-1----:R0:W-:Y:S04]  /*1a90*/  STS [R21], R16 ;  /* 0x0000001015007388 */ /* 0x0021e80000000800 */
[----:B--2---:R0:W-:Y:S04]  /*1aa0*/  STS [R21+0x4], R18 ;  /* 0x0000041215007388 */ /* 0x0041e80000000800 */
[----:B---3--:R0:W-:Y:S04]  /*1ab0*/  STS [R34], R17 ;  /* 0x0000001122007388 */ /* 0x0081e80000000800 */
[----:B----4-:R0:W-:Y:S01]  /*1ac0*/  STS [R34+0x4], R19 ;  /* 0x0000041322007388 */ /* 0x0101e20000000800 */
[----:B------:R-:W-:Y:S05]  /*1ad0*/  BRA `(.L_x_1460) ;  /* 0x0000000000847947 */ /* 0x000fea0003800000 */
.L_x_1457:
        /* <DEDUP_REMOVED lines=33> */
.L_x_1460:
[----:B------:R-:W-:Y:S05]  /*1cf0*/  BSYNC.RECONVERGENT B1 ;  /* 0x0000000000017941 */ /* 0x000fea0003800200 */
.L_x_1456:
[----:B------:R1:W-:Y:S04]  /*1d00*/  STS [R15], R28 ;  /* 0x0000001c0f007388 */ /* 0x0003e80000000800 */
[----:B------:R1:W-:Y:S04]  /*1d10*/  STS [R15+0x4], R30 ;  /* 0x0000041e0f007388 */ /* 0x0003e80000000800 */
[----:B------:R1:W-:Y:S04]  /*1d20*/  STS [R20], R29 ;  /* 0x0000001d14007388 */ /* 0x0003e80000000800 */
[----:B------:R1:W-:Y:S02]  /*1d30*/  STS [R20+0x4], R31 ;  /* 0x0000041f14007388 */ /* 0x0003e40000000800 */
.L_x_1455:
[----:B------:R-:W-:Y:S05]  /*1d40*/  BSYNC.RECONVERGENT B0 ;  /* 0x0000000000007941 */ /* 0x000fea0003800200 */
.L_x_1454:
        /* <DEDUP_REMOVED lines=10> */
.L_x_1462:
[----:B------:R-:W-:Y:S05]  /*1df0*/  BSYNC.RECONVERGENT B0 ;  /* 0x0000000000007941 */ /* 0x000fea0003800200 */
.L_x_1461:
[----:B------:R-:W-:Y:S06]  /*1e00*/  BAR.SYNC.DEFER_BLOCKING 0x0 ;  /* 0x0000000000007b1d */ /* 0x000fec0000010000 */
.L_x_1451:
[----:B------:R-:W-:Y:S05]  /*1e10*/  BSYNC.RECONVERGENT B6 ;  /* 0x0000000000067941 */ /* 0x000fea0003800200 */
.L_x_1448:
[----:B------:R-:W5:Y:S01]  /*1e20*/  S2UR UR10, SR_CgaCtaId ;  /* 0x00000000000a79c3 */ /* 0x000f620000008800 */
[----:B---3--:R-:W-:Y:S01]  /*1e30*/  MOV R0, 0xff7fffff ;  /* 0xff7fffff00007802 */ /* 0x008fe20000000f00 */
[----:B------:R-:W-:Y:S01]  /*1e40*/  UMOV UR34, 0x400 ;  /* 0x0000040000227882 */ /* 0x000fe20000000000 */
[----:B------:R-:W-:Y:S01]  /*1e50*/  R2UR UR4, R116 ;  /* 0x00000000740472ca */ /* 0x000fe200000e0000 */
[----:B------:R-:W-:Y:S01]  /*1e60*/  UIADD3 UR74, UPT, UPT, UR34, 0x440, URZ ;  /* 0x00000440224a7890 */ /* 0x000fe2000fffe0ff */
[----:B------:R-:W-:Y:S01]  /*1e70*/  ISETP.GT.U32.AND P0, PT, R22, 0x1f, PT ;  /* 0x0000001f1600780c */ /* 0x000fe20003f04070 */
[----:B------:R3:W-:Y:S10]  /*1e80*/  STL [R1+0x170], R0 ;  /* 0x0001700001007387 */ /* 0x0007f40000100800 */
        /* <DEDUP_REMOVED lines=17> */
[----:B--2---:R-:W-:Y:S01]  /*1fa0*/  IMAD.U32 R5, RZ, RZ, UR4 ;  /* 0x00000004ff057e24 */ /* 0x004fe2000f8e00ff */
        /* <DEDUP_REMOVED lines=9> */
.L_x_1464:
        /* <DEDUP_REMOVED lines=12> */
.L_x_1657:
        /* <DEDUP_REMOVED lines=11> */
[----:B------:R-:W-:Y:S01]  /*21b0*/  R2UR UR7, R36 ;  /* 0x00000000240772ca */ /* 0x000fe200000e0000 */
[----:B------:R-:W3:-:S12]  /*21c0*/  LDCU.64 UR4, c[0x0][0x438] ;  /* 0x00008700ff0477ac */ /* 0x000ed80008000a00 */
[----:B------:R-:W-:-:S04]  /*21d0*/  UIADD3 UR7, UPT, UPT, UR40, -UR7, URZ ;  /* 0x8000000728077290 */ /* 0x000fc8000fffe0ff */
[----:B--2---:R-:W-:-:S04]  /*21e0*/  UIMAD UR8, UR44, UR9, UR7 ;  /* 0x000000092c0872a4 */ /* 0x004fc8000f8e0207 */
[----:B------:R-:W-:-:S04]  /*21f0*/  UIMAD UR8, UR8, UR9, UR7 ;  /* 0x00000009080872a4 */ /* 0x000fc8000f8e0207 */
[----:B---3--:R-:W-:-:S06]  /*2200*/  UIMAD.WIDE UR4, UR8, 0x4, UR4 ;  /* 0x00000004080478a5 */ /* 0x008fcc000f8e0204 */
[----:B------:R-:W-:Y:S01]  /*2210*/  MOV R2, UR4 ;  /* 0x0000000400027c02 */ /* 0x000fe20008000f00 */
[----:B------:R-:W-:-:S05]  /*2220*/  IMAD.U32 R3, RZ, RZ, UR5 ;  /* 0x00000005ff037e24 */ /* 0x000fca000f8e00ff */
[----:B------:R-:W2:Y:S02]  /*2230*/  LDG.E R2, desc[UR36][R2.64] ;  /* 0x0000002402027981 */ /* 0x000ea4000c1e1900 */
[----:B--2---:R-:W-:-:S05]  /*2240*/  FADD.FTZ R0, R0, R2 ;  /* 0x0000000200007221 */ /* 0x004fca0000010000 */
[----:B------:R2:W-:Y:S02]  /*2250*/  STL [R1+0x170], R0 ;  /* 0x0001700001007387 */ /* 0x0005e40000100800 */
.L_x_1466:
[----:B--2---:R-:W2:Y:S04]  /*2260*/  LDL R0, [R1+0x170] ;  /* 0x0001700001007983 */ /* 0x004ea80000100800 */
[----:B--2---:R3:W-:Y:S02]  /*2270*/  STS [UR6+-0x4], R0 ;  /* 0xfffffc00ff007988 */ /* 0x0047e40008000806 */
.L_x_1463:
[----:B------:R-:W-:Y:S05]  /*2280*/  WARPSYNC.ALL ;  /* 0x0000000000007948 */ /* 0x000fea0003800000 */
[----:B------:R-:W-:Y:S01]  /*2290*/  BAR.SYNC.DEFER_BLOCKING 0x0 ;  /* 0x0000000000007b1d */ /* 0x000fe20000010000 */
[----:B------:R-:W-:Y:S01]  /*22a0*/  ULEA UR34, UR10, UR34, 0x18 ;  /* 0x000000220a227291 */ /* 0x000fe2000f8ec0ff */
[----:B------:R-:W-:-:S04]  /*22b0*/  R2UR UR24, R116 ;  /* 0x00000000741872ca */ /* 0x000fc800000e0000 */
[----:B------:R-:W5:Y:S02]  /*22c0*/  LDCU UR35, c[0x0][0x40c] ;  /* 0x00008180ff2377ac */ /* 0x000f640008000800 */
[----:B------:R-:W2:Y:S01]  /*22d0*/  S2UR UR76, SR_CTAID.X ;  /* 0x00000000004c79c3 */ /* 0x000ea20000002500 */
[----:B------:R-:W3:Y:S01]  /*22e0*/  S2R R118, SR_TID.X ;  /* 0x0000000000767919 */ /* 0x000ee20000002100 */
[----:B------:R-:W2:Y:S05]  /*22f0*/  LDCU UR43, c[0x0][0x3f0] ;  /* 0x00007e00ff2b77ac */ /* 0x000eaa0008000800 */
[----:B------:R-:W-:-:S04]  /*2300*/  UIADD3 UR31, UPT, UPT, UR40, 0x1f, -UR24 ;  /* 0x0000001f281f7890 */ /* 0x000fc8000fffe818 */
[----:B------:R-:W-:-:S04]  /*2310*/  USHF.R.S32.HI UR32, URZ, 0x1f, UR31 ;  /* 0x0000001fff207899 */ /* 0x000fc8000801141f */
[----:B------:R-:W-:Y:S01]  /*2320*/  ULEA.HI UR75, UR32, UR31, URZ, 0x5 ;  /* 0x0000001f204b7291 */ /* 0x000fe2000f8f28ff */
[----:B------:R-:W3:Y:S01]  /*2330*/  LDS.128 R24, [UR34+0x1b0] ;  /* 0x0001b022ff187984 */ /* 0x000ee20008000c00 */
[----:B-----5:R-:W-:Y:S02]  /*2340*/  UISETP.NE.AND UP0, UPT, UR35, URZ, UPT ;  /* 0x000000ff2300728c */ /* 0x020fe4000bf05270 */
[----:B------:R-:W-:Y:S01]  /*2350*/  ULOP3.LUT UR75, UR75, 0xffffffe0, URZ, 0xc0, !UPT ;  /* 0xffffffe04b4b7892 */ /* 0x000fe2000f8ec0ff */
[----:B01----:R-:W0:Y:S01]  /*2360*/  LDS.128 R20, [UR34+0x1a0] ;  /* 0x0001a022ff147984 */ /* 0x003e220008000c00 */
[----:B--2---:R-:W-:-:S03]  /*2370*/  UIMAD UR42, UR42, UR43, UR76 ;  /* 0x0000002b2a2a72a4 */ /* 0x004fc6000f8e024c */
[----:B----4-:R-:W-:Y:S01]  /*2380*/  LDS.128 R28, [UR34+0x1c0] ;  /* 0x0001c022ff1c7984 */ /* 0x010fe20008000c00 */
[----:B------:R-:W-:-:S03]  /*2390*/  USHF.L.U32 UR44, UR42, 0x7, URZ ;  /* 0x000000072a2c7899 */ /* 0x000fc600080006ff */
[----:B------:R-:W1:Y:S04]  /*23a0*/  LDS.128 R44, [UR34+0x150] ;  /* 0x00015022ff2c7984 */ /* 0x000e680008000c00 */
[----:B------:R-:W2:Y:S01]  /*23b0*/  LDS.128 R4, [UR34+0x160] ;  /* 0x00016022ff047984 */ /* 0x000ea20008000c00 */
[----:B---3--:R-:W-:-:S03]  /*23c0*/  ISETP.GE.AND P0, PT, R118, UR75, PT ;  /* 0x0000004b76007c0c */ /* 0x008fc6000bf06270 */
[----:B------:R-:W3:Y:S04]  /*23d0*/  LDS.128 R8, [UR34+0x170] ;  /* 0x00017022ff087984 */ /* 0x000ee80008000c00 */
[----:B------:R-:W4:Y:S04]  /*23e0*/  LDS.128 R12, [UR34+0x180] ;  /* 0x00018022ff0c7984 */ /* 0x000f280008000c00 */
[----:B------:R-:W-:Y:S04]  /*23f0*/  LDS.128 R16, [UR34+0x190] ;  /* 0x00019022ff107984 */ /* 0x000fe80008000c00 */
[----:B------:R-:W-:Y:S04]  /*2400*/  LDS.128 R32, [UR34+0x1d0] ;  /* 0x0001d022ff207984 */ /* 0x000fe80008000c00 */
[----:B------:R-:W-:Y:S01]  /*2410*/  LDS.128 R36, [UR34+0x1e0] ;  /* 0x0001e022ff247984 */ /* 0x000fe20008000c00 */
[----:B------:R-:W-:-:S03]  /*2420*/  R2UR UR47, R27 ;  /* 0x000000001b2f72ca */ /* 0x000fc600000e0000 */
[----:B------:R-:W-:Y:S01]  /*2430*/  LDS.128 R40, [UR34+0x1f0] ;  /* 0x0001f022ff287984 */ /* 0x000fe20008000c00 */
[----:B------:R-:W-:Y:S02]  /*2440*/  R2UR UR48, R26 ;  /* 0x000000001a3072ca */ /* 0x000fe400000e0000 */
[----:B------:R-:W-:Y:S02]  /*2450*/  R2UR UR49, R25 ;  /* 0x00000000193172ca */ /* 0x000fe400000e0000 */
[----:B------:R-:W-:Y:S02]  /*2460*/  R2UR UR50, R24 ;  /* 0x00000000183272ca */ /* 0x000fe400000e0000 */
[----:B------:R-:W5:Y:S01]  /*2470*/  LDS.128 R24, [UR34+0x40] ;  /* 0x00004022ff187984 */ /* 0x000f620008000c00 */
[----:B0-----:R-:W-:Y:S02]  /*2480*/  R2UR UR51, R23 ;  /* 0x00000000173372ca */ /* 0x001fe400000e0000 */
[----:B------:R-:W-:Y:S01]  /*2490*/  R2UR UR52, R22 ;  /* 0x00000000163472ca */ /* 0x000fe200000e0000 */
[----:B-1----:R-:W-:Y:S01]  /*24a0*/  STL [R1+0x188], R44 ;  /* 0x0001882c01007387 */ /* 0x002fe20000100800 */
[----:B------:R-:W-:Y:S01]  /*24b0*/  R2UR UR53, R21 ;  /* 0x00000000153572ca */ /* 0x000fe200000e0000 */
[----:B------:R-:W-:Y:S01]  /*24c0*/  IMAD.MOV.U32 R3, RZ, RZ, R47 ;  /* 0x000000ffff037224 */ /* 0x000fe200078e002f */
[----:B------:R-:W-:Y:S01]  /*24d0*/  R2UR UR54, R20 ;  /* 0x00000000143672ca */ /* 0x000fe200000e0000 */
[----:B------:R-:W-:Y:S01]  /*24e0*/  IMAD.MOV.U32 R0, RZ, RZ, R45 ;  /* 0x000000ffff007224 */ /* 0x000fe200078e002d */
[----:B------:R-:W0:Y:S01]  /*24f0*/  LDS.128 R20, [UR34+0x50] ;  /* 0x00005022ff147984 */ /* 0x000e220008000c00 */
[----:B------:R-:W-:-:S02]  /*2500*/  R2UR UR4, R31 ;  /* 0x000000001f0472ca */ /* 0x000fc400000e0000 */
[----:B------:R-:W-:Y:S02]  /*2510*/  R2UR UR5, R30 ;  /* 0x000000001e0572ca */ /* 0x000fe400000e0000 */
[----:B------:R-:W-:Y:S02]  /*2520*/  R2UR UR45, R29 ;  /* 0x000000001d2d72ca */ /* 0x000fe400000e0000 */
[----:B------:R-:W-:Y:S02]  /*2530*/  R2UR UR46, R28 ;  /* 0x000000001c2e72ca */ /* 0x000fe400000e0000 */
[----:B------:R-:W1:Y:S01]  /*2540*/  LDS.128 R28, [UR34+0x60] ;  /* 0x00006022ff1c7984 */ /* 0x000e620008000c00 */
[----:B--2---:R-:W-:Y:S02]  /*2550*/  R2UR UR67, R7 ;  /* 0x00000000074372ca */ /* 0x004fe400000e0000 */
[----:B------:R-:W-:Y:S02]  /*2560*/  R2UR UR68, R6 ;  /* 0x00000000064472ca */ /* 0x000fe400000e0000 */
[----:B------:R-:W-:-:S02]  /*2570*/  R2UR UR69, R5 ;  /* 0x00000000054572ca */ /* 0x000fc400000e0000 */
[----:B------:R-:W-:Y:S02]  /*2580*/  R2UR UR70, R4 ;  /* 0x00000000044672ca */ /* 0x000fe400000e0000 */
[----:B---3--:R-:W-:Y:S01]  /*2590*/  R2UR UR63, R11 ;  /* 0x000000000b3f72ca */ /* 0x008fe200000e0000 */
[----:B------:R-:W2:Y:S01]  /*25a0*/  LDS.128 R4, [UR34+0x200] ;  /* 0x00020022ff047984 */ /* 0x000ea20008000c00 */
[----:B------:R-:W-:Y:S02]  /*25b0*/  R2UR UR64, R10 ;  /* 0x000000000a4072ca */ /* 0x000fe400000e0000 */
[----:B------:R-:W-:Y:S02]  /*25c0*/  R2UR UR65, R9 ;  /* 0x00000000094172ca */ /* 0x000fe400000e0000 */
[----:B------:R-:W-:Y:S02]  /*25d0*/  R2UR UR66, R8 ;  /* 0x00000000084272ca */ /* 0x000fe400000e0000 */
[----:B----4-:R-:W-:Y:S01]  /*25e0*/  R2UR UR59, R15 ;  /* 0x000000000f3b72ca */ /* 0x010fe200000e0000 */
[----:B------:R-:W3:Y:S01]  /*25f0*/  LDS.128 R8, [UR34+0x210] ;  /* 0x00021022ff087984 */ /* 0x000ee20008000c00 */
[----:B------:R-:W-:-:S02]  /*2600*/  R2UR UR60, R14 ;  /* 0x000000000e3c72ca */ /* 0x000fc400000e0000 */
[----:B------:R-:W-:Y:S01]  /*2610*/  R2UR UR61, R13 ;  /* 0x000000000d3d72ca */ /* 0x000fe200000e0000 */
[----:B-----5:R-:W-:Y:S01]  /*2620*/  STL.64 [R1+0x160], R24 ;  /* 0x0001601801007387 */ /* 0x020fe20000100a00 */
[----:B------:R-:W-:Y:S02]  /*2630*/  R2UR UR62, R12 ;  /* 0x000000000c3e72ca */ /* 0x000fe400000e0000 */
[----:B------:R-:W-:Y:S01]  /*2640*/  R2UR UR55, R19 ;  /* 0x00000000133772ca */ /* 0x000fe200000e0000 */
[----:B------:R-:W-:Y:S01]  /*2650*/  STL.64 [R1+0x168], R26 ;  /* 0x0001681a01007387 */ /* 0x000fe20000100a00 */
[----:B------:R-:W-:Y:S02]  /*2660*/  R2UR UR56, R18 ;  /* 0x00000000123872ca */ /* 0x000fe400000e0000 */
[----:B------:R-:W-:Y:S01]  /*2670*/  R2UR UR57, R17 ;  /* 0x00000000113972ca */ /* 0x000fe200000e0000 */
[----:B------:R-:W4:Y:S01]  /*2680*/  LDS.128 R24, [UR34+0x70] ;  /* 0x00007022ff187984 */ /* 0x000f220008000c00 */
[----:B------:R-:W-:-:S02]  /*2690*/  R2UR UR58, R16 ;  /* 0x00000000103a72ca */ /* 0x000fc400000e0000 */
[----:B------:R-:W-:Y:S01]  /*26a0*/  MOV R2, R46 ;  /* 0x0000002e00027202 */ /* 0x000fe20000000f00 */
        /* <DEDUP_REMOVED lines=8> */
[----:B------:R-:W-:Y:S01]  /*2730*/  R2UR UR11, R38 ;  /* 0x00000000260b72ca */ /* 0x000fe200000e0000 */
        /* <DEDUP_REMOVED lines=9> */
[----:B------:R-:W5:Y:S01]  /*27d0*/  LDS.128 R12, [UR34+0x220] ;  /* 0x00022022ff0c7984 */ /* 0x000f620008000c00 */
[----:B--2---:R-:W-:Y:S02]  /*27e0*/  R2UR UR18, R7 ;  /* 0x00000000071272ca */ /* 0x004fe400000e0000 */
[----:B------:R-:W-:Y:S01]  /*27f0*/  R2UR UR19, R6 ;  /* 0x00000000061372ca */ /* 0x000fe200000e0000 */
[----:B------:R-:W2:Y:S01]  /*2800*/  LDS.128 R16, [UR34+0x230] ;  /* 0x00023022ff107984 */ /* 0x000ea20008000c00 */
[----:B------:R-:W-:Y:S02]  /*2810*/  R2UR UR20, R5 ;  /* 0x00000000051472ca */ /* 0x000fe400000e0000 */
[----:B------:R-:W-:Y:S02]  /*2820*/  R2UR UR21, R4 ;  /* 0x00000000041572ca */ /* 0x000fe400000e0000 */
[----:B---3--:R-:W-:-:S02]  /*2830*/  R2UR UR22, R11 ;  /* 0x000000000b1672ca */ /* 0x008fc400000e0000 */
[----:B------:R-:W-:Y:S01]  /*2840*/  R2UR UR23, R10 ;  /* 0x000000000a1772ca */ /* 0x000fe200000e0000 */
[----:B----4-:R-:W-:Y:S01]  /*2850*/  STL.64 [R1+0x130], R24 ;  /* 0x0001301801007387 */ /* 0x010fe20000100a00 */
[----:B------:R-:W-:Y:S02]  /*2860*/  R2UR UR24, R9 ;  /* 0x00000000091872ca */ /* 0x000fe400000e0000 */
[----:B------:R-:W-:Y:S01]  /*2870*/  R2UR UR25, R8 ;  /* 0x00000000081972ca */ /* 0x000fe200000e0000 */
[----:B------:R-:W-:Y:S01]  /*2880*/  STL.64 [R1+0x138], R26 ;  /* 0x0001381a01007387 */ /* 0x000fe20000100a00 */
[----:B------:R-:W-:Y:S02]  /*2890*/  R2UR UR71, R3 ;  /* 0x00000000034772ca */ /* 0x000fe400000e0000 */
[----:B------:R-:W-:Y:S01]  /*28a0*/  R2UR UR72, R2 ;  /* 0x00000000024872ca */ /* 0x000fe200000e0000 */
[----:B------:R-:W3:Y:S01]  /*28b0*/  LDS.128 R24, [UR34+0xa0] ;  /* 0x0000a022ff187984 */ /* 0x000ee20008000c00 */
[----:B------:R-:W-:-:S03]  /*28c0*/  R2UR UR73, R0 ;  /* 0x00000000004972ca */ /* 0x000fc600000e0000 */
[----:B0-----:R-:W-:Y:S04]  /*28d0*/  STL.64 [R1+0x120], R20 ;  /* 0x0001201401007387 */ /* 0x001fe80000100a00 */
[----:B------:R-:W-:Y:S04]  /*28e0*/  STL.64 [R1+0x128], R22 ;  /* 0x0001281601007387 */ /* 0x000fe80000100a00 */
[----:B------:R-:W0:Y:S04]  /*28f0*/  LDS.128 R20, [UR34+0xb0] ;  /* 0x0000b022ff147984 */ /* 0x000e280008000c00 */
[----:B-1----:R-:W-:Y:S04]  /*2900*/  STL.64 [R1+0x110], R28 ;  /* 0x0001101c01007387 */ /* 0x002fe80000100a00 */
[----:B------:R-:W-:Y:S01]  /*2910*/  STL.64 [R1+0x118], R30 ;  /* 0x0001181e01007387 */ /* 0x000fe20000100a00 */
[----:B-----5:R-:W-:-:S02]  /*2920*/  R2UR UR26, R15 ;  /* 0x000000000f1a72ca */ /* 0x020fc400000e0000 */
[----:B------:R-:W-:Y:S01]  /*2930*/  R2UR UR27, R14 ;  /* 0x000000000e1b72ca */ /* 0x000fe200000e0000 */
[----:B------:R-:W1:Y:S01]  /*2940*/  LDS.128 R28, [UR34+0xc0] ;  /* 0x0000c022ff1c7984 */ /* 0x000e620008000c00 */
[----:B------:R-:W-:Y:S02]  /*2950*/  R2UR UR28, R13 ;  /* 0x000000000d1c72ca */ /* 0x000fe400000e0000 */
[----:B------:R-:W-:Y:S02]  /*2960*/  R2UR UR29, R12 ;  /* 0x000000000c1d72ca */ /* 0x000fe400000e0000 */
[----:B--2---:R-:W-:Y:S02]  /*2970*/  R2UR UR30, R19 ;  /* 0x00000000131e72ca */ /* 0x004fe400000e0000 */
[----:B------:R-:W-:Y:S02]  /*2980*/  R2UR UR31, R18 ;  /* 0x00000000121f72ca */ /* 0x000fe400000e0000 */
[----:B------:R-:W-:-:S02]  /*2990*/  R2UR UR32, R17 ;  /* 0x00000000112072ca */ /* 0x000fc400000e0000 */
[----:B------:R-:W-:Y:S01]  /*29a0*/  R2UR UR33, R16 ;  /* 0x00000000102172ca */ /* 0x000fe200000e0000 */
[----:B---3--:R-:W-:Y:S04]  /*29b0*/  STL.64 [R1+0x100], R24 ;  /* 0x0001001801007387 */ /* 0x008fe80000100a00 */
        /* <DEDUP_REMOVED lines=23> */
[----:B-1----:R1:W-:Y:S04]  /*2b30*/  STL.64 [R1+0x80], R28 ;  /* 0x0000801c01007387 */ /* 0x0023e80000100a00 */
[----:B------:R1:W-:Y:S04]  /*2b40*/  STL.64 [R1+0x88], R30 ;  /* 0x0000881e01007387 */ /* 0x0003e80000100a00 */
[----:B--2---:R1:W-:Y:S04]  /*2b50*/  STL.64 [R1+0x70], R24 ;  /* 0x0000701801007387 */ /* 0x0043e80000100a00 */
[----:B------:R1:W-:Y:S04]  /*2b60*/  STL.64 [R1+0x78], R26 ;  /* 0x0000781a01007387 */ /* 0x0003e80000100a00 */
[----:B0-----:R1:W-:Y:S04]  /*2b70*/  STL.64 [R1+0x60], R20 ;  /* 0x0000601401007387 */ /* 0x0013e80000100a00 */
[----:B------:R1:W-:Y:S01]  /*2b80*/  STL.64 [R1+0x68], R22 ;  /* 0x0000681601007387 */ /* 0x0003e20000100a00 */
[----:B------:R-:W-:Y:S05]  /*2b90*/  BRA.U UP0, `(.L_x_1467) ;  /* 0x0000000100a07547 */ /* 0x000fea000b800000 */
[----:B------:R-:W0:Y:S04]  /*2ba0*/  LDS.128 R4, [UR34+0x240] ;  /* 0x00024022ff047984 */ /* 0x000e280008000c00 */
[----:B------:R-:W2:Y:S04]  /*2bb0*/  LDS.128 R12, [UR34+0x250] ;  /* 0x00025022ff0c7984 */ /* 0x000ea80008000c00 */
        /* <DEDUP_REMOVED lines=11> */
[----:B--2---:R2:W-:Y:S04]  /*2c70*/  STL.64 [R1+0x30], R12 ;  /* 0x0000300c01007387 */ /* 0x0045e80000100a00 */
        /* <DEDUP_REMOVED lines=19> */
[----:B-1----:R-:W1:Y:S04]  /*2db0*/  LDS.128 R28, [UR34+0x3d0] ;  /* 0x0003d022ff1c7984 */ /* 0x002e680008000c00 */
[----:B------:R-:W0:Y:S04]  /*2dc0*/  LDS.128 R24, [UR34+0x3e0] ;  /* 0x0003e022ff187984 */ /* 0x000e280008000c00 */
[----:B------:R-:W0:Y:S04]  /*2dd0*/  LDS.128 R20, [UR34+0x3f0] ;  /* 0x0003f022ff147984 */ /* 0x000e280008000c00 */
[----:B------:R-:W0:Y:S04]  /*2de0*/  LDS.128 R16, [UR34+0x400] ;  /* 0x00040022ff107984 */ /* 0x000e280008000c00 */
[----:B------:R-:W0:Y:S04]  /*2df0*/  LDS.128 R12, [UR34+0x410] ;  /* 0x00041022ff0c7984 */ /* 0x000e280008000c00 */
[----:B------:R-:W0:Y:S04]  /*2e00*/  LDS.128 R8, [UR34+0x420] ;  /* 0x00042022ff087984 */ /* 0x000e280008000c00 */
[----:B--234-:R-:W0:Y:S02]  /*2e10*/  LDS.128 R4, [UR34+0x430] ;  /* 0x00043022ff047984 */ /* 0x01ce240008000c00 */
.L_x_1467:
[----:B------:R-:W-:Y:S04]  /*2e20*/  BSSY.RECONVERGENT B1, `(.L_x_1468) ;  /* 0x0000b70000017945 */ /* 0x000fe80003800200 */
[----:B------:R-:W-:Y:S05]  /*2e30*/  @P0 BRA `(.L_x_1469) ;  /* 0x000000b400b80947 */ /* 0x000fea0003800000 */
[----:B------:R-:W2:Y:S01]  /*2e40*/  LDC R117, c[0x0][0x3f4] ;  /* 0x0000fd00ff757b82 */ /* 0x000ea20000000800 */
[----:B------:R-:W3:Y:S01]  /*2e50*/  LDCU.64 UR34, c[0x0][0x420] ;  /* 0x00008400ff2277ac */ /* 0x000ee20008000a00 */
[----:B------:R-:W-:Y:S01]  /*2e60*/  R2UR UR77, R116 ;  /* 0x00000000744d72ca */ /* 0x000fe200000e0000 */
[----:B------:R-:W4:Y:S05]  /*2e70*/  LDCU UR43, c[0x0][0x408] ;  /* 0x00008100ff2b77ac */ /* 0x000f2a0008000800 */
[----:B------:R-:W5:Y:S08]  /*2e80*/  S2UR UR42, SR_CTAID.Y ;  /* 0x00000000002a79c3 */ /* 0x000f700000002600 */
[----:B------:R-:W4:Y:S01]  /*2e90*/  LDC R116, c[0x0][0x430] ;  /* 0x00010c00ff747b82 */ /* 0x000f220000000800 */
[----:B---3--:R-:W-:-:S04]  /*2ea0*/  ISETP.NE.U32.AND P0, PT, RZ, UR34, PT ;  /* 0x00000022ff007c0c */ /* 0x008fc8000bf05070 */
[----:B------:R-:W-:Y:S02]  /*2eb0*/  ISETP.NE.AND.EX P0, PT, RZ, UR35, PT, P0 ;  /* 0x00000023ff007c0c */ /* 0x000fe4000bf05300 */
[----:B--2---:R-:W-:-:S05]  /*2ec0*/  IABS R0, R117 ;  /* 0x0000007500007213 */ /* 0x004fca0000000000 */
[----:B------:R-:W-:Y:S02]  /*2ed0*/  IMAD.MOV.U32 R120, RZ, RZ, R0 ;  /* 0x000000ffff787224 */ /* 0x000fe400078e0000 */
[----:B-----5:R-:W-:Y:S01]  /*2ee0*/  IMAD R117, R117, UR42, RZ ;  /* 0x0000002a75757c24 */ /* 0x020fe2000f8e02ff */
[----:B------:R-:W2:Y:S01]  /*2ef0*/  LDCU UR42, c[0x0][0x440] ;  /* 0x00008800ff2a77ac */ /* 0x000ea20008000800 */
[----:B------:R-:W3:Y:S01]  /*2f00*/  I2F.RP R119, R120 ;  /* 0x0000007800777306 */ /* 0x000ee20000209400 */
[C---:B------:R-:W-:Y:S01]  /*2f10*/  VIADD R0, R118.reuse, UR77 ;  /* 0x0000004d76007c36 */ /* 0x040fe20008000000 */
[----:B------:R-:W-:-:S04]  /*2f20*/  LEA R118, R118, UR74, 0x2 ;  /* 0x0000004a76767c11 */ /* 0x000fc8000f8e10ff */
[----:B------:R-:W-:Y:S02]  /*2f30*/  IADD3 R121, P1, P2, R117, UR34, R0 ;  /* 0x0000002275797c10 */ /* 0x000fe4000fa3e000 */
[----:B------:R-:W-:-:S03]  /*2f40*/  SHF.R.S32.HI R117, RZ, 0x1f, R117 ;  /* 0x0000001fff757819 */ /* 0x000fc60000011475 */
[----:B------:R5:W-:Y:S01]  /*2f50*/  STL [R1+0x54], R121 ;  /* 0x0000547901007387 */ /* 0x000be20000100800 */
[----:B---3--:R-:W3:Y:S01]  /*2f60*/  MUFU.RCP R119, R119 ;  /* 0x0000007700777308 */ /* 0x008ee20000001000 */
[----:B--2---:R-:W-:Y:S01]  /*2f70*/  UIMAD UR34, UR76, UR42, UR40 ;  /* 0x0000002a4c2272a4 */ /* 0x004fe2000f8e0228 */
[----:B-----5:R-:W-:-:S05]  /*2f80*/  IADD3.X R121, PT, PT, R117, UR35, RZ, P1, P2 ;  /* 0x0000002375797c10 */ /* 0x020fca0008fe44ff */
[----:B------:R-:W-:Y:S01]  /*2f90*/  STL [R1+0x50], R121 ;  /* 0x0000507901007387 */ /* 0x000fe20000100800 */
[----:B---3--:R-:W-:-:S04]  /*2fa0*/  IADD3 R2, PT, PT, R119, 0xffffffe, RZ ;  /* 0x0ffffffe77027810 */ /* 0x008fc80007ffe0ff */
[----:B------:R2:W3:Y:S02]  /*2fb0*/  F2I.FTZ.U32.TRUNC.NTZ R3, R2 ;  /* 0x0000000200037305 */ /* 0x0004e4000021f000 */
[----:B--2---:R-:W-:Y:S02]  /*2fc0*/  IMAD.MOV.U32 R2, RZ, RZ, RZ ;  /* 0x000000ffff027224 */ /* 0x004fe400078e00ff */
[----:B---3--:R-:W-:-:S04]  /*2fd0*/  IMAD.MOV R119, RZ, RZ, -R3 ;  /* 0x000000ffff777224 */ /* 0x008fc800078e0a03 */
[----:B------:R-:W-:Y:S01]  /*2fe0*/  IMAD R117, R119, R120, RZ ;  /* 0x0000007877757224 */ /* 0x000fe200078e02ff */
[----:B------:R-:W-:-:S03]  /*2ff0*/  MOV R119, UR42 ;  /* 0x0000002a00777c02 */ /* 0x000fc60008000f00 */
[----:B------:R-:W-:-:S04]  /*3000*/  IMAD.HI.U32 R3, R3, R117, R2 ;  /* 0x0000007503037227 */ /* 0x000fc800078e0002 */
[----:B------:R-:W-:Y:S01]  /*3010*/  IMAD.U32 R2, RZ, RZ, UR77 ;  /* 0x0000004dff027e24 */ /* 0x000fe2000f8e00ff */
[----:B------:R2:W-:Y:S01]  /*3020*/  STL [R1+0x178], R3 ;  /* 0x0001780301007387 */ /* 0x0005e20000100800 */
[----:B------:R-:W-:Y:S02]  /*3030*/  IMAD R117, R119, UR34, R0 ;  /* 0x0000002277757c24 */ /* 0x000fe4000f8e0200 */
[----:B------:R-:W-:Y:S01]  /*3040*/  VIADD R2, R2, UR75 ;  /* 0x0000004b02027c36 */ /* 0x000fe20008000000 */
[----:B------:R3:W-:Y:S04]  /*3050*/  STL [R1+0x5c], R118 ;  /* 0x00005c7601007387 */ /* 0x0007e80000100800 */
[----:B------:R3:W-:Y:S01]  /*3060*/  STL [R1+0x58], R117 ;  /* 0x0000587501007387 */ /* 0x0007e20000100800 */
[----:B--2---:R-:W-:Y:S01]  /*3070*/  IADD3 R3, PT, PT, R0, 0x1, RZ ;  /* 0x0000000100037810 */ /* 0x004fe20007ffe0ff */
[----:B----4-:R-:W-:-:S04]  /*3080*/  VIADD R0, R116, UR43 ;  /* 0x0000002b74007c36 */ /* 0x010fc80008000000 */
[----:B------:R3:W-:Y:S04]  /*3090*/  STL [R1+0x8], R3 ;  /* 0x0000080301007387 */ /* 0x0007e80000100800 */
[----:B------:R3:W-:Y:S04]  /*30a0*/  STL [R1+0x184], R0 ;  /* 0x0001840001007387 */ /* 0x0007e80000100800 */
[----:B------:R3:W-:Y:S02]  /*30b0*/  STL [R1+0x17c], R2 ;  /* 0x00017c0201007387 */ /* 0x0007e40000100800 */
.L_x_1585:
[----:B---34-:R-:W2:Y:S01]  /*30c0*/  LDL R0, [R1+0x8] ;  /* 0x0000080001007983 */ /* 0x018ea20000100800 */
[----:B------:R-:W3:Y:S01]  /*30d0*/  LDC R2, c[0x0][0x3f4] ;  /* 0x0000fd00ff027b82 */ /* 0x000ee20000000800 */
[----:B------:R-:W4:Y:S02]  /*30e0*/  LDCU UR34, c[0x0][0x40c] ;  /* 0x00008180ff2277ac */ /* 0x000f240008000800 */
[----:B-----5:R-:W5:Y:S04]  /*30f0*/  LDL R3, [R1+0x178] ;  /* 0x0001780001037983 */ /* 0x020f680000100800 */
[----:B------:R-:W4:Y:S01]  /*3100*/  LDL R241, [R1+0x54] ;  /* 0x0000540001f17983 */ /* 0x000f220000100800 */
[----:B------:R-:W0:Y:S03]  /*3110*/  LDC R243, c[0x0][0x3f4] ;  /* 0x0000fd00fff37b82 */ /* 0x000e260000000800 */
[----:B------:R-:W4:Y:S01]  /*3120*/  LDL R242, [R1+0x50] ;  /* 0x0000500001f27983 */ /* 0x000f220000100800 */
[----:B---3--:R-:W-:-:S02]  /*3130*/  IABS R240, R2 ;  /* 0x0000000200f07213 */ /* 0x008fc40000000000 */
[----:B0-----:R-:W-:Y:S02]  /*3140*/  IABS R243, R243 ;  /* 0x000000f300f37213 */ /* 0x001fe40000000000 */
[----:B--2---:R-:W-:-:S04]  /*3150*/  IADD3 R250, PT, PT, R0, -0x1, RZ ;  /* 0xffffffff00fa7810 */ /* 0x004fc80007ffe0ff */
[----:B------:R-:W-:-:S05]  /*3160*/  IABS R0, R250 ;  /* 0x000000fa00007213 */ /* 0x000fca0000000000 */
[----:B-----5:R-:W-:-:S04]  /*3170*/  IMAD.HI.U32 R3, R3, R0, RZ ;  /* 0x0000000003037227 */ /* 0x020fc800078e00ff */
[----:B------:R-:W-:-:S04]  /*3180*/  IMAD.MOV R3, RZ, RZ, -R3 ;  /* 0x000000ffff037224 */ /* 0x000fc800078e0a03 */
[----:B------:R-:W-:-:S05]  /*3190*/  IMAD R0, R240, R3, R0 ;  /* 0x00000003f0007224 */ /* 0x000fca00078e0200 */
[----:B------:R-:W-:-:S13]  /*31a0*/  ISETP.GT.U32.AND P1, PT, R243, R0, PT ;  /* 0x00000000f300720c */ /* 0x000fda0003f24070 */
[----:B------:R-:W-:-:S05]  /*31b0*/  @!P1 IMAD.IADD R0, R0, 0x1, -R240 ;  /* 0x0000000100009824 */ /* 0x000fca00078e0af0 */
[----:B------:R-:W-:-:S13]  /*31c0*/  ISETP.GT.U32.AND P1, PT, R243, R0, PT ;  /* 0x00000000f300720c */ /* 0x000fda0003f24070 */
[----:B------:R-:W-:Y:S01]  /*31d0*/  @!P1 IADD3 R0, PT, PT, R0, -R240, RZ ;  /* 0x800000f000009210 */ /* 0x000fe20007ffe0ff */
[----:B----4-:R-:W-:Y:S02]  /*31e0*/  @P0 IMAD.MOV.U32 R240, RZ, RZ, R241 ;  /* 0x000000fffff00224 */ /* 0x010fe400078e00f1 */
[----:B------:R-:W-:-:S05]  /*31f0*/  @P0 IMAD.MOV.U32 R241, RZ, RZ, R242 ;  /* 0x000000fffff10224 */ /* 0x000fca00078e00f2 */
[----:B------:R-:W2:Y:S01]  /*3200*/  @P0 LDG.E.U8 R3, desc[UR36][R240.64] ;  /* 0x00000024f0030981 */ /* 0x000ea2000c1e1100 */
[----:B------:R-:W-:Y:S02]  /*3210*/  ISETP.GE.AND P1, PT, R250, RZ, PT ;  /* 0x000000fffa00720c */ /* 0x000fe40003f26270 */
[----:B------:R-:W-:Y:S01]  /*3220*/  ISETP.NE.AND P2, PT, R2, RZ, PT ;  /* 0x000000ff0200720c */ /* 0x000fe20003f45270 */
[----:B------:R-:W-:Y:S01]  /*3230*/  UISETP.NE.AND UP0, UPT, UR34, URZ, UPT ;  /* 0x000000ff2200728c */ /* 0x000fe2000bf05270 */
[----:B------:R-:W-:Y:S09]  /*3240*/  BSSY.RECONVERGENT B0, `(.L_x_1470) ;  /* 0x0000a11000007945 */ /* 0x000ff20003800200 */
[----:B------:R-:W-:-:S02]  /*3250*/  @!P1 IADD3 R0, PT, PT, -R0, RZ, RZ ;  /* 0x000000ff00009210 */ /* 0x000fc40007ffe1ff */
[----:B------:R-:W-:Y:S02]  /*3260*/  @!P2 LOP3.LUT R0, RZ, R2, RZ, 0x33, !PT ;  /* 0x00000002ff00a212 */ /* 0x000fe400078e33ff */
[----:B--2---:R-:W-:Y:S01]  /*3270*/  ISETP.NE.AND P3, PT, R3, RZ, P0 ;  /* 0x000000ff0300720c */ /* 0x004fe20000765270 */
[----:B------:R-:W-:-:S12]  /*3280*/  BRA.U UP0, `(.L_x_1471) ;  /* 0x0000008500f07547 */ /* 0x000fd8000b800000 */
[----:B------:R-:W-:-:S09]  /*3290*/  UISETP.NE.AND UP0, UPT, UR39, URZ, UPT ;  /* 0x000000ff2700728c */ /* 0x000fd2000bf05270 */
[----:B------:R-:W-:Y:S05]  /*32a0*/  BRA.U !UP0, `(.L_x_1472) ;  /* 0x0000004d08a07547 */ /* 0x000fea000b800000 */
[----:B------:R-:W-:Y:S01]  /*32b0*/  ISETP.GE.AND P1, PT, R250, UR40, PT ;  /* 0x00000028fa007c0c */ /* 0x000fe2000bf26270 */
[----:B------:R-:W-:-:S12]  /*32c0*/  BSSY.RECONVERGENT B2, `(.L_x_1473) ;  /* 0x0000028000027945 */ /* 0x000fd80003800200 */
[----:B------:R-:W-:Y:S05]  /*32d0*/  @P1 BRA `(.L_x_1474) ;  /* 0x0000000000981947 */ /* 0x000fea0003800000 */
[----:B------:R-:W0:Y:S01]  /*32e0*/  S2UR UR34, SR_CTAID.X ;  /* 0x00000000002279c3 */ /* 0x000e220000002500 */
[----:B------:R-:W0:Y:S01]  /*32f0*/  LDCU UR35, c[0x0][0x3f8] ;  /* 0x00007f00ff2377ac */ /* 0x000e220008000800 */
[----:B------:R-:W2:Y:S04]  /*3300*/  LDL R252, [R1+0x40] ;  /* 0x0000400001fc7983 */ /* 0x000ea80000100800 */
[----:B------:R-:W3:Y:S02]  /*3310*/  LDL R251, [R1+0x44] ;  /* 0x0000440001fb7983 */ /* 0x000ee40000100800 */
[----:B------:R-:W4:Y:S02]  /*3320*/  S2UR UR42, SR_CTAID.Y ;  /* 0x00000000002a79c3 */ /* 0x000f240000002600 */
[----:B------:R-:W5:Y:S04]  /*3330*/  LDL R249, [R1+0x48] ;  /* 0x0000480001f97983 */ /* 0x000f680000100800 */
[----:B------:R-:W5:Y:S01]  /*3340*/  LDL R248, [R1+0x4c] ;  /* 0x00004c0001f87983 */ /* 0x000f620000100800 */
[----:B------:R-:W-:Y:S01]  /*3350*/  IMAD R242, R2, UR44, RZ ;  /* 0x0000002c02f27c24 */ /* 0x000fe2000f8e02ff */
[----:B------:R-:W-:-:S04]  /*3360*/  SHF.L.U32 R3, R0, 0x2, RZ ;  /* 0x0000000200037819 */ /* 0x000fc800000006ff */
[----:B------:R-:W-:Y:S01]  /*3370*/  IADD3 R241, P2, PT, R3, R242, RZ ;  /* 0x000000f203f17210 */ /* 0x000fe20007f5e0ff */
[----:B0-----:R-:W-:-:S03]  /*3380*/  UIMAD UR43, UR38, UR35, UR34 ;  /* 0x00000023262b72a4 */ /* 0x001fc6000f8e0222 */
[----:B------:R-:W-:Y:S01]  /*3390*/  LEA.HI.X.SX32 R242, R242, RZ, 0x1, P2 ;  /* 0x000000fff2f27211 */ /* 0x000fe200010f0eff */
[----:B------:R-:W-:Y:S02]  /*33a0*/  USHF.L.U32 UR43, UR43, 0x7, URZ ;  /* 0x000000072b2b7899 */ /* 0x000fe400080006ff */
[----:B----4-:R-:W-:Y:S01]  /*33b0*/  UIMAD UR42, UR42, UR35, UR34 ;  /* 0x000000232a2a72a4 */ /* 0x010fe2000f8e0222 */
[----:B------:R-:W0:Y:S02]  /*33c0*/  LDCU.64 UR34, c[0x0][0x450] ;  /* 0x00008a00ff2277ac */ /* 0x000e240008000a00 */
[----:B0-----:R-:W-:-:S06]  /*33d0*/  UIMAD.WIDE UR34, UR43, 0x4, UR34 ;  /* 0x000000042b2278a5 */ /* 0x001fcc000f8e0222 */
[----:B------:R-:W-:Y:S02]  /*33e0*/  IMAD.U32 R244, RZ, RZ, UR34 ;  /* 0x00000022fff47e24 */ /* 0x000fe4000f8e00ff */
[----:B------:R-:W-:-:S03]  /*33f0*/  IMAD.U32 R245, RZ, RZ, UR35 ;  /* 0x00000023fff57e24 */ /* 0x000fc6000f8e00ff */
[----:B------:R-:W0:Y:S03]  /*3400*/  LDCU.64 UR34, c[0x0][0x3b8] ;  /* 0x00007700ff2277ac */ /* 0x000e260008000a00 */
[----:B------:R-:W4:Y:S01]  /*3410*/  LDG.E.128 R244, desc[UR36][R244.64] ;  /* 0x00000024f4f47981 */ /* 0x000f22000c1e1d00 */
[----:B0-----:R-:W-:-:S04]  /*3420*/  LEA R240, P2, R241, UR34, 0x2 ;  /* 0x00000022f1f07c11 */ /* 0x001fc8000f8410ff */
[----:B------:R-:W-:-:S06]  /*3430*/  LEA.HI.X R241, R241, UR35, R242, 0x2, P2 ;  /* 0x00000023f1f17c11 */ /* 0x000fcc00090f14f2 */
[----:B------:R-:W2:Y:S02]  /*3440*/  LDG.E.128 R240, desc[UR36][R240.64] ;  /* 0x00000024f0f07981 */ /* 0x000ea4000c1e1d00 */
[----:B--2---:R-:W-:-:S04]  /*3450*/  FADD.FTZ R240, R252, R240 ;  /* 0x000000f0fcf07221 */ /* 0x004fc80000010000 */
[----:B----4-:R-:W-:Y:S01]  /*3460*/  FMUL.FTZ R244, R240, R244 ;  /* 0x000000f4f0f47220 */ /* 0x010fe20000410000 */
[----:B------:R-:W-:-:S04]  /*3470*/  IMAD R240, R2, UR42, RZ ;  /* 0x0000002a02f07c24 */ /* 0x000fc8000f8e02ff */
[----:B------:R-:W-:Y:S02]  /*3480*/  IMAD.SHL.U32 R240, R240, 0x80, RZ ;  /* 0x00000080f0f07824 */ /* 0x000fe400078e00ff */
[----:B---3--:R-:W-:-:S03]  /*3490*/  FADD.FTZ R241, R251, R241 ;  /* 0x000000f1fbf17221 */ /* 0x008fc60000010000 */
[----:B------:R-:W-:Y:S01]  /*34a0*/  IADD3 R3, P2, PT, R3, R240, RZ ;  /* 0x000000f003037210 */ /* 0x000fe20007f5e0ff */
[----:B------:R-:W-:Y:S01]  /*34b0*/  FMUL.FTZ R245, R241, R245 ;  /* 0x000000f5f1f57220 */ /* 0x000fe20000410000 */
[----:B-----5:R-:W-:Y:S01]  /*34c0*/  FADD.FTZ R242, R249, R242 ;  /* 0x000000f2f9f27221 */ /* 0x020fe20000010000 */
[----:B------:R-:W-:Y:S01]  /*34d0*/  FADD.FTZ R243, R248, R243 ;  /* 0x000000f3f8f37221 */ /* 0x000fe20000010000 */
[----:B------:R-:W-:Y:S02]  /*34e0*/  LEA.HI.X.SX32 R241, R240, RZ, 0x1, P2 ;  /* 0x000000fff0f17211 */ /* 0x000fe400010f0eff */
[----:B------:R-:W-:Y:S01]  /*34f0*/  LEA R240, P2, R3, UR34, 0x2 ;  /* 0x0000002203f07c11 */ /* 0x000fe2000f8410ff */
[----:B------:R-:W-:Y:S01]  /*3500*/  FMUL.FTZ R246, R242, R246 ;  /* 0x000000f6f2f67220 */ /* 0x000fe20000410000 */
[----:B------:R-:W-:Y:S02]  /*3510*/  FMUL.FTZ R247, R243, R247 ;  /* 0x000000f7f3f77220 */ /* 0x000fe40000410000 */
[----:B------:R-:W-:-:S05]  /*3520*/  LEA.HI.X R241, R3, UR35, R241, 0x2, P2 ;  /* 0x0000002303f17c11 */ /* 0x000fca00090f14f1 */
[----:B------:R0:W-:Y:S04]  /*3530*/  STG.E.128 desc[UR36][R240.64], R244 ;  /* 0x000000f4f0007986 */ /* 0x0001e8000c101d24 */
.L_x_1474:
[----:B------:R-:W-:Y:S05]  /*3540*/  BSYNC.RECONVERGENT B2 ;  /* 0x0000000000027941 */ /* 0x000fea0003800200 */
.L_x_1473:
[----:B------:R-:W-:Y:S04]  /*3550*/  BSSY.RECONVERGENT B2, `(.L_x_1475) ;  /* 0x000004b000027945 */ /* 0x000fe80003800200 */
[----:B------:R-:W-:Y:S05]  /*3560*/  @P1 BRA `(.L_x_1476) ;  /* 0x0000000400241947 */ /* 0x000fea0003800000 */
[----:B------:R-:W2:Y:S01]  /*3570*/  S2UR UR34, SR_CTAID.X ;  /* 0x00000000002279c3 */ /* 0x000ea20000002500 */
[----:B------:R-:W2:Y:S01]  /*3580*/  LDCU UR35, c[0x0][0x3f8] ;  /* 0x00007f00ff2377ac */ /* 0x000ea20008000800 */
[----:B------:R-:W3:Y:S04]  /*3590*/  LDL R252, [R1+0x30] ;  /* 0x0000300001fc7983 */ /* 0x000ee80000100800 */
[----:B------:R-:W4:Y:S02]  /*35a0*/  LDL R251, [R1+0x34] ;  /* 0x0000340001fb7983 */ /* 0x000f240000100800 */
[----:B------:R-:W5:Y:S02]  /*35b0*/  S2UR UR42, SR_CTAID.Y ;  /* 0x00000000002a79c3 */ /* 0x000f640000002600 */
[----:B------:R-:W4:Y:S04]  /*35c0*/  LDL R249, [R1+0x38] ;  /* 0x0000380001f97983 */ /* 0x000f280000100800 */
[----:B------:R-:W4:Y:S01]  /*35d0*/  LDL R248, [R1+0x3c] ;  /* 0x00003c0001f87983 */ /* 0x000f220000100800 */
[----:B------:R-:W-:Y:S01]  /*35e0*/  IADD3 R3, PT, PT, R0, R2, RZ ;  /* 0x0000000200037210 */ /* 0x000fe20007ffe0ff */
[----:B0-----:R-:W-:-:S04]  /*35f0*/  IMAD R240, R2, UR44, RZ ;  /* 0x0000002c02f07c24 */ /* 0x001fc8000f8e02ff */
[----:B------:R-:W-:Y:S01]  /*3600*/  IMAD.SHL.U32 R242, R3, 0x4, RZ ;  /* 0x0000000403f27824 */ /* 0x000fe200078e00ff */
[----:B------:R-:W-:Y:S01]  /*3610*/  SHF.R.S32.HI R243, RZ, 0x1f, R240 ;  /* 0x0000001ffff37819 */ /* 0x000fe200000114f0 */
[----:B--2---:R-:W-:-:S03]  /*3620*/  UIMAD UR43, UR38, UR35, UR34 ;  /* 0x00000023262b72a4 */ /* 0x004fc6000f8e0222 */
[----:B------:R-:W-:Y:S02]  /*3630*/  SHF.R.S32.HI R241, RZ, 0x1f, R242 ;  /* 0x0000001ffff17819 */ /* 0x000fe400000114f2 */
[----:B------:R-:W-:Y:S01]  /*3640*/  IADD3 R3, P2, PT, R240, R242, RZ ;  /* 0x000000f2f0037210 */ /* 0x000fe20007f5e0ff */
[----:B------:R-:W-:Y:S02]  /*3650*/  USHF.L.U32 UR43, UR43, 0x7, URZ ;  /* 0x000000072b2b7899 */ /* 0x000fe400080006ff */
[----:B-----5:R-:W-:Y:S01]  /*3660*/  UIMAD UR42, UR42, UR35, UR34 ;  /* 0x000000232a2a72a4 */ /* 0x020fe2000f8e0222 */
[----:B------:R-:W0:Y:S02]  /*3670*/  LDCU.64 UR34, c[0x0][0x450] ;  /* 0x00008a00ff2277ac */ /* 0x000e240008000a00 */
[----:B0-----:R-:W-:-:S06]  /*3680*/  UIMAD.WIDE UR34, UR43, 0x4, UR34 ;  /* 0x000000042b2278a5 */ /* 0x001fcc000f8e0222 */
[----:B------:R-:W-:Y:S01]  /*3690*/  IMAD.U32 R116, RZ, RZ, UR34 ;  /* 0x00000022ff747e24 */ /* 0x000fe2000f8e00ff */
[----:B------:R-:W-:Y:S01]  /*36a0*/  MOV R117, UR35 ;  /* 0x0000002300757c02 */ /* 0x000fe20008000f00 */
[----:B------:R-:W-:Y:S02]  /*36b0*/  IMAD.U32 R118, RZ, RZ, UR34 ;  /* 0x00000022ff767e24 */ /* 0x000fe4000f8e00ff */
[----:B------:R-:W-:Y:S01]  /*36c0*/  IMAD.U32 R119, RZ, RZ, UR35 ;  /* 0x00000023ff777e24 */ /* 0x000fe2000f8e00ff */
[----:B------:R-:W0:Y:S04]  /*36d0*/  LDCU.64 UR34, c[0x0][0x3b8] ;  /* 0x00007700ff2277ac */ /* 0x000e280008000a00 */
[----:B------:R2:W-:Y:S02]  /*36e0*/  STL.64 [R1], R118 ;  /* 0x0000007601007387 */ /* 0x0005e40000100a00 */
[----:B--2---:R-:W-:Y:S01]  /*36f0*/  IMAD.X R119, R243, 0x1, R241, P2 ;  /* 0x00000001f3777824 */ /* 0x004fe200010e06f1 */
[----:B0-----:R-:W-:-:S04]  /*3700*/  LEA R118, P2, R3, UR34, 0x2 ;  /* 0x0000002203767c11 */ /* 0x001fc8000f8410ff */
[----:B------:R-:W-:-:S05]  /*3710*/  LEA.HI.X R119, R3, UR35, R119, 0x2, P2 ;  /* 0x0000002303777c11 */ /* 0x000fca00090f1477 */
[----:B------:R-:W3:Y:S04]  /*3720*/  LDG.E.128 R120, desc[UR36][R118.64] ;  /* 0x0000002476787981 */ /* 0x000ee8000c1e1d00 */
[----:B------:R-:W2:Y:S01]  /*3730*/  LDG.E.128 R116, desc[UR36][R116.64+0x10] ;  /* 0x0000102474747981 */ /* 0x000ea2000c1e1d00 */
[----:B---3--:R-:W-:Y:S01]  /*3740*/  FADD.FTZ R3, R252, R120 ;  /* 0x00000078fc037221 */ /* 0x008fe20000010000 */
[----:B----4-:R-:W-:Y:S01]  /*3750*/  FADD.FTZ R121, R251, R121 ;  /* 0x00000079fb797221 */ /* 0x010fe20000010000 */
[----:B------:R-:W-:Y:S01]  /*3760*/  FADD.FTZ R122, R249, R122 ;  /* 0x0000007af97a7221 */ /* 0x000fe20000010000 */
[----:B------:R-:W-:Y:S01]  /*3770*/  FADD.FTZ R123, R248, R123 ;  /* 0x0000007bf87b7221 */ /* 0x000fe20000010000 */
[----:B------:R-:W3:Y:S01]  /*3780*/  LDL R252, [R1+0x2c] ;  /* 0x00002c0001fc7983 */ /* 0x000ee20000100800 */
[----:B--2---:R-:W-:Y:S01]  /*3790*/  FMUL.FTZ R116, R3, R116 ;  /* 0x0000007403747220 */ /* 0x004fe20000410000 */
[----:B------:R-:W-:-:S02]  /*37a0*/  IMAD R3, R2, UR42, RZ ;  /* 0x0000002a02037c24 */ /* 0x000fc4000f8e02ff */
[----:B------:R-:W-:Y:S01]  /*37b0*/  FMUL.FTZ R117, R121, R117 ;  /* 0x0000007579757220 */ /* 0x000fe20000410000 */
[----:B------:R-:W-:Y:S02]  /*37c0*/  IMAD R120, R2, 0x2, R0 ;  /* 0x0000000202787824 */ /* 0x000fe400078e0200 */
[----:B------:R-:W-:Y:S01]  /*37d0*/  FMUL.FTZ R118, R122, R118 ;  /* 0x000000767a767220 */ /* 0x000fe20000410000 */
[----:B------:R-:W-:Y:S01]  /*37e0*/  FMUL.FTZ R119, R123, R119 ;  /* 0x000000777b777220 */ /* 0x000fe20000410000 */
[----:B------:R-:W-:Y:S01]  /*37f0*/  SHF.L.U32 R3, R3, 0x7, RZ ;  /* 0x0000000703037819 */ /* 0x000fe200000006ff */
[----:B------:R-:W2:Y:S03]  /*3800*/  LDL R2, [R1+0x20] ;  /* 0x0000200001027983 */ /* 0x000ea60000100800 */
[----:B------:R-:W-:Y:S02]  /*3810*/  IADD3 R121, P2, PT, R3, R242, RZ ;  /* 0x000000f203797210 */ /* 0x000fe40007f5e0ff */
[----:B------:R-:W-:Y:S01]  /*3820*/  SHF.R.S32.HI R251, RZ, 0x1f, R3 ;  /* 0x0000001ffffb7819 */ /* 0x000fe20000011403 */
[----:B------:R-:W-:-:S03]  /*3830*/  IMAD.SHL.U32 R249, R120, 0x4, RZ ;  /* 0x0000000478f97824 */ /* 0x000fc600078e00ff */
[----:B------:R-:W-:Y:S02]  /*3840*/  IADD3.X R122, PT, PT, R251, R241, RZ, P2, !PT ;  /* 0x000000f1fb7a7210 */ /* 0x000fe400017fe4ff */
[----:B------:R-:W-:-:S04]  /*3850*/  LEA R120, P2, R121, UR34, 0x2 ;  /* 0x0000002279787c11 */ /* 0x000fc8000f8410ff */
[----:B------:R-:W-:Y:S02]  /*3860*/  LEA.HI.X R121, R121, UR35, R122, 0x2, P2 ;  /* 0x0000002379797c11 */ /* 0x000fe400090f147a */
[----:B------:R-:W-:Y:S02]  /*3870*/  IADD3 R123, P2, PT, R240, R249, RZ ;  /* 0x000000f9f07b7210 */ /* 0x000fe40007f5e0ff */
[----:B------:R-:W4:Y:S01]  /*3880*/  LDL.LU.64 R240, [R1] ;  /* 0x0000000001f07983 */ /* 0x000f220000300a00 */
[----:B------:R-:W-:-:S05]  /*3890*/  SHF.R.S32.HI R248, RZ, 0x1f, R249 ;  /* 0x0000001ffff87819 */ /* 0x000fca00000114f9 */
[----:B------:R-:W-:Y:S01]  /*38a0*/  IMAD.X R243, R243, 0x1, R248, P2 ;  /* 0x00000001f3f37824 */ /* 0x000fe200010e06f8 */
[----:B------:R-:W-:-:S04]  /*38b0*/  LEA R122, P2, R123, UR34, 0x2 ;  /* 0x000000227b7a7c11 */ /* 0x000fc8000f8410ff */
[----:B------:R-:W-:Y:S01]  /*38c0*/  LEA.HI.X R123, R123, UR35, R243, 0x2, P2 ;  /* 0x000000237b7b7c11 */ /* 0x000fe200090f14f3 */
[----:B------:R0:W-:Y:S01]  /*38d0*/  STG.E.128 desc[UR36][R120.64], R116 ;  /* 0x0000007478007986 */ /* 0x0001e2000c101d24 */
[----:B------:R-:W-:-:S03]  /*38e0*/  IADD3 R3, P2, PT, R3, R249, RZ ;  /* 0x000000f903037210 */ /* 0x000fc60007f5e0ff */
[----:B------:R-:W5:Y:S02]  /*38f0*/  LDL R249, [R1+0x28] ;  /* 0x0000280001f97983 */ /* 0x000f640000100800 */
[----:B------:R-:W-:Y:S02]  /*3900*/  IMAD.X R248, R251, 0x1, R248, P2 ;  /* 0x00000001fbf87824 */ /* 0x000fe400010e06f8 */
[----:B------:R-:W3:Y:S04]  /*3910*/  LDL R251, [R1+0x24] ;  /* 0x0000240001fb7983 */ /* 0x000ee80000100800 */
[----:B0-----:R-:W2:Y:S04]  /*3920*/  LDG.E.128 R120, desc[UR36][R122.64] ;  /* 0x000000247a787981 */ /* 0x001ea8000c1e1d00 */
[----:B----4-:R-:W4:Y:S01]  /*3930*/  LDG.E.128 R240, desc[UR36][R240.64+0x20] ;  /* 0x00002024f0f07981 */ /* 0x010f22000c1e1d00 */
[----:B--2---:R-:W-:Y:S01]  /*3940*/  FADD.FTZ R120, R2, R120 ;  /* 0x0000007802787221 */ /* 0x004fe20000010000 */
[----:B---3--:R-:W-:Y:S01]  /*3950*/  FADD.FTZ R121, R251, R121 ;  /* 0x00000079fb797221 */ /* 0x008fe20000010000 */
[----:B-----5:R-:W-:Y:S01]  /*3960*/  FADD.FTZ R122, R249, R122 ;  /* 0x0000007af97a7221 */ /* 0x020fe20000010000 */
[----:B------:R-:W-:Y:S01]  /*3970*/  FADD.FTZ R123, R252, R123 ;  /* 0x0000007bfc7b7221 */ /* 0x000fe20000010000 */
[----:B------:R-:W2:Y:S01]  /*3980*/  LDC R2, c[0x0][0x3f4] ;  /* 0x0000fd00ff027b82 */ /* 0x000ea20000000800 */
[----:B----4-:R-:W-:Y:S01]  /*3990*/  FMUL.FTZ R120, R120, R240 ;  /* 0x000000f078787220 */ /* 0x010fe20000410000 */
[----:B------:R-:W-:Y:S01]  /*39a0*/  LEA R240, P2, R3, UR34, 0x2 ;  /* 0x0000002203f07c11 */ /* 0x000fe2000f8410ff */
[----:B------:R-:W-:Y:S01]  /*39b0*/  FMUL.FTZ R121, R121, R241 ;  /* 0x000000f179797220 */ /* 0x000fe20000410000 */
[----:B------:R-:W-:Y:S01]  /*39c0*/  FMUL.FTZ R122, R122, R242 ;  /* 0x000000f27a7a7220 */ /* 0x000fe20000410000 */
[----:B------:R-:W-:Y:S01]  /*39d0*/  FMUL.FTZ R123, R123, R243 ;  /* 0x000000f37b7b7220 */ /* 0x000fe20000410000 */
[----:B------:R-:W-:-:S05]  /*39e0*/  LEA.HI.X R241, R3, UR35, R248, 0x2, P2 ;  /* 0x0000002303f17c11 */ /* 0x000fca00090f14f8 */
[----:B--2---:R3:W-:Y:S04]  /*39f0*/  STG.E.128 desc[UR36][R240.64], R120 ;  /* 0x00000078f0007986 */ /* 0x0047e8000c101d24 */
.L_x_1476:
[----:B------:R-:W-:Y:S05]  /*3a00*/  BSYNC.RECONVERGENT B2 ;  /* 0x0000000000027941 */ /* 0x000fea0003800200 */
.L_x_1475:
[----:B------:R-:W-:Y:S04]  /*3a10*/  BSSY.RECONVERGENT B2, `(.L_x_1477) ;  /* 0x0000047000027945 */ /* 0x000fe80003800200 */
[----:B------:R-:W-:Y:S05]  /*3a20*/  @P1 BRA `(.L_x_1478) ;  /* 0x0000000400141947 */ /* 0x000fea0003800000 */
[----:B------:R-:W2:Y:S01]  /*3a30*/  S2UR UR34, SR_CTAID.X ;  /* 0x00000000002279c3 */ /* 0x000ea20000002500 */
[----:B------:R-:W2:Y:S01]  /*3a40*/  LDCU UR35, c[0x0][0x3f8] ;  /* 0x00007f00ff2377ac */ /* 0x000ea20008000800 */
[----:B------:R-:W4:Y:S04]  /*3a50*/  LDL R252, [R1+0x10] ;  /* 0x0000100001fc7983 */ /* 0x000f280000100800 */
[----:B------:R-:W5:Y:S02]  /*3a60*/  LDL R251, [R1+0x14] ;  /* 0x0000140001fb7983 */ /* 0x000f640000100800 */
[----:B------:R-:W1:Y:S02]  /*3a70*/  S2UR UR42, SR_CTAID.Y ;  /* 0x00000000002a79c3 */ /* 0x000e640000002600 */
[----:B------:R-:W5:Y:S04]  /*3a80*/  LDL R249, [R1+0x18] ;  /* 0x0000180001f97983 */ /* 0x000f680000100800 */
[----:B------:R-:W5:Y:S01]  /*3a90*/  LDL R248, [R1+0x1c] ;  /* 0x00001c0001f87983 */ /* 0x000f620000100800 */
[----:B------:R-:W-:-:S02]  /*3aa0*/  IMAD.IADD R3, R0, 0x1, R2 ;  /* 0x0000000100037824 */ /* 0x000fc400078e0202 */
[C---:B0--3--:R-:W-:Y:S02]  /*3ab0*/  IMAD R240, R2.reuse, UR44, RZ ;  /* 0x0000002c02f07c24 */ /* 0x049fe4000f8e02ff */
[----:B------:R-:W-:-:S03]  /*3ac0*/  IMAD R3, R2, 0x2, R3 ;  /* 0x0000000202037824 */ /* 0x000fc600078e0203 */
[----:B------:R-:W-:Y:S01]  /*3ad0*/  SHF.R.S32.HI R243, RZ, 0x1f, R240 ;  /* 0x0000001ffff37819 */ /* 0x000fe200000114f0 */
[----:B--2---:R-:W-:Y:S01]  /*3ae0*/  UIMAD UR43, UR38, UR35, UR34 ;  /* 0x00000023262b72a4 */ /* 0x004fe2000f8e0222 */
[----:B------:R-:W-:-:S03]  /*3af0*/  SHF.L.U32 R242, R3, 0x2, RZ ;  /* 0x0000000203f27819 */ /* 0x000fc600000006ff */
[----:B------:R-:W-:Y:S01]  /*3b00*/  USHF.L.U32 UR43, UR43, 0x7, URZ ;  /* 0x000000072b2b7899 */ /* 0x000fe200080006ff */
[----:B------:R-:W-:Y:S02]  /*3b10*/  SHF.R.S32.HI R241, RZ, 0x1f, R242 ;  /* 0x0000001ffff17819 */ /* 0x000fe400000114f2 */
[----:B------:R-:W-:Y:S01]  /*3b20*/  IADD3 R3, P2, PT, R240, R242, RZ ;  /* 0x000000f2f0037210 */ /* 0x000fe20007f5e0ff */
[----:B-1----:R-:W-:Y:S01]  /*3b30*/  UIMAD UR42, UR42, UR35, UR34 ;  /* 0x000000232a2a72a4 */ /* 0x002fe2000f8e0222 */
[----:B------:R-:W0:Y:S02]  /*3b40*/  LDCU.64 UR34, c[0x0][0x450] ;  /* 0x00008a00ff2277ac */ /* 0x000e240008000a00 */
[----:B0-----:R-:W-:-:S06]  /*3b50*/  UIMAD.WIDE UR34, UR43, 0x4, UR34 ;  /* 0x000000042b2278a5 */ /* 0x001fcc000f8e0222 */
[----:B------:R-:W-:Y:S01]  /*3b60*/  MOV R124, UR34 ;  /* 0x00000022007c7c02 */ /* 0x000fe20008000f00 */
[----:B------:R-:W-:Y:S01]  /*3b70*/  IMAD.U32 R125, RZ, RZ, UR35 ;  /* 0x00000023ff7d7e24 */ /* 0x000fe2000f8e00ff */
[----:B------:R-:W-:Y:S01]  /*3b80*/  MOV R127, UR35 ;  /* 0x00000023007f7c02 */ /* 0x000fe20008000f00 */
[----:B------:R-:W-:Y:S02]  /*3b90*/  IMAD.U32 R126, RZ, RZ, UR34 ;  /* 0x00000022ff7e7e24 */ /* 0x000fe4000f8e00ff */
[----:B------:R-:W0:Y:S03]  /*3ba0*/  LDCU.64 UR34, c[0x0][0x3b8] ;  /* 0x00007700ff2277ac */ /* 0x000e260008000a00 */
[----:B------:R1:W-:Y:S02]  /*3bb0*/  STL.64 [R1], R126 ;  /* 0x0000007e01007387 */ /* 0x0003e40000100a00 */
[----:B-1----:R-:W-:Y:S01]  /*3bc0*/  IMAD.X R127, R243, 0x1, R241, P2 ;  /* 0x00000001f37f7824 */ /* 0x002fe200010e06f1 */
[----:B0-----:R-:W-:-:S04]  /*3bd0*/  LEA R126, P2, R3, UR34, 0x2 ;  /* 0x00000022037e7c11 */ /* 0x001fc8000f8410ff */
[----:B------:R-:W-:-:S05]  /*3be0*/  LEA.HI.X R127, R3, UR35, R127, 0x2, P2 ;  /* 0x00000023037f7c11 */ /* 0x000fca00090f147f */
[----:B------:R-:W4:Y:S04]  /*3bf0*/  LDG.E.128 R128, desc[UR36][R126.64] ;  /* 0x000000247e807981 */ /* 0x000f28000c1e1d00 */
[----:B------:R-:W2:Y:S01]  /*3c00*/  LDG.E.128 R124, desc[UR36][R124.64+0x30] ;  /* 0x000030247c7c7981 */ /* 0x000ea2000c1e1d00 */
[----:B----4-:R-:W-:Y:S01]  /*3c10*/  FADD.FTZ R3, R252, R128 ;  /* 0x00000080fc037221 */ /* 0x010fe20000010000 */
[----:B-----5:R-:W-:Y:S01]  /*3c20*/  FADD.FTZ R129, R251, R129 ;  /* 0x00000081fb817221 */ /* 0x020fe20000010000 */
[----:B------:R-:W-:Y:S01]  /*3c30*/  FADD.FTZ R130, R249, R130 ;  /* 0x00000082f9827221 */ /* 0x000fe20000010000 */
[----:B------:R-:W-:Y:S01]  /*3c40*/  LEA R128, R2, R0, 0x2 ;  /* 0x0000000002807211 */ /* 0x000fe200078e10ff */
[----:B------:R-:W-:-:S04]  /*3c50*/  FADD.FTZ R131, R248, R131 ;  /* 0x00000083f8837221 */ /* 0x000fc80000010000 */
[----:B------:R-:W-:Y:S02]  /*3c60*/  IMAD.SHL.U32 R249, R128, 0x4, RZ ;  /* 0x0000000480f97824 */ /* 0x000fe400078e00ff */
[----:B--2---:R-:W-:Y:S01]  /*3c70*/  FMUL.FTZ R124, R3, R124 ;  /* 0x0000007c037c7220 */ /* 0x004fe20000410000 */
[----:B------:R-:W-:Y:S02]  /*3c80*/  IMAD R3, R2, UR42, RZ ;  /* 0x0000002a02037c24 */ /* 0x000fe4000f8e02ff */
[----:B------:R-:W-:Y:S01]  /*3c90*/  FMUL.FTZ R125, R129, R125 ;  /* 0x0000007d817d7220 */ /* 0x000fe20000410000 */
[----:B------:R-:W-:Y:S01]  /*3ca0*/  FMUL.FTZ R126, R130, R126 ;  /* 0x0000007e827e7220 */ /* 0x000fe20000410000 */
[----:B------:R-:W-:Y:S01]  /*3cb0*/  FMUL.FTZ R127, R131, R127 ;  /* 0x0000007f837f7220 */ /* 0x000fe20000410000 */
[----:B------:R-:W-:-:S05]  /*3cc0*/  IMAD.SHL.U32 R3, R3, 0x80, RZ ;  /* 0x0000008003037824 */ /* 0x000fca00078e00ff */
[----:B------:R-:W-:Y:S02]  /*3cd0*/  IADD3 R129, P2, PT, R3, R242, RZ ;  /* 0x000000f203817210 */ /* 0x000fe40007f5e0ff */
[----:B------:R-:W-:-:S05]  /*3ce0*/  SHF.R.S32.HI R251, RZ, 0x1f, R3 ;  /* 0x0000001ffffb7819 */ /* 0x000fca0000011403 */
[----:B------:R-:W-:Y:S01]  /*3cf0*/  IMAD.X R130, R251, 0x1, R241, P2 ;  /* 0x00000001fb827824 */ /* 0x000fe200010e06f1 */
[----:B------:R-:W-:-:S04]  /*3d00*/  LEA R128, P2, R129, UR34, 0x2 ;  /* 0x0000002281807c11 */ /* 0x000fc8000f8410ff */
[----:B------:R-:W-:Y:S02]  /*3d10*/  LEA.HI.X R129, R129, UR35, R130, 0x2, P2 ;  /* 0x0000002381817c11 */ /* 0x000fe400090f1482 */
[----:B------:R-:W-:Y:S02]  /*3d20*/  IADD3 R131, P2, PT, R240, R249, RZ ;  /* 0x000000f9f0837210 */ /* 0x000fe40007f5e0ff */
[----:B------:R-:W2:Y:S01]  /*3d30*/  LDL.LU.64 R240, [R1] ;  /* 0x0000000001f07983 */ /* 0x000ea20000300a00 */
[----:B------:R-:W-:-:S03]  /*3d40*/  SHF.R.S32.HI R248, RZ, 0x1f, R249 ;  /* 0x0000001ffff87819 */ /* 0x000fc600000114f9 */
[----:B------:R0:W-:Y:S01]  /*3d50*/  STG.E.128 desc[UR36][R128.64], R124 ;  /* 0x0000007c80007986 */ /* 0x0001e2000c101d24 */
[----:B------:R-:W-:Y:S02]  /*3d60*/  IADD3.X R243, PT, PT, R243, R248, RZ, P2, !PT ;  /* 0x000000f8f3f37210 */ /* 0x000fe400017fe4ff */
[----:B------:R-:W-:-:S04]  /*3d70*/  LEA R130, P2, R131, UR34, 0x2 ;  /* 0x0000002283827c11 */ /* 0x000fc8000f8410ff */
[----:B------:R-:W-:-:S06]  /*3d80*/  LEA.HI.X R131, R131, UR35, R243, 0x2, P2 ;  /* 0x0000002383837c11 */ /* 0x000fcc00090f14f3 */
[----:B0-----:R-:W3:Y:S04]  /*3d90*/  LDG.E.128 R128, desc[UR36][R130.64] ;  /* 0x0000002482807981 */ /* 0x001ee8000c1e1d00 */
[----:B--2---:R-:W2:Y:S01]  /*3da0*/  LDG.E.128 R240, desc[UR36][R240.64+0x40] ;  /* 0x00004024f0f07981 */ /* 0x004ea2000c1e1d00 */
[----:B------:R-:W-:-:S05]  /*3db0*/  IADD3 R3, P2, PT, R3, R249, RZ ;  /* 0x000000f903037210 */ /* 0x000fca0007f5e0ff */
[----:B------:R-:W-:Y:S02]  /*3dc0*/  IMAD.X R248, R251, 0x1, R248, P2 ;  /* 0x00000001fbf87824 */ /* 0x000fe400010e06f8 */
        /* <DEDUP_REMOVED lines=11> */
.L_x_1478:
[----:B------:R-:W-:Y:S05]  /*3e80*/  BSYNC.RECONVERGENT B2 ;  /* 0x0000000000027941 */ /* 0x000fea0003800200 */
.L_x_1477:
[----:B------:R-:W-:Y:S04]  /*3e90*/  BSSY.RECONVERGENT B2, `(.L_x_1479) ;  /* 0x0000027000027945 */ /* 0x000fe80003800200 */
[----:B------:R-:W-:Y:S05]  /*3ea0*/  @P1 BRA `(.L_x_1480) ;  /* 0x0000000000941947 */ /* 0x000fea0003800000 */
[----:B------:R-:W4:Y:S01]  /*3eb0*/  S2UR UR34, SR_CTAID.X ;  /* 0x00000000002279c3 */ /* 0x000f220000002500 */
[----:B------:R-:W4:Y:S01]  /*3ec0*/  LDCU UR35, c[0x0][0x3f8] ;  /* 0x00007f00ff2377ac */ /* 0x000f220008000800 */
[----:B------:R-:W-:Y:S01]  /*3ed0*/  IADD3 R3, PT, PT, R0, R2, RZ ;  /* 0x0000000200037210 */ /* 0x000fe20007ffe0ff */
[----:B------:R-:W-:-:S04]  /*3ee0*/  IMAD R134, R2, UR44, RZ ;  /* 0x0000002c02867c24 */ /* 0x000fc8000f8e02ff */
[----:B------:R-:W-:Y:S01]  /*3ef0*/  IMAD R3, R2, 0x4, R3 ;  /* 0x0000000402037824 */ /* 0x000fe200078e0203 */
[----:B------:R-:W5:Y:S04]  /*3f00*/  S2UR UR42, SR_CTAID.Y ;  /* 0x00000000002a79c3 */ /* 0x000f680000002600 */
[----:B------:R-:W-:-:S04]  /*3f10*/  SHF.L.U32 R3, R3, 0x2, RZ ;  /* 0x0000000203037819 */ /* 0x000fc800000006ff */
[----:B------:R-:W-:Y:S02]  /*3f20*/  SHF.R.S32.HI R248, RZ, 0x1f, R3 ;  /* 0x0000001ffff87819 */ /* 0x000fe40000011403 */
[----:B------:R-:W-:-:S04]  /*3f30*/  IADD3 R133, P2, PT, R134, R3, RZ ;  /* 0x0000000386857210 */ /* 0x000fc80007f5e0ff */
[----:B------:R-:W-:Y:S01]  /*3f40*/  LEA.HI.X.SX32 R134, R134, R248, 0x1, P2 ;  /* 0x000000f886867211 */ /* 0x000fe200010f0eff */
[----:B----4-:R-:W-:-:S04]  /*3f50*/  UIMAD UR43, UR38, UR35, UR34 ;  /* 0x00000023262b72a4 */ /* 0x010fc8000f8e0222 */
[----:B------:R-:W-:Y:S02]  /*3f60*/  USHF.L.U32 UR43, UR43, 0x7, URZ ;  /* 0x000000072b2b7899 */ /* 0x000fe400080006ff */
[----:B-----5:R-:W-:Y:S01]  /*3f70*/  UIMAD UR42, UR42, UR35, UR34 ;  /* 0x000000232a2a72a4 */ /* 0x020fe2000f8e0222 */
[----:B------:R-:W4:Y:S02]  /*3f80*/  LDCU.64 UR34, c[0x0][0x450] ;  /* 0x00008a00ff2277ac */ /* 0x000f240008000a00 */
[----:B----4-:R-:W-:-:S06]  /*3f90*/  UIMAD.WIDE UR34, UR43, 0x4, UR34 ;  /* 0x000000042b2278a5 */ /* 0x010fcc000f8e0222 */
[----:B0-23--:R-:W-:Y:S01]  /*3fa0*/  MOV R240, UR34 ;  /* 0x0000002200f07c02 */ /* 0x00dfe20008000f00 */
[----:B------:R-:W-:-:S04]  /*3fb0*/  IMAD.U32 R241, RZ, RZ, UR35 ;  /* 0x00000023fff17e24 */ /* 0x000fc8000f8e00ff */
[----:B------:R-:W0:Y:S02]  /*3fc0*/  LDCU.64 UR34, c[0x0][0x3b8] ;  /* 0x00007700ff2277ac */ /* 0x000e240008000a00 */
[----:B------:R-:W2:Y:S01]  /*3fd0*/  LDG.E.128 R240, desc[UR36][R240.64+0x50] ;  /* 0x00005024f0f07981 */ /* 0x000ea2000c1e1d00 */
[----:B0-----:R-:W-:-:S04]  /*3fe0*/  LEA R132, P2, R133, UR34, 0x2 ;  /* 0x0000002285847c11 */ /* 0x001fc8000f8410ff */
[----:B------:R-:W-:-:S06]  /*3ff0*/  LEA.HI.X R133, R133, UR35, R134, 0x2, P2 ;  /* 0x0000002385857c11 */ /* 0x000fcc00090f1486 */
[----:B------:R-:W3:Y:S01]  /*4000*/  LDG.E.128 R132, desc[UR36][R132.64] ;  /* 0x0000002484847981 */ /* 0x000ee2000c1e1d00 */
[----:B------:R-:W-:-:S04]  /*4010*/  IMAD R249, R2, UR42, RZ ;  /* 0x0000002a02f97c24 */ /* 0x000fc8000f8e02ff */
[----:B------:R-:W-:-:S05]  /*4020*/  IMAD.SHL.U32 R249, R249, 0x80, RZ ;  /* 0x00000080f9f97824 */ /* 0x000fca00078e00ff */
        /* <DEDUP_REMOVED lines=13> */
.L_x_1480:
[----:B------:R-:W-:Y:S05]  /*4100*/  BSYNC.RECONVERGENT B2 ;  /* 0x0000000000027941 */ /* 0x000fea0003800200 */
.L_x_1479:
[----:B------:R-:W-:Y:S04]  /*4110*/  BSSY.RECONVERGENT B2, `(.L_x_1481) ;  /* 0x0000028000027945 */ /* 0x000fe80003800200 */
[----:B------:R-:W-:Y:S05]  /*4120*/  @P1 BRA `(.L_x_1482) ;  /* 0x0000000000981947 */ /* 0x000fea0003800000 */
[----:B------:R-:W5:Y:S01]  /*4130*/  S2UR UR34, SR_CTAID.X ;  /* 0x00000000002279c3 */ /* 0x000f620000002500 */
[----:B------:R-:W5:Y:S01]  /*4140*/  LDCU UR35, c[0x0][0x3f8] ;  /* 0x00007f00ff2377ac */ /* 0x000f620008000800 */
[----:B------:R-:W-:Y:S01]  /*4150*/  IADD3 R3, PT, PT, R0, R2, RZ ;  /* 0x0000000200037210 */ /* 0x000fe20007ffe0ff */
[----:B------:R-:W-:-:S04]  /*4160*/  IMAD R138, R2, UR44, RZ ;  /* 0x0000002c028a7c24 */ /* 0x000fc8000f8e02ff */
[----:B------:R-:W-:Y:S01]  /*4170*/  IMAD R3, R2, 0x4, R3 ;  /* 0x0000000402037824 */ /* 0x000fe200078e0203 */
[----:B------:R-:W0:Y:S04]  /*4180*/  S2UR UR42, SR_CTAID.Y ;  /* 0x00000000002a79c3 */ /* 0x000e280000002600 */
[----:B------:R-:W-:-:S05]  /*4190*/  IADD3 R3, PT, PT, R3, R2, RZ ;  /* 0x0000000203037210 */ /* 0x000fca0007ffe0ff */
[----:B------:R-:W-:-:S05]  /*41a0*/  IMAD.SHL.U32 R3, R3, 0x4, RZ ;  /* 0x0000000403037824 */ /* 0x000fca00078e00ff */
[----:B------:R-:W-:Y:S01]  /*41b0*/  SHF.R.S32.HI R248, RZ, 0x1f, R3 ;  /* 0x0000001ffff87819 */ /* 0x000fe20000011403 */
[----:B-----5:R-:W-:Y:S01]  /*41c0*/  UIMAD UR43, UR38, UR35, UR34 ;  /* 0x00000023262b72a4 */ /* 0x020fe2000f8e0222 */
[----:B------:R-:W-:-:S03]  /*41d0*/  IADD3 R137, P2, PT, R138, R3, RZ ;  /* 0x000000038a897210 */ /* 0x000fc60007f5e0ff */
[----:B------:R-:W-:Y:S01]  /*41e0*/  USHF.L.U32 UR43, UR43, 0x7, URZ ;  /* 0x000000072b2b7899 */ /* 0x000fe200080006ff */
[----:B------:R-:W-:Y:S01]  /*41f0*/  LEA.HI.X.SX32 R138, R138, R248, 0x1, P2 ;  /* 0x000000f88a8a7211 */ /* 0x000fe200010f0eff */
[----:B0-----:R-:W-:Y:S01]  /*4200*/  UIMAD UR42, UR42, UR35, UR34 ;  /* 0x000000232a2a72a4 */ /* 0x001fe2000f8e0222 */
[----:B------:R-:W0:Y:S02]  /*4210*/  LDCU.64 UR34, c[0x0][0x450] ;  /* 0x00008a00ff2277ac */ /* 0x000e240008000a00 */
[----:B0-----:R-:W-:-:S06]  /*4220*/  UIMAD.WIDE UR34, UR43, 0x4, UR34 ;  /* 0x000000042b2278a5 */ /* 0x001fcc000f8e0222 */
[----:B--234-:R-:W-:Y:S01]  /*4230*/  MOV R240, UR34 ;  /* 0x0000002200f07c02 */ /* 0x01cfe20008000f00 */
[----:B------:R-:W-:-:S04]  /*4240*/  IMAD.U32 R241, RZ, RZ, UR35 ;  /* 0x00000023fff17e24 */ /* 0x000fc8000f8e00ff */
[----:B------:R-:W0:Y:S02]  /*4250*/  LDCU.64 UR34, c[0x0][0x3b8] ;  /* 0x00007700ff2277ac */ /* 0x000e240008000a00 */
[----:B------:R-:W2:Y:S01]  /*4260*/  LDG.E.128 R240, desc[UR36][R240.64+0x60] ;  /* 0x00006024f0f07981 */ /* 0x000ea2000c1e1d00 */
[----:B0-----:R-:W-:-:S04]  /*4270*/  LEA R136, P2, R137, UR34, 0x2 ;  /* 0x0000002289887c11 */ /* 0x001fc8000f8410ff */
[----:B------:R-:W-:-:S06]  /*4280*/  LEA.HI.X R137, R137, UR35, R138, 0x2, P2 ;  /* 0x0000002389897c11 */ /* 0x000fcc00090f148a */
[----:B------:R-:W3:Y:S01]  /*4290*/  LDG.E.128 R136, desc[UR36][R136.64] ;  /* 0x0000002488887981 */ /* 0x000ee2000c1e1d00 */
[----:B------:R-:W-:-:S05]  /*42a0*/  IMAD R249, R2, UR42, RZ ;  /* 0x0000002a02f97c24 */ /* 0x000fca000f8e02ff */
        /* <DEDUP_REMOVED lines=14> */
.L_x_1482:
[----:B------:R-:W-:Y:S05]  /*4390*/  BSYNC.RECONVERGENT B2 ;  /* 0x0000000000027941 */ /* 0x000fea0003800200 */
.L_x_1481:
[----:B------:R-:W-:Y:S04]  /*43a0*/  BSSY.RECONVERGENT B2, `(.L_x_1483) ;  /* 0x0000044000027945 */ /* 0x000fe80003800200 */
[----:B------:R-:W-:Y:S05]  /*43b0*/  @P1 BRA `(.L_x_1484) ;  /* 0x0000000400081947 */ /* 0x000fea0003800000 */
[----:B------:R-:W5:Y:S01]  /*43c0*/  S2UR UR34, SR_CTAID.X ;  /* 0x00000000002279c3 */ /* 0x000f620000002500 */
[----:B------:R-:W5:Y:S01]  /*43d0*/  LDCU UR35, c[0x0][0x3f8] ;  /* 0x00007f00ff2377ac */ /* 0x000f620008000800 */
[----:B------:R-:W-:Y:S02]  /*43e0*/  IMAD.IADD R3, R0, 0x1, R2 ;  /* 0x0000000100037824 */ /* 0x000fe400078e0202 */
[----:B0-234-:R-:W-:-:S03]  /*43f0*/  IMAD R240, R2, UR44, RZ ;  /* 0x0000002c02f07c24 */ /* 0x01dfc6000f8e02ff */
[----:B------:R-:W-:Y:S01]  /*4400*/  LEA R3, R2, R3, 0x2 ;  /* 0x0000000302037211 */ /* 0x000fe200078e10ff */
[----:B------:R-:W0:Y:S01]  /*4410*/  S2UR UR42, SR_CTAID.Y ;  /* 0x00000000002a79c3 */ /* 0x000e220000002600 */
[----:B------:R-:W-:-:S03]  /*4420*/  SHF.R.S32.HI R243, RZ, 0x1f, R240 ;  /* 0x0000001ffff37819 */ /* 0x000fc600000114f0 */
[----:B------:R-:W-:-:S05]  /*4430*/  IMAD R3, R2, 0x2, R3 ;  /* 0x0000000202037824 */ /* 0x000fca00078e0203 */
[----:B------:R-:W-:-:S04]  /*4440*/  SHF.L.U32 R242, R3, 0x2, RZ ;  /* 0x0000000203f27819 */ /* 0x000fc800000006ff */
[----:B------:R-:W-:Y:S02]  /*4450*/  SHF.R.S32.HI R241, RZ, 0x1f, R242 ;  /* 0x0000001ffff17819 */ /* 0x000fe400000114f2 */
[----:B------:R-:W-:Y:S01]  /*4460*/  IADD3 R3, P2, PT, R240, R242, RZ ;  /* 0x000000f2f0037210 */ /* 0x000fe20007f5e0ff */
[----:B-----5:R-:W-:-:S04]  /*4470*/  UIMAD UR43, UR38, UR35, UR34 ;  /* 0x00000023262b72a4 */ /* 0x020fc8000f8e0222 */
[----:B------:R-:W-:Y:S02]  /*4480*/  USHF.L.U32 UR43, UR43, 0x7, URZ ;  /* 0x000000072b2b7899 */ /* 0x000fe400080006ff */
[----:B0-----:R-:W-:Y:S01]  /*4490*/  UIMAD UR42, UR42, UR35, UR34 ;  /* 0x000000232a2a72a4 */ /* 0x001fe2000f8e0222 */
        /* <DEDUP_REMOVED lines=8> */
[----:B--2---:R-:W-:Y:S01]  /*4520*/  IMAD.X R143, R243, 0x1, R241, P2 ;  /* 0x00000001f38f7824 */ /* 0x004fe200010e06f1 */
[----:B0-----:R-:W-:-:S04]  /*4530*/  LEA R142, P2, R3, UR34, 0x2 ;  /* 0x00000022038e7c11 */ /* 0x001fc8000f8410ff */
[----:B------:R-:W-:-:S05]  /*4540*/  LEA.HI.X R143, R3, UR35, R143, 0x2, P2 ;  /* 0x00000023038f7c11 */ /* 0x000fca00090f148f */
[----:B------:R-:W2:Y:S04]  /*4550*/  LDG.E.128 R144, desc[UR36][R142.64] ;  /* 0x000000248e907981 */ /* 0x000ea8000c1e1d00 */
[----:B------:R-:W3:Y:S01]  /*4560*/  LDG.E.128 R140, desc[UR36][R140.64+0x70] ;  /* 0x000070248c8c7981 */ /* 0x000ee2000c1e1d00 */
[----:B--2---:R-:W-:Y:S01]  /*4570*/  FADD.FTZ R3, R100, R144 ;  /* 0x0000009064037221 */ /* 0x004fe20000010000 */
[----:B------:R-:W-:Y:S01]  /*4580*/  FADD.FTZ R145, R101, R145 ;  /* 0x0000009165917221 */ /* 0x000fe20000010000 */
[----:B------:R-:W-:Y:S01]  /*4590*/  FADD.FTZ R146, R102, R146 ;  /* 0x0000009266927221 */ /* 0x000fe20000010000 */
[----:B------:R-:W-:Y:S02]  /*45a0*/  IMAD R144, R2, 0x8, R0 ;  /* 0x0000000802907824 */ /* 0x000fe400078e0200 */
[----:B------:R-:W-:-:S03]  /*45b0*/  FADD.FTZ R147, R103, R147 ;  /* 0x0000009367937221 */ /* 0x000fc60000010000 */
[----:B------:R-:W-:Y:S01]  /*45c0*/  SHF.L.U32 R249, R144, 0x2, RZ ;  /* 0x0000000290f97819 */ /* 0x000fe200000006ff */
[----:B---3--:R-:W-:Y:S01]  /*45d0*/  FMUL.FTZ R140, R3, R140 ;  /* 0x0000008c038c7220 */ /* 0x008fe20000410000 */
[----:B------:R-:W-:Y:S02]  /*45e0*/  IMAD R3, R2, UR42, RZ ;  /* 0x0000002a02037c24 */ /* 0x000fe4000f8e02ff */
[----:B------:R-:W-:Y:S01]  /*45f0*/  FMUL.FTZ R141, R145, R141 ;  /* 0x0000008d918d7220 */ /* 0x000fe20000410000 */
[----:B------:R-:W-:Y:S01]  /*4600*/  FMUL.FTZ R142, R146, R142 ;  /* 0x0000008e928e7220 */ /* 0x000fe20000410000 */
[----:B------:R-:W-:Y:S01]  /*4610*/  FMUL.FTZ R143, R147, R143 ;  /* 0x0000008f938f7220 */ /* 0x000fe20000410000 */
[----:B------:R-:W-:-:S04]  /*4620*/  SHF.L.U32 R3, R3, 0x7, RZ ;  /* 0x0000000703037819 */ /* 0x000fc800000006ff */
        /* <DEDUP_REMOVED lines=27> */
.L_x_1484:
[----:B------:R-:W-:Y:S05]  /*47e0*/  BSYNC.RECONVERGENT B2 ;  /* 0x0000000000027941 */ /* 0x000fea0003800200 */
.L_x_1483:
[----:B------:R-:W-:Y:S04]  /*47f0*/  BSSY.RECONVERGENT B2, `(.L_x_1485) ;  /* 0x0000029000027945 */ /* 0x000fe80003800200 */
[----:B------:R-:W-:Y:S05]  /*4800*/  @P1 BRA `(.L_x_1486) ;  /* 0x00000000009c1947 */ /* 0x000fea0003800000 */
[----:B------:R-:W5:Y:S01]  /*4810*/  S2UR UR34, SR_CTAID.X ;  /* 0x00000000002279c3 */ /* 0x000f620000002500 */
[----:B------:R-:W5:Y:S01]  /*4820*/  LDCU UR35, c[0x0][0x3f8] ;  /* 0x00007f00ff2377ac */ /* 0x000f620008000800 */
[----:B------:R-:W-:Y:S01]  /*4830*/  IADD3 R3, PT, PT, R0, R2, RZ ;  /* 0x0000000200037210 */ /* 0x000fe20007ffe0ff */
[----:B------:R-:W-:-:S04]  /*4840*/  IMAD R150, R2, UR44, RZ ;  /* 0x0000002c02967c24 */ /* 0x000fc8000f8e02ff */
[C---:B------:R-:W-:Y:S01]  /*4850*/  IMAD R3, R2.reuse, 0x4, R3 ;  /* 0x0000000402037824 */ /* 0x040fe200078e0203 */
[----:B------:R-:W0:Y:S04]  /*4860*/  S2UR UR42, SR_CTAID.Y ;  /* 0x00000000002a79c3 */ /* 0x000e280000002600 */
[----:B------:R-:W-:-:S05]  /*4870*/  LEA R3, R2, R3, 0x1 ;  /* 0x0000000302037211 */ /* 0x000fca00078e08ff */
[----:B------:R-:W-:-:S05]  /*4880*/  IMAD R3, R2, 0x2, R3 ;  /* 0x0000000202037824 */ /* 0x000fca00078e0203 */
[----:B------:R-:W-:Y:S01]  /*4890*/  SHF.L.U32 R3, R3, 0x2, RZ ;  /* 0x0000000203037819 */ /* 0x000fe200000006ff */
[----:B-----5:R-:W-:-:S03]  /*48a0*/  UIMAD UR43, UR38, UR35, UR34 ;  /* 0x00000023262b72a4 */ /* 0x020fc6000f8e0222 */
[----:B------:R-:W-:Y:S01]  /*48b0*/  SHF.R.S32.HI R248, RZ, 0x1f, R3 ;  /* 0x0000001ffff87819 */ /* 0x000fe20000011403 */
[----:B------:R-:W-:Y:S01]  /*48c0*/  USHF.L.U32 UR43, UR43, 0x7, URZ ;  /* 0x000000072b2b7899 */ /* 0x000fe200080006ff */
[----:B------:R-:W-:Y:S01]  /*48d0*/  IADD3 R149, P2, PT, R150, R3, RZ ;  /* 0x0000000396957210 */ /* 0x000fe20007f5e0ff */
[----:B0-----:R-:W-:-:S03]  /*48e0*/  UIMAD UR42, UR42, UR35, UR34 ;  /* 0x000000232a2a72a4 */ /* 0x001fc6000f8e0222 */
[----:B------:R-:W-:Y:S01]  /*48f0*/  LEA.HI.X.SX32 R150, R150, R248, 0x1, P2 ;  /* 0x000000f896967211 */ /* 0x000fe200010f0eff */
[----:B------:R-:W0:Y:S02]  /*4900*/  LDCU.64 UR34, c[0x0][0x450] ;  /* 0x00008a00ff2277ac */ /* 0x000e240008000a00 */
[----:B0-----:R-:W-:-:S06]  /*4910*/  UIMAD.WIDE UR34, UR43, 0x4, UR34 ;  /* 0x000000042b2278a5 */ /* 0x001fcc000f8e0222 */
[----:B--234-:R-:W-:Y:S01]  /*4920*/  IMAD.U32 R240, RZ, RZ, UR34 ;  /* 0x00000022fff07e24 */ /* 0x01cfe2000f8e00ff */
[----:B------:R-:W-:-:S04]  /*4930*/  MOV R241, UR35 ;  /* 0x0000002300f17c02 */ /* 0x000fc80008000f00 */
        /* <DEDUP_REMOVED lines=20> */
.L_x_1486:
[----:B------:R-:W-:Y:S05]  /*4a80*/  BSYNC.RECONVERGENT B2 ;  /* 0x0000000000027941 */ /* 0x000fea0003800200 */
.L_x_1485:
        /* <DEDUP_REMOVED lines=10> */
[----:B------:R-:W-:Y:S01]  /*4b30*/  IADD3 R3, PT, PT, R3, R2, RZ ;  /* 0x0000000203037210 */ /* 0x000fe20007ffe0ff */
[----:B-----5:R-:W-:-:S04]  /*4b40*/  UIMAD UR43, UR38, UR35, UR34 ;  /* 0x00000023262b72a4 */ /* 0x020fc8000f8e0222 */
[----:B------:R-:W-:Y:S01]  /*4b50*/  IMAD.SHL.U32 R3, R3, 0x4, RZ ;  /* 0x0000000403037824 */ /* 0x000fe200078e00ff */
[----:B------:R-:W-:Y:S02]  /*4b60*/  USHF.L.U32 UR43, UR43, 0x7, URZ ;  /* 0x000000072b2b7899 */ /* 0x000fe400080006ff */
[----:B0-----:R-:W-:Y:S02]  /*4b70*/  UIMAD UR42, UR42, UR35, UR34 ;  /* 0x000000232a2a72a4 */ /* 0x001fe4000f8e0222 */
[----:B------:R-:W-:Y:S01]  /*4b80*/  SHF.R.S32.HI R248, RZ, 0x1f, R3 ;  /* 0x0000001ffff87819 */ /* 0x000fe20000011403 */
[----:B------:R-:W0:Y:S01]  /*4b90*/  LDCU.64 UR34, c[0x0][0x450] ;  /* 0x00008a00ff2277ac */ /* 0x000e220008000a00 */
[----:B------:R-:W-:-:S04]  /*4ba0*/  IADD3 R153, P2, PT, R154, R3, RZ ;  /* 0x000000039a997210 */ /* 0x000fc80007f5e0ff */
[----:B------:R-:W-:Y:S01]  /*4bb0*/  LEA.HI.X.SX32 R154, R154, R248, 0x1, P2 ;  /* 0x000000f89a9a7211 */ /* 0x000fe200010f0eff */
        /* <DEDUP_REMOVED lines=23> */
.L_x_1488:
[----:B------:R-:W-:Y:S05]  /*4d30*/  BSYNC.RECONVERGENT B2 ;  /* 0x0000000000027941 */ /* 0x000fea0003800200 */
.L_x_1487:
[----:B------:R-:W-:Y:S04]  /*4d40*/  BSSY.RECONVERGENT B2, `(.L_x_1489) ;  /* 0x000002a000027945 */ /* 0x000fe80003800200 */
[----:B------:R-:W-:Y:S05]  /*4d50*/  @P1 BRA `(.L_x_1490) ;  /* 0x0000000000a01947 */ /* 0x000fea0003800000 */
[----:B------:R-:W5:Y:S01]  /*4d60*/  S2UR UR34, SR_CTAID.X ;  /* 0x00000000002279c3 */ /* 0x000f620000002500 */
[----:B------:R-:W5:Y:S01]  /*4d70*/  LDCU UR35, c[0x0][0x3f8] ;  /* 0x00007f00ff2377ac */ /* 0x000f620008000800 */
[----:B------:R-:W-:Y:S02]  /*4d80*/  IMAD.IADD R3, R0, 0x1, R2 ;  /* 0x0000000100037824 */ /* 0x000fe400078e0202 */
[----:B------:R-:W-:-:S03]  /*4d90*/  IMAD R158, R2, UR44, RZ ;  /* 0x0000002c029e7c24 */ /* 0x000fc6000f8e02ff */
[C---:B------:R-:W-:Y:S01]  /*4da0*/  LEA R3, R2.reuse, R3, 0x2 ;  /* 0x0000000302037211 */ /* 0x040fe200078e10ff */
[----:B------:R-:W0:Y:S04]  /*4db0*/  S2UR UR42, SR_CTAID.Y ;  /* 0x00000000002a79c3 */ /* 0x000e280000002600 */
[----:B------:R-:W-:-:S05]  /*4dc0*/  IMAD R3, R2, 0x2, R3 ;  /* 0x0000000202037824 */ /* 0x000fca00078e0203 */
[----:B------:R-:W-:-:S05]  /*4dd0*/  LEA R3, R2, R3, 0x1 ;  /* 0x0000000302037211 */ /* 0x000fca00078e08ff */
[----:B------:R-:W-:Y:S01]  /*4de0*/  IMAD R3, R2, 0x2, R3 ;  /* 0x0000000202037824 */ /* 0x000fe200078e0203 */
[----:B-----5:R-:W-:-:S04]  /*4df0*/  UIMAD UR43, UR38, UR35, UR34 ;  /* 0x00000023262b72a4 */ /* 0x020fc8000f8e0222 */
[----:B------:R-:W-:Y:S01]  /*4e00*/  SHF.L.U32 R3, R3, 0x2, RZ ;  /* 0x0000000203037819 */ /* 0x000fe200000006ff */
[----:B------:R-:W-:-:S03]  /*4e10*/  USHF.L.U32 UR43, UR43, 0x7, URZ ;  /* 0x000000072b2b7899 */ /* 0x000fc600080006ff */
[----:B------:R-:W-:Y:S01]  /*4e20*/  SHF.R.S32.HI R248, RZ, 0x1f, R3 ;  /* 0x0000001ffff87819 */ /* 0x000fe20000011403 */
[----:B0-----:R-:W-:Y:S01]  /*4e30*/  UIMAD UR42, UR42, UR35, UR34 ;  /* 0x000000232a2a72a4 */ /* 0x001fe2000f8e0222 */
[C---:B------:R-:W-:Y:S01]  /*4e40*/  IADD3 R157, P2, PT, R158.reuse, R3, RZ ;  /* 0x000000039e9d7210 */ /* 0x040fe20007f5e0ff */
[----:B------:R-:W0:Y:S03]  /*4e50*/  LDCU.64 UR34, c[0x0][0x450] ;  /* 0x00008a00ff2277ac */ /* 0x000e260008000a00 */
[----:B------:R-:W-:Y:S01]  /*4e60*/  LEA.HI.X.SX32 R158, R158, R248, 0x1, P2 ;  /* 0x000000f89e9e7211 */ /* 0x000fe200010f0eff */
        /* <DEDUP_REMOVED lines=23> */
.L_x_1490:
[----:B------:R-:W-:Y:S05]  /*4fe0*/  BSYNC.RECONVERGENT B2 ;  /* 0x0000000000027941 */ /* 0x000fea0003800200 */
.L_x_1489:
        /* <DEDUP_REMOVED lines=10> */
[----:B------:R-:W-:Y:S01]  /*5090*/  LEA R3, R2, R3, 0x1 ;  /* 0x0000000302037211 */ /* 0x000fe200078e08ff */
[----:B-----5:R-:W-:-:S04]  /*50a0*/  UIMAD UR43, UR38, UR35, UR34 ;  /* 0x00000023262b72a4 */ /* 0x020fc8000f8e0222 */
[----:B------:R-:W-:Y:S01]  /*50b0*/  IMAD.IADD R3, R3, 0x1, R2 ;  /* 0x0000000103037824 */ /* 0x000fe200078e0202 */
[----:B------:R-:W-:Y:S02]  /*50c0*/  USHF.L.U32 UR43, UR43, 0x7, URZ ;  /* 0x000000072b2b7899 */ /* 0x000fe400080006ff */
[----:B0-----:R-:W-:Y:S02]  /*50d0*/  UIMAD UR42, UR42, UR35, UR34 ;  /* 0x000000232a2a72a4 */ /* 0x001fe4000f8e0222 */
[----:B------:R-:W-:Y:S01]  /*50e0*/  SHF.L.U32 R3, R3, 0x2, RZ ;  /* 0x0000000203037819 */ /* 0x000fe200000006ff */
[----:B------:R-:W0:Y:S03]  /*50f0*/  LDCU.64 UR34, c[0x0][0x450] ;  /* 0x00008a00ff2277ac */ /* 0x000e260008000a00 */
[----:B------:R-:W-:Y:S02]  /*5100*/  SHF.R.S32.HI R248, RZ, 0x1f, R3 ;  /* 0x0000001ffff87819 */ /* 0x000fe40000011403 */
[----:B------:R-:W-:-:S04]  /*5110*/  IADD3 R161, P2, PT, R162, R3, RZ ;  /* 0x00000003a2a17210 */ /* 0x000fc80007f5e0ff */
        /* <DEDUP_REMOVED lines=24> */
.L_x_1492:
[----:B------:R-:W-:Y:S05]  /*52a0*/  BSYNC.RECONVERGENT B2 ;  /* 0x0000000000027941 */ /* 0x000fea0003800200 */
.L_x_1491:
        /* <DEDUP_REMOVED lines=12> */
[----:B------:R-:W-:Y:S01]  /*5370*/  IMAD R3, R2, 0x2, R3 ;  /* 0x0000000202037824 */ /* 0x000fe200078e0203 */
        /* <DEDUP_REMOVED lines=30> */
.L_x_1494:
[----:B------:R-:W-:Y:S05]  /*5560*/  BSYNC.RECONVERGENT B2 ;  /* 0x0000000000027941 */ /* 0x000fea0003800200 */
.L_x_1493:
        /* <DEDUP_REMOVED lines=15> */
[----:B------:R-:W-:Y:S01]  /*5660*/  IADD3 R3, PT, PT, R3, R2, RZ ;  /* 0x0000000203037210 */ /* 0x000fe20007ffe0ff */
[----:B------:R-:W0:Y:S04]  /*5670*/  LDCU.64 UR34, c[0x0][0x450] ;  /* 0x00008a00ff2277ac */ /* 0x000e280008000a00 */
[----:B------:R-:W-:-:S05]  /*5680*/  IMAD.SHL.U32 R3, R3, 0x4, RZ ;  /* 0x0000000403037824 */ /* 0x000fca00078e00ff */
[----:B------:R-:W-:Y:S02]  /*5690*/  SHF.R.S32.HI R248, RZ, 0x1f, R3 ;  /* 0x0000001ffff87819 */ /* 0x000fe40000011403 */
        /* <DEDUP_REMOVED lines=25> */
.L_x_1496:
[----:B------:R-:W-:Y:S05]  /*5830*/  BSYNC.RECONVERGENT B2 ;  /* 0x0000000000027941 */ /* 0x000fea0003800200 */
.L_x_1495:
        /* <DEDUP_REMOVED lines=9> */
[----:B------:R-:W5:Y:S01]  /*58d0*/  S2UR UR34, SR_CTAID.X ;  /* 0x00000000002279c3 */ /* 0x000f620000002500 */
[----:B------:R-:W5:Y:S01]  /*58e0*/  LDCU UR35, c[0x0][0x3f8] ;  /* 0x00007f00ff2377ac */ /* 0x000f620008000800 */
[----:B0-234-:R-:W-:Y:S01]  /*58f0*/  IMAD R241, R2, UR44, RZ ;  /* 0x0000002c02f17c24 */ /* 0x01dfe2000f8e02ff */
[----:B------:R-:W-:-:S04]  /*5900*/  SHF.L.U32 R240, R3, 0x2, RZ ;  /* 0x0000000203f07819 */ /* 0x000fc800000006ff */
[----:B------:R-:W-:Y:S01]  /*5910*/  SHF.R.S32.HI R251, RZ, 0x1f, R240 ;  /* 0x0000001ffffb7819 */ /* 0x000fe200000114f0 */
[----:B------:R-:W0:Y:S01]  /*5920*/  S2UR UR42, SR_CTAID.Y ;  /* 0x00000000002a79c3 */ /* 0x000e220000002600 */
[----:B------:R-:W-:Y:S02]  /*5930*/  SHF.R.S32.HI R249, RZ, 0x1f, R241 ;  /* 0x0000001ffff97819 */ /* 0x000fe400000114f1 */
[----:B------:R-:W-:-:S05]  /*5940*/  IADD3 R173, P2, PT, R241, R240, RZ ;  /* 0x000000f0f1ad7210 */ /* 0x000fca0007f5e0ff */
[----:B------:R-:W-:Y:S01]  /*5950*/  IMAD.X R174, R249, 0x1, R251, P2 ;  /* 0x00000001f9ae7824 */ /* 0x000fe200010e06fb */
        /* <DEDUP_REMOVED lines=9> */
[----:B------:R-:W0:Y:S02]  /*59f0*/  LDCU.64 UR34, c[0x0][0x3b8] ;  /* 0x00007700ff2277ac */ /* 0x000e240008000a00 */
[----:B------:R-:W2:Y:S01]  /*5a00*/  LDG.E.128 R176, desc[UR36][R176.64+0xf0] ;  /* 0x0000f024b0b07981 */ /* 0x000ea2000c1e1d00 */
[----:B0-----:R-:W-:-:S04]  /*5a10*/  LEA R172, P2, R173, UR34, 0x2 ;  /* 0x00000022adac7c11 */ /* 0x001fc8000f8410ff */
[----:B------:R-:W-:-:S06]  /*5a20*/  LEA.HI.X R173, R173, UR35, R174, 0x2, P2 ;  /* 0x00000023adad7c11 */ /* 0x000fcc00090f14ae */
[----:B------:R-:W3:Y:S01]  /*5a30*/  LDG.E.128 R172, desc[UR36][R172.64] ;  /* 0x00000024acac7981 */ /* 0x000ee2000c1e1d00 */
[----:B------:R-:W-:-:S05]  /*5a40*/  IMAD R0, R2, 0x10, R0 ;  /* 0x0000001002007824 */ /* 0x000fca00078e0200 */
[----:B------:R-:W-:Y:S01]  /*5a50*/  SHF.L.U32 R0, R0, 0x2, RZ ;  /* 0x0000000200007819 */ /* 0x000fe200000006ff */
[----:B---3--:R-:W-:-:S04]  /*5a60*/  FADD.FTZ R172, R68, R172 ;  /* 0x000000ac44ac7221 */ /* 0x008fc80000010000 */
[----:B--2---:R-:W-:Y:S01]  /*5a70*/  FMUL.FTZ R172, R172, R176 ;  /* 0x000000b0acac7220 */ /* 0x004fe20000410000 */
[----:B------:R-:W-:Y:S02]  /*5a80*/  IMAD R176, R2, UR42, RZ ;  /* 0x0000002a02b07c24 */ /* 0x000fe4000f8e02ff */
[----:B------:R-:W-:-:S03]  /*5a90*/  FADD.FTZ R173, R69, R173 ;  /* 0x000000ad45ad7221 */ /* 0x000fc60000010000 */
[----:B------:R-:W-:Y:S01]  /*5aa0*/  SHF.L.U32 R248, R176, 0x7, RZ ;  /* 0x00000007b0f87819 */ /* 0x000fe200000006ff */
[----:B------:R-:W-:Y:S01]  /*5ab0*/  FMUL.FTZ R173, R173, R177 ;  /* 0x000000b1adad7220 */ /* 0x000fe20000410000 */
[----:B------:R-:W-:Y:S02]  /*5ac0*/  FADD.FTZ R174, R70, R174 ;  /* 0x000000ae46ae7221 */ /* 0x000fe40000010000 */
[----:B------:R-:W-:Y:S02]  /*5ad0*/  IADD3 R177, P2, PT, R248, R240, RZ ;  /* 0x000000f0f8b17210 */ /* 0x000fe40007f5e0ff */
[----:B------:R-:W-:Y:S01]  /*5ae0*/  SHF.R.S32.HI R252, RZ, 0x1f, R248 ;  /* 0x0000001ffffc7819 */ /* 0x000fe200000114f8 */
[----:B------:R-:W-:Y:S01]  /*5af0*/  FMUL.FTZ R174, R174, R178 ;  /* 0x000000b2aeae7220 */ /* 0x000fe20000410000 */
[----:B------:R-:W-:-:S03]  /*5b00*/  FADD.FTZ R175, R71, R175 ;  /* 0x000000af47af7221 */ /* 0x000fc60000010000 */
[----:B------:R-:W-:Y:S01]  /*5b10*/  IMAD.X R178, R252, 0x1, R251, P2 ;  /* 0x00000001fcb27824 */ /* 0x000fe200010e06fb */
[----:B------:R-:W-:Y:S01]  /*5b20*/  LEA R176, P2, R177, UR34, 0x2 ;  /* 0x00000022b1b07c11 */ /* 0x000fe2000f8410ff */
[----:B------:R-:W-:Y:S01]  /*5b30*/  FMUL.FTZ R175, R175, R179 ;  /* 0x000000b3afaf7220 */ /* 0x000fe20000410000 */
[----:B------:R-:W-:Y:S02]  /*5b40*/  SHF.R.S32.HI R251, RZ, 0x1f, R0 ;  /* 0x0000001ffffb7819 */ /* 0x000fe40000011400 */
[----:B------:R-:W-:Y:S02]  /*5b50*/  LEA.HI.X R177, R177, UR35, R178, 0x2, P2 ;  /* 0x00000023b1b17c11 */ /* 0x000fe400090f14b2 */
[----:B------:R-:W-:-:S04]  /*5b60*/  IADD3 R179, P2, PT, R241, R0, RZ ;  /* 0x00000000f1b37210 */ /* 0x000fc80007f5e0ff */
[----:B------:R-:W-:Y:S02]  /*5b70*/  IADD3.X R240, PT, PT, R249, R251, RZ, P2, !PT ;  /* 0x000000fbf9f07210 */ /* 0x000fe400017fe4ff */
[----:B------:R-:W-:-:S04]  /*5b80*/  LEA R178, P2, R179, UR34, 0x2 ;  /* 0x00000022b3b27c11 */ /* 0x000fc8000f8410ff */
[----:B------:R-:W-:Y:S01]  /*5b90*/  LEA.HI.X R179, R179, UR35, R240, 0x2, P2 ;  /* 0x00000023b3b37c11 */ /* 0x000fe200090f14f0 */
[----:B------:R0:W-:Y:S04]  /*5ba0*/  STG.E.128 desc[UR36][R176.64], R172 ;  /* 0x000000acb0007986 */ /* 0x0001e8000c101d24 */
[----:B------:R-:W2:Y:S04]  /*5bb0*/  LDG.E.128 R240, desc[UR36][R242.64+0x100] ;  /* 0x00010024f2f07981 */ /* 0x000ea8000c1e1d00 */
[----:B0-----:R-:W3:Y:S01]  /*5bc0*/  LDG.E.128 R176, desc[UR36][R178.64] ;  /* 0x00000024b2b07981 */ /* 0x001ee2000c1e1d00 */
        /* <DEDUP_REMOVED lines=13> */
.L_x_1498:
[----:B------:R-:W-:Y:S05]  /*5ca0*/  BSYNC.RECONVERGENT B2 ;  /* 0x0000000000027941 */ /* 0x000fea0003800200 */
.L_x_1497:
[----:B------:R-:W-:Y:S01]  /*5cb0*/  BSSY.RECONVERGENT B2, `(.L_x_1499) ;  /* 0x0000026000027945 */ /* 0x000fe20003800200 */
[----:B------:R-:W-:-:S03]  /*5cc0*/  LEA R3, R2, R3, 0x1 ;  /* 0x0000000302037211 */ /* 0x000fc600078e08ff */
[----:B------:R-:W-:Y:S05]  /*5cd0*/  @P1 BRA `(.L_x_1500) ;  /* 0x00000000008c1947 */ /* 0x000fea0003800000 */
[----:B------:R-:W5:Y:S01]  /*5ce0*/  S2UR UR34, SR_CTAID.X ;  /* 0x00000000002279c3 */ /* 0x000f620000002500 */
[----:B------:R-:W5:Y:S01]  /*5cf0*/  LDCU UR35, c[0x0][0x3f8] ;  /* 0x00007f00ff2377ac */ /* 0x000f620008000800 */
[----:B------:R-:W-:Y:S02]  /*5d00*/  IMAD.SHL.U32 R0, R3, 0x4, RZ ;  /* 0x0000000403007824 */ /* 0x000fe400078e00ff */
[----:B------:R-:W-:-:S03]  /*5d10*/  IMAD R182, R2, UR44, RZ ;  /* 0x0000002c02b67c24 */ /* 0x000fc6000f8e02ff */
[----:B------:R-:W-:Y:S01]  /*5d20*/  SHF.R.S32.HI R248, RZ, 0x1f, R0 ;  /* 0x0000001ffff87819 */ /* 0x000fe20000011400 */
[----:B------:R-:W0:Y:S01]  /*5d30*/  S2UR UR42, SR_CTAID.Y ;  /* 0x00000000002a79c3 */ /* 0x000e220000002600 */
[----:B------:R-:W-:-:S04]  /*5d40*/  IADD3 R181, P2, PT, R182, R0, RZ ;  /* 0x00000000b6b57210 */ /* 0x000fc80007f5e0ff */
[----:B------:R-:W-:Y:S01]  /*5d50*/  LEA.HI.X.SX32 R182, R182, R248, 0x1, P2 ;  /* 0x000000f8b6b67211 */ /* 0x000fe200010f0eff */
[----:B-----5:R-:W-:-:S04]  /*5d60*/  UIMAD UR43, UR38, UR35, UR34 ;  /* 0x00000023262b72a4 */ /* 0x020fc8000f8e0222 */
[----:B------:R-:W-:Y:S02]  /*5d70*/  USHF.L.U32 UR43, UR43, 0x7, URZ ;  /* 0x000000072b2b7899 */ /* 0x000fe400080006ff */
[----:B0-----:R-:W-:Y:S01]  /*5d80*/  UIMAD UR42, UR42, UR35, UR34 ;  /* 0x000000232a2a72a4 */ /* 0x001fe2000f8e0222 */
        /* <DEDUP_REMOVED lines=24> */
.L_x_1500:
[----:B------:R-:W-:Y:S05]  /*5f10*/  BSYNC.RECONVERGENT B2 ;  /* 0x0000000000027941 */ /* 0x000fea0003800200 */
.L_x_1499:
[----:B------:R-:W-:Y:S01]  /*5f20*/  BSSY.RECONVERGENT B2, `(.L_x_1501) ;  /* 0x0000026000027945 */ /* 0x000fe20003800200 */
[----:B------:R-:W-:-:S03]  /*5f30*/  IMAD.IADD R3, R3, 0x1, R2 ;  /* 0x0000000103037824 */ /* 0x000fc600078e0202 */
[----:B------:R-:W-:Y:S05]  /*5f40*/  @P1 BRA `(.L_x_1502) ;  /* 0x00000000008c1947 */ /* 0x000fea0003800000 */
[----:B------:R-:W5:Y:S01]  /*5f50*/  S2UR UR34, SR_CTAID.X ;  /* 0x00000000002279c3 */ /* 0x000f620000002500 */
[----:B------:R-:W5:Y:S01]  /*5f60*/  LDCU UR35, c[0x0][0x3f8] ;  /* 0x00007f00ff2377ac */ /* 0x000f620008000800 */
[----:B------:R-:W-:Y:S01]  /*5f70*/  IMAD R186, R2, UR44, RZ ;  /* 0x0000002c02ba7c24 */ /* 0x000fe2000f8e02ff */
[----:B------:R-:W-:-:S04]  /*5f80*/  SHF.L.U32 R0, R3, 0x2, RZ ;  /* 0x0000000203007819 */ /* 0x000fc800000006ff */
        /* <DEDUP_REMOVED lines=31> */
.L_x_1502:
[----:B------:R-:W-:Y:S05]  /*6180*/  BSYNC.RECONVERGENT B2 ;  /* 0x0000000000027941 */ /* 0x000fea0003800200 */
.L_x_1501:
[----:B------:R-:W-:Y:S01]  /*6190*/  BSSY.RECONVERGENT B2, `(.L_x_1503) ;  /* 0x0000026000027945 */ /* 0x000fe20003800200 */
[----:B------:R-:W-:-:S03]  /*61a0*/  IADD3 R3, PT, PT, R3, R2, RZ ;  /* 0x0000000203037210 */ /* 0x000fc60007ffe0ff */
        /* <DEDUP_REMOVED lines=36> */
.L_x_1504:
[----:B------:R-:W-:Y:S05]  /*63f0*/  BSYNC.RECONVERGENT B2 ;  /* 0x0000000000027941 */ /* 0x000fea0003800200 */
.L_x_1503:
        /* <DEDUP_REMOVED lines=38> */
.L_x_1506:
[----:B------:R-:W-:Y:S05]  /*6660*/  BSYNC.RECONVERGENT B2 ;  /* 0x0000000000027941 */ /* 0x000fea0003800200 */
.L_x_1505:
        /* <DEDUP_REMOVED lines=38> */
.L_x_1508:
[----:B------:R-:W-:Y:S05]  /*68d0*/  BSYNC.RECONVERGENT B2 ;  /* 0x0000000000027941 */ /* 0x000fea0003800200 */
.L_x_1507:
        /* <DEDUP_REMOVED lines=38> */
.L_x_1510:
[----:B------:R-:W-:Y:S05]  /*6b40*/  BSYNC.RECONVERGENT B2 ;  /* 0x0000000000027941 */ /* 0x000fea0003800200 */
.L_x_1509:
        /* <DEDUP_REMOVED lines=38> */
.L_x_1512:
[----:B------:R-:W-:Y:S05]  /*6db0*/  BSYNC.RECONVERGENT B2 ;  /* 0x0000000000027941 */ /* 0x000fea0003800200 */
.L_x_1511:
        /* <DEDUP_REMOVED lines=38> */
.L_x_1514:
[----:B------:R-:W-:Y:S05]  /*7020*/  BSYNC.RECONVERGENT B2 ;  /* 0x0000000000027941 */ /* 0x000fea0003800200 */
.L_x_1513:
        /* <DEDUP_REMOVED lines=22> */
[----:B------:R-:W1:Y:S01]  /*7190*/  LDG.E.128 R212, desc[UR36][R212.64] ;  /* 0x00000024d4d47981 */ /* 0x000e62000c1e1d00 */
[----:B------:R-:W-:-:S05]  /*71a0*/  IMAD R249, R2, UR42, RZ ;  /* 0x0000002a02f97c24 */ /* 0x000fca000f8e02ff */
[----:B------:R-:W-:-:S04]  /*71b0*/  SHF.L.U32 R249, R249, 0x7, RZ ;  /* 0x00000007f9f97819 */ /* 0x000fc800000006ff */
[----:B------:R-:W-:-:S04]  /*71c0*/  IADD3 R0, P2, PT, R249, R0, RZ ;  /* 0x00000000f9007210 */ /* 0x000fc80007f5e0ff */
[----:B------:R-:W-:Y:S01]  /*71d0*/  LEA.HI.X.SX32 R248, R249, R248, 0x1, P2 ;  /* 0x000000f8f9f87211 */ /* 0x000fe200010f0eff */
[----:B-1----:R-:W-:Y:S01]  /*71e0*/  FADD.FTZ R212, R28, R212 ;  /* 0x000000d41cd47221 */ /* 0x002fe20000010000 */
        /* <DEDUP_REMOVED lines=10> */
.L_x_1516:
[----:B------:R-:W-:Y:S05]  /*7290*/  BSYNC.RECONVERGENT B2 ;  /* 0x0000000000027941 */ /* 0x000fea0003800200 */
.L_x_1515:
        /* <DEDUP_REMOVED lines=38> */
.L_x_1518:
[----:B------:R-:W-:Y:S05]  /*7500*/  BSYNC.RECONVERGENT B2 ;  /* 0x0000000000027941 */ /* 0x000fea0003800200 */
.L_x_1517:
        /* <DEDUP_REMOVED lines=38> */
.L_x_1520:
[----:B------:R-:W-:Y:S05]  /*7770*/  BSYNC.RECONVERGENT B2 ;  /* 0x0000000000027941 */ /* 0x000fea0003800200 */
.L_x_1519:
        /* <DEDUP_REMOVED lines=38> */
.L_x_1522:
[----:B------:R-:W-:Y:S05]  /*79e0*/  BSYNC.RECONVERGENT B2 ;  /* 0x0000000000027941 */ /* 0x000fea0003800200 */
.L_x_1521:
        /* <DEDUP_REMOVED lines=38> */
.L_x_1524:
[----:B------:R-:W-:Y:S05]  /*7c50*/  BSYNC.RECONVERGENT B2 ;  /* 0x0000000000027941 */ /* 0x000fea0003800200 */
.L_x_1523:
        /* <DEDUP_REMOVED lines=38> */
.L_x_1526:
[----:B------:R-:W-:Y:S05]  /*7ec0*/  BSYNC.RECONVERGENT B2 ;  /* 0x0000000000027941 */ /* 0x000fea0003800200 */
.L_x_1525:
[----:B------:R-:W-:Y:S05]  /*7ed0*/  @P1 BRA `(.L_x_1527) ;  /* 0x00000054001c1947 */ /* 0x000fea0003800000 */
[----:B------:R-:W5:Y:S01]  /*7ee0*/  S2UR UR34, SR_CTAID.X ;  /* 0x00000000002279c3 */ /* 0x000f620000002500 */
[----:B------:R-:W5:Y:S01]  /*7ef0*/  LDCU UR35, c[0x0][0x3f8] ;  /* 0x00007f00ff2377ac */ /* 0x000f620008000800 */
[----:B------:R-:W-:Y:S01]  /*7f00*/  IADD3 R0, PT, PT, R3, R2, RZ ;  /* 0x0000000203007210 */ /* 0x000fe20007ffe0ff */
[----:B------:R-:W-:-:S04]  /*7f10*/  IMAD R238, R2, UR44, RZ ;  /* 0x0000002c02ee7c24 */ /* 0x000fc8000f8e02ff */
[----:B------:R-:W-:Y:S01]  /*7f20*/  IMAD.SHL.U32 R0, R0, 0x4, RZ ;  /* 0x0000000400007824 */ /* 0x000fe200078e00ff */
[----:B------:R-:W1:Y:S04]  /*7f30*/  S2UR UR42, SR_CTAID.Y ;  /* 0x00000000002a79c3 */ /* 0x000e680000002600 */
[----:B------:R-:W-:Y:S02]  /*7f40*/  SHF.R.S32.HI R3, RZ, 0x1f, R0 ;  /* 0x0000001fff037819 */ /* 0x000fe40000011400 */
[----:B------:R-:W-:-:S04]  /*7f50*/  IADD3 R237, P2, PT, R238, R0, RZ ;  /* 0x00000000eeed7210 */ /* 0x000fc80007f5e0ff */
[----:B------:R-:W-:Y:S01]  /*7f60*/  LEA.HI.X.SX32 R238, R238, R3, 0x1, P2 ;  /* 0x00000003eeee7211 */ /* 0x000fe200010f0eff */
[----:B-----5:R-:W-:-:S04]  /*7f70*/  UIMAD UR43, UR38, UR35, UR34 ;  /* 0x00000023262b72a4 */ /* 0x020fc8000f8e0222 */
[----:B------:R-:W-:Y:S02]  /*7f80*/  USHF.L.U32 UR43, UR43, 0x7, URZ ;  /* 0x000000072b2b7899 */ /* 0x000fe400080006ff */
[----:B-1----:R-:W-:Y:S01]  /*7f90*/  UIMAD UR42, UR42, UR35, UR34 ;  /* 0x000000232a2a72a4 */ /* 0x002fe2000f8e0222 */
[----:B------:R-:W1:Y:S02]  /*7fa0*/  LDCU.64 UR34, c[0x0][0x450] ;  /* 0x00008a00ff2277ac */ /* 0x000e640008000a00 */
[----:B-1----:R-:W-:-:S06]  /*7fb0*/  UIMAD.WIDE UR34, UR43, 0x4, UR34 ;  /* 0x000000042b2278a5 */ /* 0x002fcc000f8e0222 */
[----:B0-234-:R-:W-:Y:S01]  /*7fc0*/  MOV R240, UR34 ;  /* 0x0000002200f07c02 */ /* 0x01dfe20008000f00 */
        /* <DEDUP_REMOVED lines=12> */
[----:B------:R-:W-:Y:S02]  /*8090*/  FADD.FTZ R238, R6, R238 ;  /* 0x000000ee06ee7221 */ /* 0x000fe40000010000 */
[----:B--2---:R-:W-:Y:S01]  /*80a0*/  FMUL.FTZ R236, R3, R240 ;  /* 0x000000f003ec7220 */ /* 0x004fe20000410000 */
[----:B------:R-:W-:Y:S01]  /*80b0*/  FADD.FTZ R3, R7, R239 ;  /* 0x000000ef07037221 */ /* 0x000fe20000010000 */
[----:B------:R-:W-:Y:S01]  /*80c0*/  LEA R240, P2, R0, UR34, 0x2 ;  /* 0x0000002200f07c11 */ /* 0x000fe2000f8410ff */
[----:B------:R-:W-:Y:S01]  /*80d0*/  FMUL.FTZ R237, R237, R241 ;  /* 0x000000f1eded7220 */ /* 0x000fe20000410000 */
[----:B------:R-:W-:Y:S01]  /*80e0*/  FMUL.FTZ R238, R238, R242 ;  /* 0x000000f2eeee7220 */ /* 0x000fe20000410000 */
[----:B------:R-:W-:Y:S01]  /*80f0*/  FMUL.FTZ R239, R3, R243 ;  /* 0x000000f303ef7220 */ /* 0x000fe20000410000 */
[----:B------:R-:W-:-:S05]  /*8100*/  LEA.HI.X R241, R0, UR35, R2, 0x2, P2 ;  /* 0x0000002300f17c11 */ /* 0x000fca00090f1402 */
[----:B------:R0:W-:Y:S01]  /*8110*/  STG.E.128 desc[UR36][R240.64], R236 ;  /* 0x000000ecf0007986 */ /* 0x0001e2000c101d24 */
[----:B------:R-:W-:Y:S05]  /*8120*/  BRA `(.L_x_1527) ;  /* 0x0000005000887947 */ /* 0x000fea0003800000 */
.L_x_1472:
[----:B------:R-:W-:Y:S01]  /*8130*/  ISETP.GE.AND P1, PT, R250, UR40, PT ;  /* 0x00000028fa007c0c */ /* 0x000fe2000bf26270 */
[----:B------:R-:W-:-:S12]  /*8140*/  BSSY.RECONVERGENT B2, `(.L_x_1528) ;  /* 0x000001d000027945 */ /* 0x000fd80003800200 */
[----:B------:R-:W-:Y:S05]  /*8150*/  @P1 BRA `(.L_x_1529) ;  /* 0x00000000006c1947 */ /* 0x000fea0003800000 */
[----:B------:R-:W-:Y:S01]  /*8160*/  S2UR UR34, SR_CTAID.Y ;  /* 0x00000000002279c3 */ /* 0x000fe20000002600 */
[----:B------:R-:W0:Y:S01]  /*8170*/  LDCU UR42, c[0x0][0x3f8] ;  /* 0x00007f00ff2a77ac */ /* 0x000e220008000800 */
[----:B------:R-:W2:Y:S04]  /*8180*/  LDL R252, [R1+0x40] ;  /* 0x0000400001fc7983 */ /* 0x000ea80000100800 */
[----:B------:R-:W3:Y:S02]  /*8190*/  LDL R251, [R1+0x44] ;  /* 0x0000440001fb7983 */ /* 0x000ee40000100800 */
[----:B------:R-:W0:Y:S01]  /*81a0*/  S2UR UR35, SR_CTAID.X ;  /* 0x00000000002379c3 */ /* 0x000e220000002500 */
[----:B------:R-:W-:Y:S01]  /*81b0*/  IMAD R243, R2, UR44, RZ ;  /* 0x0000002c02f37c24 */ /* 0x000fe2000f8e02ff */
[----:B------:R-:W4:Y:S01]  /*81c0*/  LDL R249, [R1+0x48] ;  /* 0x0000480001f97983 */ /* 0x000f220000100800 */
[----:B------:R-:W-:-:S03]  /*81d0*/  IMAD.SHL.U32 R3, R0, 0x4, RZ ;  /* 0x0000000400037824 */ /* 0x000fc600078e00ff */
[----:B------:R-:W5:Y:S02]  /*81e0*/  LDL R248, [R1+0x4c] ;  /* 0x00004c0001f87983 */ /* 0x000f640000100800 */
[----:B------:R-:W-:-:S04]  /*81f0*/  IADD3 R241, P2, PT, R3, R243, RZ ;  /* 0x000000f303f17210 */ /* 0x000fc80007f5e0ff */
[----:B------:R-:W-:Y:S01]  /*8200*/  LEA.HI.X.SX32 R243, R243, RZ, 0x1, P2 ;  /* 0x000000fff3f37211 */ /* 0x000fe200010f0eff */
[----:B0-----:R-:W-:Y:S01]  /*8210*/  UIMAD UR42, UR34, UR42, UR35 ;  /* 0x0000002a222a72a4 */ /* 0x001fe2000f8e0223 */
[----:B------:R-:W0:Y:S05]  /*8220*/  LDCU.64 UR34, c[0x0][0x3b8] ;  /* 0x00007700ff2277ac */ /* 0x000e2a0008000a00 */
[----:B------:R-:W-:-:S05]  /*8230*/  IMAD R240, R2, UR42, RZ ;  /* 0x0000002a02f07c24 */ /* 0x000fca000f8e02ff */
[----:B------:R-:W-:-:S04]  /*8240*/  SHF.L.U32 R240, R240, 0x7, RZ ;  /* 0x00000007f0f07819 */ /* 0x000fc800000006ff */
[----:B------:R-:W-:Y:S02]  /*8250*/  IADD3 R3, P4, PT, R3, R240, RZ ;  /* 0x000000f003037210 */ /* 0x000fe40007f9e0ff */
[----:B0-----:R-:W-:-:S04]  /*8260*/  LEA R242, P2, R241, UR34, 0x2 ;  /* 0x00000022f1f27c11 */ /* 0x001fc8000f8410ff */
[----:B------:R-:W-:Y:S02]  /*8270*/  LEA.HI.X R243, R241, UR35, R243, 0x2, P2 ;  /* 0x00000023f1f37c11 */ /* 0x000fe400090f14f3 */
[----:B------:R-:W-:Y:S02]  /*8280*/  LEA.HI.X.SX32 R241, R240, RZ, 0x1, P4 ;  /* 0x000000fff0f17211 */ /* 0x000fe400020f0eff */
[C---:B------:R-:W-:Y:S01]  /*8290*/  LEA R240, P2, R3.reuse, UR34, 0x2 ;  /* 0x0000002203f07c11 */ /* 0x040fe2000f8410ff */
[----:B------:R-:W2:Y:S03]  /*82a0*/  LDG.E.128 R244, desc[UR36][R242.64] ;  /* 0x00000024f2f47981 */ /* 0x000ea6000c1e1d00 */
[----:B------:R-:W-:Y:S01]  /*82b0*/  LEA.HI.X R241, R3, UR35, R241, 0x2, P2 ;  /* 0x0000002303f17c11 */ /* 0x000fe200090f14f1 */
[----:B--2---:R-:W-:Y:S01]  /*82c0*/  FADD.FTZ R244, R252, R244 ;  /* 0x000000f4fcf47221 */ /* 0x004fe20000010000 */
[----:B---3--:R-:W-:Y:S01]  /*82d0*/  FADD.FTZ R245, R251, R245 ;  /* 0x000000f5fbf57221 */ /* 0x008fe20000010000 */
[----:B----4-:R-:W-:Y:S01]  /*82e0*/  FADD.FTZ R246, R249, R246 ;  /* 0x000000f6f9f67221 */ /* 0x010fe20000010000 */
[----:B-----5:R-:W-:-:S05]  /*82f0*/  FADD.FTZ R247, R248, R247 ;  /* 0x000000f7f8f77221 */ /* 0x020fca0000010000 */
[----:B------:R0:W-:Y:S02]  /*8300*/  STG.E.128 desc[UR36][R240.64], R244 ;  /* 0x000000f4f0007986 */ /* 0x0001e4000c101d24 */
.L_x_1529:
[----:B------:R-:W-:Y:S05]  /*8310*/  BSYNC.RECONVERGENT B2 ;  /* 0x0000000000027941 */ /* 0x000fea0003800200 */
.L_x_1528:
[----:B------:R-:W-:Y:S04]  /*8320*/  BSSY.RECONVERGENT B2, `(.L_x_1530) ;  /* 0x0000037000027945 */ /* 0x000fe80003800200 */
[----:B------:R-:W-:Y:S05]  /*8330*/  @P1 BRA `(.L_x_1531) ;  /* 0x0000000000d41947 */ /* 0x000fea0003800000 */
[----:B------:R-:W-:Y:S01]  /*8340*/  S2UR UR34, SR_CTAID.Y ;  /* 0x00000000002279c3 */ /* 0x000fe20000002600 */
[----:B------:R-:W2:Y:S01]  /*8350*/  LDCU UR42, c[0x0][0x3f8] ;  /* 0x00007f00ff2a77ac */ /* 0x000ea20008000800 */
[----:B------:R-:W3:Y:S04]  /*8360*/  LDL R252, [R1+0x38] ;  /* 0x0000380001fc7983 */ /* 0x000ee80000100800 */
[----:B------:R-:W4:Y:S02]  /*8370*/  LDL R251, [R1+0x3c] ;  /* 0x00003c0001fb7983 */ /* 0x000f240000100800 */
[----:B------:R-:W2:Y:S01]  /*8380*/  S2UR UR35, SR_CTAID.X ;  /* 0x00000000002379c3 */ /* 0x000ea20000002500 */
[----:B------:R-:W-:Y:S01]  /*8390*/  IMAD.IADD R3, R0, 0x1, R2 ;  /* 0x0000000100037824 */ /* 0x000fe200078e0202 */
[----:B------:R-:W5:Y:S01]  /*83a0*/  LDL R249, [R1+0x20] ;  /* 0x0000200001f97983 */ /* 0x000f620000100800 */
[----:B------:R-:W-:-:S03]  /*83b0*/  IMAD R123, R2, UR44, RZ ;  /* 0x0000002c027b7c24 */ /* 0x000fc6000f8e02ff */
[----:B------:R-:W-:Y:S01]  /*83c0*/  SHF.L.U32 R3, R3, 0x2, RZ ;  /* 0x0000000203037819 */ /* 0x000fe200000006ff */
[----:B------:R-:W5:Y:S01]  /*83d0*/  LDL R248, [R1+0x24] ;  /* 0x0000240001f87983 */ /* 0x000f620000100800 */
[----:B------:R-:W-:Y:S02]  /*83e0*/  SHF.R.S32.HI R122, RZ, 0x1f, R123 ;  /* 0x0000001fff7a7819 */ /* 0x000fe4000001147b */
[----:B------:R-:W-:Y:S01]  /*83f0*/  SHF.R.S32.HI R120, RZ, 0x1f, R3 ;  /* 0x0000001fff787819 */ /* 0x000fe20000011403 */
[----:B------:R-:W5:Y:S04]  /*8400*/  LDL R243, [R1+0x28] ;  /* 0x0000280001f37983 */ /* 0x000f680000100800 */
[----:B------:R-:W5:Y:S01]  /*8410*/  LDL R242, [R1+0x2c] ;  /* 0x00002c0001f27983 */ /* 0x000f620000100800 */
[----:B------:R-:W-:-:S05]  /*8420*/  IADD3 R117, P2, PT, R123, R3, RZ ;  /* 0x000000037b757210 */ /* 0x000fca0007f5e0ff */
[----:B------:R-:W-:Y:S01]  /*8430*/  IMAD.X R118, R122, 0x1, R120, P2 ;  /* 0x000000017a767824 */ /* 0x000fe200010e0678 */
[----:B--2---:R-:W-:Y:S01]  /*8440*/  UIMAD UR42, UR34, UR42, UR35 ;  /* 0x0000002a222a72a4 */ /* 0x004fe2000f8e0223 */
[----:B------:R-:W2:Y:S05]  /*8450*/  LDCU.64 UR34, c[0x0][0x3b8] ;  /* 0x00007700ff2277ac */ /* 0x000eaa0008000a00 */
[----:B------:R-:W-:Y:S02]  /*8460*/  IMAD R121, R2, UR42, RZ ;  /* 0x0000002a02797c24 */ /* 0x000fe4000f8e02ff */
[----:B------:R-:W3:Y:S01]  /*8470*/  LDL R2, [R1+0x30] ;  /* 0x0000300001027983 */ /* 0x000ee20000100800 */
[----:B--2---:R-:W-:-:S04]  /*8480*/  LEA R116, P2, R117, UR34, 0x2 ;  /* 0x0000002275747c11 */ /* 0x004fc8000f8410ff */
[----:B------:R-:W-:Y:S02]  /*8490*/  LEA.HI.X R117, R117, UR35, R118, 0x2, P2 ;  /* 0x0000002375757c11 */ /* 0x000fe400090f1476 */
[----:B0-----:R-:W-:-:S04]  /*84a0*/  SHF.L.U32 R240, R121, 0x7, RZ ;  /* 0x0000000779f07819 */ /* 0x001fc800000006ff */
[----:B------:R-:W3:Y:S01]  /*84b0*/  LDG.E.128 R116, desc[UR36][R116.64] ;  /* 0x0000002474747981 */ /* 0x000ee2000c1e1d00 */
[----:B------:R-:W-:Y:S02]  /*84c0*/  IADD3 R121, P2, PT, R240, R3, RZ ;  /* 0x00000003f0797210 */ /* 0x000fe40007f5e0ff */
[----:B------:R-:W-:-:S05]  /*84d0*/  SHF.R.S32.HI R3, RZ, 0x1f, R240 ;  /* 0x0000001fff037819 */ /* 0x000fca00000114f0 */
[----:B------:R-:W-:Y:S01]  /*84e0*/  IMAD.X R241, R3, 0x1, R120, P2 ;  /* 0x0000000103f17824 */ /* 0x000fe200010e0678 */
[----:B------:R-:W-:-:S04]  /*84f0*/  LEA R120, P2, R121, UR34, 0x2 ;  /* 0x0000002279787c11 */ /* 0x000fc8000f8410ff */
[----:B------:R-:W-:Y:S02]  /*8500*/  LEA.HI.X R121, R121, UR35, R241, 0x2, P2 ;  /* 0x0000002379797c11 */ /* 0x000fe400090f14f1 */
[----:B------:R-:W2:Y:S01]  /*8510*/  LDL R241, [R1+0x34] ;  /* 0x0000340001f17983 */ /* 0x000ea20000100800 */
[----:B---3--:R-:W-:Y:S02]  /*8520*/  FADD.FTZ R116, R2, R116 ;  /* 0x0000007402747221 */ /* 0x008fe40000010000 */
[----:B------:R-:W0:Y:S01]  /*8530*/  LDC R2, c[0x0][0x3f4] ;  /* 0x0000fd00ff027b82 */ /* 0x000e220000000800 */
[----:B------:R-:W-:Y:S01]  /*8540*/  FADD.FTZ R118, R252, R118 ;  /* 0x00000076fc767221 */ /* 0x000fe20000010000 */
[----:B----4-:R-:W-:Y:S01]  /*8550*/  FADD.FTZ R119, R251, R119 ;  /* 0x00000077fb777221 */ /* 0x010fe20000010000 */
[----:B--2---:R-:W-:-:S05]  /*8560*/  FADD.FTZ R117, R241, R117 ;  /* 0x00000075f1757221 */ /* 0x004fca0000010000 */
[----:B------:R0:W-:Y:S02]  /*8570*/  STG.E.128 desc[UR36][R120.64], R116 ;  /* 0x0000007478007986 */ /* 0x0001e4000c101d24 */
[----:B0-----:R-:W-:-:S05]  /*8580*/  LEA R120, R2, R0, 0x1 ;  /* 0x0000000002787211 */ /* 0x001fca00078e08ff */
[----:B------:R-:W-:-:S05]  /*8590*/  IMAD.SHL.U32 R120, R120, 0x4, RZ ;  /* 0x0000000478787824 */ /* 0x000fca00078e00ff */
[-C--:B------:R-:W-:Y:S02]  /*85a0*/  IADD3 R241, P4, PT, R240, R120.reuse, RZ ;  /* 0x00000078f0f17210 */ /* 0x080fe40007f9e0ff */
[----:B------:R-:W-:Y:S02]  /*85b0*/  IADD3 R123, P2, PT, R123, R120, RZ ;  /* 0x000000787b7b7210 */ /* 0x000fe40007f5e0ff */
[----:B------:R-:W-:-:S04]  /*85c0*/  SHF.R.S32.HI R240, RZ, 0x1f, R120 ;  /* 0x0000001ffff07819 */ /* 0x000fc80000011478 */
[----:B------:R-:W-:Y:S02]  /*85d0*/  IADD3.X R122, PT, PT, R122, R240, RZ, P2, !PT ;  /* 0x000000f07a7a7210 */ /* 0x000fe400017fe4ff */
[----:B------:R-:W-:-:S04]  /*85e0*/  LEA R120, P2, R123, UR34, 0x2 ;  /* 0x000000227b787c11 */ /* 0x000fc8000f8410ff */
[----:B------:R-:W-:-:S06]  /*85f0*/  LEA.HI.X R121, R123, UR35, R122, 0x2, P2 ;  /* 0x000000237b797c11 */ /* 0x000fcc00090f147a */
[----:B------:R-:W5:Y:S01]  /*8600*/  LDG.E.128 R120, desc[UR36][R120.64] ;  /* 0x0000002478787981 */ /* 0x000f62000c1e1d00 */
[----:B------:R-:W-:Y:S01]  /*8610*/  IMAD.X R3, R3, 0x1, R240, P4 ;  /* 0x0000000103037824 */ /* 0x000fe200020e06f0 */
[----:B------:R-:W-:-:S04]  /*8620*/  LEA R240, P2, R241, UR34, 0x2 ;  /* 0x00000022f1f07c11 */ /* 0x000fc8000f8410ff */
[----:B------:R-:W-:Y:S01]  /*8630*/  LEA.HI.X R241, R241, UR35, R3, 0x2, P2 ;  /* 0x00000023f1f17c11 */ /* 0x000fe200090f1403 */
[----:B-----5:R-:W-:Y:S01]  /*8640*/  FADD.FTZ R120, R249, R120 ;  /* 0x00000078f9787221 */ /* 0x020fe20000010000 */
[----:B------:R-:W-:Y:S01]  /*8650*/  FADD.FTZ R121, R248, R121 ;  /* 0x00000079f8797221 */ /* 0x000fe20000010000 */
[----:B------:R-:W-:Y:S01]  /*8660*/  FADD.FTZ R122, R243, R122 ;  /* 0x0000007af37a7221 */ /* 0x000fe20000010000 */
[----:B------:R-:W-:-:S05]  /*8670*/  FADD.FTZ R123, R242, R123 ;  /* 0x0000007bf27b7221 */ /* 0x000fca0000010000 */
[----:B------:R2:W-:Y:S02]  /*8680*/  STG.E.128 desc[UR36][R240.64], R120 ;  /* 0x00000078f0007986 */ /* 0x0005e4000c101d24 */
.L_x_1531:
[----:B------:R-:W-:Y:S05]  /*8690*/  BSYNC.RECONVERGENT B2 ;  /* 0x0000000000027941 */ /* 0x000fea0003800200 */
.L_x_1530:
[----:B------:R-:W-:Y:S04]  /*86a0*/  BSSY.RECONVERGENT B2, `(.L_x_1532) ;  /* 0x0000033000027945 */ /* 0x000fe80003800200 */
[----:B------:R-:W-:Y:S05]  /*86b0*/  @P1 BRA `(.L_x_1533) ;  /* 0x0000000000c41947 */ /* 0x000fea0003800000 */
[----:B------:R-:W-:Y:S01]  /*86c0*/  S2UR UR34, SR_CTAID.Y ;  /* 0x00000000002279c3 */ /* 0x000fe20000002600 */
[----:B------:R-:W3:Y:S01]  /*86d0*/  LDCU UR42, c[0x0][0x3f8] ;  /* 0x00007f00ff2a77ac */ /* 0x000ee20008000800 */
[----:B------:R-:W4:Y:S04]  /*86e0*/  LDL R249, [R1+0x10] ;  /* 0x0000100001f97983 */ /* 0x000f280000100800 */
[----:B------:R-:W5:Y:S02]  /*86f0*/  LDL R248, [R1+0x14] ;  /* 0x0000140001f87983 */ /* 0x000f640000100800 */
[----:B------:R-:W3:Y:S01]  /*8700*/  S2UR UR35, SR_CTAID.X ;  /* 0x00000000002379c3 */ /* 0x000ee20000002500 */
[----:B------:R-:W-:Y:S01]  /*8710*/  IADD3 R3, PT, PT, R0, R2, RZ ;  /* 0x0000000200037210 */ /* 0x000fe20007ffe0ff */
[C---:B------:R-:W-:Y:S01]  /*8720*/  IMAD R131, R2.reuse, UR44, RZ ;  /* 0x0000002c02837c24 */ /* 0x040fe2000f8e02ff */
[----:B------:R-:W5:Y:S03]  /*8730*/  LDL R243, [R1+0x18] ;  /* 0x0000180001f37983 */ /* 0x000f660000100800 */
[----:B------:R-:W-:Y:S01]  /*8740*/  IMAD R3, R2, 0x2, R3 ;  /* 0x0000000202037824 */ /* 0x000fe200078e0203 */
[----:B------:R-:W-:Y:S01]  /*8750*/  SHF.R.S32.HI R130, RZ, 0x1f, R131 ;  /* 0x0000001fff827819 */ /* 0x000fe20000011483 */
[----:B------:R-:W5:Y:S03]  /*8760*/  LDL R242, [R1+0x1c] ;  /* 0x00001c0001f27983 */ /* 0x000f660000100800 */
[----:B------:R-:W-:-:S04]  /*8770*/  SHF.L.U32 R3, R3, 0x2, RZ ;  /* 0x0000000203037819 */ /* 0x000fc800000006ff */
[----:B------:R-:W-:Y:S02]  /*8780*/  SHF.R.S32.HI R128, RZ, 0x1f, R3 ;  /* 0x0000001fff807819 */ /* 0x000fe40000011403 */
[----:B------:R-:W-:-:S05]  /*8790*/  IADD3 R125, P2, PT, R131, R3, RZ ;  /* 0x00000003837d7210 */ /* 0x000fca0007f5e0ff */
[----:B------:R-:W-:Y:S01]  /*87a0*/  IMAD.X R126, R130, 0x1, R128, P2 ;  /* 0x00000001827e7824 */ /* 0x000fe200010e0680 */
[----:B---3--:R-:W-:Y:S01]  /*87b0*/  UIMAD UR42, UR34, UR42, UR35 ;  /* 0x0000002a222a72a4 */ /* 0x008fe2000f8e0223 */
[----:B------:R-:W3:Y:S02]  /*87c0*/  LDCU.64 UR34, c[0x0][0x3b8] ;  /* 0x00007700ff2277ac */ /* 0x000ee40008000a00 */
[----:B---3--:R-:W-:-:S04]  /*87d0*/  LEA R124, P2, R125, UR34, 0x2 ;  /* 0x000000227d7c7c11 */ /* 0x008fc8000f8410ff */
[----:B------:R-:W-:-:S06]  /*87e0*/  LEA.HI.X R125, R125, UR35, R126, 0x2, P2 ;  /* 0x000000237d7d7c11 */ /* 0x000fcc00090f147e */
[----:B------:R-:W4:Y:S01]  /*87f0*/  LDG.E.128 R124, desc[UR36][R124.64] ;  /* 0x000000247c7c7981 */ /* 0x000f22000c1e1d00 */
[----:B------:R-:W-:-:S05]  /*8800*/  IMAD R129, R2, UR42, RZ ;  /* 0x0000002a02817c24 */ /* 0x000fca000f8e02ff */
[----:B0-2---:R-:W-:-:S04]  /*8810*/  SHF.L.U32 R240, R129, 0x7, RZ ;  /* 0x0000000781f07819 */ /* 0x005fc800000006ff */
[----:B------:R-:W-:Y:S02]  /*8820*/  IADD3 R129, P2, PT, R240, R3, RZ ;  /* 0x00000003f0817210 */ /* 0x000fe40007f5e0ff */
[----:B------:R-:W-:-:S05]  /*8830*/  SHF.R.S32.HI R3, RZ, 0x1f, R240 ;  /* 0x0000001fff037819 */ /* 0x000fca00000114f0 */
[----:B------:R-:W-:Y:S01]  /*8840*/  IMAD.X R241, R3, 0x1, R128, P2 ;  /* 0x0000000103f17824 */ /* 0x000fe200010e0680 */
[----:B------:R-:W-:-:S04]  /*8850*/  LEA R128, P2, R129, UR34, 0x2 ;  /* 0x0000002281807c11 */ /* 0x000fc8000f8410ff */
[----:B------:R-:W-:Y:S01]  /*8860*/  LEA.HI.X R129, R129, UR35, R241, 0x2, P2 ;  /* 0x0000002381817c11 */ /* 0x000fe200090f14f1 */
[----:B----4-:R-:W-:Y:S01]  /*8870*/  FADD.FTZ R124, R249, R124 ;  /* 0x0000007cf97c7221 */ /* 0x010fe20000010000 */
[----:B-----5:R-:W-:Y:S01]  /*8880*/  FADD.FTZ R125, R248, R125 ;  /* 0x0000007df87d7221 */ /* 0x020fe20000010000 */
[----:B------:R-:W-:Y:S01]  /*8890*/  FADD.FTZ R126, R243, R126 ;  /* 0x0000007ef37e7221 */ /* 0x000fe20000010000 */
[----:B------:R-:W-:-:S05]  /*88a0*/  FADD.FTZ R127, R242, R127 ;  /* 0x0000007ff27f7221 */ /* 0x000fca0000010000 */
        /* <DEDUP_REMOVED lines=9> */
[----:B------:R-:W2:Y:S01]  /*8940*/  LDG.E.128 R128, desc[UR36][R128.64] ;  /* 0x0000002480807981 */ /* 0x000ea2000c1e1d00 */
[----:B------:R-:W-:Y:S01]  /*8950*/  IMAD.X R3, R3, 0x1, R240, P4 ;  /* 0x0000000103037824 */ /* 0x000fe200020e06f0 */
[----:B------:R-:W-:-:S04]  /*8960*/  LEA R240, P2, R241, UR34, 0x2 ;  /* 0x00000022f1f07c11 */ /* 0x000fc8000f8410ff */
[----:B------:R-:W-:Y:S01]  /*8970*/  LEA.HI.X R241, R241, UR35, R3, 0x2, P2 ;  /* 0x00000023f1f17c11 */ /* 0x000fe200090f1403 */
[----:B--2---:R-:W-:Y:S01]  /*8980*/  FADD.FTZ R128, R112, R128 ;  /* 0x0000008070807221 */ /* 0x004fe20000010000 */
[----:B------:R-:W-:Y:S01]  /*8990*/  FADD.FTZ R129, R113, R129 ;  /* 0x0000008171817221 */ /* 0x000fe20000010000 */
[----:B------:R-:W-:Y:S01]  /*89a0*/  FADD.FTZ R130, R114, R130 ;  /* 0x0000008272827221 */ /* 0x000fe20000010000 */
[----:B------:R-:W-:-:S05]  /*89b0*/  FADD.FTZ R131, R115, R131 ;  /* 0x0000008373837221 */ /* 0x000fca0000010000 */
[----:B------:R3:W-:Y:S02]  /*89c0*/  STG.E.128 desc[UR36][R240.64], R128 ;  /* 0x00000080f0007986 */ /* 0x0007e4000c101d24 */
.L_x_1533:
[----:B------:R-:W-:Y:S05]  /*89d0*/  BSYNC.RECONVERGENT B2 ;  /* 0x0000000000027941 */ /* 0x000fea0003800200 */
.L_x_1532:
[----:B------:R-:W-:Y:S04]  /*89e0*/  BSSY.RECONVERGENT B2, `(.L_x_1534) ;  /* 0x000001c000027945 */ /* 0x000fe80003800200 */
[----:B------:R-:W-:Y:S05]  /*89f0*/  @P1 BRA `(.L_x_1535) ;  /* 0x0000000000681947 */ /* 0x000fea0003800000 */
[----:B------:R-:W-:Y:S01]  /*8a00*/  S2UR UR34, SR_CTAID.Y ;  /* 0x00000000002279c3 */ /* 0x000fe20000002600 */
[----:B------:R-:W4:Y:S01]  /*8a10*/  LDCU UR42, c[0x0][0x3f8] ;  /* 0x00007f00ff2a77ac */ /* 0x000f220008000800 */
[----:B------:R-:W-:Y:S01]  /*8a20*/  IADD3 R3, PT, PT, R0, R2, RZ ;  /* 0x0000000200037210 */ /* 0x000fe20007ffe0ff */
[----:B------:R-:W-:-:S04]  /*8a30*/  IMAD R135, R2, UR44, RZ ;  /* 0x0000002c02877c24 */ /* 0x000fc8000f8e02ff */
[----:B------:R-:W-:Y:S01]  /*8a40*/  IMAD R3, R2, 0x4, R3 ;  /* 0x0000000402037824 */ /* 0x000fe200078e0203 */
[----:B------:R-:W4:Y:S04]  /*8a50*/  S2UR UR35, SR_CTAID.X ;  /* 0x00000000002379c3 */ /* 0x000f280000002500 */
[----:B------:R-:W-:-:S04]  /*8a60*/  SHF.L.U32 R3, R3, 0x2, RZ ;  /* 0x0000000203037819 */ /* 0x000fc800000006ff */
[----:B------:R-:W-:Y:S02]  /*8a70*/  SHF.R.S32.HI R134, RZ, 0x1f, R3 ;  /* 0x0000001fff867819 */ /* 0x000fe40000011403 */
[----:B------:R-:W-:-:S04]  /*8a80*/  IADD3 R133, P2, PT, R135, R3, RZ ;  /* 0x0000000387857210 */ /* 0x000fc80007f5e0ff */
[----:B------:R-:W-:Y:S01]  /*8a90*/  LEA.HI.X.SX32 R135, R135, R134, 0x1, P2 ;  /* 0x0000008687877211 */ /* 0x000fe200010f0eff */
[----:B----4-:R-:W-:Y:S01]  /*8aa0*/  UIMAD UR42, UR34, UR42, UR35 ;  /* 0x0000002a222a72a4 */ /* 0x010fe2000f8e0223 */
[----:B------:R-:W4:Y:S02]  /*8ab0*/  LDCU.64 UR34, c[0x0][0x3b8] ;  /* 0x00007700ff2277ac */ /* 0x000f240008000a00 */
[----:B----4-:R-:W-:-:S04]  /*8ac0*/  LEA R132, P2, R133, UR34, 0x2 ;  /* 0x0000002285847c11 */ /* 0x010fc8000f8410ff */
[----:B------:R-:W-:Y:S01]  /*8ad0*/  LEA.HI.X R133, R133, UR35, R135, 0x2, P2 ;  /* 0x0000002385857c11 */ /* 0x000fe200090f1487 */
[----:B------:R-:W-:-:S04]  /*8ae0*/  IMAD R135, R2, UR42, RZ ;  /* 0x0000002a02877c24 */ /* 0x000fc8000f8e02ff */
[----:B------:R-:W-:-:S05]  /*8af0*/  IMAD.SHL.U32 R135, R135, 0x80, RZ ;  /* 0x0000008087877824 */ /* 0x000fca00078e00ff */
[----:B------:R-:W-:-:S04]  /*8b00*/  IADD3 R3, P2, PT, R135, R3, RZ ;  /* 0x0000000387037210 */ /* 0x000fc80007f5e0ff */
[----:B------:R-:W-:Y:S02]  /*8b10*/  LEA.HI.X.SX32 R134, R135, R134, 0x1, P2 ;  /* 0x0000008687867211 */ /* 0x000fe400010f0eff */
[----:B0-23--:R-:W-:-:S04]  /*8b20*/  LEA R240, P2, R3, UR34, 0x2 ;  /* 0x0000002203f07c11 */ /* 0x00dfc8000f8410ff */
[----:B------:R-:W-:Y:S02]  /*8b30*/  LEA.HI.X R241, R3, UR35, R134, 0x2, P2 ;  /* 0x0000002303f17c11 */ /* 0x000fe400090f1486 */
[----:B------:R-:W2:Y:S02]  /*8b40*/  LDG.E.128 R132, desc[UR36][R132.64] ;  /* 0x0000002484847981 */ /* 0x000ea4000c1e1d00 */
[----:B--2---:R-:W-:Y:S01]  /*8b50*/  FADD.FTZ R132, R108, R132 ;  /* 0x000000846c847221 */ /* 0x004fe20000010000 */
[----:B------:R-:W-:Y:S01]  /*8b60*/  FADD.FTZ R133, R109, R133 ;  /* 0x000000856d857221 */ /* 0x000fe20000010000 */
[----:B------:R-:W-:Y:S01]  /*8b70*/  FADD.FTZ R134, R110, R134 ;  /* 0x000000866e867221 */ /* 0x000fe20000010000 */
[----:B------:R-:W-:-:S05]  /*8b80*/  FADD.FTZ R135, R111, R135 ;  /* 0x000000876f877221 */ /* 0x000fca0000010000 */
[----:B------:R4:W-:Y:S02]  /*8b90*/  STG.E.128 desc[UR36][R240.64], R132 ;  /* 0x00000084f0007986 */ /* 0x0009e4000c101d24 */
.L_x_1535:
[----:B------:R-:W-:Y:S05]  /*8ba0*/  BSYNC.RECONVERGENT B2 ;  /* 0x0000000000027941 */ /* 0x000fea0003800200 */
.L_x_1534:
[----:B------:R-:W-:Y:S04]  /*8bb0*/  BSSY.RECONVERGENT B2, `(.L_x_1536) ;  /* 0x000001d000027945 */ /* 0x000fe80003800200 */
[----:B------:R-:W-:Y:S05]  /*8bc0*/  @P1 BRA `(.L_x_1537) ;  /* 0x00000000006c1947 */ /* 0x000fea0003800000 */
[----:B------:R-:W-:Y:S01]  /*8bd0*/  S2UR UR34, SR_CTAID.Y ;  /* 0x00000000002279c3 */ /* 0x000fe20000002600 */
[----:B------:R-:W5:Y:S01]  /*8be0*/  LDCU UR42, c[0x0][0x3f8] ;  /* 0x00007f00ff2a77ac */ /* 0x000f620008000800 */
[----:B------:R-:W-:Y:S01]  /*8bf0*/  IADD3 R3, PT, PT, R0, R2, RZ ;  /* 0x0000000200037210 */ /* 0x000fe20007ffe0ff */
[----:B------:R-:W-:-:S04]  /*8c00*/  IMAD R139, R2, UR44, RZ ;  /* 0x0000002c028b7c24 */ /* 0x000fc8000f8e02ff */
[----:B------:R-:W-:Y:S01]  /*8c10*/  IMAD R3, R2, 0x4, R3 ;  /* 0x0000000402037824 */ /* 0x000fe200078e0203 */
[----:B------:R-:W5:Y:S04]  /*8c20*/  S2UR UR35, SR_CTAID.X ;  /* 0x00000000002379c3 */ /* 0x000f680000002500 */
[----:B------:R-:W-:-:S05]  /*8c30*/  IADD3 R3, PT, PT, R3, R2, RZ ;  /* 0x0000000203037210 */ /* 0x000fca0007ffe0ff */
[----:B------:R-:W-:-:S05]  /*8c40*/  IMAD.SHL.U32 R3, R3, 0x4, RZ ;  /* 0x0000000403037824 */ /* 0x000fca00078e00ff */
[----:B------:R-:W-:Y:S02]  /*8c50*/  SHF.R.S32.HI R138, RZ, 0x1f, R3 ;  /* 0x0000001fff8a7819 */ /* 0x000fe40000011403 */
[----:B------:R-:W-:-:S04]  /*8c60*/  IADD3 R137, P2, PT, R139, R3, RZ ;  /* 0x000000038b897210 */ /* 0x000fc80007f5e0ff */
[----:B------:R-:W-:Y:S01]  /*8c70*/  LEA.HI.X.SX32 R139, R139, R138, 0x1, P2 ;  /* 0x0000008a8b8b7211 */ /* 0x000fe200010f0eff */
[----:B-----5:R-:W-:Y:S01]  /*8c80*/  UIMAD UR42, UR34, UR42, UR35 ;  /* 0x0000002a222a72a4 */ /* 0x020fe2000f8e0223 */
[----:B------:R-:W5:Y:S02]  /*8c90*/  LDCU.64 UR34, c[0x0][0x3b8] ;  /* 0x00007700ff2277ac */ /* 0x000f640008000a00 */
[----:B-----5:R-:W-:-:S04]  /*8ca0*/  LEA R136, P2, R137, UR34, 0x2 ;  /* 0x0000002289887c11 */ /* 0x020fc8000f8410ff */
[----:B------:R-:W-:Y:S01]  /*8cb0*/  LEA.HI.X R137, R137, UR35, R139, 0x2, P2 ;  /* 0x0000002389897c11 */ /* 0x000fe200090f148b */
[----:B------:R-:W-:-:S05]  /*8cc0*/  IMAD R139, R2, UR42, RZ ;  /* 0x0000002a028b7c24 */ /* 0x000fca000f8e02ff */
[----:B------:R-:W-:-:S04]  /*8cd0*/  SHF.L.U32 R139, R139, 0x7, RZ ;  /* 0x000000078b8b7819 */ /* 0x000fc800000006ff */
[----:B------:R-:W-:-:S04]  /*8ce0*/  IADD3 R3, P2, PT, R139, R3, RZ ;  /* 0x000000038b037210 */ /* 0x000fc80007f5e0ff */
[----:B------:R-:W-:Y:S02]  /*8cf0*/  LEA.HI.X.SX32 R138, R139, R138, 0x1, P2 ;  /* 0x0000008a8b8a7211 */ /* 0x000fe400010f0eff */
[----:B0-234-:R-:W-:-:S04]  /*8d00*/  LEA R240, P2, R3, UR34, 0x2 ;  /* 0x0000002203f07c11 */ /* 0x01dfc8000f8410ff */
[----:B------:R-:W-:Y:S02]  /*8d10*/  LEA.HI.X R241, R3, UR35, R138, 0x2, P2 ;  /* 0x0000002303f17c11 */ /* 0x000fe400090f148a */
[----:B------:R-:W2:Y:S02]  /*8d20*/  LDG.E.128 R136, desc[UR36][R136.64] ;  /* 0x0000002488887981 */ /* 0x000ea4000c1e1d00 */
[----:B--2---:R-:W-:Y:S01]  /*8d30*/  FADD.FTZ R136, R104, R136 ;  /* 0x0000008868887221 */ /* 0x004fe20000010000 */
[----:B------:R-:W-:Y:S01]  /*8d40*/  FADD.FTZ R137, R105, R137 ;  /* 0x0000008969897221 */ /* 0x000fe20000010000 */
[----:B------:R-:W-:Y:S01]  /*8d50*/  FADD.FTZ R138, R106, R138 ;  /* 0x0000008a6a8a7221 */ /* 0x000fe20000010000 */
[----:B------:R-:W-:-:S05]  /*8d60*/  FADD.FTZ R139, R107, R139 ;  /* 0x0000008b6b8b7221 */ /* 0x000fca0000010000 */
[----:B------:R0:W-:Y:S02]  /*8d70*/  STG.E.128 desc[UR36][R240.64], R136 ;  /* 0x00000088f0007986 */ /* 0x0001e4000c101d24 */
.L_x_1537:
[----:B------:R-:W-:Y:S05]  /*8d80*/  BSYNC.RECONVERGENT B2 ;  /* 0x0000000000027941 */ /* 0x000fea0003800200 */
.L_x_1536:
[----:B------:R-:W-:Y:S04]  /*8d90*/  BSSY.RECONVERGENT B2, `(.L_x_1538) ;  /* 0x0000030000027945 */ /* 0x000fe80003800200 */
[----:B------:R-:W-:Y:S05]  /*8da0*/  @P1 BRA `(.L_x_1539) ;  /* 0x0000000000b81947 */ /* 0x000fea0003800000 */
[----:B------:R-:W-:Y:S01]  /*8db0*/  S2UR UR34, SR_CTAID.Y ;  /* 0x00000000002279c3 */ /* 0x000fe20000002600 */
[----:B------:R-:W5:Y:S01]  /*8dc0*/  LDCU UR42, c[0x0][0x3f8] ;  /* 0x00007f00ff2a77ac */ /* 0x000f620008000800 */
[----:B------:R-:W-:Y:S02]  /*8dd0*/  IMAD.IADD R3, R0, 0x1, R2 ;  /* 0x0000000100037824 */ /* 0x000fe400078e0202 */
[----:B------:R-:W-:-:S03]  /*8de0*/  IMAD R147, R2, UR44, RZ ;  /* 0x0000002c02937c24 */ /* 0x000fc6000f8e02ff */
[----:B------:R-:W-:Y:S01]  /*8df0*/  LEA R3, R2, R3, 0x2 ;  /* 0x0000000302037211 */ /* 0x000fe200078e10ff */
[----:B------:R-:W5:Y:S01]  /*8e00*/  S2UR UR35, SR_CTAID.X ;  /* 0x00000000002379c3 */ /* 0x000f620000002500 */
[----:B------:R-:W-:-:S03]  /*8e10*/  SHF.R.S32.HI R146, RZ, 0x1f, R147 ;  /* 0x0000001fff927819 */ /* 0x000fc60000011493 */
[----:B------:R-:W-:-:S05]  /*8e20*/  IMAD R3, R2, 0x2, R3 ;  /* 0x0000000202037824 */ /* 0x000fca00078e0203 */
[----:B------:R-:W-:-:S04]  /*8e30*/  SHF.L.U32 R3, R3, 0x2, RZ ;  /* 0x0000000203037819 */ /* 0x000fc800000006ff */
[----:B------:R-:W-:Y:S02]  /*8e40*/  SHF.R.S32.HI R144, RZ, 0x1f, R3 ;  /* 0x0000001fff907819 */ /* 0x000fe40000011403 */
[----:B------:R-:W-:-:S05]  /*8e50*/  IADD3 R141, P2, PT, R147, R3, RZ ;  /* 0x00000003938d7210 */ /* 0x000fca0007f5e0ff */
[----:B------:R-:W-:Y:S01]  /*8e60*/  IMAD.X R142, R146, 0x1, R144, P2 ;  /* 0x00000001928e7824 */ /* 0x000fe200010e0690 */
[----:B-----5:R-:W-:Y:S01]  /*8e70*/  UIMAD UR42, UR34, UR42, UR35 ;  /* 0x0000002a222a72a4 */ /* 0x020fe2000f8e0223 */
[----:B------:R-:W5:Y:S02]  /*8e80*/  LDCU.64 UR34, c[0x0][0x3b8] ;  /* 0x00007700ff2277ac */ /* 0x000f640008000a00 */
[----:B-----5:R-:W-:-:S04]  /*8e90*/  LEA R140, P2, R141, UR34, 0x2 ;  /* 0x000000228d8c7c11 */ /* 0x020fc8000f8410ff */
[----:B------:R-:W-:-:S06]  /*8ea0*/  LEA.HI.X R141, R141, UR35, R142, 0x2, P2 ;  /* 0x000000238d8d7c11 */ /* 0x000fcc00090f148e */
[----:B------:R-:W5:Y:S01]  /*8eb0*/  LDG.E.128 R140, desc[UR36][R140.64] ;  /* 0x000000248c8c7981 */ /* 0x000f62000c1e1d00 */
[----:B------:R-:W-:-:S05]  /*8ec0*/  IMAD R145, R2, UR42, RZ ;  /* 0x0000002a02917c24 */ /* 0x000fca000f8e02ff */
[----:B0-234-:R-:W-:-:S04]  /*8ed0*/  SHF.L.U32 R240, R145, 0x7, RZ ;  /* 0x0000000791f07819 */ /* 0x01dfc800000006ff */
[----:B------:R-:W-:Y:S02]  /*8ee0*/  IADD3 R145, P2, PT, R240, R3, RZ ;  /* 0x00000003f0917210 */ /* 0x000fe40007f5e0ff */
[----:B------:R-:W-:-:S05]  /*8ef0*/  SHF.R.S32.HI R3, RZ, 0x1f, R240 ;  /* 0x0000001fff037819 */ /* 0x000fca00000114f0 */
        /* <DEDUP_REMOVED lines=25> */
.L_x_1539:
[----:B------:R-:W-:Y:S05]  /*9090*/  BSYNC.RECONVERGENT B2 ;  /* 0x0000000000027941 */ /* 0x000fea0003800200 */
.L_x_1538:
[----:B------:R-:W-:Y:S04]  /*90a0*/  BSSY.RECONVERGENT B2, `(.L_x_1540) ;  /* 0x000001e000027945 */ /* 0x000fe80003800200 */
[----:B------:R-:W-:Y:S05]  /*90b0*/  @P1 BRA `(.L_x_1541) ;  /* 0x0000000000701947 */ /* 0x000fea0003800000 */
[----:B------:R-:W-:Y:S01]  /*90c0*/  S2UR UR34, SR_CTAID.Y ;  /* 0x00000000002279c3 */ /* 0x000fe20000002600 */
[----:B------:R-:W5:Y:S01]  /*90d0*/  LDCU UR42, c[0x0][0x3f8] ;  /* 0x00007f00ff2a77ac */ /* 0x000f620008000800 */
[----:B------:R-:W-:Y:S01]  /*90e0*/  IADD3 R3, PT, PT, R0, R2, RZ ;  /* 0x0000000200037210 */ /* 0x000fe20007ffe0ff */
[----:B------:R-:W-:-:S04]  /*90f0*/  IMAD R151, R2, UR44, RZ ;  /* 0x0000002c02977c24 */ /* 0x000fc8000f8e02ff */
[C---:B------:R-:W-:Y:S01]  /*9100*/  IMAD R3, R2.reuse, 0x4, R3 ;  /* 0x0000000402037824 */ /* 0x040fe200078e0203 */
[----:B------:R-:W5:Y:S04]  /*9110*/  S2UR UR35, SR_CTAID.X ;  /* 0x00000000002379c3 */ /* 0x000f680000002500 */
[----:B------:R-:W-:-:S05]  /*9120*/  LEA R3, R2, R3, 0x1 ;  /* 0x0000000302037211 */ /* 0x000fca00078e08ff */
[----:B------:R-:W-:-:S05]  /*9130*/  IMAD R3, R2, 0x2, R3 ;  /* 0x0000000202037824 */ /* 0x000fca00078e0203 */
[----:B------:R-:W-:-:S04]  /*9140*/  SHF.L.U32 R3, R3, 0x2, RZ ;  /* 0x0000000203037819 */ /* 0x000fc800000006ff */
[----:B------:R-:W-:Y:S02]  /*9150*/  SHF.R.S32.HI R150, RZ, 0x1f, R3 ;  /* 0x0000001fff967819 */ /* 0x000fe40000011403 */
[----:B------:R-:W-:Y:S01]  /*9160*/  IADD3 R149, P2, PT, R151, R3, RZ ;  /* 0x0000000397957210 */ /* 0x000fe20007f5e0ff */
[----:B-----5:R-:W-:-:S03]  /*9170*/  UIMAD UR42, UR34, UR42, UR35 ;  /* 0x0000002a222a72a4 */ /* 0x020fc6000f8e0223 */
[----:B------:R-:W-:Y:S01]  /*9180*/  LEA.HI.X.SX32 R151, R151, R150, 0x1, P2 ;  /* 0x0000009697977211 */ /* 0x000fe200010f0eff */
[----:B------:R-:W5:Y:S02]  /*9190*/  LDCU.64 UR34, c[0x0][0x3b8] ;  /* 0x00007700ff2277ac */ /* 0x000f640008000a00 */
[----:B-----5:R-:W-:-:S04]  /*91a0*/  LEA R148, P2, R149, UR34, 0x2 ;  /* 0x0000002295947c11 */ /* 0x020fc8000f8410ff */
[----:B------:R-:W-:Y:S01]  /*91b0*/  LEA.HI.X R149, R149, UR35, R151, 0x2, P2 ;  /* 0x0000002395957c11 */ /* 0x000fe200090f1497 */
[----:B------:R-:W-:-:S04]  /*91c0*/  IMAD R151, R2, UR42, RZ ;  /* 0x0000002a02977c24 */ /* 0x000fc8000f8e02ff */
[----:B------:R-:W-:-:S05]  /*91d0*/  IMAD.SHL.U32 R151, R151, 0x80, RZ ;  /* 0x0000008097977824 */ /* 0x000fca00078e00ff */
        /* <DEDUP_REMOVED lines=10> */
.L_x_1541:
[----:B------:R-:W-:Y:S05]  /*9280*/  BSYNC.RECONVERGENT B2 ;  /* 0x0000000000027941 */ /* 0x000fea0003800200 */
.L_x_1540:
        /* <DEDUP_REMOVED lines=10> */
[----:B------:R-:W-:-:S05]  /*9330*/  IADD3 R3, PT, PT, R3, R2, RZ ;  /* 0x0000000203037210 */ /* 0x000fca0007ffe0ff */
[----:B------:R-:W-:Y:S01]  /*9340*/  IMAD.SHL.U32 R3, R3, 0x4, RZ ;  /* 0x0000000403037824 */ /* 0x000fe200078e00ff */
[----:B-----5:R-:W-:-:S04]  /*9350*/  UIMAD UR42, UR34, UR42, UR35 ;  /* 0x0000002a222a72a4 */ /* 0x020fc8000f8e0223 */
[----:B------:R-:W-:Y:S01]  /*9360*/  SHF.R.S32.HI R154, RZ, 0x1f, R3 ;  /* 0x0000001fff9a7819 */ /* 0x000fe20000011403 */
[----:B------:R-:W5:Y:S01]  /*9370*/  LDCU.64 UR34, c[0x0][0x3b8] ;  /* 0x00007700ff2277ac */ /* 0x000f620008000a00 */
[----:B------:R-:W-:-:S04]  /*9380*/  IADD3 R153, P2, PT, R155, R3, RZ ;  /* 0x000000039b997210 */ /* 0x000fc80007f5e0ff */
[----:B------:R-:W-:Y:S02]  /*9390*/  LEA.HI.X.SX32 R155, R155, R154, 0x1, P2 ;  /* 0x0000009a9b9b7211 */ /* 0x000fe400010f0eff */
        /* <DEDUP_REMOVED lines=14> */
.L_x_1543:
[----:B------:R-:W-:Y:S05]  /*9480*/  BSYNC.RECONVERGENT B2 ;  /* 0x0000000000027941 */ /* 0x000fea0003800200 */
.L_x_1542:
[----:B------:R-:W-:Y:S04]  /*9490*/  BSSY.RECONVERGENT B2, `(.L_x_1544) ;  /* 0x000001f000027945 */ /* 0x000fe80003800200 */
[----:B------:R-:W-:Y:S05]  /*94a0*/  @P1 BRA `(.L_x_1545) ;  /* 0x0000000000741947 */ /* 0x000fea0003800000 */
[----:B------:R-:W-:Y:S01]  /*94b0*/  S2UR UR34, SR_CTAID.Y ;  /* 0x00000000002279c3 */ /* 0x000fe20000002600 */
[----:B------:R-:W5:Y:S01]  /*94c0*/  LDCU UR42, c[0x0][0x3f8] ;  /* 0x00007f00ff2a77ac */ /* 0x000f620008000800 */
[----:B------:R-:W-:Y:S02]  /*94d0*/  IMAD.IADD R3, R0, 0x1, R2 ;  /* 0x0000000100037824 */ /* 0x000fe400078e0202 */
[----:B------:R-:W-:-:S03]  /*94e0*/  IMAD R159, R2, UR44, RZ ;  /* 0x0000002c029f7c24 */ /* 0x000fc6000f8e02ff */
[C---:B------:R-:W-:Y:S01]  /*94f0*/  LEA R3, R2.reuse, R3, 0x2 ;  /* 0x0000000302037211 */ /* 0x040fe200078e10ff */
[----:B------:R-:W5:Y:S04]  /*9500*/  S2UR UR35, SR_CTAID.X ;  /* 0x00000000002379c3 */ /* 0x000f680000002500 */
[----:B------:R-:W-:-:S05]  /*9510*/  IMAD R3, R2, 0x2, R3 ;  /* 0x0000000202037824 */ /* 0x000fca00078e0203 */
[----:B------:R-:W-:-:S05]  /*9520*/  LEA R3, R2, R3, 0x1 ;  /* 0x0000000302037211 */ /* 0x000fca00078e08ff */
[----:B------:R-:W-:-:S05]  /*9530*/  IMAD R3, R2, 0x2, R3 ;  /* 0x0000000202037824 */ /* 0x000fca00078e0203 */
[----:B------:R-:W-:-:S04]  /*9540*/  SHF.L.U32 R3, R3, 0x2, RZ ;  /* 0x0000000203037819 */ /* 0x000fc800000006ff */
[----:B------:R-:W-:Y:S01]  /*9550*/  SHF.R.S32.HI R158, RZ, 0x1f, R3 ;  /* 0x0000001fff9e7819 */ /* 0x000fe20000011403 */
[----:B-----5:R-:W-:Y:S01]  /*9560*/  UIMAD UR42, UR34, UR42, UR35 ;  /* 0x0000002a222a72a4 */ /* 0x020fe2000f8e0223 */
[C---:B------:R-:W-:Y:S01]  /*9570*/  IADD3 R157, P2, PT, R159.reuse, R3, RZ ;  /* 0x000000039f9d7210 */ /* 0x040fe20007f5e0ff */
[----:B------:R-:W5:Y:S03]  /*9580*/  LDCU.64 UR34, c[0x0][0x3b8] ;  /* 0x00007700ff2277ac */ /* 0x000f660008000a00 */
[----:B------:R-:W-:Y:S02]  /*9590*/  LEA.HI.X.SX32 R159, R159, R158, 0x1, P2 ;  /* 0x0000009e9f9f7211 */ /* 0x000fe400010f0eff */
        /* <DEDUP_REMOVED lines=14> */
.L_x_1545:
[----:B------:R-:W-:Y:S05]  /*9680*/  BSYNC.RECONVERGENT B2 ;  /* 0x0000000000027941 */ /* 0x000fea0003800200 */
.L_x_1544:
[----:B------:R-:W-:Y:S04]  /*9690*/  BSSY.RECONVERGENT B2, `(.L_x_1546) ;  /* 0x0000020000027945 */ /* 0x000fe80003800200 */
[----:B------:R-:W-:Y:S05]  /*96a0*/  @P1 BRA `(.L_x_1547) ;  /* 0x0000000000781947 */ /* 0x000fea0003800000 */
[----:B------:R-:W-:Y:S01]  /*96b0*/  S2UR UR34, SR_CTAID.Y ;  /* 0x00000000002279c3 */ /* 0x000fe20000002600 */
[----:B------:R-:W-:Y:S01]  /*96c0*/  IADD3 R3, PT, PT, R0, R2, RZ ;  /* 0x0000000200037210 */ /* 0x000fe20007ffe0ff */
[----:B------:R-:W5:Y:S01]  /*96d0*/  LDCU UR42, c[0x0][0x3f8] ;  /* 0x00007f00ff2a77ac */ /* 0x000f620008000800 */
[----:B------:R-:W-:-:S03]  /*96e0*/  IMAD R163, R2, UR44, RZ ;  /* 0x0000002c02a37c24 */ /* 0x000fc6000f8e02ff */
[C---:B------:R-:W-:Y:S02]  /*96f0*/  IMAD R3, R2.reuse, 0x4, R3 ;  /* 0x0000000402037824 */ /* 0x040fe400078e0203 */
[----:B------:R-:W5:Y:S03]  /*9700*/  S2UR UR35, SR_CTAID.X ;  /* 0x00000000002379c3 */ /* 0x000f660000002500 */
[----:B------:R-:W-:-:S05]  /*9710*/  LEA R3, R2, R3, 0x1 ;  /* 0x0000000302037211 */ /* 0x000fca00078e08ff */
[----:B------:R-:W-:-:S05]  /*9720*/  IMAD R3, R2, 0x2, R3 ;  /* 0x0000000202037824 */ /* 0x000fca00078e0203 */
[----:B------:R-:W-:-:S05]  /*9730*/  LEA R3, R2, R3, 0x1 ;  /* 0x0000000302037211 */ /* 0x000fca00078e08ff */
[----:B------:R-:W-:-:S05]  /*9740*/  IMAD.IADD R3, R3, 0x1, R2 ;  /* 0x0000000103037824 */ /* 0x000fca00078e0202 */
[----:B------:R-:W-:Y:S01]  /*9750*/  SHF.L.U32 R3, R3, 0x2, RZ ;  /* 0x0000000203037819 */ /* 0x000fe200000006ff */
[----:B-----5:R-:W-:Y:S01]  /*9760*/  UIMAD UR42, UR34, UR42, UR35 ;  /* 0x0000002a222a72a4 */ /* 0x020fe2000f8e0223 */
[----:B------:R-:W5:Y:S02]  /*9770*/  LDCU.64 UR34, c[0x0][0x3b8] ;  /* 0x00007700ff2277ac */ /* 0x000f640008000a00 */
[----:B------:R-:W-:Y:S02]  /*9780*/  SHF.R.S32.HI R162, RZ, 0x1f, R3 ;  /* 0x0000001fffa27819 */ /* 0x000fe40000011403 */
[----:B------:R-:W-:-:S04]  /*9790*/  IADD3 R161, P2, PT, R163, R3, RZ ;  /* 0x00000003a3a17210 */ /* 0x000fc80007f5e0ff */
        /* <DEDUP_REMOVED lines=15> */
.L_x_1547:
[----:B------:R-:W-:Y:S05]  /*9890*/  BSYNC.RECONVERGENT B2 ;  /* 0x0000000000027941 */ /* 0x000fea0003800200 */
.L_x_1546:
        /* <DEDUP_REMOVED lines=11> */
[----:B------:R-:W-:-:S05]  /*9950*/  IMAD R3, R2, 0x2, R3 ;  /* 0x0000000202037824 */ /* 0x000fca00078e0203 */
        /* <DEDUP_REMOVED lines=20> */
.L_x_1549:
[----:B------:R-:W-:Y:S05]  /*9aa0*/  BSYNC.RECONVERGENT B2 ;  /* 0x0000000000027941 */ /* 0x000fea0003800200 */
.L_x_1548:
[----:B------:R-:W-:Y:S04]  /*9ab0*/  BSSY.RECONVERGENT B2, `(.L_x_1550) ;  /* 0x0000021000027945 */ /* 0x000fe80003800200 */
[----:B------:R-:W-:Y:S05]  /*9ac0*/  @P1 BRA `(.L_x_1551) ;  /* 0x00000000007c1947 */ /* 0x000fea0003800000 */
[----:B------:R-:W-:Y:S01]  /*9ad0*/  IADD3 R3, PT, PT, R0, R2, RZ ;  /* 0x0000000200037210 */ /* 0x000fe20007ffe0ff */
[----:B------:R-:W-:Y:S01]  /*9ae0*/  S2UR UR34, SR_CTAID.Y ;  /* 0x00000000002279c3 */ /* 0x000fe20000002600 */
[----:B------:R-:W5:Y:S01]  /*9af0*/  LDCU UR42, c[0x0][0x3f8] ;  /* 0x00007f00ff2a77ac */ /* 0x000f620008000800 */
[C---:B------:R-:W-:Y:S02]  /*9b00*/  IMAD R171, R2.reuse, UR44, RZ ;  /* 0x0000002c02ab7c24 */ /* 0x040fe4000f8e02ff */
[----:B------:R-:W-:-:S04]  /*9b10*/  IMAD R3, R2, 0x4, R3 ;  /* 0x0000000402037824 */ /* 0x000fc800078e0203 */
[----:B------:R-:W5:Y:S01]  /*9b20*/  S2UR UR35, SR_CTAID.X ;  /* 0x00000000002379c3 */ /* 0x000f620000002500 */
[----:B------:R-:W-:-:S05]  /*9b30*/  LEA R3, R2, R3, 0x1 ;  /* 0x0000000302037211 */ /* 0x000fca00078e08ff */
[----:B------:R-:W-:-:S05]  /*9b40*/  IMAD R3, R2, 0x2, R3 ;  /* 0x0000000202037824 */ /* 0x000fca00078e0203 */
[----:B------:R-:W-:-:S05]  /*9b50*/  LEA R3, R2, R3, 0x1 ;  /* 0x0000000302037211 */ /* 0x000fca00078e08ff */
[----:B------:R-:W-:-:S05]  /*9b60*/  IMAD R3, R2, 0x2, R3 ;  /* 0x0000000202037824 */ /* 0x000fca00078e0203 */
[----:B------:R-:W-:Y:S01]  /*9b70*/  IADD3 R3, PT, PT, R3, R2, RZ ;  /* 0x0000000203037210 */ /* 0x000fe20007ffe0ff */
[----:B-----5:R-:W-:Y:S01]  /*9b80*/  UIMAD UR42, UR34, UR42, UR35 ;  /* 0x0000002a222a72a4 */ /* 0x020fe2000f8e0223 */
[----:B------:R-:W5:Y:S03]  /*9b90*/  LDCU.64 UR34, c[0x0][0x3b8] ;  /* 0x00007700ff2277ac */ /* 0x000f660008000a00 */
[----:B------:R-:W-:-:S05]  /*9ba0*/  IMAD.SHL.U32 R3, R3, 0x4, RZ ;  /* 0x0000000403037824 */ /* 0x000fca00078e00ff */
[----:B------:R-:W-:Y:S02]  /*9bb0*/  SHF.R.S32.HI R170, RZ, 0x1f, R3 ;  /* 0x0000001fffaa7819 */ /* 0x000fe40000011403 */
        /* <DEDUP_REMOVED lines=16> */
.L_x_1551:
[----:B------:R-:W-:Y:S05]  /*9cc0*/  BSYNC.RECONVERGENT B2 ;  /* 0x0000000000027941 */ /* 0x000fea0003800200 */
.L_x_1550:
        /* <DEDUP_REMOVED lines=9> */
[----:B------:R-:W-:Y:S01]  /*9d60*/  S2UR UR34, SR_CTAID.Y ;  /* 0x00000000002279c3 */ /* 0x000fe20000002600 */
[----:B------:R-:W5:Y:S01]  /*9d70*/  LDCU UR42, c[0x0][0x3f8] ;  /* 0x00007f00ff2a77ac */ /* 0x000f620008000800 */
[----:B------:R-:W-:Y:S01]  /*9d80*/  IMAD R179, R2, UR44, RZ ;  /* 0x0000002c02b37c24 */ /* 0x000fe2000f8e02ff */
[----:B------:R-:W-:-:S04]  /*9d90*/  SHF.L.U32 R174, R3, 0x2, RZ ;  /* 0x0000000203ae7819 */ /* 0x000fc800000006ff */
[----:B------:R-:W-:Y:S01]  /*9da0*/  SHF.R.S32.HI R175, RZ, 0x1f, R174 ;  /* 0x0000001fffaf7819 */ /* 0x000fe200000114ae */
[----:B------:R-:W5:Y:S01]  /*9db0*/  S2UR UR35, SR_CTAID.X ;  /* 0x00000000002379c3 */ /* 0x000f620000002500 */
[----:B------:R-:W-:Y:S02]  /*9dc0*/  SHF.R.S32.HI R178, RZ, 0x1f, R179 ;  /* 0x0000001fffb27819 */ /* 0x000fe400000114b3 */
[----:B------:R-:W-:-:S04]  /*9dd0*/  IADD3 R173, P2, PT, R179, R174, RZ ;  /* 0x000000aeb3ad7210 */ /* 0x000fc80007f5e0ff */
[----:B------:R-:W-:Y:S01]  /*9de0*/  IADD3.X R176, PT, PT, R178, R175, RZ, P2, !PT ;  /* 0x000000afb2b07210 */ /* 0x000fe200017fe4ff */
[----:B-----5:R-:W-:Y:S01]  /*9df0*/  UIMAD UR42, UR34, UR42, UR35 ;  /* 0x0000002a222a72a4 */ /* 0x020fe2000f8e0223 */
[----:B------:R-:W5:Y:S05]  /*9e00*/  LDCU.64 UR34, c[0x0][0x3b8] ;  /* 0x00007700ff2277ac */ /* 0x000f6a0008000a00 */
[----:B------:R-:W-:-:S04]  /*9e10*/  IMAD R172, R2, UR42, RZ ;  /* 0x0000002a02ac7c24 */ /* 0x000fc8000f8e02ff */
[----:B0-234-:R-:W-:-:S05]  /*9e20*/  IMAD.SHL.U32 R241, R172, 0x80, RZ ;  /* 0x00000080acf17824 */ /* 0x01dfca00078e00ff */
[----:B------:R-:W-:Y:S02]  /*9e30*/  SHF.R.S32.HI R240, RZ, 0x1f, R241 ;  /* 0x0000001ffff07819 */ /* 0x000fe400000114f1 */
[----:B-----5:R-:W-:-:S04]  /*9e40*/  LEA R172, P2, R173, UR34, 0x2 ;  /* 0x00000022adac7c11 */ /* 0x020fc8000f8410ff */
[----:B------:R-:W-:Y:S02]  /*9e50*/  LEA.HI.X R173, R173, UR35, R176, 0x2, P2 ;  /* 0x00000023adad7c11 */ /* 0x000fe400090f14b0 */
[----:B------:R-:W-:-:S05]  /*9e60*/  IADD3 R174, P2, PT, R241, R174, RZ ;  /* 0x000000aef1ae7210 */ /* 0x000fca0007f5e0ff */
[----:B------:R-:W-:Y:S01]  /*9e70*/  IMAD.X R175, R240, 0x1, R175, P2 ;  /* 0x00000001f0af7824 */ /* 0x000fe200010e06af */
[----:B------:R-:W-:-:S04]  /*9e80*/  LEA R176, P2, R174, UR34, 0x2 ;  /* 0x00000022aeb07c11 */ /* 0x000fc8000f8410ff */
[----:B------:R-:W-:Y:S02]  /*9e90*/  LEA.HI.X R177, R174, UR35, R175, 0x2, P2 ;  /* 0x00000023aeb17c11 */ /* 0x000fe400090f14af */
[----:B------:R-:W2:Y:S01]  /*9ea0*/  LDG.E.128 R172, desc[UR36][R172.64] ;  /* 0x00000024acac7981 */ /* 0x000ea2000c1e1d00 */
[----:B------:R-:W-:Y:S01]  /*9eb0*/  LEA R0, R2, R0, 0x4 ;  /* 0x0000000002007211 */ /* 0x000fe200078e20ff */
[----:B--2---:R-:W-:Y:S01]  /*9ec0*/  FADD.FTZ R172, R68, R172 ;  /* 0x000000ac44ac7221 */ /* 0x004fe20000010000 */
[----:B------:R-:W-:Y:S01]  /*9ed0*/  FADD.FTZ R173, R69, R173 ;  /* 0x000000ad45ad7221 */ /* 0x000fe20000010000 */
[----:B------:R-:W-:Y:S01]  /*9ee0*/  FADD.FTZ R174, R70, R174 ;  /* 0x000000ae46ae7221 */ /* 0x000fe20000010000 */
[----:B------:R-:W-:-:S05]  /*9ef0*/  FADD.FTZ R175, R71, R175 ;  /* 0x000000af47af7221 */ /* 0x000fca0000010000 */
[----:B------:R0:W-:Y:S02]  /*9f00*/  STG.E.128 desc[UR36][R176.64], R172 ;  /* 0x000000acb0007986 */ /* 0x0001e4000c101d24 */
[----:B0-----:R-:W-:-:S05]  /*9f10*/  IMAD.SHL.U32 R176, R0, 0x4, RZ ;  /* 0x0000000400b07824 */ /* 0x001fca00078e00ff */
        /* <DEDUP_REMOVED lines=15> */
.L_x_1553:
[----:B------:R-:W-:Y:S05]  /*a010*/  BSYNC.RECONVERGENT B2 ;  /* 0x0000000000027941 */ /* 0x000fea0003800200 */
.L_x_1552:
[----:B------:R-:W-:Y:S01]  /*a020*/  BSSY.RECONVERGENT B2, `(.L_x_1554) ;  /* 0x000001b000027945 */ /* 0x000fe20003800200 */
[----:B------:R-:W-:-:S03]  /*a030*/  LEA R3, R2, R3, 0x1 ;  /* 0x0000000302037211 */ /* 0x000fc600078e08ff */
[----:B------:R-:W-:Y:S05]  /*a040*/  @P1 BRA `(.L_x_1555) ;  /* 0x0000000000601947 */ /* 0x000fea0003800000 */
[----:B------:R-:W-:Y:S01]  /*a050*/  S2UR UR34, SR_CTAID.Y ;  /* 0x00000000002279c3 */ /* 0x000fe20000002600 */
[----:B------:R-:W5:Y:S01]  /*a060*/  LDCU UR42, c[0x0][0x3f8] ;  /* 0x00007f00ff2a77ac */ /* 0x000f620008000800 */
[----:B------:R-:W-:Y:S02]  /*a070*/  IMAD.SHL.U32 R0, R3, 0x4, RZ ;  /* 0x0000000403007824 */ /* 0x000fe400078e00ff */
[----:B------:R-:W-:-:S03]  /*a080*/  IMAD R183, R2, UR44, RZ ;  /* 0x0000002c02b77c24 */ /* 0x000fc6000f8e02ff */
[----:B------:R-:W-:Y:S01]  /*a090*/  SHF.R.S32.HI R182, RZ, 0x1f, R0 ;  /* 0x0000001fffb67819 */ /* 0x000fe20000011400 */
[----:B------:R-:W5:Y:S01]  /*a0a0*/  S2UR UR35, SR_CTAID.X ;  /* 0x00000000002379c3 */ /* 0x000f620000002500 */
        /* <DEDUP_REMOVED lines=18> */
.L_x_1555:
[----:B------:R-:W-:Y:S05]  /*a1d0*/  BSYNC.RECONVERGENT B2 ;  /* 0x0000000000027941 */ /* 0x000fea0003800200 */
.L_x_1554:
[----:B------:R-:W-:Y:S01]  /*a1e0*/  BSSY.RECONVERGENT B2, `(.L_x_1556) ;  /* 0x000001b000027945 */ /* 0x000fe20003800200 */
[----:B------:R-:W-:-:S03]  /*a1f0*/  IMAD.IADD R3, R3, 0x1, R2 ;  /* 0x0000000103037824 */ /* 0x000fc600078e0202 */
[----:B------:R-:W-:Y:S05]  /*a200*/  @P1 BRA `(.L_x_1557) ;  /* 0x0000000000601947 */ /* 0x000fea0003800000 */
[----:B------:R-:W-:Y:S01]  /*a210*/  S2UR UR34, SR_CTAID.Y ;  /* 0x00000000002279c3 */ /* 0x000fe20000002600 */
[----:B------:R-:W5:Y:S01]  /*a220*/  LDCU UR42, c[0x0][0x3f8] ;  /* 0x00007f00ff2a77ac */ /* 0x000f620008000800 */
[----:B------:R-:W-:Y:S01]  /*a230*/  IMAD R187, R2, UR44, RZ ;  /* 0x0000002c02bb7c24 */ /* 0x000fe2000f8e02ff */
[----:B------:R-:W-:-:S04]  /*a240*/  SHF.L.U32 R0, R3, 0x2, RZ ;  /* 0x0000000203007819 */ /* 0x000fc800000006ff */
        /* <DEDUP_REMOVED lines=20> */
.L_x_1557:
[----:B------:R-:W-:Y:S05]  /*a390*/  BSYNC.RECONVERGENT B2 ;  /* 0x0000000000027941 */ /* 0x000fea0003800200 */
.L_x_1556:
[----:B------:R-:W-:Y:S01]  /*a3a0*/  BSSY.RECONVERGENT B2, `(.L_x_1558) ;  /* 0x000001b000027945 */ /* 0x000fe20003800200 */
[----:B------:R-:W-:-:S03]  /*a3b0*/  IADD3 R3, PT, PT, R3, R2, RZ ;  /* 0x0000000203037210 */ /* 0x000fc60007ffe0ff */
        /* <DEDUP_REMOVED lines=25> */
.L_x_1559:
[----:B------:R-:W-:Y:S05]  /*a550*/  BSYNC.RECONVERGENT B2 ;  /* 0x0000000000027941 */ /* 0x000fea0003800200 */
.L_x_1558:
        /* <DEDUP_REMOVED lines=27> */
.L_x_1561:
[----:B------:R-:W-:Y:S05]  /*a710*/  BSYNC.RECONVERGENT B2 ;  /* 0x0000000000027941 */ /* 0x000fea0003800200 */
.L_x_1560:
        /* <DEDUP_REMOVED lines=27> */
.L_x_1563:
[----:B------:R-:W-:Y:S05]  /*a8d0*/  BSYNC.RECONVERGENT B2 ;  /* 0x0000000000027941 */ /* 0x000fea0003800200 */
.L_x_1562:
        /* <DEDUP_REMOVED lines=27> */
.L_x_1565:
[----:B------:R-:W-:Y:S05]  /*aa90*/  BSYNC.RECONVERGENT B2 ;  /* 0x0000000000027941 */ /* 0x000fea0003800200 */
.L_x_1564:
        /* <DEDUP_REMOVED lines=27> */
.L_x_1567:
[----:B------:R-:W-:Y:S05]  /*ac50*/  BSYNC.RECONVERGENT B2 ;  /* 0x0000000000027941 */ /* 0x000fea0003800200 */
.L_x_1566:
        /* <DEDUP_REMOVED lines=27> */
.L_x_1569:
[----:B------:R-:W-:Y:S05]  /*ae10*/  BSYNC.RECONVERGENT B2 ;  /* 0x0000000000027941 */ /* 0x000fea0003800200 */
.L_x_1568:
        /* <DEDUP_REMOVED lines=21> */
[----:B------:R-:W1:Y:S02]  /*af70*/  LDG.E.128 R212, desc[UR36][R212.64] ;  /* 0x00000024d4d47981 */ /* 0x000e64000c1e1d00 */
[----:B-1----:R-:W-:Y:S01]  /*af80*/  FADD.FTZ R212, R28, R212 ;  /* 0x000000d41cd47221 */ /* 0x002fe20000010000 */
[----:B------:R-:W-:Y:S01]  /*af90*/  FADD.FTZ R213, R29, R213 ;  /* 0x000000d51dd57221 */ /* 0x000fe20000010000 */
[----:B------:R-:W-:Y:S01]  /*afa0*/  FADD.FTZ R214, R30, R214 ;  /* 0x000000d61ed67221 */ /* 0x000fe20000010000 */
[----:B------:R-:W-:-:S05]  /*afb0*/  FADD.FTZ R215, R31, R215 ;  /* 0x000000d71fd77221 */ /* 0x000fca0000010000 */
[----:B------:R0:W-:Y:S02]  /*afc0*/  STG.E.128 desc[UR36][R240.64], R212 ;  /* 0x000000d4f0007986 */ /* 0x0001e4000c101d24 */
.L_x_1571:
[----:B------:R-:W-:Y:S05]  /*afd0*/  BSYNC.RECONVERGENT B2 ;  /* 0x0000000000027941 */ /* 0x000fea0003800200 */
.L_x_1570:
        /* <DEDUP_REMOVED lines=27> */
.L_x_1573:
[----:B------:R-:W-:Y:S05]  /*b190*/  BSYNC.RECONVERGENT B2 ;  /* 0x0000000000027941 */ /* 0x000fea0003800200 */
.L_x_1572:
        /* <DEDUP_REMOVED lines=27> */
.L_x_1575:
[----:B------:R-:W-:Y:S05]  /*b350*/  BSYNC.RECONVERGENT B2 ;  /* 0x0000000000027941 */ /* 0x000fea0003800200 */
.L_x_1574:
        /* <DEDUP_REMOVED lines=27> */
.L_x_1577:
[----:B------:R-:W-:Y:S05]  /*b510*/  BSYNC.RECONVERGENT B2 ;  /* 0x0000000000027941 */ /* 0x000fea0003800200 */
.L_x_1576:
        /* <DEDUP_REMOVED lines=27> */
.L_x_1579:
[----:B------:R-:W-:Y:S05]  /*b6d0*/  BSYNC.RECONVERGENT B2 ;  /* 0x0000000000027941 */ /* 0x000fea0003800200 */
.L_x_1578:
        /* <DEDUP_REMOVED lines=27> */
.L_x_1581:
[----:B------:R-:W-:Y:S05]  /*b890*/  BSYNC.RECONVERGENT B2 ;  /* 0x0000000000027941 */ /* 0x000fea0003800200 */
.L_x_1580:
[----:B------:R-:W-:Y:S05]  /*b8a0*/  @P1 BRA `(.L_x_1527) ;  /* 0x0000001800a81947 */ /* 0x000fea0003800000 */
[----:B------:R-:W-:Y:S01]  /*b8b0*/  S2UR UR34, SR_CTAID.Y ;  /* 0x00000000002279c3 */ /* 0x000fe20000002600 */
[----:B------:R-:W5:Y:S01]  /*b8c0*/  LDCU UR42, c[0x0][0x3f8] ;  /* 0x00007f00ff2a77ac */ /* 0x000f620008000800 */
[----:B------:R-:W-:Y:S01]  /*b8d0*/  IADD3 R0, PT, PT, R3, R2, RZ ;  /* 0x0000000203007210 */ /* 0x000fe20007ffe0ff */
[----:B------:R-:W-:-:S04]  /*b8e0*/  IMAD R237, R2, UR44, RZ ;  /* 0x0000002c02ed7c24 */ /* 0x000fc8000f8e02ff */
[----:B------:R-:W-:Y:S01]  /*b8f0*/  IMAD.SHL.U32 R0, R0, 0x4, RZ ;  /* 0x0000000400007824 */ /* 0x000fe200078e00ff */
[----:B------:R-:W5:Y:S04]  /*b900*/  S2UR UR35, SR_CTAID.X ;  /* 0x00000000002379c3 */ /* 0x000f680000002500 */
[----:B------:R-:W-:Y:S01]  /*b910*/  SHF.R.S32.HI R236, RZ, 0x1f, R0 ;  /* 0x0000001fffec7819 */ /* 0x000fe20000011400 */
[----:B-----5:R-:W-:Y:S01]  /*b920*/  UIMAD UR42, UR34, UR42, UR35 ;  /* 0x0000002a222a72a4 */ /* 0x020fe2000f8e0223 */
[----:B------:R-:W5:Y:S05]  /*b930*/  LDCU.64 UR34, c[0x0][0x3b8] ;  /* 0x00007700ff2277ac */ /* 0x000f6a0008000a00 */
[----:B------:R-:W-:Y:S01]  /*b940*/  IMAD R3, R2, UR42, RZ ;  /* 0x0000002a02037c24 */ /* 0x000fe2000f8e02ff */
[----:B------:R-:W-:-:S04]  /*b950*/  IADD3 R2, P2, PT, R237, R0, RZ ;  /* 0x00000000ed027210 */ /* 0x000fc80007f5e0ff */
[----:B------:R-:W-:Y:S02]  /*b960*/  SHF.L.U32 R3, R3, 0x7, RZ ;  /* 0x0000000703037819 */ /* 0x000fe400000006ff */
[----:B------:R-:W-:Y:S02]  /*b970*/  LEA.HI.X.SX32 R237, R237, R236, 0x1, P2 ;  /* 0x000000eceded7211 */ /* 0x000fe400010f0eff */
[----:B------:R-:W-:-:S04]  /*b980*/  IADD3 R0, P4, PT, R3, R0, RZ ;  /* 0x0000000003007210 */ /* 0x000fc80007f9e0ff */
[----:B------:R-:W-:Y:S02]  /*b990*/  LEA.HI.X.SX32 R3, R3, R236, 0x1, P4 ;  /* 0x000000ec03037211 */ /* 0x000fe400020f0eff */
[----:B-----5:R-:W-:-:S04]  /*b9a0*/  LEA R236, P2, R2, UR34, 0x2 ;  /* 0x0000002202ec7c11 */ /* 0x020fc8000f8410ff */
[----:B------:R-:W-:Y:S02]  /*b9b0*/  LEA.HI.X R237, R2, UR35, R237, 0x2, P2 ;  /* 0x0000002302ed7c11 */ /* 0x000fe400090f14ed */
[----:B------:R-:W-:-:S04]  /*b9c0*/  LEA R2, P2, R0, UR34, 0x2 ;  /* 0x0000002200027c11 */ /* 0x000fc8000f8410ff */
[----:B------:R-:W5:Y:S01]  /*b9d0*/  LDG.E.128 R236, desc[UR36][R236.64] ;  /* 0x00000024ecec7981 */ /* 0x000f62000c1e1d00 */
[----:B------:R-:W-:Y:S01]  /*b9e0*/  LEA.HI.X R3, R0, UR35, R3, 0x2, P2 ;  /* 0x0000002300037c11 */ /* 0x000fe200090f1403 */
[----:B-----5:R-:W-:Y:S01]  /*b9f0*/  FADD.FTZ R236, R4, R236 ;  /* 0x000000ec04ec7221 */ /* 0x020fe20000010000 */
[----:B------:R-:W-:Y:S01]  /*ba00*/  FADD.FTZ R237, R5, R237 ;  /* 0x000000ed05ed7221 */ /* 0x000fe20000010000 */
[----:B------:R-:W-:Y:S01]  /*ba10*/  FADD.FTZ R238, R6, R238 ;  /* 0x000000ee06ee7221 */ /* 0x000fe20000010000 */
[----:B------:R-:W-:-:S05]  /*ba20*/  FADD.FTZ R239, R7, R239 ;  /* 0x000000ef07ef7221 */ /* 0x000fca0000010000 */
[----:B------:R0:W-:Y:S01]  /*ba30*/  STG.E.128 desc[UR36][R2.64], R236 ;  /* 0x000000ec02007986 */ /* 0x0001e2000c101d24 */
[----:B------:R-:W-:Y:S05]  /*ba40*/  BRA `(.L_x_1527) ;  /* 0x0000001800407947 */ /* 0x000fea0003800000 */
.L_x_1471:
[----:B------:R-:W-:Y:S01]  /*ba50*/  ISETP.GE.AND P1, PT, R250, UR40, PT ;  /* 0x00000028fa007c0c */ /* 0x000fe2000bf26270 */
[----:B------:R-:W-:Y:S04]  /*ba60*/  STL [R1+0x1a8], R11 ;  /* 0x0001a80b01007387 */ /* 0x000fe80000100800 */
[----:B------:R-:W-:Y:S04]  /*ba70*/  STL [R1+0x1a4], R10 ;  /* 0x0001a40a01007387 */ /* 0x000fe80000100800 */
[----:B------:R0:W-:Y:S04]  /*ba80*/  STL [R1+0x1a0], R9 ;  /* 0x0001a00901007387 */ /* 0x0001e80000100800 */
[----:B------:R-:W0:Y:S01]  /*ba90*/  @!P1 LDC.64 R240, c[0x0][0x3b8] ;  /* 0x0000ee00fff09b82 */ /* 0x000e220000000a00 */
[----:B------:R-:W-:Y:S01]  /*baa0*/  @!P1 IMAD.IADD R243, R0, 0x1, R2 ;  /* 0x0000000100f39824 */ /* 0x000fe200078e0202 */
[C---:B------:R-:W-:Y:S01]  /*bab0*/  @!P1 LEA R242, R2.reuse, R0, 0x1 ;  /* 0x0000000002f29211 */ /* 0x040fe200078e08ff */
[----:B------:R-:W-:Y:S01]  /*bac0*/  @!P1 IMAD R3, R2, UR44, RZ ;  /* 0x0000002c02039c24 */ /* 0x000fe2000f8e02ff */
[----:B------:R-:W-:Y:S01]  /*bad0*/  STL [R1+0x19c], R8 ;  /* 0x00019c0801007387 */ /* 0x000fe20000100800 */
[----:B------:R-:W-:Y:S01]  /*bae0*/  @!P1 IMAD.SHL.U32 R248, R243, 0x4, RZ ;  /* 0x00000004f3f89824 */ /* 0x000fe200078e00ff */
[----:B------:R-:W-:-:S02]  /*baf0*/  @!P1 SHF.L.U32 R242, R242, 0x2, RZ ;  /* 0x00000002f2f29819 */ /* 0x000fc400000006ff */
[----:B------:R-:W-:Y:S01]  /*bb00*/  @!P1 SHF.R.S32.HI R249, RZ, 0x1f, R3 ;  /* 0x0000001ffff99819 */ /* 0x000fe20000011403 */
[----:B------:R2:W-:Y:S01]  /*bb10*/  STL [R1+0x198], R7 ;  /* 0x0001980701007387 */ /* 0x0005e20000100800 */
[C---:B------:R-:W-:Y:S02]  /*bb20*/  @!P1 IADD3 R243, P2, PT, R3.reuse, R248, RZ ;  /* 0x000000f803f39210 */ /* 0x040fe40007f5e0ff */
[----:B------:R-:W-:Y:S01]  /*bb30*/  @!P1 IADD3 R3, P4, PT, R3, R242, RZ ;  /* 0x000000f203039210 */ /* 0x000fe20007f9e0ff */
[----:B------:R-:W-:Y:S01]  /*bb40*/  STL [R1+0x194], R6 ;  /* 0x0001940601007387 */ /* 0x000fe20000100800 */
[-C--:B------:R-:W-:Y:S02]  /*bb50*/  @!P1 LEA.HI.X.SX32 R248, R248, R249.reuse, 0x1, P2 ;  /* 0x000000f9f8f89211 */ /* 0x080fe400010f0eff */
[----:B------:R-:W-:Y:S01]  /*bb60*/  @!P1 LEA.HI.X.SX32 R242, R242, R249, 0x1, P4 ;  /* 0x000000f9f2f29211 */ /* 0x000fe200020f0eff */
[----:B------:R3:W-:Y:S04]  /*bb70*/  STL [R1+0x190], R5 ;  /* 0x0001900501007387 */ /* 0x0007e80000100800 */
[----:B------:R4:W-:Y:S01]  /*bb80*/  STL [R1+0x18c], R4 ;  /* 0x00018c0401007387 */ /* 0x0009e20000100800 */
[----:B0-----:R-:W-:-:S02]  /*bb90*/  @!P1 LEA R9, P2, R243, R240, 0x2 ;  /* 0x000000f0f3099211 */ /* 0x001fc400078410ff */
[----:B--2---:R-:W-:Y:S02]  /*bba0*/  @!P1 LEA R7, P4, R3, R240, 0x2 ;  /* 0x000000f003079211 */ /* 0x004fe400078810ff */
[-C--:B------:R-:W-:Y:S02]  /*bbb0*/  @!P1 LEA.HI.X R8, R243, R241.reuse, R248, 0x2, P2 ;  /* 0x000000f1f3089211 */ /* 0x080fe400010f14f8 */
[----:B---3--:R-:W-:Y:S01]  /*bbc0*/  @!P1 LEA.HI.X R5, R3, R241, R242, 0x2, P4 ;  /* 0x000000f103059211 */ /* 0x008fe200020f14f2 */
[----:B------:R-:W-:Y:S01]  /*bbd0*/  @!P1 IMAD.IADD R3, R0, 0x1, R2 ;  /* 0x0000000100039824 */ /* 0x000fe200078e0202 */
[----:B------:R-:W0:Y:S01]  /*bbe0*/  @!P1 LDC.64 R242, c[0x0][0x3b8] ;  /* 0x0000ee00fff29b82 */ /* 0x000e220000000a00 */
[----:B------:R-:W-:-:S03]  /*bbf0*/  @!P1 IMAD R241, R2, 0x4, R0 ;  /* 0x0000000402f19824 */ /* 0x000fc600078e0200 */
[C---:B------:R-:W-:Y:S01]  /*bc00*/  @!P1 LEA R240, R2.reuse, R3, 0x1 ;  /* 0x0000000302f09211 */ /* 0x040fe200078e08ff */
[----:B------:R-:W-:Y:S01]  /*bc10*/  @!P1 IMAD R3, R2, UR44, RZ ;  /* 0x0000002c02039c24 */ /* 0x000fe2000f8e02ff */
[----:B------:R-:W-:-:S03]  /*bc20*/  @!P1 SHF.L.U32 R252, R241, 0x2, RZ ;  /* 0x00000002f1fc9819 */ /* 0x000fc600000006ff */
[----:B------:R-:W-:Y:S01]  /*bc30*/  @!P1 IMAD.SHL.U32 R248, R240, 0x4, RZ ;  /* 0x00000004f0f89824 */ /* 0x000fe200078e00ff */
[----:B------:R-:W-:Y:S01]  /*bc40*/  @!P1 SHF.R.S32.HI R249, RZ, 0x1f, R3 ;  /* 0x0000001ffff99819 */ /* 0x000fe20000011403 */
[----:B------:R-:W2:Y:S01]  /*bc50*/  @!P1 LDC.64 R240, c[0x0][0x3b8] ;  /* 0x0000ee00fff09b82 */ /* 0x000ea20000000a00 */
[C---:B------:R-:W-:Y:S02]  /*bc60*/  @!P1 IADD3 R251, P4, PT, R3.reuse, R252, RZ ;  /* 0x000000fc03fb9210 */ /* 0x040fe40007f9e0ff */
[----:B------:R-:W-:Y:S02]  /*bc70*/  @!P1 IADD3 R3, P2, PT, R3, R248, RZ ;  /* 0x000000f803039210 */ /* 0x000fe40007f5e0ff */
[-C--:B------:R-:W-:Y:S02]  /*bc80*/  @!P1 LEA.HI.X.SX32 R252, R252, R249.reuse, 0x1, P4 ;  /* 0x000000f9fcfc9211 */ /* 0x080fe400020f0eff */
[----:B------:R-:W-:Y:S02]  /*bc90*/  @!P1 LEA.HI.X.SX32 R248, R248, R249, 0x1, P2 ;  /* 0x000000f9f8f89211 */ /* 0x000fe400010f0eff */
[----:B0-----:R-:W-:-:S02]  /*bca0*/  @!P1 LEA R6, P2, R3, R242, 0x2 ;  /* 0x000000f203069211 */ /* 0x001fc400078410ff */
[----:B------:R-:W-:Y:S02]  /*bcb0*/  @!P1 LEA R249, P4, R251, R242, 0x2 ;  /* 0x000000f2fbf99211 */ /* 0x000fe400078810ff */
[-C--:B------:R-:W-:Y:S01]  /*bcc0*/  @!P1 LEA.HI.X R3, R3, R243.reuse, R248, 0x2, P2 ;  /* 0x000000f303039211 */ /* 0x080fe200010f14f8 */
[----:B------:R-:W-:Y:S01]  /*bcd0*/  @!P1 IMAD R248, R2, UR44, RZ ;  /* 0x0000002c02f89c24 */ /* 0x000fe2000f8e02ff */
[----:B------:R-:W-:-:S04]  /*bce0*/  @!P1 LEA.HI.X R242, R251, R243, R252, 0x2, P4 ;  /* 0x000000f3fbf29211 */ /* 0x000fc800020f14fc */
[----:B------:R-:W-:-:S04]  /*bcf0*/  @!P1 LEA R243, P2, R0, R248, 0x2 ;  /* 0x000000f800f39211 */ /* 0x000fc800078410ff */
[----:B------:R-:W-:Y:S02]  /*bd00*/  @!P1 LEA.HI.X.SX32 R248, R248, RZ, 0x1, P2 ;  /* 0x000000fff8f89211 */ /* 0x000fe400010f0eff */
[C---:B--2---:R-:W-:Y:S02]  /*bd10*/  @!P1 LEA R10, P2, R243.reuse, R240, 0x2 ;  /* 0x000000f0f30a9211 */ /* 0x044fe400078410ff */
[----:B------:R-:W-:Y:S02]  /*bd20*/  @!P1 IADD3 R240, PT, PT, R0, R2, RZ ;  /* 0x0000000200f09210 */ /* 0x000fe40007ffe0ff */
[----:B------:R-:W-:-:S03]  /*bd30*/  @!P1 LEA.HI.X R251, R243, R241, R248, 0x2, P2 ;  /* 0x000000f1f3fb9211 */ /* 0x000fc600010f14f8 */
[----:B------:R-:W-:-:S05]  /*bd40*/  @!P1 IMAD R240, R2, 0x4, R240 ;  /* 0x0000000402f09824 */ /* 0x000fca00078e02f0 */
[----:B------:R-:W-:Y:S01]  /*bd50*/  @!P1 SHF.L.U32 R243, R240, 0x2, RZ ;  /* 0x00000002f0f39819 */ /* 0x000fe200000006ff */
[----:B------:R-:W-:-:S03]  /*bd60*/  @!P1 IMAD R240, R2, UR44, RZ ;  /* 0x0000002c02f09c24 */ /* 0x000fc6000f8e02ff */
[----:B------:R-:W-:Y:S02]  /*bd70*/  @!P1 SHF.R.S32.HI R241, RZ, 0x1f, R243 ;  /* 0x0000001ffff19819 */ /* 0x000fe400000114f3 */
[----:B------:R-:W-:-:S04]  /*bd80*/  @!P1 IADD3 R243, P2, PT, R240, R243, RZ ;  /* 0x000000f3f0f39210 */ /* 0x000fc80007f5e0ff */
[----:B------:R-:W-:Y:S02]  /*bd90*/  @!P1 LEA.HI.X.SX32 R248, R240, R241, 0x1, P2 ;  /* 0x000000f1f0f89211 */ /* 0x000fe400010f0eff */
[----:B------:R-:W0:Y:S02]  /*bda0*/  @!P1 LDC.64 R240, c[0x0][0x3b8] ;  /* 0x0000ee00fff09b82 */ /* 0x000e240000000a00 */
[----:B0-----:R-:W-:Y:S01]  /*bdb0*/  @!P1 LEA R11, P2, R243, R240, 0x2 ;  /* 0x000000f0f30b9211 */ /* 0x001fe200078410ff */
[----:B------:R-:W-:-:S03]  /*bdc0*/  @!P1 IMAD.MOV.U32 R240, RZ, RZ, R9 ;  /* 0x000000fffff09224 */ /* 0x000fc600078e0009 */
[----:B------:R-:W-:Y:S02]  /*bdd0*/  @!P1 LEA.HI.X R252, R243, R241, R248, 0x2, P2 ;  /* 0x000000f1f3fc9211 */ /* 0x000fe400010f14f8 */
[----:B------:R-:W-:-:S05]  /*bde0*/  @!P1 MOV R241, R8 ;  /* 0x0000000800f19202 */ /* 0x000fca0000000f00 */
[----:B------:R0:W5:Y:S02]  /*bdf0*/  @!P1 LDG.E.128 R116, desc[UR36][R240.64] ;  /* 0x00000024f0749981 */ /* 0x000164000c1e1d00 */
[----:B0-----:R-:W-:-:S05]  /*be00*/  @!P1 IMAD.IADD R240, R0, 0x1, R2 ;  /* 0x0000000100f09824 */ /* 0x001fca00078e0202 */
[----:B------:R-:W-:-:S05]  /*be10*/  @!P1 LEA R240, R2, R240, 0x2 ;  /* 0x000000f002f09211 */ /* 0x000fca00078e10ff */
[----:B------:R-:W-:-:S05]  /*be20*/  @!P1 IMAD.IADD R240, R240, 0x1, R2 ;  /* 0x00000001f0f09824 */ /* 0x000fca00078e0202 */
        /* <DEDUP_REMOVED lines=8> */
[----:B------:R-:W-:Y:S01]  /*beb0*/  @!P1 LEA.HI.X R9, R243, R241, R248, 0x2, P2 ;  /* 0x000000f1f3099211 */ /* 0x000fe200010f14f8 */
[----:B------:R-:W-:Y:S01]  /*bec0*/  @!P1 IMAD.MOV.U32 R243, RZ, RZ, R242 ;  /* 0x000000fffff39224 */ /* 0x000fe200078e00f2 */
[----:B------:R-:W-:Y:S02]  /*bed0*/  @!P1 MOV R242, R249 ;  /* 0x000000f900f29202 */ /* 0x000fe40000000f00 */
[----:B------:R-:W-:-:S03]  /*bee0*/  @!P1 MOV R241, R5 ;  /* 0x0000000500f19202 */ /* 0x000fc60000000f00 */
[----:B------:R0:W5:Y:S04]  /*bef0*/  @!P1 LDG.E.128 R128, desc[UR36][R242.64] ;  /* 0x00000024f2809981 */ /* 0x000168000c1e1d00 */
[----:B------:R2:W5:Y:S01]  /*bf00*/  @!P1 LDG.E.128 R120, desc[UR36][R240.64] ;  /* 0x00000024f0789981 */ /* 0x000562000c1e1d00 */
[----:B0-----:R-:W-:Y:S01]  /*bf10*/  IMAD.IADD R242, R0, 0x1, R2 ;  /* 0x0000000100f27824 */ /* 0x001fe200078e0202 */
[----:B--2---:R-:W0:Y:S04]  /*bf20*/  @!P1 LDC.64 R240, c[0x0][0x3b8] ;  /* 0x0000ee00fff09b82 */ /* 0x004e280000000a00 */
[----:B------:R-:W-:-:S05]  /*bf30*/  LEA R242, R2, R242, 0x2 ;  /* 0x000000f202f27211 */ /* 0x000fca00078e10ff */
[----:B------:R-:W-:-:S05]  /*bf40*/  IMAD R242, R2, 0x2, R242 ;  /* 0x0000000202f27824 */ /* 0x000fca00078e02f2 */
[C---:B------:R-:W-:Y:S01]  /*bf50*/  LEA R249, R2.reuse, R242, 0x1 ;  /* 0x000000f202f97211 */ /* 0x040fe200078e08ff */
[----:B------:R-:W-:-:S04]  /*bf60*/  @!P1 IMAD R243, R2, UR44, RZ ;  /* 0x0000002c02f39c24 */ /* 0x000fc8000f8e02ff */
[----:B------:R-:W-:-:S05]  /*bf70*/  @!P1 IMAD.SHL.U32 R242, R249, 0x4, RZ ;  /* 0x00000004f9f29824 */ /* 0x000fca00078e00ff */
[----:B------:R-:W-:Y:S02]  /*bf80*/  @!P1 SHF.R.S32.HI R248, RZ, 0x1f, R242 ;  /* 0x0000001ffff89819 */ /* 0x000fe400000114f2 */
[----:B------:R-:W-:-:S04]  /*bf90*/  @!P1 IADD3 R242, P2, PT, R243, R242, RZ ;  /* 0x000000f2f3f29210 */ /* 0x000fc80007f5e0ff */
[----:B------:R-:W-:Y:S02]  /*bfa0*/  @!P1 LEA.HI.X.SX32 R243, R243, R248, 0x1, P2 ;  /* 0x000000f8f3f39211 */ /* 0x000fe400010f0eff */
[C---:B0-----:R-:W-:Y:S02]  /*bfb0*/  @!P1 LEA R5, P2, R242.reuse, R240, 0x2 ;  /* 0x000000f0f2059211 */ /* 0x041fe400078410ff */
[----:B------:R-:W-:Y:S02]  /*bfc0*/  @!P1 MOV R240, R6 ;  /* 0x0000000600f09202 */ /* 0x000fe40000000f00 */
[----:B------:R-:W-:Y:S01]  /*bfd0*/  @!P1 LEA.HI.X R7, R242, R241, R243, 0x2, P2 ;  /* 0x000000f1f2079211 */ /* 0x000fe200010f14f3 */
[----:B------:R-:W-:-:S05]  /*bfe0*/  @!P1 IMAD.MOV.U32 R241, RZ, RZ, R3 ;  /* 0x000000fffff19224 */ /* 0x000fca00078e0003 */
[----:B------:R0:W5:Y:S01]  /*bff0*/  @!P1 LDG.E.128 R124, desc[UR36][R240.64] ;  /* 0x00000024f07c9981 */ /* 0x000162000c1e1d00 */
[----:B------:R-:W-:Y:S01]  /*c000*/  @!P1 IADD3 R3, PT, PT, R249, R2, RZ ;  /* 0x00000002f9039210 */ /* 0x000fe20007ffe0ff */
[----:B0-----:R-:W4:Y:S04]  /*c010*/  @!P1 LDC.64 R240, c[0x0][0x3b8] ;  /* 0x0000ee00fff09b82 */ /* 0x001f280000000a00 */
[----:B------:R-:W-:Y:S02]  /*c020*/  @!P1 IMAD.SHL.U32 R3, R3, 0x4, RZ ;  /* 0x0000000403039824 */ /* 0x000fe400078e00ff */
[----:B------:R-:W-:-:S03]  /*c030*/  @!P1 IMAD R242, R2, UR44, RZ ;  /* 0x0000002c02f29c24 */ /* 0x000fc6000f8e02ff */
[----:B------:R-:W-:Y:S02]  /*c040*/  @!P1 SHF.R.S32.HI R243, RZ, 0x1f, R3 ;  /* 0x0000001ffff39819 */ /* 0x000fe40000011403 */
[----:B------:R-:W-:-:S04]  /*c050*/  @!P1 IADD3 R3, P2, PT, R242, R3, RZ ;  /* 0x00000003f2039210 */ /* 0x000fc80007f5e0ff */
[----:B------:R-:W-:Y:S02]  /*c060*/  @!P1 LEA.HI.X.SX32 R243, R242, R243, 0x1, P2 ;  /* 0x000000f3f2f39211 */ /* 0x000fe400010f0eff */
[----:B----4-:R-:W-:-:S04]  /*c070*/  @!P1 LEA R4, P2, R3, R240, 0x2 ;  /* 0x000000f003049211 */ /* 0x010fc800078410ff */
[----:B------:R-:W-:Y:S02]  /*c080*/  @!P1 LEA.HI.X R248, R3, R241, R243, 0x2, P2 ;  /* 0x000000f103f89211 */ /* 0x000fe400010f14f3 */
[----:B------:R-:W0:Y:S01]  /*c090*/  @!P1 LDC.64 R240, c[0x0][0x3b8] ;  /* 0x0000ee00fff09b82 */ /* 0x000e220000000a00 */
[----:B------:R-:W-:Y:S01]  /*c0a0*/  @!P1 MOV R242, R10 ;  /* 0x0000000a00f29202 */ /* 0x000fe20000000f00 */
[----:B------:R-:W-:Y:S01]  /*c0b0*/  @!P1 IMAD.MOV.U32 R243, RZ, RZ, R251 ;  /* 0x000000fffff39224 */ /* 0x000fe200078e00fb */
[----:B------:R-:W-:-:S04]  /*c0c0*/  LEA R3, R2, R249, 0x1 ;  /* 0x000000f902037211 */ /* 0x000fc800078e08ff */
[----:B------:R2:W5:Y:S02]  /*c0d0*/  @!P1 LDG.E.128 R244, desc[UR36][R242.64] ;  /* 0x00000024f2f49981 */ /* 0x000564000c1e1d00 */
[----:B--2---:R-:W-:Y:S02]  /*c0e0*/  @!P1 IMAD.SHL.U32 R242, R3, 0x4, RZ ;  /* 0x0000000403f29824 */ /* 0x004fe400078e00ff */
[----:B------:R-:W-:-:S03]  /*c0f0*/  @!P1 IMAD R243, R2, UR44, RZ ;  /* 0x0000002c02f39c24 */ /* 0x000fc6000f8e02ff */
        /* <DEDUP_REMOVED lines=9> */
[----:B0-----:R-:W0:Y:S04]  /*c190*/  @!P1 LDC.64 R240, c[0x0][0x3b8] ;  /* 0x0000ee00fff09b82 */ /* 0x001e280000000a00 */
[----:B------:R-:W-:Y:S02]  /*c1a0*/  @!P1 IMAD.SHL.U32 R252, R249, 0x4, RZ ;  /* 0x00000004f9fc9824 */ /* 0x000fe400078e00ff */
        /* <DEDUP_REMOVED lines=9> */
[C---:B------:R-:W-:Y:S01]  /*c240*/  @!P1 LEA R249, R2.reuse, R3, 0x1 ;  /* 0x0000000302f99211 */ /* 0x040fe200078e08ff */
        /* <DEDUP_REMOVED lines=9> */
[----:B------:R-:W-:Y:S01]  /*c2e0*/  @!P1 IMAD.MOV.U32 R241, RZ, RZ, R7 ;  /* 0x000000fffff19224 */ /* 0x000fe200078e0007 */
[----:B------:R-:W-:-:S04]  /*c2f0*/  @!P1 LEA R249, R2, R3, 0x1 ;  /* 0x0000000302f99211 */ /* 0x000fc800078e08ff */
[----:B------:R0:W5:Y:S01]  /*c300*/  @!P1 LDG.E.128 R148, desc[UR36][R240.64] ;  /* 0x00000024f0949981 */ /* 0x000162000c1e1d00 */
[----:B------:R-:W-:Y:S01]  /*c310*/  @!P1 IMAD.IADD R249, R249, 0x1, R2 ;  /* 0x00000001f9f99824 */ /* 0x000fe200078e0202 */
[----:B0-----:R-:W0:Y:S04]  /*c320*/  @!P1 LDC.64 R240, c[0x0][0x3b8] ;  /* 0x0000ee00fff09b82 */ /* 0x001e280000000a00 */
[----:B------:R-:W-:Y:S01]  /*c330*/  @!P1 SHF.L.U32 R252, R249, 0x2, RZ ;  /* 0x00000002f9fc9819 */ /* 0x000fe200000006ff */
[----:B------:R-:W-:-:S03]  /*c340*/  @!P1 IMAD R249, R2, UR44, RZ ;  /* 0x0000002c02f99c24 */ /* 0x000fc6000f8e02ff */
[----:B------:R-:W-:Y:S02]  /*c350*/  @!P1 SHF.R.S32.HI R251, RZ, 0x1f, R252 ;  /* 0x0000001ffffb9819 */ /* 0x000fe400000114fc */
[----:B------:R-:W-:-:S04]  /*c360*/  @!P1 IADD3 R252, P2, PT, R249, R252, RZ ;  /* 0x000000fcf9fc9210 */ /* 0x000fc80007f5e0ff */
[----:B------:R-:W-:Y:S02]  /*c370*/  @!P1 LEA.HI.X.SX32 R249, R249, R251, 0x1, P2 ;  /* 0x000000fbf9f99211 */ /* 0x000fe400010f0eff */
[----:B------:R-:W-:Y:S02]  /*c380*/  @!P1 LOP3.LUT R243, R243, R242, RZ, 0x3c, !PT ;  /* 0x000000f2f3f39212 */ /* 0x000fe400078e3cff */
[----:B0-----:R-:W-:Y:S01]  /*c390*/  @!P1 LEA R8, P2, R252, R240, 0x2 ;  /* 0x000000f0fc089211 */ /* 0x001fe200078410ff */
[----:B------:R-:W-:-:S03]  /*c3a0*/  @!P1 IMAD.MOV.U32 R240, RZ, RZ, R4 ;  /* 0x000000fffff09224 */ /* 0x000fc600078e0004 */
[----:B------:R-:W-:Y:S02]  /*c3b0*/  @!P1 LEA.HI.X R249, R252, R241, R249, 0x2, P2 ;  /* 0x000000f1fcf99211 */ /* 0x000fe400010f14f9 */
[----:B------:R-:W-:Y:S01]  /*c3c0*/  @!P1 MOV R241, R248 ;  /* 0x000000f800f19202 */ /* 0x000fe20000000f00 */
[----:B------:R-:W-:-:S04]  /*c3d0*/  IMAD R3, R2, 0x2, R3 ;  /* 0x0000000202037824 */ /* 0x000fc800078e0203 */
[----:B------:R0:W5:Y:S01]  /*c3e0*/  @!P1 LDG.E.128 R152, desc[UR36][R240.64] ;  /* 0x00000024f0989981 */ /* 0x000162000c1e1d00 */
[C---:B------:R-:W-:Y:S01]  /*c3f0*/  @!P1 LOP3.LUT R242, R243.reuse, R242, RZ, 0x3c, !PT ;  /* 0x000000f2f3f29212 */ /* 0x040fe200078e3cff */
[----:B0-----:R-:W0:Y:S03]  /*c400*/  @!P1 LDC.64 R240, c[0x0][0x3b8] ;  /* 0x0000ee00fff09b82 */ /* 0x001e260000000a00 */
[----:B------:R-:W-:Y:S02]  /*c410*/  @!P1 LOP3.LUT R243, R243, R242, RZ, 0x3c, !PT ;  /* 0x000000f2f3f39212 */ /* 0x000fe400078e3cff */
[C---:B------:R-:W-:Y:S01]  /*c420*/  LEA R248, R2.reuse, R3, 0x1 ;  /* 0x0000000302f87211 */ /* 0x040fe200078e08ff */
[C---:B------:R-:W-:Y:S02]  /*c430*/  @!P1 IMAD R3, R2.reuse, 0x10, R0 ;  /* 0x0000001002039824 */ /* 0x040fe400078e0200 */
[----:B------:R2:W5:Y:S03]  /*c440*/  @!P1 LDG.E.128 R156, desc[UR36][R242.64] ;  /* 0x00000024f29c9981 */ /* 0x000566000c1e1d00 */
[----:B------:R-:W-:Y:S01]  /*c450*/  @!P1 SHF.L.U32 R252, R3, 0x2, RZ ;  /* 0x0000000203fc9819 */ /* 0x000fe200000006ff */
[----:B--2---:R-:W-:-:S02]  /*c460*/  @!P1 IMAD R242, R2, UR44, RZ ;  /* 0x0000002c02f29c24 */ /* 0x004fc4000f8e02ff */
[----:B------:R-:W-:-:S03]  /*c470*/  @!P1 IMAD.SHL.U32 R243, R248, 0x4, RZ ;  /* 0x00000004f8f39824 */ /* 0x000fc600078e00ff */
[----:B------:R-:W-:Y:S02]  /*c480*/  @!P1 SHF.R.S32.HI R251, RZ, 0x1f, R242 ;  /* 0x0000001ffffb9819 */ /* 0x000fe400000114f2 */
[C---:B------:R-:W-:Y:S02]  /*c490*/  @!P1 IADD3 R3, P4, PT, R242.reuse, R252, RZ ;  /* 0x000000fcf2039210 */ /* 0x040fe40007f9e0ff */
[----:B------:R-:W-:Y:S02]  /*c4a0*/  @!P1 IADD3 R242, P2, PT, R242, R243, RZ ;  /* 0x000000f3f2f29210 */ /* 0x000fe40007f5e0ff */
[-C--:B------:R-:W-:Y:S02]  /*c4b0*/  @!P1 LEA.HI.X.SX32 R252, R252, R251.reuse, 0x1, P4 ;  /* 0x000000fbfcfc9211 */ /* 0x080fe400020f0eff */
[----:B------:R-:W-:Y:S02]  /*c4c0*/  @!P1 LEA.HI.X.SX32 R251, R243, R251, 0x1, P2 ;  /* 0x000000fbf3fb9211 */ /* 0x000fe400010f0eff */
[----:B0-----:R-:W-:-:S02]  /*c4d0*/  @!P1 LEA R4, P2, R242, R240, 0x2 ;  /* 0x000000f0f2049211 */ /* 0x001fc400078410ff */
[----:B------:R-:W-:Y:S02]  /*c4e0*/  LEA R248, R2, R248, 0x1 ;  /* 0x000000f802f87211 */ /* 0x000fe400078e08ff */
[-C--:B------:R-:W-:Y:S02]  /*c4f0*/  @!P1 LEA.HI.X R242, R242, R241.reuse, R251, 0x2, P2 ;  /* 0x000000f1f2f29211 */ /* 0x080fe400010f14fb */
[C---:B------:R-:W-:Y:S01]  /*c500*/  @!P1 LEA R243, P4, R3.reuse, R240, 0x2 ;  /* 0x000000f003f39211 */ /* 0x040fe200078810ff */
[----:B------:R-:W-:Y:S02]  /*c510*/  @!P1 IMAD.SHL.U32 R251, R248, 0x4, RZ ;  /* 0x00000004f8fb9824 */ /* 0x000fe400078e00ff */
[----:B------:R-:W-:Y:S01]  /*c520*/  @!P1 IMAD R240, R2, UR44, RZ ;  /* 0x0000002c02f09c24 */ /* 0x000fe2000f8e02ff */
[----:B------:R-:W-:Y:S02]  /*c530*/  @!P1 LEA.HI.X R3, R3, R241, R252, 0x2, P4 ;  /* 0x000000f103039211 */ /* 0x000fe400020f14fc */
[----:B------:R-:W-:-:S02]  /*c540*/  @!P1 SHF.R.S32.HI R241, RZ, 0x1f, R251 ;  /* 0x0000001ffff19819 */ /* 0x000fc400000114fb */
[----:B------:R-:W-:-:S04]  /*c550*/  @!P1 IADD3 R251, P2, PT, R240, R251, RZ ;  /* 0x000000fbf0fb9210 */ /* 0x000fc80007f5e0ff */
[----:B------:R-:W-:Y:S02]  /*c560*/  @!P1 LEA.HI.X.SX32 R252, R240, R241, 0x1, P2 ;  /* 0x000000f1f0fc9211 */ /* 0x000fe400010f0eff */
[----:B------:R-:W0:Y:S01]  /*c570*/  @!P1 LDC.64 R240, c[0x0][0x3b8] ;  /* 0x0000ee00fff09b82 */ /* 0x000e220000000a00 */
[----:B------:R-:W-:Y:S02]  /*c580*/  IADD3 R248, PT, PT, R248, R2, RZ ;  /* 0x00000002f8f87210 */ /* 0x000fe40007ffe0ff */
[C---:B0-----:R-:W-:Y:S02]  /*c590*/  @!P1 LEA R5, P2, R251.reuse, R240, 0x2 ;  /* 0x000000f0fb059211 */ /* 0x041fe400078410ff */
[----:B------:R-:W-:Y:S02]  /*c5a0*/  @!P1 MOV R240, R6 ;  /* 0x0000000600f09202 */ /* 0x000fe40000000f00 */
[----:B------:R-:W-:Y:S01]  /*c5b0*/  @!P1 LEA.HI.X R7, R251, R241, R252, 0x2, P2 ;  /* 0x000000f1fb079211 */ /* 0x000fe200010f14fc */
[----:B------:R-:W-:-:S02]  /*c5c0*/  @!P1 IMAD.MOV.U32 R241, RZ, RZ, R11 ;  /* 0x000000fffff19224 */ /* 0x000fc400078e000b */
[----:B------:R-:W-:-:S03]  /*c5d0*/  @!P1 IMAD.SHL.U32 R251, R248, 0x4, RZ ;  /* 0x00000004f8fb9824 */ /* 0x000fc600078e00ff */
[----:B------:R0:W5:Y:S02]  /*c5e0*/  @!P1 LDG.E.128 R160, desc[UR36][R240.64] ;  /* 0x00000024f0a09981 */ /* 0x000164000c1e1d00 */
[----:B0-----:R-:W-:Y:S01]  /*c5f0*/  @!P1 IMAD R240, R2, UR44, RZ ;  /* 0x0000002c02f09c24 */ /* 0x001fe2000f8e02ff */
[----:B------:R-:W-:-:S04]  /*c600*/  @!P1 SHF.R.S32.HI R241, RZ, 0x1f, R251 ;  /* 0x0000001ffff19819 */ /* 0x000fc800000114fb */
        /* <DEDUP_REMOVED lines=27> */
[----:B------:R-:W-:Y:S01]  /*c7c0*/  IMAD.IADD R248, R248, 0x1, R2 ;  /* 0x00000001f8f87824 */ /* 0x000fe200078e0202 */
[----:B0-----:R-:W-:Y:S01]  /*c7d0*/  @!P1 LEA R8, P2, R249, R240, 0x2 ;  /* 0x000000f0f9089211 */ /* 0x001fe200078410ff */
[----:B------:R-:W-:-:S03]  /*c7e0*/  @!P1 IMAD.MOV.U32 R240, RZ, RZ, R243 ;  /* 0x000000fffff09224 */ /* 0x000fc600078e00f3 */
[----:B------:R-:W-:Y:S02]  /*c7f0*/  @!P1 LEA.HI.X R9, R249, R241, R251, 0x2, P2 ;  /* 0x000000f1f9099211 */ /* 0x000fe400010f14fb */
[----:B------:R-:W-:Y:S01]  /*c800*/  @!P1 MOV R241, R3 ;  /* 0x0000000300f19202 */ /* 0x000fe20000000f00 */
[----:B------:R-:W-:Y:S01]  /*c810*/  @!P1 IMAD R243, R2, UR44, RZ ;  /* 0x0000002c02f39c24 */ /* 0x000fe2000f8e02ff */
[----:B------:R-:W-:-:S03]  /*c820*/  @!P1 SHF.L.U32 R3, R248, 0x2, RZ ;  /* 0x00000002f8039819 */ /* 0x000fc600000006ff */
[----:B------:R0:W5:Y:S02]  /*c830*/  @!P1 LDG.E.128 R176, desc[UR36][R240.64] ;  /* 0x00000024f0b09981 */ /* 0x000164000c1e1d00 */
[----:B0-----:R-:W-:Y:S02]  /*c840*/  @!P1 SHF.R.S32.HI R240, RZ, 0x1f, R3 ;  /* 0x0000001ffff09819 */ /* 0x001fe40000011403 */
[----:B------:R-:W-:-:S04]  /*c850*/  @!P1 IADD3 R3, P2, PT, R243, R3, RZ ;  /* 0x00000003f3039210 */ /* 0x000fc80007f5e0ff */
[----:B------:R-:W-:Y:S02]  /*c860*/  @!P1 LEA.HI.X.SX32 R243, R243, R240, 0x1, P2 ;  /* 0x000000f0f3f39211 */ /* 0x000fe400010f0eff */
[----:B------:R-:W0:Y:S01]  /*c870*/  @!P1 LDC.64 R240, c[0x0][0x3b8] ;  /* 0x0000ee00fff09b82 */ /* 0x000e220000000a00 */
[----:B------:R-:W-:Y:S01]  /*c880*/  MOV R251, R7 ;  /* 0x0000000700fb7202 */ /* 0x000fe20000000f00 */
[----:B------:R-:W-:Y:S01]  /*c890*/  IMAD.IADD R248, R248, 0x1, R2 ;  /* 0x00000001f8f87824 */ /* 0x000fe200078e0202 */
[----:B0-----:R-:W-:-:S04]  /*c8a0*/  @!P1 LEA R7, P2, R3, R240, 0x2 ;  /* 0x000000f003079211 */ /* 0x001fc800078410ff */
[----:B------:R-:W-:Y:S01]  /*c8b0*/  @!P1 LEA.HI.X R3, R3, R241, R243, 0x2, P2 ;  /* 0x000000f103039211 */ /* 0x000fe200010f14f3 */
[----:B------:R-:W-:Y:S01]  /*c8c0*/  @!P1 IMAD.MOV.U32 R243, RZ, RZ, R242 ;  /* 0x000000fffff39224 */ /* 0x000fe200078e00f2 */
        /* <DEDUP_REMOVED lines=8> */
[----:B------:R-:W-:Y:S01]  /*c950*/  IMAD.IADD R248, R248, 0x1, R2 ;  /* 0x00000001f8f87824 */ /* 0x000fe200078e0202 */
[----:B0-----:R-:W-:-:S04]  /*c960*/  @!P1 LEA R4, P2, R240, R242, 0x2 ;  /* 0x000000f2f0049211 */ /* 0x001fc800078410ff */
[----:B------:R-:W-:Y:S01]  /*c970*/  @!P1 LEA.HI.X R243, R240, R243, R241, 0x2, P2 ;  /* 0x000000f3f0f39211 */ /* 0x000fe200010f14f1 */
[----:B------:R-:W-:Y:S01]  /*c980*/  @!P1 IMAD.MOV.U32 R240, RZ, RZ, R5 ;  /* 0x000000fffff09224 */ /* 0x000fe200078e0005 */
[----:B------:R-:W-:Y:S02]  /*c990*/  @!P1 MOV R241, R251 ;  /* 0x000000fb00f19202 */ /* 0x000fe40000000f00 */
[----:B------:R-:W-:-:S03]  /*c9a0*/  @!P1 SHF.L.U32 R242, R248, 0x2, RZ ;  /* 0x00000002f8f29819 */ /* 0x000fc600000006ff */
[----:B------:R0:W5:Y:S02]  /*c9b0*/  @!P1 LDG.E.128 R180, desc[UR36][R240.64] ;  /* 0x00000024f0b49981 */ /* 0x000164000c1e1d00 */
[----:B0-----:R-:W-:Y:S01]  /*c9c0*/  @!P1 IMAD R240, R2, UR44, RZ ;  /* 0x0000002c02f09c24 */ /* 0x001fe2000f8e02ff */
[----:B------:R-:W-:-:S04]  /*c9d0*/  @!P1 SHF.R.S32.HI R241, RZ, 0x1f, R242 ;  /* 0x0000001ffff19819 */ /* 0x000fc800000114f2 */
[----:B------:R-:W-:-:S04]  /*c9e0*/  @!P1 IADD3 R242, P2, PT, R240, R242, RZ ;  /* 0x000000f2f0f29210 */ /* 0x000fc80007f5e0ff */
[----:B------:R-:W-:Y:S02]  /*c9f0*/  @!P1 LEA.HI.X.SX32 R249, R240, R241, 0x1, P2 ;  /* 0x000000f1f0f99211 */ /* 0x000fe400010f0eff */
[----:B------:R-:W0:Y:S02]  /*ca00*/  @!P1 LDC.64 R240, c[0x0][0x3b8] ;  /* 0x0000ee00fff09b82 */ /* 0x000e240000000a00 */
[----:B0-----:R-:W-:Y:S01]  /*ca10*/  @!P1 LEA R5, P2, R242, R240, 0x2 ;  /* 0x000000f0f2059211 */ /* 0x001fe200078410ff */
[----:B------:R-:W-:-:S03]  /*ca20*/  @!P1 IMAD.MOV.U32 R240, RZ, RZ, R6 ;  /* 0x000000fffff09224 */ /* 0x000fc600078e0006 */
[----:B------:R-:W-:Y:S01]  /*ca30*/  @!P1 LEA.HI.X R242, R242, R241, R249, 0x2, P2 ;  /* 0x000000f1f2f29211 */ /* 0x000fe200010f14f9 */
[----:B------:R-:W-:Y:S01]  /*ca40*/  IMAD.IADD R249, R248, 0x1, R2 ;  /* 0x00000001f8f97824 */ /* 0x000fe200078e0202 */
[----:B------:R-:W-:-:S04]  /*ca50*/  @!P1 MOV R241, R11 ;  /* 0x0000000b00f19202 */ /* 0x000fc80000000f00 */
[----:B------:R-:W-:Y:S01]  /*ca60*/  @!P1 SHF.L.U32 R248, R249, 0x2, RZ ;  /* 0x00000002f9f89819 */ /* 0x000fe200000006ff */
        /* <DEDUP_REMOVED lines=10> */
[----:B------:R-:W-:Y:S02]  /*cb10*/  @!P1 MOV R241, R252 ;  /* 0x000000fc00f19202 */ /* 0x000fe40000000f00 */
[----:B------:R-:W-:-:S03]  /*cb20*/  @!P1 SHF.L.U32 R251, R249, 0x2, RZ ;  /* 0x00000002f9fb9819 */ /* 0x000fc600000006ff */
        /* <DEDUP_REMOVED lines=20> */
[----:B------:R-:W-:Y:S02]  /*cc70*/  @!P1 LEA.HI.X R9, R251, R241, R252, 0x2, P2 ;  /* 0x000000f1fb099211 */ /* 0x000fe400010f14fc */
[----:B------:R-:W-:Y:S02]  /*cc80*/  @!P1 MOV R241, R3 ;  /* 0x0000000300f19202 */ /* 0x000fe40000000f00 */
[----:B------:R-:W-:-:S03]  /*cc90*/  IADD3 R3, PT, PT, R249, R2, RZ ;  /* 0x00000002f9037210 */ /* 0x000fc60007ffe0ff */
[----:B------:R0:W5:Y:S02]  /*cca0*/  @!P1 LDG.E.128 R196, desc[UR36][R240.64] ;  /* 0x00000024f0c49981 */ /* 0x000164000c1e1d00 */
[----:B------:R-:W-:Y:S02]  /*ccb0*/  @!P1 IMAD.SHL.U32 R249, R3, 0x4, RZ ;  /* 0x0000000403f99824 */ /* 0x000fe400078e00ff */
[----:B0-----:R-:W-:-:S03]  /*ccc0*/  @!P1 IMAD R240, R2, UR44, RZ ;  /* 0x0000002c02f09c24 */ /* 0x001fc6000f8e02ff */
[----:B------:R-:W-:Y:S02]  /*ccd0*/  @!P1 SHF.R.S32.HI R241, RZ, 0x1f, R249 ;  /* 0x0000001ffff19819 */ /* 0x000fe400000114f9 */
[----:B------:R-:W-:-:S04]  /*cce0*/  @!P1 IADD3 R249, P2, PT, R240, R249, RZ ;  /* 0x000000f9f0f99210 */ /* 0x000fc80007f5e0ff */
[----:B------:R-:W-:Y:S02]  /*ccf0*/  @!P1 LEA.HI.X.SX32 R251, R240, R241, 0x1, P2 ;  /* 0x000000f1f0fb9211 */ /* 0x000fe400010f0eff */
[----:B------:R-:W0:Y:S01]  /*cd00*/  @!P1 LDC.64 R240, c[0x0][0x3b8] ;  /* 0x0000ee00fff09b82 */ /* 0x000e220000000a00 */
[----:B------:R-:W-:Y:S02]  /*cd10*/  IMAD.MOV.U32 R252, RZ, RZ, R6 ;  /* 0x000000fffffc7224 */ /* 0x000fe400078e0006 */
        /* <DEDUP_REMOVED lines=12> */
[----:B------:R-:W-:Y:S02]  /*cde0*/  MOV R251, R5 ;  /* 0x0000000500fb7202 */ /* 0x000fe40000000f00 */
[----:B0-----:R-:W-:-:S04]  /*cdf0*/  @!P1 LEA R4, P2, R243, R240, 0x2 ;  /* 0x000000f0f3049211 */ /* 0x001fc800078410ff */
[----:B------:R-:W-:Y:S01]  /*ce00*/  @!P1 LEA.HI.X R5, R243, R241, R249, 0x2, P2 ;  /* 0x000000f1f3059211 */ /* 0x000fe200010f14f9 */
[----:B------:R-:W-:Y:S01]  /*ce10*/  @!P1 IMAD.MOV.U32 R243, RZ, RZ, R242 ;  /* 0x000000fffff39224 */ /* 0x000fe200078e00f2 */
[----:B------:R-:W-:-:S05]  /*ce20*/  @!P1 MOV R242, R251 ;  /* 0x000000fb00f29202 */ /* 0x000fca0000000f00 */
[----:B------:R0:W5:Y:S02]  /*ce30*/  @!P1 LDG.E.128 R204, desc[UR36][R242.64] ;  /* 0x00000024f2cc9981 */ /* 0x000164000c1e1d00 */
[----:B0-----:R-:W-:Y:S02]  /*ce40*/  IMAD.IADD R242, R3, 0x1, R2 ;  /* 0x0000000103f27824 */ /* 0x001fe400078e0202 */
[----:B------:R-:W-:-:S03]  /*ce50*/  @!P1 IMAD R243, R2, UR44, RZ ;  /* 0x0000002c02f39c24 */ /* 0x000fc6000f8e02ff */
[----:B------:R-:W-:-:S04]  /*ce60*/  @!P1 SHF.L.U32 R3, R242, 0x2, RZ ;  /* 0x00000002f2039819 */ /* 0x000fc800000006ff */
        /* <DEDUP_REMOVED lines=9> */
[----:B0-----:R-:W-:-:S05]  /*cf00*/  IMAD.IADD R240, R242, 0x1, R2 ;  /* 0x00000001f2f07824 */ /* 0x001fca00078e0202 */
[----:B------:R-:W-:Y:S01]  /*cf10*/  @!P1 IADD3 R241, PT, PT, R240, R2, RZ ;  /* 0x00000002f0f19210 */ /* 0x000fe20007ffe0ff */
[----:B------:R-:W-:-:S04]  /*cf20*/  @!P1 IMAD R242, R2, UR44, RZ ;  /* 0x0000002c02f29c24 */ /* 0x000fc8000f8e02ff */
[----:B------:R-:W-:-:S05]  /*cf30*/  @!P1 IMAD.SHL.U32 R241, R241, 0x4, RZ ;  /* 0x00000004f1f19824 */ /* 0x000fca00078e00ff */
[----:B------:R-:W-:Y:S02]  /*cf40*/  @!P1 SHF.R.S32.HI R243, RZ, 0x1f, R241 ;  /* 0x0000001ffff39819 */ /* 0x000fe400000114f1 */
[----:B------:R-:W-:-:S04]  /*cf50*/  @!P1 IADD3 R241, P2, PT, R242, R241, RZ ;  /* 0x000000f1f2f19210 */ /* 0x000fc80007f5e0ff */
[----:B------:R-:W-:Y:S02]  /*cf60*/  @!P1 LEA.HI.X.SX32 R248, R242, R243, 0x1, P2 ;  /* 0x000000f3f2f89211 */ /* 0x000fe400010f0eff */
[----:B------:R-:W0:Y:S02]  /*cf70*/  @!P1 LDC.64 R242, c[0x0][0x3b8] ;  /* 0x0000ee00fff29b82 */ /* 0x000e240000000a00 */
[C---:B0-----:R-:W-:Y:S02]  /*cf80*/  @!P1 LEA R249, P2, R241.reuse, R242, 0x2 ;  /* 0x000000f2f1f99211 */ /* 0x041fe400078410ff */
[----:B------:R-:W-:Y:S01]  /*cf90*/  @!P1 SHF.L.U32 R242, R240, 0x2, RZ ;  /* 0x00000002f0f29819 */ /* 0x000fe200000006ff */
[----:B------:R-:W-:Y:S01]  /*cfa0*/  @!P1 IMAD R240, R2, UR44, RZ ;  /* 0x0000002c02f09c24 */ /* 0x000fe2000f8e02ff */
[----:B------:R-:W-:Y:S02]  /*cfb0*/  @!P1 LEA.HI.X R243, R241, R243, R248, 0x2, P2 ;  /* 0x000000f3f1f39211 */ /* 0x000fe400010f14f8 */
[----:B------:R-:W-:-:S02]  /*cfc0*/  @!P1 SHF.R.S32.HI R241, RZ, 0x1f, R242 ;  /* 0x0000001ffff19819 */ /* 0x000fc400000114f2 */
[----:B------:R-:W-:-:S04]  /*cfd0*/  @!P1 IADD3 R242, P2, PT, R240, R242, RZ ;  /* 0x000000f2f0f29210 */ /* 0x000fc80007f5e0ff */
[----:B------:R-:W-:Y:S02]  /*cfe0*/  @!P1 LEA.HI.X.SX32 R252, R240, R241, 0x1, P2 ;  /* 0x000000f1f0fc9211 */ /* 0x000fe400010f0eff */
[----:B------:R-:W0:Y:S02]  /*cff0*/  @!P1 LDC.64 R240, c[0x0][0x3b8] ;  /* 0x0000ee00fff09b82 */ /* 0x000e240000000a00 */
[----:B0-----:R-:W-:Y:S01]  /*d000*/  @!P1 LEA R248, P2, R242, R240, 0x2 ;  /* 0x000000f0f2f89211 */ /* 0x001fe200078410ff */
[----:B------:R-:W-:-:S03]  /*d010*/  @!P1 IMAD.MOV.U32 R240, RZ, RZ, R10 ;  /* 0x000000fffff09224 */ /* 0x000fc600078e000a */
[----:B------:R-:W-:Y:S02]  /*d020*/  @!P1 LEA.HI.X R242, R242, R241, R252, 0x2, P2 ;  /* 0x000000f1f2f29211 */ /* 0x000fe400010f14fc */
[----:B------:R-:W-:Y:S02]  /*d030*/  @!P1 MOV R241, R11 ;  /* 0x0000000b00f19202 */ /* 0x000fe40000000f00 */
[----:B------:R-:W5:Y:S04]  /*d040*/  LDL.LU R11, [R1+0x1a8] ;  /* 0x0001a800010b7983 */ /* 0x000f680000300800 */
[----:B------:R0:W5:Y:S04]  /*d050*/  @!P1 LDG.E.128 R212, desc[UR36][R240.64] ;  /* 0x00000024f0d49981 */ /* 0x000168000c1e1d00 */
[----:B------:R-:W5:Y:S01]  /*d060*/  LDL.LU R10, [R1+0x1a4] ;  /* 0x0001a400010a7983 */ /* 0x000f620000300800 */
[----:B0-----:R-:W-:Y:S01]  /*d070*/  @!P1 IMAD.MOV.U32 R240, RZ, RZ, R8 ;  /* 0x000000fffff09224 */ /* 0x001fe200078e0008 */
[----:B------:R-:W-:-:S02]  /*d080*/  @!P1 MOV R241, R9 ;  /* 0x0000000900f19202 */ /* 0x000fc40000000f00 */
        /* <DEDUP_REMOVED lines=14> */
[----:B------:R-:W-:-:S05]  /*d170*/  @!P1 MOV R241, R3 ;  /* 0x0000000300f19202 */ /* 0x000fca0000000f00 */
[----:B------:R0:W5:Y:S02]  /*d180*/  @!P1 LDG.E.128 R228, desc[UR36][R240.64] ;  /* 0x00000024f0e49981 */ /* 0x000164000c1e1d00 */
[----:B0-----:R-:W-:Y:S01]  /*d190*/  @!P1 MOV R241, R243 ;  /* 0x000000f300f19202 */ /* 0x001fe20000000f00 */
[----:B------:R-:W-:Y:S01]  /*d1a0*/  @!P1 IMAD.MOV.U32 R243, RZ, RZ, R242 ;  /* 0x000000fffff39224 */ /* 0x000fe200078e00f2 */
[----:B------:R-:W-:Y:S01]  /*d1b0*/  @!P1 MOV R242, R248 ;  /* 0x000000f800f29202 */ /* 0x000fe20000000f00 */
[----:B------:R-:W-:-:S04]  /*d1c0*/  @!P1 IMAD.MOV.U32 R240, RZ, RZ, R249 ;  /* 0x000000fffff09224 */ /* 0x000fc800078e00f9 */
[----:B------:R0:W5:Y:S04]  /*d1d0*/  @!P1 LDG.E.128 R232, desc[UR36][R242.64] ;  /* 0x00000024f2e89981 */ /* 0x000168000c1e1d00 */
[----:B------:R0:W5:Y:S01]  /*d1e0*/  @!P1 LDG.E.128 R236, desc[UR36][R240.64] ;  /* 0x00000024f0ec9981 */ /* 0x000162000c1e1d00 */
[----:B------:R-:W-:Y:S04]  /*d1f0*/  BSSY.RECONVERGENT B2, `(.L_x_1527) ;  /* 0x0000015000027945 */ /* 0x000fe80003800200 */
[----:B------:R-:W-:Y:S05]  /*d200*/  @P1 BRA `(.L_x_1582) ;  /* 0x00000000004c1947 */ /* 0x000fea0003800000 */
[----:B------:R-:W-:Y:S01]  /*d210*/  IMAD.IADD R3, R0, 0x1, R2 ;  /* 0x0000000100037824 */ /* 0x000fe200078e0202 */
[----:B------:R-:W2:Y:S01]  /*d220*/  LDCU.64 UR34, c[0x0][0x3b8] ;  /* 0x00007700ff2277ac */ /* 0x000ea20008000a00 */
[C---:B------:R-:W-:Y:S02]  /*d230*/  IMAD R141, R2.reuse, 0x8, R0 ;  /* 0x00000008028d7824 */ /* 0x040fe400078e0200 */
[C---:B------:R-:W-:Y:S01]  /*d240*/  IMAD R0, R2.reuse, UR44, RZ ;  /* 0x0000002c02007c24 */ /* 0x040fe2000f8e02ff */
[----:B------:R-:W-:Y:S01]  /*d250*/  LEA R3, R2, R3, 0x2 ;  /* 0x0000000302037211 */ /* 0x000fe200078e10ff */
[----:B------:R-:W-:-:S03]  /*d260*/  IMAD.SHL.U32 R141, R141, 0x4, RZ ;  /* 0x000000048d8d7824 */ /* 0x000fc600078e00ff */
[----:B------:R-:W-:Y:S02]  /*d270*/  LEA R3, R2, R3, 0x1 ;  /* 0x0000000302037211 */ /* 0x000fe400078e08ff */
[----:B------:R-:W-:Y:S02]  /*d280*/  SHF.R.S32.HI R140, RZ, 0x1f, R0 ;  /* 0x0000001fff8c7819 */ /* 0x000fe40000011400 */
[----:B------:R-:W-:Y:S02]  /*d290*/  SHF.L.U32 R3, R3, 0x2, RZ ;  /* 0x0000000203037819 */ /* 0x000fe400000006ff */
[C---:B------:R-:W-:Y:S02]  /*d2a0*/  IADD3 R2, P4, PT, R0.reuse, R141, RZ ;  /* 0x0000008d00027210 */ /* 0x040fe40007f9e0ff */
[----:B------:R-:W-:Y:S02]  /*d2b0*/  IADD3 R0, P2, PT, R0, R3, RZ ;  /* 0x0000000300007210 */ /* 0x000fe40007f5e0ff */
[----:B------:R-:W-:-:S02]  /*d2c0*/  LEA.HI.X.SX32 R141, R141, R140, 0x1, P4 ;  /* 0x0000008c8d8d7211 */ /* 0x000fc400020f0eff */
[----:B------:R-:W-:Y:S02]  /*d2d0*/  LEA.HI.X.SX32 R3, R3, R140, 0x1, P2 ;  /* 0x0000008c03037211 */ /* 0x000fe400010f0eff */
[----:B--2---:R-:W-:-:S04]  /*d2e0*/  LEA R140, P2, R2, UR34, 0x2 ;  /* 0x00000022028c7c11 */ /* 0x004fc8000f8410ff */
[----:B------:R-:W-:Y:S02]  /*d2f0*/  LEA.HI.X R141, R2, UR35, R141, 0x2, P2 ;  /* 0x00000023028d7c11 */ /* 0x000fe400090f148d */
[----:B------:R-:W-:-:S03]  /*d300*/  LEA R2, P2, R0, UR34, 0x2 ;  /* 0x0000002200027c11 */ /* 0x000fc6000f8410ff */
[----:B------:R2:W5:Y:S01]  /*d310*/  LDG.E.128 R144, desc[UR36][R140.64] ;  /* 0x000000248c907981 */ /* 0x000562000c1e1d00 */
[----:B------:R-:W-:-:S05]  /*d320*/  LEA.HI.X R3, R0, UR35, R3, 0x2, P2 ;  /* 0x0000002300037c11 */ /* 0x000fca00090f1403 */
[----:B------:R2:W5:Y:S04]  /*d330*/  LDG.E.128 R140, desc[UR36][R2.64] ;  /* 0x00000024028c7981 */ /* 0x000568000c1e1d00 */
.L_x_1582:
[----:B------:R-:W-:Y:S05]  /*d340*/  BSYNC.RECONVERGENT B2 ;  /* 0x0000000000027941 */ /* 0x000fea0003800200 */
.L_x_1527:
[----:B------:R-:W-:Y:S05]  /*d350*/  BSYNC.RECONVERGENT B0 ;  /* 0x0000000000007941 */ /* 0x000fea0003800200 */
.L_x_1470:
[----:B------:R-:W-:Y:S04]  /*d360*/  BSSY.RECONVERGENT B0, `(.L_x_1583) ;  /* 0x0000105000007945 */ /* 0x000fe80003800200 */
[----:B------:R-:W-:Y:S05]  /*d370*/  @P1 BRA `(.L_x_1584) ;  /* 0x00000010000c1947 */ /* 0x000fea0003800000 */
[----:B0-2---:R-:W2:Y:S01]  /*d380*/  LDL R2, [R1+0x150] ;  /* 0x0001500001027983 */ /* 0x005ea20000100800 */
[----:B------:R-:W0:Y:S03]  /*d390*/  LDCU.64 UR42, c[0x0][0x448] ;  /* 0x00008900ff2a77ac */ /* 0x000e260008000a00 */
        /* <DEDUP_REMOVED lines=9> */
[----:B---34-:R-:W3:Y:S04]  /*d430*/  LDL R241, [R1+0x110] ;  /* 0x0001100001f17983 */ /* 0x018ee80000100800 */
[----:B------:R-:W4:Y:S04]  /*d440*/  LDL R240, [R1+0x114] ;  /* 0x0001140001f07983 */ /* 0x000f280000100800 */
[----:B------:R0:W-:Y:S04]  /*d450*/  STL [R1+0x1c0], R17 ;  /* 0x0001c01101007387 */ /* 0x0001e80000100800 */
[----:B0-----:R-:W3:Y:S04]  /*d460*/  LDL R17, [R1+0x160] ;  /* 0x0001600001117983 */ /* 0x001ee80000100800 */
[----:B------:R0:W-:Y:S04]  /*d470*/  STL [R1+0x1bc], R16 ;  /* 0x0001bc1001007387 */ /* 0x0001e80000100800 */
[----:B0-----:R-:W4:Y:S04]  /*d480*/  LDL R16, [R1+0x174] ;  /* 0x0001740001107983 */ /* 0x001f280000100800 */
[----:B------:R0:W-:Y:S04]  /*d490*/  STL [R1+0x1b8], R15 ;  /* 0x0001b80f01007387 */ /* 0x0001e80000100800 */
[----:B------:R1:W-:Y:S04]  /*d4a0*/  STL [R1+0x1b4], R14 ;  /* 0x0001b40e01007387 */ /* 0x0003e80000100800 */
[----:B------:R1:W-:Y:S04]  /*d4b0*/  STL [R1+0x1b0], R13 ;  /* 0x0001b00d01007387 */ /* 0x0003e80000100800 */
[----:B------:R1:W-:Y:S04]  /*d4c0*/  STL [R1+0x1ac], R12 ;  /* 0x0001ac0c01007387 */ /* 0x0003e80000100800 */
[----:B-----5:R1:W-:Y:S04]  /*d4d0*/  STL [R1+0x1a8], R11 ;  /* 0x0001a80b01007387 */ /* 0x0203e80000100800 */
[----:B------:R1:W-:Y:S04]  /*d4e0*/  STL [R1+0x1a4], R10 ;  /* 0x0001a40a01007387 */ /* 0x0003e80000100800 */
[----:B------:R1:W-:Y:S04]  /*d4f0*/  STL [R1+0x1a0], R9 ;  /* 0x0001a00901007387 */ /* 0x0003e80000100800 */
[----:B------:R1:W-:Y:S04]  /*d500*/  STL [R1+0x19c], R8 ;  /* 0x00019c0801007387 */ /* 0x0003e80000100800 */
[----:B------:R1:W-:Y:S04]  /*d510*/  STL [R1+0x198], R7 ;  /* 0x0001980701007387 */ /* 0x0003e80000100800 */
[----:B------:R1:W-:Y:S04]  /*d520*/  STL [R1+0x194], R6 ;  /* 0x0001940601007387 */ /* 0x0003e80000100800 */
[----:B------:R1:W-:Y:S04]  /*d530*/  STL [R1+0x190], R5 ;  /* 0x0001900501007387 */ /* 0x0003e80000100800 */
[----:B------:R1:W-:Y:S04]  /*d540*/  STL [R1+0x18c], R4 ;  /* 0x00018c0401007387 */ /* 0x0003e80000100800 */
[----:B0-----:R-:W4:Y:S04]  /*d550*/  LDL R15, [R1+0xf0] ;  /* 0x0000f000010f7983 */ /* 0x001f280000100800 */
        /* <DEDUP_REMOVED lines=11> */
[----:B--2---:R-:W-:Y:S01]  /*d610*/  FMUL.FTZ R2, R2, R116 ;  /* 0x0000007402027220 */ /* 0x004fe20000410000 */
[----:B------:R-:W-:-:S04]  /*d620*/  FMUL.FTZ R0, R0, R117 ;  /* 0x0000007500007220 */ /* 0x000fc80000410000 */
[----:B------:R-:W-:Y:S02]  /*d630*/  FFMA.FTZ R0, R252, R245, R0 ;  /* 0x000000f5fc007223 */ /* 0x000fe40000010000 */
[----:B------:R-:W2:Y:S02]  /*d640*/  LDL R252, [R1+0xc0] ;  /* 0x0000c00001fc7983 */ /* 0x000ea40000100800 */
[----:B------:R-:W-:Y:S02]  /*d650*/  FFMA.FTZ R0, R3, R121, R0 ;  /* 0x0000007903007223 */ /* 0x000fe40000010000 */
[----:B------:R-:W2:Y:S02]  /*d660*/  LDL R3, [R1+0x188] ;  /* 0x0001880001037983 */ /* 0x000ea40000100800 */
[----:B------:R-:W-:Y:S02]  /*d670*/  FFMA.FTZ R0, R248, R125, R0 ;  /* 0x0000007df8007223 */ /* 0x000fe40000010000 */
[----:B------:R-:W2:Y:S01]  /*d680*/  LDL R248, [R1+0xb4] ;  /* 0x0000b40001f87983 */ /* 0x000ea20000100800 */
[----:B---3--:R-:W-:-:S03]  /*d690*/  FFMA.FTZ R2, R17, R244, R2 ;  /* 0x000000f411027223 */ /* 0x008fc60000010002 */
[----:B------:R-:W3:Y:S01]  /*d6a0*/  LDL R17, [R1+0x100] ;  /* 0x0001000001117983 */ /* 0x000ee20000100800 */
[----:B------:R-:W-:-:S03]  /*d6b0*/  FFMA.FTZ R2, R251, R120, R2 ;  /* 0x00000078fb027223 */ /* 0x000fc60000010002 */
[----:B------:R-:W2:Y:S01]  /*d6c0*/  LDL R251, [R1+0xc4] ;  /* 0x0000c40001fb7983 */ /* 0x000ea20000100800 */
[----:B----4-:R-:W-:-:S03]  /*d6d0*/  R2UR UR77, R16 ;  /* 0x00000000104d72ca */ /* 0x010fc600000e0000 */
[----:B------:R-:W4:Y:S01]  /*d6e0*/  LDL R16, [R1+0x104] ;  /* 0x0001040001107983 */ /* 0x000f220000100800 */
[----:B------:R-:W-:-:S03]  /*d6f0*/  FFMA.FTZ R2, R249, R124, R2 ;  /* 0x0000007cf9027223 */ /* 0x000fc60000010002 */
[----:B------:R-:W2:Y:S01]  /*d700*/  LDL R249, [R1+0xb0] ;  /* 0x0000b00001f97983 */ /* 0x000ea20000100800 */
[----:B------:R-:W-:Y:S01]  /*d710*/  FFMA.FTZ R2, R243, R128, R2 ;  /* 0x00000080f3027223 */ /* 0x000fe20000010002 */
[----:B------:R-:W-:Y:S02]  /*d720*/  FFMA.FTZ R0, R242, R129, R0 ;  /* 0x00000081f2007223 */ /* 0x000fe40000010000 */
[----:B------:R-:W2:Y:S01]  /*d730*/  LDL R243, [R1+0xa0] ;  /* 0x0000a00001f37983 */ /* 0x000ea20000100800 */
[----:B------:R-:W-:-:S03]  /*d740*/  FFMA.FTZ R2, R241, R132, R2 ;  /* 0x00000084f1027223 */ /* 0x000fc60000010002 */
[----:B------:R-:W2:Y:S01]  /*d750*/  LDL R242, [R1+0xa4] ;  /* 0x0000a40001f27983 */ /* 0x000ea20000100800 */
[----:B------:R-:W-:-:S03]  /*d760*/  FFMA.FTZ R0, R240, R133, R0 ;  /* 0x00000085f0007223 */ /* 0x000fc60000010000 */
[----:B------:R-:W2:Y:S04]  /*d770*/  LDL R241, [R1+0x90] ;  /* 0x0000900001f17983 */ /* 0x000ea80000100800 */
[----:B------:R-:W2:Y:S01]  /*d780*/  LDL R240, [R1+0x94] ;  /* 0x0000940001f07983 */ /* 0x000ea20000100800 */
[----:B---3--:R-:W-:-:S03]  /*d790*/  FFMA.FTZ R2, R17, R136, R2 ;  /* 0x0000008811027223 */ /* 0x008fc60000010002 */
[----:B------:R-:W5:Y:S01]  /*d7a0*/  LDL.LU R17, [R1+0x1c0] ;  /* 0x0001c00001117983 */ /* 0x000f620000300800 */
[----:B------:R-:W-:Y:S01]  /*d7b0*/  FFMA.FTZ R2, R15, R140, R2 ;  /* 0x0000008c0f027223 */ /* 0x000fe20000010002 */
[----:B----4-:R-:W-:-:S03]  /*d7c0*/  FFMA.FTZ R0, R16, R137, R0 ;  /* 0x0000008910007223 */ /* 0x010fc60000010000 */
[----:B------:R-:W-:Y:S01]  /*d7d0*/  FFMA.FTZ R2, R13, R144, R2 ;  /* 0x000000900d027223 */ /* 0x000fe20000010002 */
[----:B------:R-:W5:Y:S01]  /*d7e0*/  LDL.LU R16, [R1+0x1bc] ;  /* 0x0001bc0001107983 */ /* 0x000f620000300800 */
[----:B------:R-:W-:Y:S02]  /*d7f0*/  FFMA.FTZ R0, R14, R141, R0 ;  /* 0x0000008d0e007223 */ /* 0x000fe40000010000 */
[----:B------:R-:W-:Y:S01]  /*d800*/  FFMA.FTZ R2, R11, R148, R2 ;  /* 0x000000940b027223 */ /* 0x000fe20000010002 */
[----:B------:R-:W5:Y:S01]  /*d810*/  LDL.LU R15, [R1+0x1b8] ;  /* 0x0001b800010f7983 */ /* 0x000f620000300800 */
[----:B------:R-:W-:Y:S02]  /*d820*/  FFMA.FTZ R0, R12, R145, R0 ;  /* 0x000000910c007223 */ /* 0x000fe40000010000 */
[----:B--2---:R-:W-:Y:S01]  /*d830*/  FFMA.FTZ R2, R252, R152, R2 ;  /* 0x00000098fc027223 */ /* 0x004fe20000010002 */
[----:B------:R-:W5:Y:S01]  /*d840*/  LDL.LU R14, [R1+0x1b4] ;  /* 0x0001b400010e7983 */ /* 0x000f620000300800 */
[----:B------:R-:W-:-:S02]  /*d850*/  FFMA.FTZ R0, R10, R149, R0 ;  /* 0x000000950a007223 */ /* 0x000fc40000010000 */
[----:B------:R-:W-:Y:S01]  /*d860*/  FFMA.FTZ R2, R249, R156, R2 ;  /* 0x0000009cf9027223 */ /* 0x000fe20000010002 */
[----:B------:R-:W5:Y:S01]  /*d870*/  LDL.LU R13, [R1+0x1b0] ;  /* 0x0001b000010d7983 */ /* 0x000f620000300800 */
[----:B------:R-:W-:Y:S02]  /*d880*/  FFMA.FTZ R0, R251, R153, R0 ;  /* 0x00000099fb007223 */ /* 0x000fe40000010000 */
[----:B------:R-:W-:Y:S01]  /*d890*/  FFMA.FTZ R2, R243, R160, R2 ;  /* 0x000000a0f3027223 */ /* 0x000fe20000010002 */
[----:B------:R-:W5:Y:S01]  /*d8a0*/  LDL.LU R12, [R1+0x1ac] ;  /* 0x0001ac00010c7983 */ /* 0x000f620000300800 */
[----:B------:R-:W-:Y:S02]  /*d8b0*/  FFMA.FTZ R0, R248, R157, R0 ;  /* 0x0000009df8007223 */ /* 0x000fe40000010000 */
[----:B------:R-:W-:Y:S01]  /*d8c0*/  FFMA.FTZ R2, R241, R164, R2 ;  /* 0x000000a4f1027223 */ /* 0x000fe20000010002 */
[----:B------:R-:W5:Y:S01]  /*d8d0*/  LDL.LU R11, [R1+0x1a8] ;  /* 0x0001a800010b7983 */ /* 0x000f620000300800 */
[----:B------:R-:W-:-:S02]  /*d8e0*/  FFMA.FTZ R0, R242, R161, R0 ;  /* 0x000000a1f2007223 */ /* 0x000fc40000010000 */
[----:B------:R-:W-:Y:S01]  /*d8f0*/  FFMA.FTZ R2, R9, R168, R2 ;  /* 0x000000a809027223 */ /* 0x000fe20000010002 */
[----:B------:R-:W5:Y:S01]  /*d900*/  LDL.LU R10, [R1+0x1a4] ;  /* 0x0001a400010a7983 */ /* 0x000f620000300800 */
[----:B------:R-:W-:Y:S02]  /*d910*/  FFMA.FTZ R0, R240, R165, R0 ;  /* 0x000000a5f0007223 */ /* 0x000fe40000010000 */
[----:B------:R-:W-:Y:S01]  /*d920*/  FFMA.FTZ R2, R7, R172, R2 ;  /* 0x000000ac07027223 */ /* 0x000fe20000010002 */
[----:B------:R-:W2:Y:S01]  /*d930*/  LDL R252, [R1+0x148] ;  /* 0x0001480001fc7983 */ /* 0x000ea20000100800 */
[----:B------:R-:W-:Y:S02]  /*d940*/  FFMA.FTZ R0, R8, R169, R0 ;  /* 0x000000a908007223 */ /* 0x000fe40000010000 */
[----:B------:R-:W-:Y:S01]  /*d950*/  FFMA.FTZ R2, R5, R176, R2 ;  /* 0x000000b005027223 */ /* 0x000fe20000010002 */
[----:B------:R-:W3:Y:S01]  /*d960*/  LDL R251, [R1+0x138] ;  /* 0x0001380001fb7983 */ /* 0x000ee20000100800 */
[----:B------:R-:W-:-:S02]  /*d970*/  FFMA.FTZ R0, R6, R173, R0 ;  /* 0x000000ad06007223 */ /* 0x000fc40000010000 */
[----:B------:R-:W-:Y:S01]  /*d980*/  FFMA.FTZ R2, R3, R180, R2 ;  /* 0x000000b403027223 */ /* 0x000fe20000010002 */
[----:B------:R-:W4:Y:S01]  /*d990*/  LDL R249, [R1+0x128] ;  /* 0x0001280001f97983 */ /* 0x000f220000100800 */
[----:B------:R-:W-:-:S03]  /*d9a0*/  FFMA.FTZ R0, R4, R177, R0 ;  /* 0x000000b104007223 */ /* 0x000fc60000010000 */
[----:B------:R-:W2:Y:S04]  /*d9b0*/  LDL R4, [R1+0x158] ;  /* 0x0001580001047983 */ /* 0x000ea80000100800 */
[----:B------:R-:W3:Y:S04]  /*d9c0*/  LDL R3, [R1+0x168] ;  /* 0x0001680001037983 */ /* 0x000ee80000100800 */
[----:B------:R-:W4:Y:S04]  /*d9d0*/  LDL R248, [R1+0x118] ;  /* 0x0001180001f87983 */ /* 0x000f280000100800 */
[----:B------:R-:W4:Y:S04]  /*d9e0*/  LDL R243, [R1+0x108] ;  /* 0x0001080001f37983 */ /* 0x000f280000100800 */
[----:B------:R-:W4:Y:S04]  /*d9f0*/  LDL R242, [R1+0xf8] ;  /* 0x0000f80001f27983 */ /* 0x000f280000100800 */
[----:B------:R-:W4:Y:S04]  /*da00*/  LDL R241, [R1+0xe8] ;  /* 0x0000e80001f17983 */ /* 0x000f280000100800 */
[----:B------:R-:W4:Y:S01]  /*da10*/  LDL R240, [R1+0xd8] ;  /* 0x0000d80001f07983 */ /* 0x000f220000100800 */
[----:B------:R-:W-:Y:S01]  /*da20*/  FFMA.FTZ R0, R181, UR73, R0 ;  /* 0x00000049b5007c23 */ /* 0x000fe20008010000 */
[----:B------:R-:W-:-:S02]  /*da30*/  FFMA.FTZ R2, R184, UR70, R2 ;  /* 0x00000046b8027c23 */ /* 0x000fc40008010002 */
[----:B------:R-:W4:Y:S01]  /*da40*/  LDL R9, [R1+0xc8] ;  /* 0x0000c80001097983 */ /* 0x000f220000100800 */
[----:B------:R-:W-:Y:S01]  /*da50*/  FFMA.FTZ R0, R185, UR69, R0 ;  /* 0x00000045b9007c23 */ /* 0x000fe20008010000 */
[----:B------:R-:W-:Y:S02]  /*da60*/  FFMA.FTZ R2, R188, UR66, R2 ;  /* 0x00000042bc027c23 */ /* 0x000fe40008010002 */
[----:B------:R-:W4:Y:S01]  /*da70*/  LDL R8, [R1+0xb8] ;  /* 0x0000b80001087983 */ /* 0x000f220000100800 */
[----:B------:R-:W-:Y:S01]  /*da80*/  FFMA.FTZ R0, R189, UR65, R0 ;  /* 0x00000041bd007c23 */ /* 0x000fe20008010000 */
[----:B------:R-:W-:Y:S02]  /*da90*/  FFMA.FTZ R2, R192, UR62, R2 ;  /* 0x0000003ec0027c23 */ /* 0x000fe40008010002 */
        /* <DEDUP_REMOVED lines=29> */
[----:B---3--:R-:W-:Y:S02]  /*dc70*/  FFMA.FTZ R2, R3, R246, R2 ;  /* 0x000000f603027223 */ /* 0x008fe40000010002 */
[----:B------:R-:W3:Y:S02]  /*dc80*/  LDL R3, [R1+0x68] ;  /* 0x0000680001037983 */ /* 0x000ee40000100800 */
[----:B------:R-:W-:Y:S02]  /*dc90*/  FFMA.FTZ R2, R252, R122, R2 ;  /* 0x0000007afc027223 */ /* 0x000fe40000010002 */
[----:B------:R-:W3:Y:S02]  /*dca0*/  LDL R252, [R1+0xec] ;  /* 0x0000ec0001fc7983 */ /* 0x000ee40000100800 */
[----:B------:R-:W-:-:S02]  /*dcb0*/  FFMA.FTZ R2, R251, R126, R2 ;  /* 0x0000007efb027223 */ /* 0x000fc40000010002 */
[----:B------:R-:W3:Y:S02]  /*dcc0*/  LDL R251, [R1+0xdc] ;  /* 0x0000dc0001fb7983 */ /* 0x000ee40000100800 */
[----:B----4-:R-:W-:Y:S02]  /*dcd0*/  FFMA.FTZ R2, R249, R130, R2 ;  /* 0x00000082f9027223 */ /* 0x010fe40000010002 */
        /* <DEDUP_REMOVED lines=21> */
[----:B--2---:R-:W-:-:S02]  /*de30*/  FFMA.FTZ R2, R4, R174, R2 ;  /* 0x000000ae04027223 */ /* 0x004fc40000010002 */
[----:B------:R-:W2:Y:S02]  /*de40*/  LDL R4, [R1+0xfc] ;  /* 0x0000fc0001047983 */ /* 0x000ea40000100800 */
[----:B---3--:R-:W-:Y:S02]  /*de50*/  FFMA.FTZ R2, R3, R178, R2 ;  /* 0x000000b203027223 */ /* 0x008fe40000010002 */
[----:B------:R-:W3:Y:S02]  /*de60*/  LDL R3, [R1+0xac] ;  /* 0x0000ac0001037983 */ /* 0x000ee40000100800 */
        /* <DEDUP_REMOVED lines=16> */
[----:B----4-:R-:W-:Y:S02]  /*df70*/  FMUL.FTZ R2, R240, R119 ;  /* 0x00000077f0027220 */ /* 0x010fe40000410000 */
[----:B------:R-:W4:Y:S02]  /*df80*/  LDL R240, [R1+0x9c] ;  /* 0x00009c0001f07983 */ /* 0x000f240000100800 */
[----:B------:R-:W-:Y:S02]  /*df90*/  FFMA.FTZ R2, R241, R247, R2 ;  /* 0x000000f7f1027223 */ /* 0x000fe40000010002 */
[----:B------:R-:W4:Y:S02]  /*dfa0*/  LDL R241, [R1+0x6c] ;  /* 0x00006c0001f17983 */ /* 0x000f240000100800 */
[----:B------:R-:W-:Y:S02]  /*dfb0*/  FFMA.FTZ R2, R9, R123, R2 ;  /* 0x0000007b09027223 */ /* 0x000fe40000010002 */
[----:B------:R-:W5:Y:S02]  /*dfc0*/  LDL.LU R9, [R1+0x1a0] ;  /* 0x0001a00001097983 */ /* 0x000f640000300800 */
[----:B------:R-:W-:-:S02]  /*dfd0*/  FFMA.FTZ R2, R8, R127, R2 ;  /* 0x0000007f08027223 */ /* 0x000fc40000010002 */
[----:B------:R-:W5:Y:S02]  /*dfe0*/  LDL.LU R8, [R1+0x19c] ;  /* 0x00019c0001087983 */ /* 0x000f640000300800 */
[----:B------:R-:W-:Y:S02]  /*dff0*/  FFMA.FTZ R2, R7, R131, R2 ;  /* 0x0000008307027223 */ /* 0x000fe40000010002 */
[----:B------:R-:W5:Y:S02]  /*e000*/  LDL.LU R7, [R1+0x198] ;  /* 0x0001980001077983 */ /* 0x000f640000300800 */
[----:B------:R-:W-:Y:S02]  /*e010*/  FFMA.FTZ R2, R6, R135, R2 ;  /* 0x0000008706027223 */ /* 0x000fe40000010002 */
[----:B------:R-:W5:Y:S02]  /*e020*/  LDL.LU R6, [R1+0x194] ;  /* 0x0001940001067983 */ /* 0x000f640000300800 */
[----:B------:R-:W-:-:S02]  /*e030*/  FFMA.FTZ R2, R5, R139, R2 ;  /* 0x0000008b05027223 */ /* 0x000fc40000010002 */
[----:B------:R-:W5:Y:S02]  /*e040*/  LDL.LU R5, [R1+0x190] ;  /* 0x0001900001057983 */ /* 0x000f640000300800 */
[----:B--2---:R-:W-:Y:S02]  /*e050*/  FFMA.FTZ R2, R4, R143, R2 ;  /* 0x0000008f04027223 */ /* 0x004fe40000010002 */
[----:B------:R-:W5:Y:S02]  /*e060*/  LDL.LU R4, [R1+0x18c] ;  /* 0x00018c0001047983 */ /* 0x000f640000300800 */
[----:B------:R-:W-:-:S04]  /*e070*/  FFMA.FTZ R2, R252, R147, R2 ;  /* 0x00000093fc027223 */ /* 0x000fc80000010002 */
[----:B------:R-:W-:-:S04]  /*e080*/  FFMA.FTZ R2, R251, R151, R2 ;  /* 0x00000097fb027223 */ /* 0x000fc80000010002 */
[----:B------:R-:W-:-:S04]  /*e090*/  FFMA.FTZ R2, R249, R155, R2 ;  /* 0x0000009bf9027223 */ /* 0x000fc80000010002 */
[----:B------:R-:W-:Y:S01]  /*e0a0*/  FFMA.FTZ R2, R248, R159, R2 ;  /* 0x0000009ff8027223 */ /* 0x000fe20000010002 */
[----:B------:R-:W-:Y:S01]  /*e0b0*/  ISETP.NE.U32.AND P1, PT, RZ, UR42, PT ;  /* 0x0000002aff007c0c */ /* 0x000fe2000bf25070 */
[----:B------:R-:W2:Y:S02]  /*e0c0*/  LDL R248, [R1+0x8] ;  /* 0x0000080001f87983 */ /* 0x000ea40000100800 */
[----:B---3--:R-:W-:Y:S02]  /*e0d0*/  FFMA.FTZ R2, R3, R163, R2 ;  /* 0x000000a303027223 */ /* 0x008fe40000010002 */
[----:B------:R-:W3:Y:S02]  /*e0e0*/  LDL R3, [R1+0x184] ;  /* 0x0001840001037983 */ /* 0x000ee40000100800 */
[----:B----4-:R-:W-:Y:S02]  /*e0f0*/  FFMA.FTZ R2, R240, R167, R2 ;  /* 0x000000a7f0027223 */ /* 0x010fe40000010002 */
[----:B------:R-:W4:Y:S02]  /*e100*/  LDL R240, [R1+0x58] ;  /* 0x0000580001f07983 */ /* 0x000f240000100800 */
[----:B------:R-:W-:Y:S01]  /*e110*/  FFMA.FTZ R2, R243, R171, R2 ;  /* 0x000000abf3027223 */ /* 0x000fe20000010002 */
[----:B------:R-:W-:Y:S01]  /*e120*/  ISETP.NE.U32.AND P2, PT, RZ, UR34, PT ;  /* 0x00000022ff007c0c */ /* 0x000fe2000bf45070 */
[----:B------:R-:W0:Y:S01]  /*e130*/  LDCU UR34, c[0x0][0x410] ;  /* 0x00008200ff2277ac */ /* 0x000e220008000800 */
[----:B------:R-:W-:Y:S01]  /*e140*/  ISETP.NE.AND.EX P1, PT, RZ, UR43, PT, P1 ;  /* 0x0000002bff007c0c */ /* 0x000fe2000bf25310 */
[----:B------:R-:W-:Y:S01]  /*e150*/  FFMA.FTZ R2, R242, R175, R2 ;  /* 0x000000aff2027223 */ /* 0x000fe20000010002 */
[----:B------:R-:W-:Y:S01]  /*e160*/  ISETP.NE.AND.EX P2, PT, RZ, UR35, PT, P2 ;  /* 0x00000023ff007c0c */ /* 0x000fe2000bf45320 */
[----:B------:R-:W2:Y:S02]  /*e170*/  LDL R242, [R1+0x170] ;  /* 0x0001700001f27983 */ /* 0x000ea40000100800 */
[----:B------:R-:W-:-:S02]  /*e180*/  FFMA.FTZ R2, R241, R179, R2 ;  /* 0x000000b3f1027223 */ /* 0x000fc40000010002 */
[----:B------:R-:W2:Y:S02]  /*e190*/  LDL R243, [R1+0x5c] ;  /* 0x00005c0001f37983 */ /* 0x000ea40000100800 */
        /* <DEDUP_REMOVED lines=16> */
[----:B---3--:R-:W-:Y:S02]  /*e2a0*/  @P1 ISETP.GE.AND P4, PT, R250, R3, PT ;  /* 0x00000003fa00120c */ /* 0x008fe40003f86270 */
[----:B------:R-:W4:Y:S02]  /*e2b0*/  @P2 LDC.64 R2, c[0x0][0x438] ;  /* 0x00010e00ff022b82 */ /* 0x000f240000000a00 */
[----:B----4-:R-:W-:-:S06]  /*e2c0*/  @P2 IMAD.WIDE R2, R240, 0x4, R2 ;  /* 0x00000004f0022825 */ /* 0x010fcc00078e0202 */
[----:B------:R-:W1:Y:S01]  /*e2d0*/  @P1 LDC.64 R240, c[0x0][0x448] ;  /* 0x00011200fff01b82 */ /* 0x000e620000000a00 */
[----:B------:R3:W4:Y:S02]  /*e2e0*/  @P2 LDG.E R3, desc[UR36][R2.64] ;  /* 0x0000002402032981 */ /* 0x000724000c1e1900 */
[----:B---3--:R-:W1:Y:S01]  /*e2f0*/  @P1 S2R R2, SR_CTAID.X ;  /* 0x0000000000021919 */ /* 0x008e620000002500 */
[----:B0-----:R-:W-:-:S04]  /*e300*/  FMUL.FTZ R0, R0, UR34 ;  /* 0x0000002200007c20 */ /* 0x001fc80008410000 */
[----:B----4-:R-:W-:Y:S01]  /*e310*/  @P2 FADD.FTZ R0, R0, R3 ;  /* 0x0000000300002221 */ /* 0x010fe20000010000 */
[----:B-1----:R-:W-:-:S06]  /*e320*/  @P1 IMAD.WIDE.U32 R2, R2, 0x4, R240 ;  /* 0x0000000402021825 */ /* 0x002fcc00078e00f0 */
[----:B------:R0:W3:Y:S02]  /*e330*/  @P1 LDG.E R2, desc[UR36][R2.64] ;  /* 0x0000002402021981 */ /* 0x0000e4000c1e1900 */
[----:B0-----:R-:W-:-:S04]  /*e340*/  @P1 SEL R3, RZ, UR77, P4 ;  /* 0x0000004dff031c07 */ /* 0x001fc8000a000000 */
[----:B--2---:R-:W-:-:S04]  /*e350*/  @P1 IADD3 R3, PT, PT, R248, -UR41, R3 ;  /* 0x80000029f8031c10 */ /* 0x004fc8000fffe003 */
[----:B------:R-:W-:-:S05]  /*e360*/  @P1 I2FP.F32.S32 R3, R3 ;  /* 0x0000000300031245 */ /* 0x000fca0000201400 */
[----:B---3--:R-:W-:-:S05]  /*e370*/  @P1 FFMA.FTZ R0, R3, R2, R0 ;  /* 0x0000000203001223 */ /* 0x008fca0000010000 */
[----:B------:R-:W-:Y:S01]  /*e380*/  @!P3 FMNMX.FTZ R242, R242, R0, !PT ;  /* 0x00000000f2f2b209 */ /* 0x000fe20007810000 */
[----:B------:R0:W-:Y:S04]  /*e390*/  STS [R243], R0 ;  /* 0x00000000f3007388 */ /* 0x0001e80000000800 */
[----:B------:R0:W-:Y:S02]  /*e3a0*/  @!P3 STL [R1+0x170], R242 ;  /* 0x000170f20100b387 */ /* 0x0001e40000100800 */
.L_x_1584:
[----:B------:R-:W-:Y:S05]  /*e3b0*/  BSYNC.RECONVERGENT B0 ;  /* 0x0000000000007941 */ /* 0x000fea0003800200 */
.L_x_1583:
[----:B0-2---:R-:W3:Y:S04]  /*e3c0*/  LDL.LU R3, [R1+0x8] ;  /* 0x0000080001037983 */ /* 0x005ee80000300800 */
[----:B------:R-:W2:Y:S04]  /*e3d0*/  LDL.LU R2, [R1+0x5c] ;  /* 0x00005c0001027983 */ /* 0x000ea80000300800 */
[----:B------:R-:W2:Y:S04]  /*e3e0*/  LDL.LU R0, [R1+0x58] ;  /* 0x0000580001007983 */ /* 0x000ea80000300800 */
[----:B------:R-:W2:Y:S04]  /*e3f0*/  LDL R243, [R1+0x17c] ;  /* 0x00017c0001f37983 */ /* 0x000ea80000100800 */
[----:B------:R-:W2:Y:S01]  /*e400*/  LDL.LU R242, [R1+0x54] ;  /* 0x0000540001f27983 */ /* 0x000ea20000300800 */
[----:B---34-:R-:W-:Y:S01]  /*e410*/  IMAD.MOV.U32 R241, RZ, RZ, R3 ;  /* 0x000000fffff17224 */ /* 0x018fe200078e0003 */
[----:B--2---:R-:W-:-:S02]  /*e420*/  MOV R240, R2 ;  /* 0x0000000200f07202 */ /* 0x004fc40000000f00 */
        /* <DEDUP_REMOVED lines=15> */
.L_x_1469:
[----:B------:R-:W-:Y:S05]  /*e520*/  BSYNC.RECONVERGENT B1 ;  /* 0x0000000000017941 */ /* 0x000fea0003800200 */
.L_x_1468:
[----:B----4-:R-:W2:Y:S01]  /*e530*/  LDL.LU R2, [R1+0x170] ;  /* 0x0001700001027983 */ /* 0x010ea20000300800 */
[----:B0----5:R-:W-:Y:S01]  /*e540*/  MOV R13, 0x400 ;  /* 0x00000400000d7802 */ /* 0x021fe20000000f00 */
[----:B------:R-:W0:Y:S01]  /*e550*/  LDCU UR4, c[0x0][0x3f4] ;  /* 0x00007e80ff0477ac */ /* 0x000e220008000800 */
[----:B------:R-:W-:Y:S01]  /*e560*/  BSSY.RECONVERGENT B0, `(.L_x_1586) ;  /* 0x0000172000007945 */ /* 0x000fe20003800200 */
[----:B------:R-:W3:Y:S01]  /*e570*/  S2R R14, SR_CgaCtaId ;  /* 0x00000000000e7919 */ /* 0x000ee20000008800 */
[----:B0-----:R-:W-:-:S05]  /*e580*/  IMAD.U32 R11, RZ, RZ, UR4 ;  /* 0x00000004ff0b7e24 */ /* 0x001fca000f8e00ff */
[----:B------:R-:W-:Y:S02]  /*e590*/  IADD3 R11, PT, PT, RZ, -R11, RZ ;  /* 0x8000000bff0b7210 */ /* 0x000fe40007ffe0ff */
[----:B---3--:R-:W-:Y:S01]  /*e5a0*/  LEA R7, R14, R13, 0x18 ;  /* 0x0000000d0e077211 */ /* 0x008fe200078ec0ff */
[----:B--2---:R-:W0:Y:S02]  /*e5b0*/  SHFL.BFLY PT, R0, R2, 0x10, 0x1f ;  /* 0x0e001f0002007f89 */ /* 0x004e2400000e0000 */
[----:B0-----:R-:W-:-:S05]  /*e5c0*/  FMNMX.FTZ R3, R0, R2, !PT ;  /* 0x0000000200037209 */ /* 0x001fca0007810000 */
[----:B------:R-:W0:Y:S02]  /*e5d0*/  SHFL.BFLY PT, R0, R3, 0x8, 0x1f ;  /* 0x0d001f0003007f89 */ /* 0x000e2400000e0000 */
[----:B0-----:R-:W-:Y:S02]  /*e5e0*/  FMNMX.FTZ R4, R3, R0, !PT ;  /* 0x0000000003047209 */ /* 0x001fe40007810000 */
[----:B------:R-:W0:Y:S03]  /*e5f0*/  S2R R0, SR_TID.X ;  /* 0x0000000000007919 */ /* 0x000e260000002100 */
[----:B------:R-:W2:Y:S02]  /*e600*/  SHFL.BFLY PT, R5, R4, 0x4, 0x1f ;  /* 0x0c801f0004057f89 */ /* 0x000ea400000e0000 */
[----:B--2---:R-:W-:Y:S01]  /*e610*/  FMNMX.FTZ R5, R4, R5, !PT ;  /* 0x0000000504057209 */ /* 0x004fe20007810000 */
[----:B------:R-:W-:-:S04]  /*e620*/  IMAD.MOV.U32 R4, RZ, RZ, -0x800001 ;  /* 0xff7fffffff047424 */ /* 0x000fc800078e00ff */
[----:B------:R-:W2:Y:S02]  /*e630*/  SHFL.BFLY PT, R2, R5, 0x2, 0x1f ;  /* 0x0c401f0005027f89 */ /* 0x000ea400000e0000 */
[----:B--2---:R-:W-:Y:S02]  /*e640*/  FMNMX.FTZ R8, R5, R2, !PT ;  /* 0x0000000205087209 */ /* 0x004fe40007810000 */
[----:B0-----:R-:W-:-:S03]  /*e650*/  LOP3.LUT P0, R2, R0, 0x1f, RZ, 0xc0, !PT ;  /* 0x0000001f00027812 */ /* 0x001fc6000780c0ff */
[----:B------:R-:W0:Y:S01]  /*e660*/  SHFL.BFLY PT, R9, R8, 0x1, 0x1f ;  /* 0x0c201f0008097f89 */ /* 0x000e2200000e0000 */
[C---:B------:R-:W-:Y:S02]  /*e670*/  ISETP.GT.U32.AND P1, PT, R2.reuse, 0x7, PT ;  /* 0x000000070200780c */ /* 0x040fe40003f24070 */
[----:B------:R-:W-:-:S07]  /*e680*/  LEA R6, R2, R7, 0x2 ;  /* 0x0000000702067211 */ /* 0x000fce00078e10ff */
[----:B------:R-:W-:Y:S02]  /*e690*/  @!P0 LEA.HI R3, R0, R7, RZ, 0x1d ;  /* 0x0000000700038211 */ /* 0x000fe400078fe8ff */
[----:B0-----:R-:W-:-:S05]  /*e6a0*/  FMNMX.FTZ R10, R8, R9, !PT ;  /* 0x00000009080a7209 */ /* 0x001fca0007810000 */
[----:B------:R0:W-:Y:S01]  /*e6b0*/  @!P0 STS [R3], R10 ;  /* 0x0000000a03008388 */ /* 0x0001e20000000800 */
[----:B------:R-:W-:Y:S01]  /*e6c0*/  BAR.SYNC.DEFER_BLOCKING 0x0 ;  /* 0x0000000000007b1d */ /* 0x000fe20000010000 */
[----:B0-----:R-:W-:Y:S02]  /*e6d0*/  IMAD.MOV.U32 R3, RZ, RZ, R11 ;  /* 0x000000ffff037224 */ /* 0x001fe400078e000b */
[----:B------:R-:W-:-:S03]  /*e6e0*/  IMAD.MOV.U32 R10, RZ, RZ, RZ ;  /* 0x000000ffff0a7224 */ /* 0x000fc600078e00ff */
[----:B------:R-:W-:Y:S01]  /*e6f0*/  VIADDMNMX R3, R3, UR41, RZ, !PT ;  /* 0x0000002903037c46 */ /* 0x000fe2000f8001ff */
[----:B------:R-:W0:Y:S04]  /*e700*/  @!P1 LDS R4, [R6] ;  /* 0x0000000006049984 */ /* 0x000e280000000800 */
[----:B0-----:R-:W0:Y:S02]  /*e710*/  SHFL.BFLY PT, R5, R4, 0x4, 0x1f ;  /* 0x0c801f0004057f89 */ /* 0x001e2400000e0000 */
[----:B0-----:R-:W-:Y:S02]  /*e720*/  FMNMX.FTZ R5, R5, R4, !PT ;  /* 0x0000000405057209 */ /* 0x001fe40007810000 */
[----:B------:R-:W-:-:S03]  /*e730*/  SHF.L.U32 R4, R0, 0x2, RZ ;  /* 0x0000000200047819 */ /* 0x000fc600000006ff */
[----:B------:R-:W0:Y:S02]  /*e740*/  SHFL.BFLY PT, R8, R5, 0x2, 0x1f ;  /* 0x0c401f0005087f89 */ /* 0x000e2400000e0000 */
[----:B0-----:R-:W-:Y:S02]  /*e750*/  FMNMX.FTZ R8, R5, R8, !PT ;  /* 0x0000000805087209 */ /* 0x001fe40007810000 */
[----:B------:R-:W-:-:S03]  /*e760*/  IADD3 R5, PT, PT, R0, R3, RZ ;  /* 0x0000000300057210 */ /* 0x000fc60007ffe0ff */
[----:B------:R-:W0:Y:S01]  /*e770*/  SHFL.BFLY PT, R9, R8, 0x1, 0x1f ;  /* 0x0c201f0008097f89 */ /* 0x000e2200000e0000 */
[----:B------:R-:W-:Y:S02]  /*e780*/  ISETP.GE.AND P0, PT, R5, UR41, PT ;  /* 0x0000002905007c0c */ /* 0x000fe4000bf06270 */
[----:B0-----:R-:W-:-:S05]  /*e790*/  FMNMX.FTZ R9, R8, R9, !PT ;  /* 0x0000000908097209 */ /* 0x001fca0007810000 */
[----:B-1----:R0:W1:Y:S06]  /*e7a0*/  SHFL.IDX PT, R28, R9, RZ, 0x1f ;  /* 0x00001fff091c7589 */ /* 0x00206c00000e0000 */
[----:B------:R-:W-:Y:S05]  /*e7b0*/  @P0 BRA `(.L_x_1587) ;  /* 0x0000001400300947 */ /* 0x000fea0003800000 */
[----:B0-----:R-:W0:Y:S02]  /*e7c0*/  LDC.64 R8, c[0x0][0x420] ;  /* 0x00010800ff087b82 */ /* 0x001e240000000a00 */
[----:B0-----:R-:W-:-:S04]  /*e7d0*/  ISETP.NE.U32.AND P0, PT, R8, RZ, PT ;  /* 0x000000ff0800720c */ /* 0x001fc80003f05070 */
[----:B------:R-:W-:-:S13]  /*e7e0*/  ISETP.NE.AND.EX P0, PT, R9, RZ, PT, P0 ;  /* 0x000000ff0900720c */ /* 0x000fda0003f05300 */
[----:B------:R-:W-:Y:S05]  /*e7f0*/  @P0 BRA `(.L_x_1588) ;  /* 0x0000000c00940947 */ /* 0x000fea0003800000 */
[----:B------:R-:W-:Y:S01]  /*e800*/  IMAD.MOV.U32 R8, RZ, RZ, 0x100 ;  /* 0x00000100ff087424 */ /* 0x000fe200078e00ff */
[----:B------:R-:W-:Y:S01]  /*e810*/  LOP3.LUT R9, RZ, R0, RZ, 0x33, !PT ;  /* 0x00000000ff097212 */ /* 0x000fe200078e33ff */
[----:B------:R-:W-:Y:S01]  /*e820*/  BSSY.RECONVERGENT B1, `(.L_x_1589) ;  /* 0x000001c000017945 */ /* 0x000fe20003800200 */
[----:B------:R-:W-:Y:S02]  /*e830*/  HFMA2 R10, -RZ, RZ, 0, 0 ;  /* 0x00000000ff0a7431 */ /* 0x000fe400000001ff */
[----:B------:R-:W-:-:S04]  /*e840*/  VIADDMNMX R8, R5, R8, UR41, !PT ;  /* 0x0000002905087e46 */ /* 0x000fc8000f800108 */
[----:B------:R-:W-:-:S04]  /*e850*/  IADD3 R9, PT, PT, -R3, R8, R9 ;  /* 0x0000000803097210 */ /* 0x000fc80007ffe109 */
[C---:B------:R-:W-:Y:S02]  /*e860*/  LOP3.LUT R8, R9.reuse, 0x300, RZ, 0xc0, !PT ;  /* 0x0000030009087812 */ /* 0x040fe400078ec0ff */
[----:B------:R-:W-:Y:S02]  /*e870*/  ISETP.GE.U32.AND P1, PT, R9, 0x300, PT ;  /* 0x000003000900780c */ /* 0x000fe40003f26070 */
[----:B------:R-:W-:Y:S01]  /*e880*/  ISETP.NE.AND P0, PT, R8, 0x300, PT ;  /* 0x000003000800780c */ /* 0x000fe20003f05270 */
[----:B------:R-:W-:-:S12]  /*e890*/  IMAD.MOV.U32 R8, RZ, RZ, R5 ;  /* 0x000000ffff087224 */ /* 0x000fd800078e0005 */
[----:B------:R-:W-:Y:S05]  /*e8a0*/  @!P0 BRA `(.L_x_1590) ;  /* 0x00000000004c8947 */ /* 0x000fea0003800000 */
[----:B------:R-:W-:Y:S01]  /*e8b0*/  IADD3 R11, PT, PT, R13, 0x440, RZ ;  /* 0x000004400d0b7810 */ /* 0x000fe20007ffe0ff */
[----:B------:R-:W-:Y:S01]  /*e8c0*/  IMAD.MOV.U32 R10, RZ, RZ, RZ ;  /* 0x000000ffff0a7224 */ /* 0x000fe200078e00ff */
[----:B------:R-:W-:Y:S02]  /*e8d0*/  LEA.HI R8, R9, 0x1, RZ, 0x18 ;  /* 0x0000000109087811 */ /* 0x000fe400078fc0ff */
[----:B------:R-:W-:Y:S02]  /*e8e0*/  LEA R11, R14, R11, 0x18 ;  /* 0x0000000b0e0b7211 */ /* 0x000fe400078ec0ff */
[----:B------:R-:W-:Y:S02]  /*e8f0*/  LOP3.LUT R9, R8, 0x3, RZ, 0xc0, !PT ;  /* 0x0000000308097812 */ /* 0x000fe400078ec0ff */
[----:B------:R-:W-:Y:S01]  /*e900*/  MOV R8, R5 ;  /* 0x0000000500087202 */ /* 0x000fe20000000f00 */
[----:B------:R-:W-:Y:S01]  /*e910*/  IMAD.IADD R11, R4, 0x1, R11 ;  /* 0x00000001040b7824 */ /* 0x000fe200078e020b */
[----:B------:R-:W-:-:S07]  /*e920*/  IADD3 R9, PT, PT, -R9, RZ, RZ ;  /* 0x000000ff09097210 */ /* 0x000fce0007ffe1ff */
.L_x_1591:
[----:B------:R-:W1:Y:S01]  /*e930*/  LDS R12, [R11] ;  /* 0x000000000b0c7984 */ /* 0x000e620000000800 */
[----:B------:R-:W-:Y:S01]  /*e940*/  VIADD R9, R9, 0x1 ;  /* 0x0000000109097836 */ /* 0x000fe20000000000 */
[----:B------:R-:W-:-:S04]  /*e950*/  IADD3 R8, PT, PT, R8, 0x100, RZ ;  /* 0x0000010008087810 */ /* 0x000fc80007ffe0ff */
        /* <DEDUP_REMOVED lines=8> */
.L_x_1590:
[----:B------:R-:W-:Y:S05]  /*e9e0*/  BSYNC.RECONVERGENT B1 ;  /* 0x0000000000017941 */ /* 0x000fea0003800200 */
.L_x_1589:
[----:B------:R-:W-:Y:S05]  /*e9f0*/  @!P1 BRA `(.L_x_1587) ;  /* 0x0000001000a09947 */ /* 0x000fea0003800000 */
[----:B------:R-:W-:Y:S01]  /*ea00*/  IADD3 R11, PT, PT, -R8, UR41, RZ ;  /* 0x00000029080b7c10 */ /* 0x000fe2000fffe1ff */
[----:B------:R-:W-:Y:S01]  /*ea10*/  IMAD.SHL.U32 R9, R3, 0x4, RZ ;  /* 0x0000000403097824 */ /* 0x000fe200078e00ff */
[----:B------:R-:W-:Y:S01]  /*ea20*/  IADD3 R13, PT, PT, R13, 0x440, RZ ;  /* 0x000004400d0d7810 */ /* 0x000fe20007ffe0ff */
[----:B------:R-:W-:Y:S01]  /*ea30*/  BSSY.RECONVERGENT B1, `(.L_x_1592) ;  /* 0x000006e000017945 */ /* 0x000fe20003800200 */
[----:B------:R-:W-:Y:S02]  /*ea40*/  ISETP.GT.AND P1, PT, R11, 0xc00, PT ;  /* 0x00000c000b00780c */ /* 0x000fe40003f24270 */
[----:B------:R-:W-:Y:S02]  /*ea50*/  LEA R14, R14, R13, 0x18 ;  /* 0x0000000d0e0e7211 */ /* 0x000fe400078ec0ff */
[----:B------:R-:W-:Y:S02]  /*ea60*/  LEA R9, R8, -R9, 0x2 ;  /* 0x8000000908097211 */ /* 0x000fe400078e10ff */
[----:B------:R-:W-:-:S02]  /*ea70*/  PLOP3.LUT P0, PT, PT, PT, PT, 0x80, 0x8 ;  /* 0x000000000008781c */ /* 0x000fc40003f0f070 */
[----:B------:R-:W-:-:S05]  /*ea80*/  IADD3 R9, PT, PT, R9, 0x800, R14 ;  /* 0x0000080009097810 */ /* 0x000fca0007ffe00e */
[----:B------:R-:W-:Y:S06]  /*ea90*/  @!P1 BRA `(.L_x_1593) ;  /* 0x00000004009c9947 */ /* 0x000fec0003800000 */
[----:B------:R-:W-:Y:S01]  /*eaa0*/  IMAD.U32 R27, RZ, RZ, UR41 ;  /* 0x00000029ff1b7e24 */ /* 0x000fe2000f8e00ff */
[----:B------:R-:W-:-:S04]  /*eab0*/  PLOP3.LUT P0, PT, PT, PT, PT, 0x8, 0x80 ;  /* 0x000000000080781c */ /* 0x000fc80003f0e170 */
[----:B------:R-:W-:-:S09]  /*eac0*/  IADD3 R27, PT, PT, R27, -0xc00, RZ ;  /* 0xfffff4001b1b7810 */ /* 0x000fd20007ffe0ff */
.L_x_1594:
[----:B------:R-:W1:Y:S01]  /*ead0*/  LDS R11, [R9+-0x800] ;  /* 0xfff80000090b7984 */ /* 0x000e620000000800 */
[----:B------:R-:W-:-:S03]  /*eae0*/  VIADD R8, R8, 0x1000 ;  /* 0x0000100008087836 */ /* 0x000fc60000000000 */
[----:B------:R-:W0:Y:S02]  /*eaf0*/  LDS R12, [R9+-0x400] ;  /* 0xfffc0000090c7984 */ /* 0x000e240000000800 */
        /* <DEDUP_REMOVED lines=10> */
[----:B-1----:R-:W-:-:S03]  /*eba0*/  FADD.FTZ R11, -R28, R11 ;  /* 0x0000000b1c0b7221 */ /* 0x002fc60000010100 */
[----:B------:R-:W1:Y:S01]  /*ebb0*/  LDS R22, [R9+0x2400] ;  /* 0x0024000009167984 */ /* 0x000e620000000800 */
[C---:B0-----:R-:W-:Y:S01]  /*ebc0*/  FADD.FTZ R12, -R28.reuse, R12 ;  /* 0x0000000c1c0c7221 */ /* 0x041fe20000010100 */
[----:B------:R-:W-:Y:S02]  /*ebd0*/  FMUL.FTZ R11, R11, 1.4426950216293334961 ;  /* 0x3fb8aa3b0b0b7820 */ /* 0x000fe40000410000 */
[----:B------:R-:W0:Y:S01]  /*ebe0*/  LDS R23, [R9+0x2800] ;  /* 0x0028000009177984 */ /* 0x000e220000000800 */
[----:B--2---:R-:W-:Y:S01]  /*ebf0*/  FADD.FTZ R13, -R28, R13 ;  /* 0x0000000d1c0d7221 */ /* 0x004fe20000010100 */
[----:B------:R-:W-:Y:S02]  /*ec00*/  FMUL.FTZ R12, R12, 1.4426950216293334961 ;  /* 0x3fb8aa3b0c0c7820 */ /* 0x000fe40000410000 */
[----:B------:R-:W2:Y:S01]  /*ec10*/  MUFU.EX2 R11, R11 ;  /* 0x0000000b000b7308 */ /* 0x000ea20000000800 */
[----:B------:R-:W0:Y:S01]  /*ec20*/  LDS R24, [R9+0x2c00] ;  /* 0x002c000009187984 */ /* 0x000e220000000800 */
[C---:B---3--:R-:W-:Y:S01]  /*ec30*/  FADD.FTZ R14, -R28.reuse, R14 ;  /* 0x0000000e1c0e7221 */ /* 0x048fe20000010100 */
[----:B------:R-:W-:Y:S01]  /*ec40*/  FMUL.FTZ R13, R13, 1.4426950216293334961 ;  /* 0x3fb8aa3b0d0d7820 */ /* 0x000fe20000410000 */
[----:B------:R-:W3:Y:S01]  /*ec50*/  MUFU.EX2 R12, R12 ;  /* 0x0000000c000c7308 */ /* 0x000ee20000000800 */
[----:B------:R-:W0:Y:S01]  /*ec60*/  LDS R25, [R9+0x3000] ;  /* 0x0030000009197984 */ /* 0x000e220000000800 */
[----:B----4-:R-:W-:Y:S01]  /*ec70*/  FADD.FTZ R15, -R28, R15 ;  /* 0x0000000f1c0f7221 */ /* 0x010fe20000010100 */
[----:B------:R-:W-:Y:S01]  /*ec80*/  FMUL.FTZ R14, R14, 1.4426950216293334961 ;  /* 0x3fb8aa3b0e0e7820 */ /* 0x000fe20000410000 */
[C---:B-----5:R-:W-:Y:S01]  /*ec90*/  FADD.FTZ R16, -R28.reuse, R16 ;  /* 0x000000101c107221 */ /* 0x060fe20000010100 */
[----:B------:R-:W4:Y:S01]  /*eca0*/  MUFU.EX2 R13, R13 ;  /* 0x0000000d000d7308 */ /* 0x000f220000000800 */
[----:B------:R-:W5:Y:S01]  /*ecb0*/  LDS R26, [R9+0x3400] ;  /* 0x00340000091a7984 */ /* 0x000f620000000800 */
[----:B------:R-:W-:Y:S01]  /*ecc0*/  FMUL.FTZ R15, R15, 1.4426950216293334961 ;  /* 0x3fb8aa3b0f0f7820 */ /* 0x000fe20000410000 */
[----:B------:R-:W-:Y:S01]  /*ecd0*/  FADD.FTZ R17, -R28, R17 ;  /* 0x000000111c117221 */ /* 0x000fe20000010100 */
[----:B------:R-:W4:Y:S01]  /*ece0*/  MUFU.EX2 R14, R14 ;  /* 0x0000000e000e7308 */ /* 0x000f220000000800 */
[----:B------:R-:W-:Y:S01]  /*ecf0*/  FMUL.FTZ R16, R16, 1.4426950216293334961 ;  /* 0x3fb8aa3b10107820 */ /* 0x000fe20000410000 */
[----:B--2---:R-:W-:Y:S01]  /*ed00*/  FADD.FTZ R10, R11, R10 ;  /* 0x0000000a0b0a7221 */ /* 0x004fe20000010000 */
[----:B------:R-:W-:Y:S01]  /*ed10*/  FADD.FTZ R18, -R28, R18 ;  /* 0x000000121c127221 */ /* 0x000fe20000010100 */
[----:B------:R-:W2:Y:S01]  /*ed20*/  MUFU.EX2 R15, R15 ;  /* 0x0000000f000f7308 */ /* 0x000ea20000000800 */
[----:B------:R-:W-:Y:S01]  /*ed30*/  FMUL.FTZ R17, R17, 1.4426950216293334961 ;  /* 0x3fb8aa3b11117820 */ /* 0x000fe20000410000 */
[----:B---3--:R-:W-:Y:S01]  /*ed40*/  FADD.FTZ R10, R10, R12 ;  /* 0x0000000c0a0a7221 */ /* 0x008fe20000010000 */
[----:B------:R-:W-:Y:S01]  /*ed50*/  FADD.FTZ R19, -R28, R19 ;  /* 0x000000131c137221 */ /* 0x000fe20000010100 */
[----:B------:R-:W3:Y:S01]  /*ed60*/  MUFU.EX2 R16, R16 ;  /* 0x0000001000107308 */ /* 0x000ee20000000800 */
[----:B------:R-:W-:Y:S01]  /*ed70*/  FMUL.FTZ R18, R18, 1.4426950216293334961 ;  /* 0x3fb8aa3b12127820 */ /* 0x000fe20000410000 */
[----:B----4-:R-:W-:Y:S01]  /*ed80*/  FADD.FTZ R10, R10, R13 ;  /* 0x0000000d0a0a7221 */ /* 0x010fe20000010000 */
[----:B------:R-:W-:Y:S01]  /*ed90*/  FADD.FTZ R20, -R28, R20 ;  /* 0x000000141c147221 */ /* 0x000fe20000010100 */
[----:B------:R-:W4:Y:S01]  /*eda0*/  MUFU.EX2 R17, R17 ;  /* 0x0000001100117308 */ /* 0x000f220000000800 */
[----:B------:R-:W-:Y:S01]  /*edb0*/  FMUL.FTZ R19, R19, 1.4426950216293334961 ;  /* 0x3fb8aa3b13137820 */ /* 0x000fe20000410000 */
[----:B------:R-:W-:Y:S01]  /*edc0*/  FADD.FTZ R10, R10, R14 ;  /* 0x0000000e0a0a7221 */ /* 0x000fe20000010000 */
[----:B------:R-:W-:Y:S01]  /*edd0*/  FADD.FTZ R21, -R28, R21 ;  /* 0x000000151c157221 */ /* 0x000fe20000010100 */
[----:B------:R-:W4:Y:S01]  /*ede0*/  MUFU.EX2 R18, R18 ;  /* 0x0000001200127308 */ /* 0x000f220000000800 */
[----:B------:R-:W-:Y:S01]  /*edf0*/  FMUL.FTZ R20, R20, 1.4426950216293334961 ;  /* 0x3fb8aa3b14147820 */ /* 0x000fe20000410000 */
[----:B--2---:R-:W-:Y:S01]  /*ee00*/  FADD.FTZ R10, R10, R15 ;  /* 0x0000000f0a0a7221 */ /* 0x004fe20000010000 */
[----:B-1----:R-:W-:Y:S01]  /*ee10*/  FADD.FTZ R22, -R28, R22 ;  /* 0x000000161c167221 */ /* 0x002fe20000010100 */
[----:B------:R-:W1:Y:S01]  /*ee20*/  MUFU.EX2 R19, R19 ;  /* 0x0000001300137308 */ /* 0x000e620000000800 */
[----:B------:R-:W-:Y:S01]  /*ee30*/  FMUL.FTZ R21, R21, 1.4426950216293334961 ;  /* 0x3fb8aa3b15157820 */ /* 0x000fe20000410000 */
[----:B---3--:R-:W-:Y:S01]  /*ee40*/  FADD.FTZ R10, R10, R16 ;  /* 0x000000100a0a7221 */ /* 0x008fe20000010000 */
[----:B0-----:R-:W-:Y:S01]  /*ee50*/  FADD.FTZ R23, -R28, R23 ;  /* 0x000000171c177221 */ /* 0x001fe20000010100 */
[----:B------:R-:W0:Y:S01]  /*ee60*/  MUFU.EX2 R20, R20 ;  /* 0x0000001400147308 */ /* 0x000e220000000800 */
[----:B------:R-:W-:Y:S01]  /*ee70*/  FMUL.FTZ R22, R22, 1.4426950216293334961 ;  /* 0x3fb8aa3b16167820 */ /* 0x000fe20000410000 */
[----:B----4-:R-:W-:Y:S01]  /*ee80*/  FADD.FTZ R10, R10, R17 ;  /* 0x000000110a0a7221 */ /* 0x010fe20000010000 */
[----:B------:R-:W-:Y:S01]  /*ee90*/  FMUL.FTZ R23, R23, 1.4426950216293334961 ;  /* 0x3fb8aa3b17177820 */ /* 0x000fe20000410000 */
[----:B------:R-:W2:Y:S01]  /*eea0*/  MUFU.EX2 R21, R21 ;  /* 0x0000001500157308 */ /* 0x000ea20000000800 */
[----:B------:R-:W-:Y:S01]  /*eeb0*/  FADD.FTZ R24, -R28, R24 ;  /* 0x000000181c187221 */ /* 0x000fe20000010100 */
[----:B------:R-:W-:Y:S01]  /*eec0*/  FADD.FTZ R10, R10, R18 ;  /* 0x000000120a0a7221 */ /* 0x000fe20000010000 */
[----:B------:R-:W-:Y:S01]  /*eed0*/  STS [R9+-0x800], R11 ;  /* 0xfff8000b09007388 */ /* 0x000fe20000000800 */
[----:B------:R-:W3:Y:S01]  /*eee0*/  MUFU.EX2 R22, R22 ;  /* 0x0000001600167308 */ /* 0x000ee20000000800 */
[----:B------:R-:W-:Y:S01]  /*eef0*/  FADD.FTZ R25, -R28, R25 ;  /* 0x000000191c197221 */ /* 0x000fe20000010100 */
[----:B------:R-:W-:Y:S01]  /*ef00*/  FMUL.FTZ R24, R24, 1.4426950216293334961 ;  /* 0x3fb8aa3b18187820 */ /* 0x000fe20000410000 */
[----:B-1----:R-:W-:Y:S01]  /*ef10*/  FADD.FTZ R10, R10, R19 ;  /* 0x000000130a0a7221 */ /* 0x002fe20000010000 */
[----:B------:R-:W1:Y:S01]  /*ef20*/  MUFU.EX2 R23, R23 ;  /* 0x0000001700177308 */ /* 0x000e620000000800 */
[----:B-----5:R-:W-:Y:S01]  /*ef30*/  FADD.FTZ R26, -R28, R26 ;  /* 0x0000001a1c1a7221 */ /* 0x020fe20000010100 */
[----:B------:R-:W-:Y:S01]  /*ef40*/  FMUL.FTZ R25, R25, 1.4426950216293334961 ;  /* 0x3fb8aa3b19197820 */ /* 0x000fe20000410000 */
[----:B0-----:R-:W-:Y:S01]  /*ef50*/  FADD.FTZ R10, R10, R20 ;  /* 0x000000140a0a7221 */ /* 0x001fe20000010000 */
[----:B------:R-:W0:Y:S01]  /*ef60*/  MUFU.EX2 R24, R24 ;  /* 0x0000001800187308 */ /* 0x000e220000000800 */
        /* <DEDUP_REMOVED lines=8> */
[----:B-1----:R-:W-:-:S03]  /*eff0*/  FADD.FTZ R10, R10, R23 ;  /* 0x000000170a0a7221 */ /* 0x002fc60000010000 */
[----:B------:R-:W-:Y:S01]  /*f000*/  STS [R9+0x800], R15 ;  /* 0x0008000f09007388 */ /* 0x000fe20000000800 */
[----:B0-----:R-:W-:-:S03]  /*f010*/  FADD.FTZ R10, R10, R24 ;  /* 0x000000180a0a7221 */ /* 0x001fc60000010000 */
        /* <DEDUP_REMOVED lines=15> */
.L_x_1593:
[----:B------:R-:W-:Y:S05]  /*f110*/  BSYNC.RECONVERGENT B1 ;  /* 0x0000000000017941 */ /* 0x000fea0003800200 */
.L_x_1592:
        /* <DEDUP_REMOVED lines=10> */
[----:B------:R-:W4:Y:S04]  /*f1c0*/  LDS R15, [R9+0x800] ;  /* 0x00080000090f7984 */ /* 0x000f280000000800 */
[----:B------:R-:W5:Y:S04]  /*f1d0*/  LDS R16, [R9+0xc00] ;  /* 0x000c000009107984 */ /* 0x000f680000000800 */
[----:B------:R-:W5:Y:S04]  /*f1e0*/  LDS R17, [R9+0x1000] ;  /* 0x0010000009117984 */ /* 0x000f680000000800 */
[----:B------:R-:W5:Y:S01]  /*f1f0*/  LDS R18, [R9+0x1400] ;  /* 0x0014000009127984 */ /* 0x000f620000000800 */
[C---:B-1----:R-:W-:Y:S01]  /*f200*/  FADD.FTZ R11, -R28.reuse, R11 ;  /* 0x0000000b1c0b7221 */ /* 0x042fe20000010100 */
[----:B0-----:R-:W-:-:S03]  /*f210*/  FADD.FTZ R12, -R28, R12 ;  /* 0x0000000c1c0c7221 */ /* 0x001fc60000010100 */
[----:B------:R-:W-:Y:S01]  /*f220*/  FMUL.FTZ R11, R11, 1.4426950216293334961 ;  /* 0x3fb8aa3b0b0b7820 */ /* 0x000fe20000410000 */
[----:B--2---:R-:W-:Y:S01]  /*f230*/  FADD.FTZ R13, -R28, R13 ;  /* 0x0000000d1c0d7221 */ /* 0x004fe20000010100 */
[----:B------:R-:W-:-:S04]  /*f240*/  FMUL.FTZ R12, R12, 1.4426950216293334961 ;  /* 0x3fb8aa3b0c0c7820 */ /* 0x000fc80000410000 */
[----:B------:R-:W0:Y:S01]  /*f250*/  MUFU.EX2 R11, R11 ;  /* 0x0000000b000b7308 */ /* 0x000e220000000800 */
[C---:B---3--:R-:W-:Y:S01]  /*f260*/  FADD.FTZ R14, -R28.reuse, R14 ;  /* 0x0000000e1c0e7221 */ /* 0x048fe20000010100 */
[----:B------:R-:W-:Y:S02]  /*f270*/  FMUL.FTZ R13, R13, 1.4426950216293334961 ;  /* 0x3fb8aa3b0d0d7820 */ /* 0x000fe40000410000 */
[----:B------:R-:W1:Y:S01]  /*f280*/  MUFU.EX2 R12, R12 ;  /* 0x0000000c000c7308 */ /* 0x000e620000000800 */
[----:B----4-:R-:W-:Y:S01]  /*f290*/  FADD.FTZ R15, -R28, R15 ;  /* 0x0000000f1c0f7221 */ /* 0x010fe20000010100 */
[----:B------:R-:W-:Y:S02]  /*f2a0*/  FMUL.FTZ R14, R14, 1.4426950216293334961 ;  /* 0x3fb8aa3b0e0e7820 */ /* 0x000fe40000410000 */
[----:B------:R-:W2:Y:S01]  /*f2b0*/  MUFU.EX2 R13, R13 ;  /* 0x0000000d000d7308 */ /* 0x000ea20000000800 */
[----:B-----5:R-:W-:Y:S01]  /*f2c0*/  FADD.FTZ R16, -R28, R16 ;  /* 0x000000101c107221 */ /* 0x020fe20000010100 */
[----:B------:R-:W-:-:S02]  /*f2d0*/  FMUL.FTZ R15, R15, 1.4426950216293334961 ;  /* 0x3fb8aa3b0f0f7820 */ /* 0x000fc40000410000 */
[----:B------:R-:W3:Y:S01]  /*f2e0*/  MUFU.EX2 R14, R14 ;  /* 0x0000000e000e7308 */ /* 0x000ee20000000800 */
[----:B------:R-:W-:Y:S01]  /*f2f0*/  FADD.FTZ R17, -R28, R17 ;  /* 0x000000111c117221 */ /* 0x000fe20000010100 */
        /* <DEDUP_REMOVED lines=25> */
.L_x_1596:
[----:B------:R-:W-:Y:S05]  /*f490*/  BSYNC.RECONVERGENT B1 ;  /* 0x0000000000017941 */ /* 0x000fea0003800200 */
.L_x_1595:
[----:B------:R-:W-:-:S13]  /*f4a0*/  ISETP.LT.OR P0, PT, R8, UR41, P0 ;  /* 0x0000002908007c0c */ /* 0x000fda0008701670 */
[----:B------:R-:W-:Y:S05]  /*f4b0*/  @!P0 BRA `(.L_x_1587) ;  /* 0x0000000400f08947 */ /* 0x000fea0003800000 */
[----:B------:R-:W1:Y:S04]  /*f4c0*/  LDS R8, [R9+-0x800] ;  /* 0xfff8000009087984 */ /* 0x000e680000000800 */
[----:B------:R-:W0:Y:S04]  /*f4d0*/  LDS R11, [R9+-0x400] ;  /* 0xfffc0000090b7984 */ /* 0x000e280000000800 */
[----:B------:R-:W2:Y:S04]  /*f4e0*/  LDS R12, [R9] ;  /* 0x00000000090c7984 */ /* 0x000ea80000000800 */
[----:B------:R-:W3:Y:S01]  /*f4f0*/  LDS R13, [R9+0x400] ;  /* 0x00040000090d7984 */ /* 0x000ee20000000800 */
[C---:B-1----:R-:W-:Y:S01]  /*f500*/  FADD.FTZ R8, -R28.reuse, R8 ;  /* 0x000000081c087221 */ /* 0x042fe20000010100 */
[----:B0-----:R-:W-:-:S03]  /*f510*/  FADD.FTZ R11, -R28, R11 ;  /* 0x0000000b1c0b7221 */ /* 0x001fc60000010100 */
        /* <DEDUP_REMOVED lines=19> */
.L_x_1588:
[----:B------:R-:W-:Y:S01]  /*f650*/  IMAD.MOV.U32 R12, RZ, RZ, 0x100 ;  /* 0x00000100ff0c7424 */ /* 0x000fe200078e00ff */
[----:B------:R-:W0:Y:S01]  /*f660*/  S2UR UR4, SR_CTAID.Y ;  /* 0x00000000000479c3 */ /* 0x000e220000002600 */
[----:B------:R-:W-:Y:S01]  /*f670*/  LOP3.LUT R11, RZ, R0, RZ, 0x33, !PT ;  /* 0x00000000ff0b7212 */ /* 0x000fe200078e33ff */
[----:B------:R-:W-:Y:S02]  /*f680*/  BSSY.RECONVERGENT B1, `(.L_x_1597) ;  /* 0x0000027000017945 */ /* 0x000fe40003800200 */
[----:B------:R-:W-:-:S04]  /*f690*/  VIADDMNMX R12, R5, R12, UR41, !PT ;  /* 0x00000029050c7e46 */ /* 0x000fc8000f80010c */
[----:B------:R-:W0:Y:S01]  /*f6a0*/  LDC R10, c[0x0][0x3f4] ;  /* 0x0000fd00ff0a7b82 */ /* 0x000e220000000800 */
[----:B------:R-:W-:-:S04]  /*f6b0*/  IADD3 R12, PT, PT, -R3, R12, R11 ;  /* 0x0000000c030c7210 */ /* 0x000fc80007ffe10b */
[C---:B------:R-:W-:Y:S02]  /*f6c0*/  LOP3.LUT R11, R12.reuse, 0x300, RZ, 0xc0, !PT ;  /* 0x000003000c0b7812 */ /* 0x040fe400078ec0ff */
[----:B------:R-:W-:Y:S02]  /*f6d0*/  ISETP.GE.U32.AND P0, PT, R12, 0x300, PT ;  /* 0x000003000c00780c */ /* 0x000fe40003f06070 */
[----:B------:R-:W-:Y:S01]  /*f6e0*/  ISETP.NE.AND P1, PT, R11, 0x300, PT ;  /* 0x000003000b00780c */ /* 0x000fe20003f25270 */
[----:B------:R-:W-:Y:S02]  /*f6f0*/  IMAD.MOV.U32 R11, RZ, RZ, R5 ;  /* 0x000000ffff0b7224 */ /* 0x000fe400078e0005 */
[----:B0-----:R-:W-:Y:S02]  /*f700*/  IMAD R18, R10, UR4, RZ ;  /* 0x000000040a127c24 */ /* 0x001fe4000f8e02ff */
[----:B------:R-:W-:-:S03]  /*f710*/  HFMA2 R10, -RZ, RZ, 0, 0 ;  /* 0x00000000ff0a7431 */ /* 0x000fc600000001ff */
[----:B------:R-:W-:-:S05]  /*f720*/  SHF.R.S32.HI R20, RZ, 0x1f, R18 ;  /* 0x0000001fff147819 */ /* 0x000fca0000011412 */
[----:B------:R-:W-:Y:S05]  /*f730*/  @!P1 BRA `(.L_x_1598) ;  /* 0x00000000006c9947 */ /* 0x000fea0003800000 */
[----:B------:R-:W-:Y:S01]  /*f740*/  IADD3 R13, PT, PT, R13, 0x440, RZ ;  /* 0x000004400d0d7810 */ /* 0x000fe20007ffe0ff */
[----:B------:R-:W-:Y:S01]  /*f750*/  IMAD.MOV.U32 R10, RZ, RZ, RZ ;  /* 0x000000ffff0a7224 */ /* 0x000fe200078e00ff */
[----:B------:R-:W-:Y:S02]  /*f760*/  IADD3 R16, P1, P2, R18, R8, R5 ;  /* 0x0000000812107210 */ /* 0x000fe40007a3e005 */
[----:B------:R-:W-:Y:S02]  /*f770*/  LEA.HI R8, R12, 0x1, RZ, 0x18 ;  /* 0x000000010c087811 */ /* 0x000fe400078fc0ff */
[----:B------:R-:W-:Y:S02]  /*f780*/  LEA R13, R14, R13, 0x18 ;  /* 0x0000000d0e0d7211 */ /* 0x000fe400078ec0ff */
[----:B------:R-:W-:Y:S02]  /*f790*/  LOP3.LUT R8, R8, 0x3, RZ, 0xc0, !PT ;  /* 0x0000000308087812 */ /* 0x000fe400078ec0ff */
[----:B------:R-:W-:Y:S01]  /*f7a0*/  IADD3.X R9, PT, PT, R20, R9, RZ, P1, P2 ;  /* 0x0000000914097210 */ /* 0x000fe20000fe44ff */
[----:B------:R-:W-:Y:S01]  /*f7b0*/  IMAD.IADD R12, R4, 0x1, R13 ;  /* 0x00000001040c7824 */ /* 0x000fe200078e020d */
[----:B------:R-:W-:-:S02]  /*f7c0*/  MOV R11, R5 ;  /* 0x00000005000b7202 */ /* 0x000fc40000000f00 */
[----:B------:R-:W-:-:S07]  /*f7d0*/  IADD3 R13, PT, PT, -R8, RZ, RZ ;  /* 0x000000ff080d7210 */ /* 0x000fce0007ffe1ff */
.L_x_1599:
[----:B------:R-:W-:-:S06]  /*f7e0*/  IMAD.MOV.U32 R8, RZ, RZ, R16 ;  /* 0x000000ffff087224 */ /* 0x000fcc00078e0010 */
[----:B------:R0:W2:Y:S01]  /*f7f0*/  LDG.E.U8 R8, desc[UR36][R8.64] ;  /* 0x0000002408087981 */ /* 0x0000a2000c1e1100 */
[----:B------:R-:W-:Y:S01]  /*f800*/  MOV R15, RZ ;  /* 0x000000ff000f7202 */ /* 0x000fe20000000f00 */
[----:B------:R-:W-:Y:S01]  /*f810*/  VIADD R13, R13, 0x1 ;  /* 0x000000010d0d7836 */ /* 0x000fe20000000000 */
[----:B------:R-:W-:Y:S02]  /*f820*/  IADD3 R16, P2, PT, R16, 0x100, RZ ;  /* 0x0000010010107810 */ /* 0x000fe40007f5e0ff */
[----:B------:R-:W-:-:S03]  /*f830*/  IADD3 R11, PT, PT, R11, 0x100, RZ ;  /* 0x000001000b0b7810 */ /* 0x000fc60007ffe0ff */
[----:B0-----:R-:W-:Y:S01]  /*f840*/  IMAD.X R9, RZ, RZ, R9, P2 ;  /* 0x000000ffff097224 */ /* 0x001fe200010e0609 */
        /* <DEDUP_REMOVED lines=8> */
[----:B0-----:R-:W-:-:S10]  /*f8d0*/  IADD3 R12, PT, PT, R12, 0x400, RZ ;  /* 0x000004000c0c7810 */ /* 0x001fd40007ffe0ff */
[----:B------:R-:W-:Y:S05]  /*f8e0*/  @P1 BRA `(.L_x_1599) ;  /* 0xfffffffc00bc1947 */ /* 0x000fea000383ffff */
.L_x_1598:
[----:B------:R-:W-:Y:S05]  /*f8f0*/  BSYNC.RECONVERGENT B1 ;  /* 0x0000000000017941 */ /* 0x000fea0003800200 */
.L_x_1597:
[----:B------:R-:W-:Y:S05]  /*f900*/  @!P0 BRA `(.L_x_1587) ;  /* 0x0000000000dc8947 */ /* 0x000fea0003800000 */
[----:B------:R-:W0:Y:S01]  /*f910*/  S2R R12, SR_CgaCtaId ;  /* 0x00000000000c7919 */ /* 0x000e220000008800 */
[----:B------:R-:W2:Y:S01]  /*f920*/  LDCU.64 UR4, c[0x0][0x420] ;  /* 0x00008400ff0477ac */ /* 0x000ea20008000a00 */
[----:B------:R-:W-:Y:S01]  /*f930*/  MOV R9, 0x400 ;  /* 0x0000040000097802 */ /* 0x000fe20000000f00 */
[----:B------:R-:W-:-:S03]  /*f940*/  IMAD.SHL.U32 R8, R3, 0x4, RZ ;  /* 0x0000000403087824 */ /* 0x000fc600078e00ff */
[----:B------:R-:W-:Y:S01]  /*f950*/  IADD3 R9, PT, PT, R9, 0x440, RZ ;  /* 0x0000044009097810 */ /* 0x000fe20007ffe0ff */
[----:B------:R-:W-:Y:S01]  /*f960*/  IMAD R8, R11, 0x4, -R8 ;  /* 0x000000040b087824 */ /* 0x000fe200078e0a08 */
[----:B--2---:R-:W-:-:S04]  /*f970*/  IADD3 R14, P0, P1, R18, UR4, R11 ;  /* 0x00000004120e7c10 */ /* 0x004fc8000f91e00b */
[----:B------:R-:W-:Y:S02]  /*f980*/  IADD3 R14, P2, PT, R14, 0x200, RZ ;  /* 0x000002000e0e7810 */ /* 0x000fe40007f5e0ff */
[----:B0-----:R-:W-:Y:S02]  /*f990*/  LEA R13, R12, R9, 0x18 ;  /* 0x000000090c0d7211 */ /* 0x001fe400078ec0ff */
[----:B------:R-:W-:Y:S02]  /*f9a0*/  IADD3.X R9, PT, PT, R20, UR5, RZ, P0, P1 ;  /* 0x0000000514097c10 */ /* 0x000fe400087e24ff */
[----:B------:R-:W-:Y:S02]  /*f9b0*/  IADD3 R12, PT, PT, R8, 0x800, R13 ;  /* 0x00000800080c7810 */ /* 0x000fe40007ffe00d */
[----:B------:R-:W-:-:S07]  /*f9c0*/  IADD3.X R9, PT, PT, RZ, R9, RZ, P2, !PT ;  /* 0x00000009ff097210 */ /* 0x000fce00017fe4ff */
.L_x_1600:
[----:B------:R-:W-:-:S05]  /*f9d0*/  IMAD.MOV.U32 R8, RZ, RZ, R14 ;  /* 0x000000ffff087224 */ /* 0x000fca00078e000e */
[----:B------:R-:W2:Y:S04]  /*f9e0*/  LDG.E.U8 R16, desc[UR36][R8.64+-0x200] ;  /* 0xfffe002408107981 */ /* 0x000ea8000c1e1100 */
[----:B------:R-:W3:Y:S04]  /*f9f0*/  LDG.E.U8 R13, desc[UR36][R8.64+-0x100] ;  /* 0xffff0024080d7981 */ /* 0x000ee8000c1e1100 */
[----:B------:R-:W4:Y:S04]  /*fa00*/  LDG.E.U8 R14, desc[UR36][R8.64] ;  /* 0x00000024080e7981 */ /* 0x000f28000c1e1100 */
[----:B------:R-:W5:Y:S01]  /*fa10*/  LDG.E.U8 R15, desc[UR36][R8.64+0x100] ;  /* 0x00010024080f7981 */ /* 0x000f62000c1e1100 */
[----:B------:R-:W-:-:S02]  /*fa20*/  IADD3 R11, PT, PT, R11, 0x400, RZ ;  /* 0x000004000b0b7810 */ /* 0x000fc40007ffe0ff */
[----:B--2---:R-:W-:Y:S02]  /*fa30*/  ISETP.NE.AND P0, PT, R16, RZ, PT ;  /* 0x000000ff1000720c */ /* 0x004fe40003f05270 */
[----:B---3--:R-:W-:Y:S02]  /*fa40*/  ISETP.NE.AND P1, PT, R13, RZ, PT ;  /* 0x000000ff0d00720c */ /* 0x008fe40003f25270 */
[----:B----4-:R-:W-:Y:S02]  /*fa50*/  ISETP.NE.AND P2, PT, R14, RZ, PT ;  /* 0x000000ff0e00720c */ /* 0x010fe40003f45270 */
[----:B-----5:R-:W-:-:S07]  /*fa60*/  ISETP.NE.AND P3, PT, R15, RZ, PT ;  /* 0x000000ff0f00720c */ /* 0x020fce0003f65270 */
        /* <DEDUP_REMOVED lines=16> */
[----:B------:R-:W-:-:S02]  /*fb70*/  IMAD.MOV.U32 R19, RZ, RZ, RZ ;  /* 0x000000ffff137224 */ /* 0x000fc400078e00ff */
[----:B------:R-:W-:Y:S01]  /*fb80*/  @!P3 FMUL.FTZ R20, R20, 1.4426950216293334961 ;  /* 0x3fb8aa3b1414b820 */ /* 0x000fe20000410000 */
[----:B------:R-:W-:Y:S01]  /*fb90*/  ISETP.GE.AND P0, PT, R11, UR41, PT ;  /* 0x000000290b007c0c */ /* 0x000fe2000bf06270 */
[----:B------:R-:W3:Y:S01]  /*fba0*/  @!P2 MUFU.EX2 R17, R18 ;  /* 0x000000120011a308 */ /* 0x000ee20000000800 */
[----:B0-----:R-:W-:-:S03]  /*fbb0*/  IADD3 R14, P1, PT, R8, 0x400, RZ ;  /* 0x00000400080e7810 */ /* 0x001fc60007f3e0ff */
[----:B------:R-:W0:Y:S01]  /*fbc0*/  @!P3 MUFU.EX2 R19, R20 ;  /* 0x000000140013b308 */ /* 0x000e220000000800 */
[----:B-1----:R-:W-:Y:S01]  /*fbd0*/  FADD.FTZ R10, R13, R10 ;  /* 0x0000000a0d0a7221 */ /* 0x002fe20000010000 */
[----:B------:R-:W-:Y:S01]  /*fbe0*/  STS [R12+-0x800], R13 ;  /* 0xfff8000d0c007388 */ /* 0x000fe20000000800 */
[----:B------:R-:W-:Y:S02]  /*fbf0*/  IMAD.X R9, RZ, RZ, R9, P1 ;  /* 0x000000ffff097224 */ /* 0x000fe400008e0609 */
        /* <DEDUP_REMOVED lines=8> */
.L_x_1587:
[----:B------:R-:W-:Y:S05]  /*fc80*/  BSYNC.RECONVERGENT B0 ;  /* 0x0000000000007941 */ /* 0x000fea0003800200 */
.L_x_1586:
[----:B0---4-:R-:W0:Y:S01]  /*fc90*/  SHFL.BFLY PT, R9, R10, 0x10, 0x1f ;  /* 0x0e001f000a097f89 */ /* 0x011e2200000e0000 */
[C---:B------:R-:W-:Y:S01]  /*fca0*/  ISETP.NE.AND P0, PT, R2.reuse, RZ, PT ;  /* 0x000000ff0200720c */ /* 0x040fe20003f05270 */
[----:B------:R-:W2:Y:S01]  /*fcb0*/  LDCU.U8 UR10, c[0x0][0x48c] ;  /* 0x00009180ff0a77ac */ /* 0x000ea20008000000 */
[----:B------:R-:W-:Y:S01]  /*fcc0*/  ISETP.GT.U32.AND P1, PT, R2, 0x7, PT ;  /* 0x000000070200780c */ /* 0x000fe20003f24070 */
[----:B------:R-:W3:Y:S01]  /*fcd0*/  S2UR UR9, SR_CTAID.X ;  /* 0x00000000000979c3 */ /* 0x000ee20000002500 */
[----:B------:R-:W-:Y:S01]  /*fce0*/  SHF.R.U32.HI R2, RZ, 0x5, R0 ;  /* 0x00000005ff027819 */ /* 0x000fe20000011600 */
[----:B------:R-:W-:Y:S01]  /*fcf0*/  UMOV UR4, URZ ;  /* 0x000000ff00047c82 */ /* 0x000fe20008000000 */
[----:B------:R-:W-:Y:S01]  /*fd00*/  UMOV UR5, URZ ;  /* 0x000000ff00057c82 */ /* 0x000fe20008000000 */
[----:B--2---:R-:W-:Y:S01]  /*fd10*/  UISETP.NE.AND UP0, UPT, UR10, URZ, UPT ;  /* 0x000000ff0a00728c */ /* 0x004fe2000bf05270 */
[----:B0-----:R-:W-:-:S05]  /*fd20*/  FADD.FTZ R9, R9, R10 ;  /* 0x0000000a09097221 */ /* 0x001fca0000010000 */
        /* <DEDUP_REMOVED lines=22> */
[----:B---3--:R-:W-:Y:S05]  /*fe90*/  BRA.U !UP0, `(.L_x_1601) ;  /* 0x0000000108247547 */ /* 0x008fea000b800000 */
[----:B------:R-:W3:Y:S01]  /*fea0*/  S2UR UR5, SR_CTAID.Y ;  /* 0x00000000000579c3 */ /* 0x000ee20000002600 */
        /* <DEDUP_REMOVED lines=8> */
.L_x_1601:
[----:B------:R-:W-:Y:S04]  /*ff30*/  BSSY.RECONVERGENT B0, `(.L_x_1602) ;  /* 0x0000158000007945 */ /* 0x000fe80003800200 */
[----:B------:R-:W-:Y:S05]  /*ff40*/  @P0 BRA `(.L_x_1603) ;  /* 0x0000001400580947 */ /* 0x000fea0003800000 */
[----:B------:R-:W-:-:S09]  /*ff50*/  UISETP.NE.AND UP0, UPT, UR10, URZ, UPT ;  /* 0x000000ff0a00728c */ /* 0x000fd2000bf05270 */
[----:B------:R-:W-:Y:S05]  /*ff60*/  BRA.U UP0, `(.L_x_1604) ;  /* 0x0000000900407547 */ /* 0x000fea000b800000 */
[----:B------:R-:W-:Y:S01]  /*ff70*/  HFMA2 R6, -RZ, RZ, 0, 1.52587890625e-05 ;  /* 0x00000100ff067431 */ /* 0x000fe200000001ff */
        /* <DEDUP_REMOVED lines=17> */
[----:B---3--:R-:W-:-:S06]  /*10090*/  ULEA UR6, UR7, UR6, 0x18 ;  /* 0x0000000607067291 */ /* 0x008fcc000f8ec0ff */
[----:B------:R-:W-:-:S07]  /*100a0*/  IADD3 R6, PT, PT, R4, UR6, RZ ;  /* 0x0000000604067c10 */ /* 0x000fce000fffe0ff */
.L_x_1607:
[----:B------:R-:W0:Y:S01]  /*100b0*/  LDS R8, [R6] ;  /* 0x0000000006087984 */ /* 0x000e220000000800 */
[----:B------:R-:W-:-:S05]  /*100c0*/  VIADD R7, R7, 0x1 ;  /* 0x0000000107077836 */ /* 0x000fca0000000000 */
[----:B------:R-:W-:Y:S01]  /*100d0*/  ISETP.NE.AND P0, PT, R7, RZ, PT ;  /* 0x000000ff0700720c */ /* 0x000fe20003f05270 */
[----:B0-2---:R-:W-:-:S05]  /*100e0*/  FMUL.FTZ R9, R8, R31 ;  /* 0x0000001f08097220 */ /* 0x005fca0000410000 */
[----:B------:R0:W-:Y:S02]  /*100f0*/  STS [R6], R9 ;  /* 0x0000000906007388 */ /* 0x0001e40000000800 */
[----:B0-----:R-:W-:-:S05]  /*10100*/  IADD3 R6, PT, PT, R6, 0x400, RZ ;  /* 0x0000040006067810 */ /* 0x001fca0007ffe0ff */
[----:B------:R-:W-:Y:S05]  /*10110*/  @P0 BRA `(.L_x_1607) ;  /* 0xfffffffc00e40947 */ /* 0x000fea000383ffff */
.L_x_1606:
[----:B------:R-:W-:Y:S05]  /*10120*/  BSYNC.RECONVERGENT B1 ;  /* 0x0000000000017941 */ /* 0x000fea0003800200 */
.L_x_1605:
[----:B------:R-:W-:Y:S05]  /*10130*/  @!P1 BRA `(.L_x_1603) ;  /* 0x0000001000dc9947 */ /* 0x000fea0003800000 */
[----:B------:R-:W3:Y:S01]  /*10140*/  S2R R8, SR_CgaCtaId ;  /* 0x0000000000087919 */ /* 0x000ee20000008800 */
[----:B------:R-:W-:Y:S01]  /*10150*/  IADD3 R6, PT, PT, -R5, UR41, RZ ;  /* 0x0000002905067c10 */ /* 0x000fe2000fffe1ff */
[----:B------:R-:W-:Y:S01]  /*10160*/  BSSY.RECONVERGENT B1, `(.L_x_1608) ;  /* 0x0000041000017945 */ /* 0x000fe20003800200 */
[----:B------:R-:W-:Y:S02]  /*10170*/  MOV R7, 0x400 ;  /* 0x0000040000077802 */ /* 0x000fe40000000f00 */
[----:B------:R-:W-:Y:S01]  /*10180*/  ISETP.GT.AND P1, PT, R6, 0xc00, PT ;  /* 0x00000c000600780c */ /* 0x000fe20003f24270 */
[----:B------:R-:W-:Y:S01]  /*10190*/  IMAD.SHL.U32 R6, R3, 0x4, RZ ;  /* 0x0000000403067824 */ /* 0x000fe200078e00ff */
[----:B------:R-:W-:Y:S02]  /*101a0*/  IADD3 R7, PT, PT, R7, 0x440, RZ ;  /* 0x0000044007077810 */ /* 0x000fe40007ffe0ff */
[----:B------:R-:W-:Y:S01]  /*101b0*/  PLOP3.LUT P0, PT, PT, PT, PT, 0x80, 0x8 ;  /* 0x000000000008781c */ /* 0x000fe20003f0f070 */
[----:B------:R-:W-:Y:S01]  /*101c0*/  IMAD R6, R5, 0x4, -R6 ;  /* 0x0000000405067824 */ /* 0x000fe200078e0a06 */
[----:B---3--:R-:W-:-:S04]  /*101d0*/  LEA R7, R8, R7, 0x18 ;  /* 0x0000000708077211 */ /* 0x008fc800078ec0ff */
[----:B------:R-:W-:-:S03]  /*101e0*/  IADD3 R6, PT, PT, R6, 0x800, R7 ;  /* 0x0000080006067810 */ /* 0x000fc60007ffe007 */
[----:B------:R-:W-:Y:S05]  /*101f0*/  @!P1 BRA `(.L_x_1609) ;  /* 0x0000000000dc9947 */ /* 0x000fea0003800000 */
[----:B------:R-:W-:Y:S02]  /*10200*/  MOV R32, UR41 ;  /* 0x0000002900207c02 */ /* 0x000fe40008000f00 */
[----:B------:R-:W-:-:S03]  /*10210*/  PLOP3.LUT P0, PT, PT, PT, PT, 0x8, 0x80 ;  /* 0x000000000080781c */ /* 0x000fc60003f0e170 */
[----:B------:R-:W-:-:S10]  /*10220*/  VIADD R32, R32, 0xfffff400 ;  /* 0xfffff40020207836 */ /* 0x000fd40000000000 */
.L_x_1610:
[----:B------:R-:W2:Y:S01]  /*10230*/  LDS R7, [R6+-0x800] ;  /* 0xfff8000006077984 */ /* 0x000ea20000000800 */
[----:B------:R-:W-:-:S03]  /*10240*/  IADD3 R5, PT, PT, R5, 0x1000, RZ ;  /* 0x0000100005057810 */ /* 0x000fc60007ffe0ff */
[----:B------:R-:W0:Y:S01]  /*10250*/  LDS R8, [R6+-0x400] ;  /* 0xfffc000006087984 */ /* 0x000e220000000800 */
[----:B------:R-:W-:-:S03]  /*10260*/  ISETP.GE.AND P1, PT, R5, R32, PT ;  /* 0x000000200500720c */ /* 0x000fc60003f26270 */
[----:B------:R-:W3:Y:S04]  /*10270*/  LDS R10, [R6] ;  /* 0x00000000060a7984 */ /* 0x000ee80000000800 */
[----:B------:R-:W4:Y:S04]  /*10280*/  LDS R12, [R6+0x400] ;  /* 0x00040000060c7984 */ /* 0x000f280000000800 */
[----:B------:R-:W5:Y:S04]  /*10290*/  LDS R14, [R6+0x800] ;  /* 0x00080000060e7984 */ /* 0x000f680000000800 */
[----:B------:R-:W5:Y:S04]  /*102a0*/  LDS R16, [R6+0xc00] ;  /* 0x000c000006107984 */ /* 0x000f680000000800 */
[----:B------:R-:W-:Y:S04]  /*102b0*/  LDS R18, [R6+0x1000] ;  /* 0x0010000006127984 */ /* 0x000fe80000000800 */
[----:B------:R-:W5:Y:S04]  /*102c0*/  LDS R19, [R6+0x1400] ;  /* 0x0014000006137984 */ /* 0x000f680000000800 */
[----:B------:R-:W5:Y:S04]  /*102d0*/  LDS R20, [R6+0x1800] ;  /* 0x0018000006147984 */ /* 0x000f680000000800 */
[----:B------:R-:W5:Y:S04]  /*102e0*/  LDS R22, [R6+0x1c00] ;  /* 0x001c000006167984 */ /* 0x000f680000000800 */
[----:B------:R-:W5:Y:S01]  /*102f0*/  LDS R24, [R6+0x2000] ;  /* 0x0020000006187984 */ /* 0x000f620000000800 */
[----:B--2---:R-:W-:-:S03]  /*10300*/  FMUL.FTZ R7, R31, R7 ;  /* 0x000000071f077220 */ /* 0x004fc60000410000 */
[----:B------:R-:W2:Y:S01]  /*10310*/  LDS R26, [R6+0x2400] ;  /* 0x00240000061a7984 */ /* 0x000ea20000000800 */
[----:B0-----:R-:W-:-:S03]  /*10320*/  FMUL.FTZ R9, R31, R8 ;  /* 0x000000081f097220 */ /* 0x001fc60000410000 */
[----:B------:R-:W0:Y:S01]  /*10330*/  LDS R27, [R6+0x2800] ;  /* 0x00280000061b7984 */ /* 0x000e220000000800 */
[----:B---3--:R-:W-:-:S03]  /*10340*/  FMUL.FTZ R11, R31, R10 ;  /* 0x0000000a1f0b7220 */ /* 0x008fc60000410000 */
[----:B-1----:R-:W1:Y:S01]  /*10350*/  LDS R28, [R6+0x2c00] ;  /* 0x002c0000061c7984 */ /* 0x002e620000000800 */
[----:B----4-:R-:W-:-:S03]  /*10360*/  FMUL.FTZ R13, R31, R12 ;  /* 0x0000000c1f0d7220 */ /* 0x010fc60000410000 */
[----:B------:R-:W3:Y:S01]  /*10370*/  LDS R29, [R6+0x3000] ;  /* 0x00300000061d7984 */ /* 0x000ee20000000800 */
[----:B-----5:R-:W-:-:S03]  /*10380*/  FMUL.FTZ R15, R31, R14 ;  /* 0x0000000e1f0f7220 */ /* 0x020fc60000410000 */
[----:B------:R-:W4:Y:S01]  /*10390*/  LDS R30, [R6+0x3400] ;  /* 0x00340000061e7984 */ /* 0x000f220000000800 */
[----:B------:R-:W-:-:S03]  /*103a0*/  FMUL.FTZ R17, R31, R16 ;  /* 0x000000101f117220 */ /* 0x000fc60000410000 */
[----:B------:R5:W-:Y:S04]  /*103b0*/  STS [R6+-0x800], R7 ;  /* 0xfff8000706007388 */ /* 0x000be80000000800 */
[----:B------:R2:W-:Y:S01]  /*103c0*/  STS [R6+-0x400], R9 ;  /* 0xfffc000906007388 */ /* 0x0005e20000000800 */
[----:B------:R-:W-:-:S03]  /*103d0*/  FMUL.FTZ R19, R31, R19 ;  /* 0x000000131f137220 */ /* 0x000fc60000410000 */
[----:B------:R1:W-:Y:S01]  /*103e0*/  STS [R6], R11 ;  /* 0x0000000b06007388 */ /* 0x0003e20000000800 */
[C---:B------:R-:W-:Y:S01]  /*103f0*/  FMUL.FTZ R21, R31.reuse, R20 ;  /* 0x000000141f157220 */ /* 0x040fe20000410000 */
[C---:B-----5:R-:W-:Y:S02]  /*10400*/  FMUL.FTZ R7, R31.reuse, R18 ;  /* 0x000000121f077220 */ /* 0x060fe40000410000 */
        /* <DEDUP_REMOVED lines=8> */
[----:B-1----:R-:W-:-:S03]  /*10490*/  FMUL.FTZ R11, R31, R28 ;  /* 0x0000001c1f0b7220 */ /* 0x002fc60000410000 */
[----:B------:R-:W-:Y:S01]  /*104a0*/  STS [R6+0x1400], R19 ;  /* 0x0014001306007388 */ /* 0x000fe20000000800 */
[----:B---3--:R-:W-:-:S03]  /*104b0*/  FMUL.FTZ R29, R31, R29 ;  /* 0x0000001d1f1d7220 */ /* 0x008fc60000410000 */
[----:B------:R-:W-:Y:S01]  /*104c0*/  STS [R6+0x1800], R21 ;  /* 0x0018001506007388 */ /* 0x000fe20000000800 */
[----:B----4-:R-:W-:-:S03]  /*104d0*/  FMUL.FTZ R13, R31, R30 ;  /* 0x0000001e1f0d7220 */ /* 0x010fc60000410000 */
        /* <DEDUP_REMOVED lines=9> */
.L_x_1609:
[----:B------:R-:W-:Y:S05]  /*10570*/  BSYNC.RECONVERGENT B1 ;  /* 0x0000000000017941 */ /* 0x000fea0003800200 */
.L_x_1608:
[----:B------:R-:W-:Y:S01]  /*10580*/  IADD3 R7, PT, PT, -R5, UR41, RZ ;  /* 0x0000002905077c10 */ /* 0x000fe2000fffe1ff */
[----:B------:R-:W-:Y:S03]  /*10590*/  BSSY.RECONVERGENT B1, `(.L_x_1611) ;  /* 0x000001e000017945 */ /* 0x000fe60003800200 */
        /* <DEDUP_REMOVED lines=28> */
[----:B0-----:R-:W-:-:S07]  /*10760*/  VIADD R6, R6, 0x2000 ;  /* 0x0000200006067836 */ /* 0x001fce0000000000 */
.L_x_1612:
[----:B------:R-:W-:Y:S05]  /*10770*/  BSYNC.RECONVERGENT B1 ;  /* 0x0000000000017941 */ /* 0x000fea0003800200 */
.L_x_1611:
[----:B------:R-:W-:-:S13]  /*10780*/  ISETP.LT.OR P0, PT, R5, UR41, P0 ;  /* 0x0000002905007c0c */ /* 0x000fda0008701670 */
        /* <DEDUP_REMOVED lines=14> */
.L_x_1604:
        /* <DEDUP_REMOVED lines=19> */
[----:B0-----:R-:W-:-:S03]  /*109a0*/  IADD3 R9, PT, PT, -R6, RZ, RZ ;  /* 0x000000ff06097210 */ /* 0x001fc60007ffe1ff */
[----:B------:R-:W-:Y:S01]  /*109b0*/  IMAD.IADD R5, R5, 0x1, R8 ;  /* 0x0000000105057824 */ /* 0x000fe200078e0208 */
[----:B----4-:R-:W-:-:S04]  /*109c0*/  LEA R10, P0, R13, UR12, 0x2 ;  /* 0x0000000c0d0a7c11 */ /* 0x010fc8000f8010ff */
[----:B------:R-:W-:Y:S01]  /*109d0*/  LEA.HI.X R13, R13, UR13, R12, 0x2, P0 ;  /* 0x0000000d0d0d7c11 */ /* 0x000fe200080f140c */
[----:B---3--:R-:W-:-:S06]  /*109e0*/  ULEA UR6, UR7, UR6, 0x18 ;  /* 0x0000000607067291 */ /* 0x008fcc000f8ec0ff */
[----:B------:R-:W-:-:S07]  /*109f0*/  VIADD R8, R4, UR6 ;  /* 0x0000000604087c36 */ /* 0x000fce0008000000 */
.L_x_1615:
[----:B---3--:R-:W2:Y:S01]  /*10a00*/  LDS R6, [R8] ;  /* 0x0000000008067984 */ /* 0x008ea20000000800 */
[----:B------:R-:W-:Y:S01]  /*10a10*/  IMAD.MOV.U32 R7, RZ, RZ, R13 ;  /* 0x000000ffff077224 */ /* 0x000fe200078e000d */
[----:B------:R-:W-:-:S04]  /*10a20*/  IADD3 R9, PT, PT, R9, 0x1, RZ ;  /* 0x0000000109097810 */ /* 0x000fc80007ffe0ff */
[----:B------:R-:W-:Y:S01]  /*10a30*/  ISETP.NE.AND P0, PT, R9, RZ, PT ;  /* 0x000000ff0900720c */ /* 0x000fe20003f05270 */
[----:B--2---:R-:W-:Y:S01]  /*10a40*/  FMUL.FTZ R11, R6, R31 ;  /* 0x0000001f060b7220 */ /* 0x004fe20000410000 */
[----:B------:R-:W-:Y:S02]  /*10a50*/  MOV R6, R10 ;  /* 0x0000000a00067202 */ /* 0x000fe40000000f00 */
[----:B------:R-:W-:Y:S02]  /*10a60*/  IADD3 R10, P2, PT, R10, 0x400, RZ ;  /* 0x000004000a0a7810 */ /* 0x000fe40007f5e0ff */
[----:B------:R0:W-:Y:S03]  /*10a70*/  STS [R8], R11 ;  /* 0x0000000b08007388 */ /* 0x0001e60000000800 */
[----:B------:R-:W-:Y:S01]  /*10a80*/  IMAD.X R13, RZ, RZ, R13, P2 ;  /* 0x000000ffff0d7224 */ /* 0x000fe200010e060d */
[----:B------:R3:W-:Y:S01]  /*10a90*/  STG.E desc[UR36][R6.64], R11 ;  /* 0x0000000b06007986 */ /* 0x0007e2000c101924 */
[----:B0-----:R-:W-:-:S02]  /*10aa0*/  IADD3 R8, PT, PT, R8, 0x400, RZ ;  /* 0x0000040008087810 */ /* 0x001fc40007ffe0ff */
[----:B------:R-:W-:Y:S05]  /*10ab0*/  @P0 BRA `(.L_x_1615) ;  /* 0xfffffffc00d00947 */ /* 0x000fea000383ffff */
.L_x_1614:
[----:B------:R-:W-:Y:S05]  /*10ac0*/  BSYNC.RECONVERGENT B1 ;  /* 0x0000000000017941 */ /* 0x000fea0003800200 */
.L_x_1613:
[----:B------:R-:W-:Y:S05]  /*10ad0*/  @!P1 BRA `(.L_x_1603) ;  /* 0x0000000800749947 */ /* 0x000fea0003800000 */
[----:B------:R-:W4:Y:S01]  /*10ae0*/  S2R R10, SR_CgaCtaId ;  /* 0x00000000000a7919 */ /* 0x000f220000008800 */
[----:B------:R-:W0:Y:S01]  /*10af0*/  LDCU.64 UR6, c[0x0][0x480] ;  /* 0x00009000ff0677ac */ /* 0x000e220008000a00 */
[C---:B---3--:R-:W-:Y:S01]  /*10b00*/  IADD3 R7, P0, PT, R5.reuse, UR4, RZ ;  /* 0x0000000405077c10 */ /* 0x048fe2000ff1e0ff */
[----:B------:R-:W-:Y:S01]  /*10b10*/  BSSY.RECONVERGENT B1, `(.L_x_1616) ;  /* 0x000005b000017945 */ /* 0x000fe20003800200 */
[----:B------:R-:W-:Y:S02]  /*10b20*/  IADD3 R12, PT, PT, -R5, UR41, RZ ;  /* 0x00000029050c7c10 */ /* 0x000fe4000fffe1ff */
[----:B------:R-:W-:Y:S01]  /*10b30*/  MOV R6, 0x400 ;  /* 0x0000040000067802 */ /* 0x000fe20000000f00 */
[----:B------:R-:W-:Y:S01]  /*10b40*/  IMAD.X R8, RZ, RZ, UR5, P0 ;  /* 0x00000005ff087e24 */ /* 0x000fe200080e06ff */
[----:B------:R-:W-:Y:S02]  /*10b50*/  ISETP.GT.AND P1, PT, R12, 0xc00, PT ;  /* 0x00000c000c00780c */ /* 0x000fe40003f24270 */
[----:B0-----:R-:W-:-:S04]  /*10b60*/  LEA R9, P0, R7, UR6, 0x2 ;  /* 0x0000000607097c11 */ /* 0x001fc8000f8010ff */
[----:B------:R-:W-:Y:S01]  /*10b70*/  LEA.HI.X R11, R7, UR7, R8, 0x2, P0 ;  /* 0x00000007070b7c11 */ /* 0x000fe200080f1408 */
[----:B------:R-:W-:Y:S01]  /*10b80*/  IMAD.SHL.U32 R8, R3, 0x4, RZ ;  /* 0x0000000403087824 */ /* 0x000fe200078e00ff */
[----:B------:R-:W-:Y:S02]  /*10b90*/  IADD3 R7, PT, PT, R6, 0x440, RZ ;  /* 0x0000044006077810 */ /* 0x000fe40007ffe0ff */
[----:B------:R-:W-:Y:S02]  /*10ba0*/  IADD3 R6, P0, PT, R9, 0x800, RZ ;  /* 0x0000080009067810 */ /* 0x000fe40007f1e0ff */
[----:B------:R-:W-:Y:S02]  /*10bb0*/  LEA R8, R5, -R8, 0x2 ;  /* 0x8000000805087211 */ /* 0x000fe400078e10ff */
[----:B----4-:R-:W-:Y:S01]  /*10bc0*/  LEA R9, R10, R7, 0x18 ;  /* 0x000000070a097211 */ /* 0x010fe200078ec0ff */
[----:B------:R-:W-:Y:S01]  /*10bd0*/  IMAD.X R7, RZ, RZ, R11, P0 ;  /* 0x000000ffff077224 */ /* 0x000fe200000e060b */
[----:B------:R-:W-:-:S02]  /*10be0*/  PLOP3.LUT P0, PT, PT, PT, PT, 0x80, 0x8 ;  /* 0x000000000008781c */ /* 0x000fc40003f0f070 */
[----:B------:R-:W-:Y:S01]  /*10bf0*/  IADD3 R8, PT, PT, R8, 0x800, R9 ;  /* 0x0000080008087810 */ /* 0x000fe20007ffe009 */
[----:B------:R-:W-:Y:S10]  /*10c00*/  @!P1 BRA `(.L_x_1617) ;  /* 0x00000004002c9947 */ /* 0x000ff40003800000 */
[----:B------:R-:W-:Y:S02]  /*10c10*/  MOV R32, UR41 ;  /* 0x0000002900207c02 */ /* 0x000fe40008000f00 */
[----:B------:R-:W-:-:S03]  /*10c20*/  PLOP3.LUT P0, PT, PT, PT, PT, 0x8, 0x80 ;  /* 0x000000000080781c */ /* 0x000fc60003f0e170 */
[----:B------:R-:W-:-:S10]  /*10c30*/  VIADD R32, R32, 0xfffff400 ;  /* 0xfffff40020207836 */ /* 0x000fd40000000000 */
.L_x_1618:
[----:B------:R-:W2:Y:S01]  /*10c40*/  LDS R9, [R8+-0x800] ;  /* 0xfff8000008097984 */ /* 0x000ea20000000800 */
[----:B------:R-:W-:-:S03]  /*10c50*/  IADD3 R5, PT, PT, R5, 0x1000, RZ ;  /* 0x0000100005057810 */ /* 0x000fc60007ffe0ff */
[----:B------:R-:W0:Y:S01]  /*10c60*/  LDS R10, [R8+-0x400] ;  /* 0xfffc0000080a7984 */ /* 0x000e220000000800 */
[----:B------:R-:W-:-:S03]  /*10c70*/  ISETP.GE.AND P2, PT, R5, R32, PT ;  /* 0x000000200500720c */ /* 0x000fc60003f46270 */
[----:B------:R-:W3:Y:S04]  /*10c80*/  LDS R12, [R8] ;  /* 0x00000000080c7984 */ /* 0x000ee80000000800 */
[----:B------:R-:W4:Y:S04]  /*10c90*/  LDS R14, [R8+0x400] ;  /* 0x00040000080e7984 */ /* 0x000f280000000800 */
[----:B------:R-:W-:Y:S04]  /*10ca0*/  LDS R22, [R8+0x1400] ;  /* 0x0014000008167984 */ /* 0x000fe80000000800 */
[----:B------:R-:W-:Y:S04]  /*10cb0*/  LDS R24, [R8+0x1c00] ;  /* 0x001c000008187984 */ /* 0x000fe80000000800 */
[----:B------:R-:W5:Y:S04]  /*10cc0*/  LDS R16, [R8+0x800] ;  /* 0x0008000008107984 */ /* 0x000f680000000800 */
[----:B------:R-:W5:Y:S04]  /*10cd0*/  LDS R18, [R8+0xc00] ;  /* 0x000c000008127984 */ /* 0x000f680000000800 */
[----:B------:R-:W5:Y:S04]  /*10ce0*/  LDS R20, [R8+0x1000] ;  /* 0x0010000008147984 */ /* 0x000f680000000800 */
[----:B------:R-:W5:Y:S04]  /*10cf0*/  LDS R23, [R8+0x1800] ;  /* 0x0018000008177984 */ /* 0x000f680000000800 */
[----:B------:R-:W5:Y:S01]  /*10d00*/  LDS R25, [R8+0x2000] ;  /* 0x0020000008197984 */ /* 0x000f620000000800 */
[----:B--2---:R-:W-:-:S03]  /*10d10*/  FMUL.FTZ R9, R31, R9 ;  /* 0x000000091f097220 */ /* 0x004fc60000410000 */
[----:B------:R-:W-:Y:S01]  /*10d20*/  LDS R26, [R8+0x2400] ;  /* 0x00240000081a7984 */ /* 0x000fe20000000800 */
[C---:B0-----:R-:W-:Y:S01]  /*10d30*/  FMUL.FTZ R11, R31.reuse, R10 ;  /* 0x0000000a1f0b7220 */ /* 0x041fe20000410000 */
[----:B------:R-:W-:Y:S02]  /*10d40*/  IADD3 R10, P1, PT, R6, 0x4000, RZ ;  /* 0x00004000060a7810 */ /* 0x000fe40007f3e0ff */
[----:B------:R-:W0:Y:S01]  /*10d50*/  LDS R27, [R8+0x2800] ;  /* 0x00280000081b7984 */ /* 0x000e220000000800 */
[----:B---3--:R-:W-:-:S03]  /*10d60*/  FMUL.FTZ R13, R31, R12 ;  /* 0x0000000c1f0d7220 */ /* 0x008fc60000410000 */
[----:B-1----:R-:W-:Y:S01]  /*10d70*/  LDS R28, [R8+0x2c00] ;  /* 0x002c0000081c7984 */ /* 0x002fe20000000800 */
[----:B----4-:R-:W-:-:S03]  /*10d80*/  FMUL.FTZ R15, R31, R14 ;  /* 0x0000000e1f0f7220 */ /* 0x010fc60000410000 */
[----:B------:R-:W1:Y:S04]  /*10d90*/  LDS R29, [R8+0x3000] ;  /* 0x00300000081d7984 */ /* 0x000e680000000800 */
[----:B------:R-:W2:Y:S04]  /*10da0*/  LDS R30, [R8+0x3400] ;  /* 0x00340000081e7984 */ /* 0x000ea80000000800 */
[----:B------:R-:W-:Y:S01]  /*10db0*/  STG.E desc[UR36][R6.64+-0x800], R9 ;  /* 0xfff8000906007986 */ /* 0x000fe2000c101924 */
[----:B-----5:R-:W-:-:S03]  /*10dc0*/  FMUL.FTZ R17, R31, R16 ;  /* 0x000000101f117220 */ /* 0x020fc60000410000 */
[----:B------:R3:W-:Y:S01]  /*10dd0*/  STS [R8+-0x800], R9 ;  /* 0xfff8000908007388 */ /* 0x0007e20000000800 */
[----:B------:R-:W-:-:S03]  /*10de0*/  FMUL.FTZ R19, R31, R18 ;  /* 0x000000121f137220 */ /* 0x000fc60000410000 */
[----:B------:R-:W-:Y:S01]  /*10df0*/  STG.E desc[UR36][R6.64+-0x400], R11 ;  /* 0xfffc000b06007986 */ /* 0x000fe2000c101924 */
[----:B------:R-:W-:-:S03]  /*10e00*/  FMUL.FTZ R21, R31, R20 ;  /* 0x000000141f157220 */ /* 0x000fc60000410000 */
[----:B------:R4:W-:Y:S01]  /*10e10*/  STS [R8+-0x400], R11 ;  /* 0xfffc000b08007388 */ /* 0x0009e20000000800 */
[C---:B------:R-:W-:Y:S01]  /*10e20*/  FMUL.FTZ R23, R31.reuse, R23 ;  /* 0x000000171f177220 */ /* 0x040fe20000410000 */
[C---:B---3--:R-:W-:Y:S02]  /*10e30*/  FMUL.FTZ R9, R31.reuse, R22 ;  /* 0x000000161f097220 */ /* 0x048fe40000410000 */
[----:B------:R-:W-:Y:S01]  /*10e40*/  STG.E desc[UR36][R6.64], R13 ;  /* 0x0000000d06007986 */ /* 0x000fe2000c101924 */
[----:B------:R-:W-:-:S03]  /*10e50*/  FMUL.FTZ R25, R31, R25 ;  /* 0x000000191f197220 */ /* 0x000fc60000410000 */
[----:B------:R3:W-:Y:S01]  /*10e60*/  STS [R8], R13 ;  /* 0x0000000d08007388 */ /* 0x0007e20000000800 */
[----:B----4-:R-:W-:-:S03]  /*10e70*/  FMUL.FTZ R11, R31, R24 ;  /* 0x000000181f0b7220 */ /* 0x010fc60000410000 */
[----:B------:R-:W-:Y:S01]  /*10e80*/  STG.E desc[UR36][R6.64+0x400], R15 ;  /* 0x0004000f06007986 */ /* 0x000fe2000c101924 */
[----:B0-----:R-:W-:-:S03]  /*10e90*/  FMUL.FTZ R27, R31, R27 ;  /* 0x0000001b1f1b7220 */ /* 0x001fc60000410000 */
[----:B------:R2:W-:Y:S01]  /*10ea0*/  STS [R8+0x400], R15 ;  /* 0x0004000f08007388 */ /* 0x0005e20000000800 */
[----:B---3--:R-:W-:-:S03]  /*10eb0*/  FMUL.FTZ R13, R31, R26 ;  /* 0x0000001a1f0d7220 */ /* 0x008fc60000410000 */
[----:B------:R-:W-:Y:S01]  /*10ec0*/  STG.E desc[UR36][R6.64+0x1400], R9 ;  /* 0x0014000906007986 */ /* 0x000fe2000c101924 */
[----:B-1----:R-:W-:-:S03]  /*10ed0*/  FMUL.FTZ R29, R31, R29 ;  /* 0x0000001d1f1d7220 */ /* 0x002fc60000410000 */
[----:B------:R0:W-:Y:S01]  /*10ee0*/  STS [R8+0x1400], R9 ;  /* 0x0014000908007388 */ /* 0x0001e20000000800 */
[----:B--2---:R-:W-:-:S03]  /*10ef0*/  FMUL.FTZ R15, R31, R30 ;  /* 0x0000001e1f0f7220 */ /* 0x004fc60000410000 */
        /* <DEDUP_REMOVED lines=26> */
[----:B-1----:R-:W-:Y:S01]  /*110a0*/  IADD3 R8, PT, PT, R8, 0x4000, RZ ;  /* 0x0000400008087810 */ /* 0x002fe20007ffe0ff */
[----:B------:R-:W-:Y:S06]  /*110b0*/  @!P2 BRA `(.L_x_1618) ;  /* 0xfffffff800e0a947 */ /* 0x000fec000383ffff */
.L_x_1617:
[----:B------:R-:W-:Y:S05]  /*110c0*/  BSYNC.RECONVERGENT B1 ;  /* 0x0000000000017941 */ /* 0x000fea0003800200 */
.L_x_1616:
        /* <DEDUP_REMOVED lines=15> */
[----:B0-----:R-:W-:Y:S01]  /*111c0*/  FMUL.FTZ R11, R31, R10 ;  /* 0x0000000a1f0b7220 */ /* 0x001fe20000410000 */
[----:B------:R-:W-:-:S03]  /*111d0*/  IADD3 R10, P1, PT, R6, 0x2000, RZ ;  /* 0x00002000060a7810 */ /* 0x000fc60007f3e0ff */
[----:B------:R-:W-:Y:S01]  /*111e0*/  STG.E desc[UR36][R6.64+-0x800], R9 ;  /* 0xfff8000906007986 */ /* 0x000fe2000c101924 */
[----:B---3--:R-:W-:-:S03]  /*111f0*/  FMUL.FTZ R13, R31, R12 ;  /* 0x0000000c1f0d7220 */ /* 0x008fc60000410000 */
[----:B------:R0:W-:Y:S01]  /*11200*/  STS [R8+-0x800], R9 ;  /* 0xfff8000908007388 */ /* 0x0001e20000000800 */
        /* <DEDUP_REMOVED lines=8> */
[----:B0-----:R-:W-:Y:S01]  /*11290*/  FMUL.FTZ R9, R31, R22 ;  /* 0x000000161f097220 */ /* 0x001fe20000410000 */
[----:B--2---:R-:W-:Y:S02]  /*112a0*/  IMAD.X R11, RZ, RZ, R7, P1 ;  /* 0x000000ffff0b7224 */ /* 0x004fe400008e0607 */
        /* <DEDUP_REMOVED lines=12> */
[----:B-1----:R-:W-:-:S07]  /*11370*/  VIADD R8, R8, 0x2000 ;  /* 0x0000200008087836 */ /* 0x002fce0000000000 */
.L_x_1620:
[----:B------:R-:W-:Y:S05]  /*11380*/  BSYNC.RECONVERGENT B1 ;  /* 0x0000000000017941 */ /* 0x000fea0003800200 */
.L_x_1619:
        /* <DEDUP_REMOVED lines=18> */
.L_x_1603:
[----:B------:R-:W-:Y:S05]  /*114b0*/  BSYNC.RECONVERGENT B0 ;  /* 0x0000000000007941 */ /* 0x000fea0003800200 */
.L_x_1602:
[----:B------:R-:W-:Y:S01]  /*114c0*/  USHF.R.S32.HI UR4, URZ, 0x1f, UR40 ;  /* 0x0000001fff047899 */ /* 0x000fe20008011428 */
[----:B------:R-:W4:Y:S01]  /*114d0*/  S2UR UR12, SR_CgaCtaId ;  /* 0x00000000000c79c3 */ /* 0x000f220000008800 */
[----:B------:R-:W5:Y:S01]  /*114e0*/  LDCU UR13, c[0x0][0x40c] ;  /* 0x00008180ff0d77ac */ /* 0x000f620008000800 */
[----:B------:R-:W-:Y:S01]  /*114f0*/  SHF.L.U32 R15, R0, 0x4, RZ ;  /* 0x00000004000f7819 */ /* 0x000fe200000006ff */
[----:B------:R-:W-:Y:S01]  /*11500*/  BSSY.RECONVERGENT B0, `(.L_x_1621) ;  /* 0x0000019000007945 */ /* 0x000fe20003800200 */
[----:B------:R-:W-:Y:S01]  /*11510*/  LOP3.LUT R14, R4, 0x7c, RZ, 0xc0, !PT ;  /* 0x0000007c040e7812 */ /* 0x000fe200078ec0ff */
[----:B------:R-:W-:Y:S01]  /*11520*/  ULEA.HI UR4, UR4, UR40, URZ, 0x3 ;  /* 0x0000002804047291 */ /* 0x000fe2000f8f18ff */
[----:B0-23--:R-:W-:Y:S01]  /*11530*/  CS2R R6, SRZ ;  /* 0x0000000000067805 */ /* 0x00dfe2000001ff00 */
[----:B------:R-:W-:Y:S01]  /*11540*/  UMOV UR11, 0x400 ;  /* 0x00000400000b7882 */ /* 0x000fe20000000000 */
[----:B------:R-:W-:Y:S01]  /*11550*/  CS2R R4, SRZ ;  /* 0x0000000000047805 */ /* 0x000fe2000001ff00 */
[----:B------:R-:W-:Y:S01]  /*11560*/  ULOP3.LUT UR4, UR4, 0xfffffff8, URZ, 0xc0, !UPT ;  /* 0xfffffff804047892 */ /* 0x000fe2000f8ec0ff */
[----:B------:R-:W-:Y:S01]  /*11570*/  LOP3.LUT R15, R15, 0x1f0, RZ, 0xc0, !PT ;  /* 0x000001f00f0f7812 */ /* 0x000fe200078ec0ff */
[----:B------:R-:W-:-:S02]  /*11580*/  UIADD3 UR5, UPT, UPT, UR11, 0x240, URZ ;  /* 0x000002400b057890 */ /* 0x000fc4000fffe0ff */
[----:B------:R-:W-:-:S06]  /*11590*/  UIADD3 UR4, UPT, UPT, UR40, -UR4, URZ ;  /* 0x8000000428047290 */ /* 0x000fcc000fffe0ff */
[----:B------:R-:W-:-:S04]  /*115a0*/  ISETP.NE.AND P0, PT, R2, UR4, PT ;  /* 0x0000000402007c0c */ /* 0x000fc8000bf05270 */
[----:B-----5:R-:W-:Y:S01]  /*115b0*/  ISETP.NE.OR P0, PT, RZ, UR13, P0 ;  /* 0x0000000dff007c0c */ /* 0x020fe20008705670 */
[----:B----4-:R-:W-:-:S12]  /*115c0*/  ULEA UR5, UR12, UR5, 0x18 ;  /* 0x000000050c057291 */ /* 0x010fd8000f8ec0ff */
[----:B------:R-:W-:Y:S05]  /*115d0*/  @P0 BRA `(.L_x_1622) ;  /* 0x00000000002c0947 */ /* 0x000fea0003800000 */
[----:B------:R-:W0:Y:S01]  /*115e0*/  LDCU.64 UR6, c[0x0][0x3b0] ;  /* 0x00007600ff0677ac */ /* 0x000e220008000a00 */
[----:B------:R-:W-:Y:S01]  /*115f0*/  IMAD.MOV.U32 R7, RZ, RZ, RZ ;  /* 0x000000ffff077224 */ /* 0x000fe200078e00ff */
[----:B0-----:R-:W-:-:S04]  /*11600*/  UISETP.NE.U32.AND UP0, UPT, UR6, URZ, UPT ;  /* 0x000000ff0600728c */ /* 0x001fc8000bf05070 */
[----:B------:R-:W-:-:S09]  /*11610*/  UISETP.NE.AND.EX UP0, UPT, UR7, URZ, UPT, UP0 ;  /* 0x000000ff0700728c */ /* 0x000fd2000bf05300 */
[----:B------:R-:W-:Y:S05]  /*11620*/  BRA.U !UP0, `(.L_x_1623) ;  /* 0x0000000108147547 */ /* 0x000fea000b800000 */
[----:B------:R-:W0:Y:S01]  /*11630*/  S2R R7, SR_CTAID.X ;  /* 0x0000000000077919 */ /* 0x000e220000002500 */
[----:B------:R-:W2:Y:S01]  /*11640*/  LDC.64 R4, c[0x0][0x3b0] ;  /* 0x0000ec00ff047b82 */ /* 0x000ea20000000a00 */
[----:B0-----:R-:W-:-:S05]  /*11650*/  LEA R7, R7, R14, 0x7 ;  /* 0x0000000e07077211 */ /* 0x001fca00078e38ff */
[----:B--2---:R-:W-:-:S06]  /*11660*/  IMAD.WIDE.U32 R4, R7, 0x4, R4 ;  /* 0x0000000407047825 */ /* 0x004fcc00078e0004 */
[----:B------:R-:W5:Y:S02]  /*11670*/  LDG.E.128 R4, desc[UR36][R4.64] ;  /* 0x0000002404047981 */ /* 0x000f64000c1e1d00 */
.L_x_1623:
[----:B-----5:R0:W-:Y:S02]  /*11680*/  STS.128 [R15+UR5], R4 ;  /* 0x000000040f007988 */ /* 0x0201e40008000c05 */
.L_x_1622:
[----:B------:R-:W-:Y:S05]  /*11690*/  BSYNC.RECONVERGENT B0 ;  /* 0x0000000000007941 */ /* 0x000fea0003800200 */
.L_x_1621:
[----:B------:R-:W2:Y:S01]  /*116a0*/  LDCU UR7, c[0x0][0x3f4] ;  /* 0x00007e80ff0777ac */ /* 0x000ea20008000800 */
[----:B------:R-:W3:Y:S01]  /*116b0*/  S2UR UR6, SR_CTAID.Y ;  /* 0x00000000000679c3 */ /* 0x000ee20000002600 */
[----:B------:R-:W-:Y:S01]  /*116c0*/  IADD3 R26, PT, PT, R2, R3, RZ ;  /* 0x00000003021a7210 */ /* 0x000fe20007ffe0ff */
[----:B------:R-:W-:Y:S01]  /*116d0*/  BSSY.RECONVERGENT B0, `(.L_x_1624) ;  /* 0x00000cb000007945 */ /* 0x000fe20003800200 */
[----:B------:R-:W3:Y:S01]  /*116e0*/  LDCU UR14, c[0x0][0x3f8] ;  /* 0x00007f00ff0e77ac */ /* 0x000ee20008000800 */
[----:B------:R-:W-:Y:S01]  /*116f0*/  CS2R R10, SRZ ;  /* 0x00000000000a7805 */ /* 0x000fe2000001ff00 */
[----:B------:R-:W4:Y:S03]  /*11700*/  LDCU UR15, c[0x0][0x40c] ;  /* 0x00008180ff0f77ac */ /* 0x000f260008000800 */
[----:B------:R-:W5:Y:S01]  /*11710*/  LDC.64 R12, c[0x0][0x3c0] ;  /* 0x0000f000ff0c7b82 */ /* 0x000f620000000a00 */
[----:B--2---:R-:W-:-:S02]  /*11720*/  UISETP.LT.AND UP0, UPT, UR40, UR7, UPT ;  /* 0x000000072800728c */ /* 0x004fc4000bf01270 */
[----:B------:R-:W-:Y:S02]  /*11730*/  IMAD.U32 R9, RZ, RZ, UR7 ;  /* 0x00000007ff097e24 */ /* 0x000fe4000f8e00ff */
[----:B------:R-:W-:Y:S02]  /*11740*/  USEL UR10, UR40, UR7, UP0 ;  /* 0x00000007280a7287 */ /* 0x000fe40008000000 */
[----:B------:R-:W-:Y:S01]  /*11750*/  IMAD R17, R9, UR44, R14 ;  /* 0x0000002c09117c24 */ /* 0x000fe2000f8e020e */
[----:B---3--:R-:W-:Y:S01]  /*11760*/  UIMAD UR6, UR6, UR14, UR9 ;  /* 0x0000000e060672a4 */ /* 0x008fe2000f8e0209 */
[----:B------:R-:W-:Y:S02]  /*11770*/  BAR.SYNC.DEFER_BLOCKING 0x0 ;  /* 0x0000000000007b1d */ /* 0x000fe40000010000 */
[----:B------:R-:W-:Y:S01]  /*11780*/  ISETP.GE.AND P0, PT, R26, UR10, PT ;  /* 0x0000000a1a007c0c */ /* 0x000fe2000bf06270 */
[----:B------:R-:W-:Y:S01]  /*11790*/  USHF.L.U32 UR6, UR6, 0x7, URZ ;  /* 0x0000000706067899 */ /* 0x000fe200080006ff */
[----:B-----5:R-:W-:-:S05]  /*117a0*/  IMAD.WIDE R16, R17, 0x4, R12 ;  /* 0x0000000411107825 */ /* 0x020fca00078e020c */
[----:B------:R-:W-:-:S04]  /*117b0*/  IMAD R9, R9, UR6, R14 ;  /* 0x0000000609097c24 */ /* 0x000fc8000f8e020e */
[----:B------:R-:W-:Y:S01]  /*117c0*/  IMAD.WIDE R12, R9, 0x4, R12 ;  /* 0x00000004090c7825 */ /* 0x000fe200078e020c */
[----:B------:R-:W-:Y:S01]  /*117d0*/  CS2R R8, SRZ ;  /* 0x0000000000087805 */ /* 0x000fe2000001ff00 */
[----:B----4-:R-:W-:Y:S06]  /*117e0*/  @P0 BRA `(.L_x_1625) ;  /* 0x0000000800e40947 */ /* 0x010fec0003800000 */
[----:B------:R-:W-:Y:S01]  /*117f0*/  IMAD.U32 R11, RZ, RZ, UR10 ;  /* 0x0000000aff0b7e24 */ /* 0x000fe2000f8e00ff */
[----:B------:R-:W-:Y:S01]  /*11800*/  LOP3.LUT R10, RZ, R3, RZ, 0x33, !PT ;  /* 0x00000003ff0a7212 */ /* 0x000fe200078e33ff */
[----:B------:R-:W2:Y:S01]  /*11810*/  LDC.64 R8, c[0x0][0x458] ;  /* 0x00011600ff087b82 */ /* 0x000ea20000000a00 */
[----:B------:R-:W-:Y:S01]  /*11820*/  UIMAD UR7, UR38, UR14, UR9 ;  /* 0x0000000e260772a4 */ /* 0x000fe2000f8e0209 */
[----:B------:R-:W-:Y:S01]  /*11830*/  BSSY.RECONVERGENT B1, `(.L_x_1626) ;  /* 0x0000036000017945 */ /* 0x000fe20003800200 */
[----:B------:R-:W-:Y:S02]  /*11840*/  VIADDMNMX R11, R26, 0x8, R11, !PT ;  /* 0x000000081a0b7846 */ /* 0x000fe4000780010b */
[----:B-1----:R-:W-:Y:S02]  /*11850*/  MOV R28, R26 ;  /* 0x0000001a001c7202 */ /* 0x002fe40000000f00 */
[----:B------:R-:W-:Y:S02]  /*11860*/  IADD3 R20, PT, PT, -R2, R11, R10 ;  /* 0x0000000b02147210 */ /* 0x000fe40007ffe10a */
[----:B------:R-:W-:-:S02]  /*11870*/  MOV R25, UR7 ;  /* 0x0000000700197c02 */ /* 0x000fc40008000f00 */
[----:B------:R-:W-:-:S03]  /*11880*/  LOP3.LUT R10, R20, 0x18, RZ, 0xc0, !PT ;  /* 0x00000018140a7812 */ /* 0x000fc600078ec0ff */
[----:B------:R-:W-:Y:S01]  /*11890*/  IMAD R25, R25, 0x80, R14 ;  /* 0x0000008019197824 */ /* 0x000fe200078e020e */
[----:B------:R-:W-:Y:S02]  /*118a0*/  ISETP.NE.AND P0, PT, R10, 0x18, PT ;  /* 0x000000180a00780c */ /* 0x000fe40003f05270 */
[----:B------:R-:W-:Y:S01]  /*118b0*/  CS2R R10, SRZ ;  /* 0x00000000000a7805 */ /* 0x000fe2000001ff00 */
[----:B--2---:R-:W-:Y:S01]  /*118c0*/  IMAD.WIDE R24, R25, 0x4, R8 ;  /* 0x0000000419187825 */ /* 0x004fe200078e0208 */
[----:B------:R-:W-:-:S09]  /*118d0*/  CS2R R8, SRZ ;  /* 0x0000000000087805 */ /* 0x000fd2000001ff00 */
[----:B------:R-:W-:Y:S05]  /*118e0*/  @!P0 BRA `(.L_x_1627) ;  /* 0x0000000000a88947 */ /* 0x000fea0003800000 */
[----:B------:R-:W-:Y:S01]  /*118f0*/  UIADD3 UR7, UPT, UPT, UR11, 0x440, URZ ;  /* 0x000004400b077890 */ /* 0x000fe2000fffe0ff */
[----:B------:R-:W-:Y:S01]  /*11900*/  LEA.HI R8, R20, 0x1, RZ, 0x1d ;  /* 0x0000000114087811 */ /* 0x000fe200078fe8ff */
[----:B------:R-:W-:Y:S01]  /*11910*/  IMAD.SHL.U32 R23, R26, 0x80, RZ ;  /* 0x000000801a177824 */ /* 0x000fe200078e00ff */
[----:B------:R-:W-:Y:S01]  /*11920*/  MOV R28, R26 ;  /* 0x0000001a001c7202 */ /* 0x000fe20000000f00 */
[----:B------:R-:W-:Y:S01]  /*11930*/  ULEA UR7, UR12, UR7, 0x18 ;  /* 0x000000070c077291 */ /* 0x000fe2000f8ec0ff */
[----:B------:R-:W-:Y:S01]  /*11940*/  LOP3.LUT R18, R8, 0x3, RZ, 0xc0, !PT ;  /* 0x0000000308127812 */ /* 0x000fe200078ec0ff */
[----:B------:R-:W-:-:S03]  /*11950*/  IMAD.MOV.U32 R8, RZ, RZ, RZ ;  /* 0x000000ffff087224 */ /* 0x000fc600078e00ff */
[----:B------:R-:W-:Y:S02]  /*11960*/  IADD3 R22, PT, PT, -R18, RZ, RZ ;  /* 0x000000ff12167210 */ /* 0x000fe40007ffe1ff */
[----:B------:R-:W-:-:S07]  /*11970*/  LEA R21, R2, UR7, 0x2 ;  /* 0x0000000702157c11 */ /* 0x000fce000f8e10ff */
.L_x_1629:
[----:B-1----:R-:W-:Y:S01]  /*11980*/  IMAD.WIDE.U32 R18, R23, 0x4, R16 ;  /* 0x0000000417127825 */ /* 0x002fe200078e0010 */
[----:B------:R1:W2:Y:S04]  /*11990*/  LDS R27, [R21] ;  /* 0x00000000151b7984 */ /* 0x0002a80000000800 */
[----:B------:R1:W5:Y:S01]  /*119a0*/  LDG.E.128 R32, desc[UR36][R18.64] ;  /* 0x0000002412207981 */ /* 0x000362000c1e1d00 */
[----:B------:R-:W-:Y:S01]  /*119b0*/  UISETP.NE.AND UP0, UPT, UR13, URZ, UPT ;  /* 0x000000ff0d00728c */ /* 0x000fe2000bf05270 */
[----:B------:R-:W-:-:S05]  /*119c0*/  VIADD R22, R22, 0x1 ;  /* 0x0000000116167836 */ /* 0x000fca0000000000 */
[----:B------:R-:W-:-:S03]  /*119d0*/  ISETP.NE.AND P0, PT, R22, RZ, PT ;  /* 0x000000ff1600720c */ /* 0x000fc60003f05270 */
[----:B-1----:R-:W-:Y:S10]  /*119e0*/  BRA.U UP0, `(.L_x_1628) ;  /* 0x0000000100487547 */ /* 0x002ff4000b800000 */
[----:B------:R-:W-:Y:S01]  /*119f0*/  UISETP.NE.AND UP0, UPT, UR39, URZ, UPT ;  /* 0x000000ff2700728c */ /* 0x000fe2000bf05270 */
[----:B------:R-:W1:Y:S05]  /*11a00*/  LDS.128 R36, [R15+UR5] ;  /* 0x000000050f247984 */ /* 0x000e6a0008000c00 */
[----:B------:R-:W-:-:S13]  /*11a10*/  PLOP3.LUT P1, PT, PT, PT, UP0, 0x80, 0x8 ;  /* 0x000000000008781c */ /* 0x000fda0003f2f008 */
[----:B------:R-:W3:Y:S01]  /*11a20*/  @P1 LDG.E.128 R40, desc[UR36][R24.64] ;  /* 0x0000002418281981 */ /* 0x000ee2000c1e1d00 */
[----:B------:R-:W-:Y:S01]  /*11a30*/  PLOP3.LUT P1, PT, PT, PT, UP0, 0x80, 0x8 ;  /* 0x000000000008781c */ /* 0x000fe20003f2f008 */
[----:B------:R-:W-:Y:S01]  /*11a40*/  IMAD.WIDE.U32 R18, R23, 0x4, R12 ;  /* 0x0000000417127825 */ /* 0x000fe200078e000c */
        /* <DEDUP_REMOVED lines=12> */
.L_x_1628:
[C---:B--2--5:R-:W-:Y:S01]  /*11b10*/  FFMA.FTZ R8, R27.reuse, R32, R8 ;  /* 0x000000201b087223 */ /* 0x064fe20000010008 */
[C---:B------:R-:W-:Y:S01]  /*11b20*/  FFMA.FTZ R9, R27.reuse, R33, R9 ;  /* 0x000000211b097223 */ /* 0x040fe20000010009 */
[C---:B------:R-:W-:Y:S01]  /*11b30*/  FFMA.FTZ R10, R27.reuse, R34, R10 ;  /* 0x000000221b0a7223 */ /* 0x040fe2000001000a */
[----:B------:R-:W-:Y:S01]  /*11b40*/  FFMA.FTZ R11, R27, R35, R11 ;  /* 0x000000231b0b7223 */ /* 0x000fe2000001000b */
[----:B------:R-:W-:Y:S01]  /*11b50*/  IADD3 R28, PT, PT, R28, 0x8, RZ ;  /* 0x000000081c1c7810 */ /* 0x000fe20007ffe0ff */
[----:B------:R-:W-:Y:S01]  /*11b60*/  VIADD R21, R21, 0x20 ;  /* 0x0000002015157836 */ /* 0x000fe20000000000 */
[----:B------:R-:W-:Y:S01]  /*11b70*/  IADD3 R23, PT, PT, R23, 0x400, RZ ;  /* 0x0000040017177810 */ /* 0x000fe20007ffe0ff */
[----:B------:R-:W-:Y:S06]  /*11b80*/  @P0 BRA `(.L_x_1629) ;  /* 0xfffffffc007c0947 */ /* 0x000fec000383ffff */
.L_x_1627:
[----:B------:R-:W-:Y:S05]  /*11b90*/  BSYNC.RECONVERGENT B1 ;  /* 0x0000000000017941 */ /* 0x000fea0003800200 */
.L_x_1626:
[----:B------:R-:W-:-:S13]  /*11ba0*/  ISETP.GE.U32.AND P0, PT, R20, 0x18, PT ;  /* 0x000000181400780c */ /* 0x000fda0003f06070 */
[----:B------:R-:W-:Y:S05]  /*11bb0*/  @!P0 BRA `(.L_x_1625) ;  /* 0x0000000400f08947 */ /* 0x000fea0003800000 */
[----:B------:R-:W2:Y:S02]  /*11bc0*/  LDCU UR7, c[0x0][0x40c] ;  /* 0x00008180ff0777ac */ /* 0x000ea40008000800 */
[----:B--2---:R-:W-:-:S06]  /*11bd0*/  UISETP.NE.AND UP0, UPT, UR7, URZ, UPT ;  /* 0x000000ff0700728c */ /* 0x004fcc000bf05270 */
[----:B------:R-:W-:-:S13]  /*11be0*/  PLOP3.LUT P0, PT, PT, PT, UP0, 0x80, 0x8 ;  /* 0x000000000008781c */ /* 0x000fda0003f0f008 */
.L_x_1635:
[----:B------:R-:W-:-:S04]  /*11bf0*/  IMAD.SHL.U32 R27, R28, 0x80, RZ ;  /* 0x000000801c1b7824 */ /* 0x000fc800078e00ff */
[----:B-1----:R-:W-:-:S05]  /*11c00*/  IMAD.WIDE.U32 R18, R27, 0x4, R16 ;  /* 0x000000041b127825 */ /* 0x002fca00078e0010 */
[----:B------:R1:W5:Y:S01]  /*11c10*/  LDG.E.128 R32, desc[UR36][R18.64] ;  /* 0x0000002412207981 */ /* 0x000362000c1e1d00 */
[----:B------:R-:W-:Y:S04]  /*11c20*/  BSSY.RECONVERGENT B1, `(.L_x_1630) ;  /* 0x0000014000017945 */ /* 0x000fe80003800200 */
[----:B------:R-:W-:Y:S05]  /*11c30*/  @P0 BRA `(.L_x_1631) ;  /* 0x0000000000480947 */ /* 0x000fea0003800000 */
[----:B------:R-:W-:Y:S01]  /*11c40*/  UISETP.NE.AND UP0, UPT, UR39, URZ, UPT ;  /* 0x000000ff2700728c */ /* 0x000fe2000bf05270 */
[----:B------:R-:W2:Y:S05]  /*11c50*/  LDS.128 R20, [R15+UR5] ;  /* 0x000000050f147984 */ /* 0x000eaa0008000c00 */
[----:B------:R-:W-:-:S13]  /*11c60*/  PLOP3.LUT P0, PT, PT, PT, UP0, 0x80, 0x8 ;  /* 0x000000000008781c */ /* 0x000fda0003f0f008 */
[----:B------:R-:W3:Y:S01]  /*11c70*/  @P0 LDG.E.128 R36, desc[UR36][R24.64] ;  /* 0x0000002418240981 */ /* 0x000ee2000c1e1d00 */
[----:B------:R-:W-:Y:S01]  /*11c80*/  PLOP3.LUT P0, PT, PT, PT, UP0, 0x80, 0x8 ;  /* 0x000000000008781c */ /* 0x000fe20003f0f008 */
[----:B-1----:R-:W-:Y:S01]  /*11c90*/  IMAD.WIDE.U32 R18, R27, 0x4, R12 ;  /* 0x000000041b127825 */ /* 0x002fe200078e000c */
[----:B------:R-:W-:Y:S02]  /*11ca0*/  PLOP3.LUT P1, PT, PT, PT, UP0, 0x80, 0x8 ;  /* 0x000000000008781c */ /* 0x000fe40003f2f008 */
[----:B------:R-:W-:Y:S02]  /*11cb0*/  PLOP3.LUT P2, PT, PT, PT, UP0, 0x80, 0x8 ;  /* 0x000000000008781c */ /* 0x000fe40003f4f008 */
[----:B------:R-:W-:Y:S01]  /*11cc0*/  PLOP3.LUT P3, PT, PT, PT, UP0, 0x80, 0x8 ;  /* 0x000000000008781c */ /* 0x000fe20003f6f008 */
[----:B--2--5:R-:W-:Y:S01]  /*11cd0*/  FADD.FTZ R32, R32, R20 ;  /* 0x0000001420207221 */ /* 0x024fe20000010000 */
        /* <DEDUP_REMOVED lines=8> */
.L_x_1631:
[----:B------:R-:W-:Y:S05]  /*11d60*/  BSYNC.RECONVERGENT B1 ;  /* 0x0000000000017941 */ /* 0x000fea0003800200 */
.L_x_1630:
[C---:B------:R-:W-:Y:S01]  /*11d70*/  IADD3 R29, PT, PT, R27.reuse, 0x400, RZ ;  /* 0x000004001b1d7810 */ /* 0x040fe20007ffe0ff */
[----:B------:R-:W3:Y:S01]  /*11d80*/  S2UR UR8, SR_CgaCtaId ;  /* 0x00000000000879c3 */ /* 0x000ee20000008800 */
[----:B------:R-:W-:Y:S01]  /*11d90*/  UISETP.NE.AND UP0, UPT, UR15, URZ, UPT ;  /* 0x000000ff0f00728c */ /* 0x000fe2000bf05270 */
[----:B------:R-:W-:Y:S01]  /*11da0*/  VIADD R31, R27, 0x800 ;  /* 0x000008001b1f7836 */ /* 0x000fe20000000000 */
[----:B------:R-:W-:Y:S01]  /*11db0*/  UMOV UR7, 0x400 ;  /* 0x0000040000077882 */ /* 0x000fe20000000000 */
[----:B-12---:R-:W-:Y:S01]  /*11dc0*/  IMAD.WIDE.U32 R18, R29, 0x4, R16 ;  /* 0x000000041d127825 */ /* 0x006fe200078e0010 */
[----:B------:R-:W-:Y:S01]  /*11dd0*/  UIADD3 UR7, UPT, UPT, UR7, 0x440, URZ ;  /* 0x0000044007077890 */ /* 0x000fe2000fffe0ff */
[----:B------:R-:W-:Y:S02]  /*11de0*/  IADD3 R49, PT, PT, R27, 0xc00, RZ ;  /* 0x00000c001b317810 */ /* 0x000fe40007ffe0ff */
[----:B------:R-:W-:Y:S01]  /*11df0*/  PLOP3.LUT P0, PT, PT, PT, UP0, 0x80, 0x8 ;  /* 0x000000000008781c */ /* 0x000fe20003f0f008 */
[----:B------:R1:W5:Y:S01]  /*11e00*/  LDG.E.128 R36, desc[UR36][R18.64] ;  /* 0x0000002412247981 */ /* 0x000362000c1e1d00 */
[----:B------:R-:W-:-:S02]  /*11e10*/  IMAD.IADD R27, R28, 0x1, -R3 ;  /* 0x000000011c1b7824 */ /* 0x000fc400078e0a03 */
[----:B------:R-:W-:-:S04]  /*11e20*/  IMAD.WIDE.U32 R20, R31, 0x4, R16 ;  /* 0x000000041f147825 */ /* 0x000fc800078e0010 */
[----:B------:R-:W-:Y:S01]  /*11e30*/  IMAD.WIDE.U32 R22, R49, 0x4, R16 ;  /* 0x0000000431167825 */ /* 0x000fe200078e0010 */
[----:B---3--:R-:W-:-:S06]  /*11e40*/  ULEA UR7, UR8, UR7, 0x18 ;  /* 0x0000000708077291 */ /* 0x008fcc000f8ec0ff */
[----:B------:R-:W-:Y:S01]  /*11e50*/  LEA R27, R27, UR7, 0x2 ;  /* 0x000000071b1b7c11 */ /* 0x000fe2000f8e10ff */
[----:B-1----:R-:W-:Y:S06]  /*11e60*/  @P0 BRA `(.L_x_1632) ;  /* 0x0000000000480947 */ /* 0x002fec0003800000 */
[----:B------:R-:W-:Y:S01]  /*11e70*/  UISETP.NE.AND UP0, UPT, UR39, URZ, UPT ;  /* 0x000000ff2700728c */ /* 0x000fe2000bf05270 */
[----:B------:R-:W1:Y:S05]  /*11e80*/  LDS.128 R44, [R15+UR5] ;  /* 0x000000050f2c7984 */ /* 0x000e6a0008000c00 */
[----:B------:R-:W-:-:S13]  /*11e90*/  PLOP3.LUT P1, PT, PT, PT, UP0, 0x80, 0x8 ;  /* 0x000000000008781c */ /* 0x000fda0003f2f008 */
[----:B------:R-:W2:Y:S01]  /*11ea0*/  @P1 LDG.E.128 R40, desc[UR36][R24.64] ;  /* 0x0000002418281981 */ /* 0x000ea2000c1e1d00 */
        /* <DEDUP_REMOVED lines=14> */
.L_x_1632:
[----:B------:R2:W5:Y:S01]  /*11f90*/  LDG.E.128 R40, desc[UR36][R20.64] ;  /* 0x0000002414287981 */ /* 0x000562000c1e1d00 */
[----:B------:R-:W-:Y:S05]  /*11fa0*/  @P0 BRA `(.L_x_1633) ;  /* 0x0000000000480947 */ /* 0x000fea0003800000 */
[----:B------:R-:W-:Y:S01]  /*11fb0*/  UISETP.NE.AND UP0, UPT, UR39, URZ, UPT ;  /* 0x000000ff2700728c */ /* 0x000fe2000bf05270 */
[----:B------:R-:W3:Y:S05]  /*11fc0*/  LDS.128 R52, [R15+UR5] ;  /* 0x000000050f347984 */ /* 0x000eea0008000c00 */
[----:B------:R-:W-:-:S13]  /*11fd0*/  PLOP3.LUT P1, PT, PT, PT, UP0, 0x80, 0x8 ;  /* 0x000000000008781c */ /* 0x000fda0003f2f008 */
[----:B------:R-:W4:Y:S01]  /*11fe0*/  @P1 LDG.E.128 R44, desc[UR36][R24.64] ;  /* 0x00000024182c1981 */ /* 0x000f22000c1e1d00 */
[----:B------:R-:W-:Y:S01]  /*11ff0*/  PLOP3.LUT P1, PT, PT, PT, UP0, 0x80, 0x8 ;  /* 0x000000000008781c */ /* 0x000fe20003f2f008 */
[----:B-1----:R-:W-:Y:S01]  /*12000*/  IMAD.WIDE.U32 R18, R31, 0x4, R12 ;  /* 0x000000041f127825 */ /* 0x002fe200078e000c */
[----:B------:R-:W-:Y:S02]  /*12010*/  PLOP3.LUT P2, PT, PT, PT, UP0, 0x80, 0x8 ;  /* 0x000000000008781c */ /* 0x000fe40003f4f008 */
[----:B------:R-:W-:Y:S02]  /*12020*/  PLOP3.LUT P3, PT, PT, PT, UP0, 0x80, 0x8 ;  /* 0x000000000008781c */ /* 0x000fe40003f6f008 */
[----:B------:R-:W-:Y:S01]  /*12030*/  PLOP3.LUT P4, PT, PT, PT, UP0, 0x80, 0x8 ;  /* 0x000000000008781c */ /* 0x000fe20003f8f008 */
[----:B---3-5:R-:W-:Y:S01]  /*12040*/  FADD.FTZ R40, R52, R40 ;  /* 0x0000002834287221 */ /* 0x028fe20000010000 */
[----:B------:R-:W-:Y:S01]  /*12050*/  FADD.FTZ R41, R53, R41 ;  /* 0x0000002935297221 */ /* 0x000fe20000010000 */
[----:B------:R-:W-:Y:S01]  /*12060*/  FADD.FTZ R42, R54, R42 ;  /* 0x0000002a362a7221 */ /* 0x000fe20000010000 */
[----:B------:R-:W-:-:S03]  /*12070*/  FADD.FTZ R43, R55, R43 ;  /* 0x0000002b372b7221 */ /* 0x000fc60000010000 */
[----:B----4-:R-:W-:Y:S02]  /*12080*/  @P1 FMUL.FTZ R40, R40, R44 ;  /* 0x0000002c28281220 */ /* 0x010fe40000410000 */
[----:B------:R-:W-:Y:S02]  /*12090*/  @P2 FMUL.FTZ R41, R41, R45 ;  /* 0x0000002d29292220 */ /* 0x000fe40000410000 */
[----:B------:R-:W-:Y:S02]  /*120a0*/  @P3 FMUL.FTZ R42, R42, R46 ;  /* 0x0000002e2a2a3220 */ /* 0x000fe40000410000 */
[----:B------:R-:W-:-:S05]  /*120b0*/  @P4 FMUL.FTZ R43, R43, R47 ;  /* 0x0000002f2b2b4220 */ /* 0x000fca0000410000 */
[----:B------:R3:W-:Y:S02]  /*120c0*/  STG.E.128 desc[UR36][R18.64], R40 ;  /* 0x0000002812007986 */ /* 0x0007e4000c101d24 */
.L_x_1633:
[----:B------:R4:W5:Y:S04]  /*120d0*/  LDG.E.128 R44, desc[UR36][R22.64] ;  /* 0x00000024162c7981 */ /* 0x000968000c1e1d00 */
[----:B-1-3--:R-:W1:Y:S04]  /*120e0*/  LDS R19, [R27] ;  /* 0x000000001b137984 */ /* 0x00ae680000000800 */
[----:B------:R-:W3:Y:S04]  /*120f0*/  LDS R18, [R27+0x20] ;  /* 0x000020001b127984 */ /* 0x000ee80000000800 */
[----:B--2---:R-:W2:Y:S01]  /*12100*/  LDS R20, [R27+0x40] ;  /* 0x000040001b147984 */ /* 0x004ea20000000800 */
[C---:B-1---5:R-:W-:Y:S01]  /*12110*/  FFMA.FTZ R21, R19.reuse, R32, R8 ;  /* 0x0000002013157223 */ /* 0x062fe20000010008 */
[C---:B------:R-:W-:Y:S01]  /*12120*/  FFMA.FTZ R8, R19.reuse, R33, R9 ;  /* 0x0000002113087223 */ /* 0x040fe20000010009 */
[C---:B------:R-:W-:Y:S01]  /*12130*/  FFMA.FTZ R9, R19.reuse, R34, R10 ;  /* 0x0000002213097223 */ /* 0x040fe2000001000a */
[----:B------:R-:W-:Y:S01]  /*12140*/  FFMA.FTZ R10, R19, R35, R11 ;  /* 0x00000023130a7223 */ /* 0x000fe2000001000b */
[C---:B---3--:R-:W-:Y:S01]  /*12150*/  FFMA.FTZ R21, R18.reuse, R36, R21 ;  /* 0x0000002412157223 */ /* 0x048fe20000010015 */
[C---:B------:R-:W-:Y:S01]  /*12160*/  FFMA.FTZ R8, R18.reuse, R37, R8 ;  /* 0x0000002512087223 */ /* 0x040fe20000010008 */
[C---:B------:R-:W-:Y:S01]  /*12170*/  FFMA.FTZ R9, R18.reuse, R38, R9 ;  /* 0x0000002612097223 */ /* 0x040fe20000010009 */
[----:B------:R-:W-:Y:S01]  /*12180*/  FFMA.FTZ R10, R18, R39, R10 ;  /* 0x00000027120a7223 */ /* 0x000fe2000001000a */
[C---:B--2---:R-:W-:Y:S01]  /*12190*/  FFMA.FTZ R40, R20.reuse, R40, R21 ;  /* 0x0000002814287223 */ /* 0x044fe20000010015 */
[C---:B------:R-:W-:Y:S01]  /*121a0*/  FFMA.FTZ R18, R20.reuse, R41, R8 ;  /* 0x0000002914127223 */ /* 0x040fe20000010008 */
[C---:B------:R-:W-:Y:S01]  /*121b0*/  FFMA.FTZ R19, R20.reuse, R42, R9 ;  /* 0x0000002a14137223 */ /* 0x040fe20000010009 */
[----:B------:R-:W-:Y:S01]  /*121c0*/  FFMA.FTZ R20, R20, R43, R10 ;  /* 0x0000002b14147223 */ /* 0x000fe2000001000a */
[----:B----4-:R-:W-:Y:S06]  /*121d0*/  @P0 BRA `(.L_x_1634) ;  /* 0x0000000000480947 */ /* 0x010fec0003800000 */
[----:B------:R-:W-:Y:S01]  /*121e0*/  UISETP.NE.AND UP0, UPT, UR39, URZ, UPT ;  /* 0x000000ff2700728c */ /* 0x000fe2000bf05270 */
[----:B------:R-:W1:Y:S05]  /*121f0*/  LDS.128 R32, [R15+UR5] ;  /* 0x000000050f207984 */ /* 0x000e6a0008000c00 */
[----:B------:R-:W-:-:S13]  /*12200*/  PLOP3.LUT P1, PT, PT, PT, UP0, 0x80, 0x8 ;  /* 0x000000000008781c */ /* 0x000fda0003f2f008 */
[----:B------:R-:W2:Y:S01]  /*12210*/  @P1 LDG.E.128 R8, desc[UR36][R24.64] ;  /* 0x0000002418081981 */ /* 0x000ea2000c1e1d00 */
[----:B------:R-:W-:Y:S02]  /*12220*/  PLOP3.LUT P1, PT, PT, PT, UP0, 0x80, 0x8 ;  /* 0x000000000008781c */ /* 0x000fe40003f2f008 */
[----:B------:R-:W-:Y:S02]  /*12230*/  PLOP3.LUT P2, PT, PT, PT, UP0, 0x80, 0x8 ;  /* 0x000000000008781c */ /* 0x000fe40003f4f008 */
[----:B------:R-:W-:Y:S02]  /*12240*/  PLOP3.LUT P3, PT, PT, PT, UP0, 0x80, 0x8 ;  /* 0x000000000008781c */ /* 0x000fe40003f6f008 */
[----:B------:R-:W-:Y:S01]  /*12250*/  PLOP3.LUT P4, PT, PT, PT, UP0, 0x80, 0x8 ;  /* 0x000000000008781c */ /* 0x000fe20003f8f008 */
[----:B-1----:R-:W-:Y:S01]  /*12260*/  FADD.FTZ R44, R32, R44 ;  /* 0x0000002c202c7221 */ /* 0x002fe20000010000 */
        /* <DEDUP_REMOVED lines=9> */
.L_x_1634:
[----:B------:R-:W1:Y:S01]  /*12300*/  LDS R11, [R27+0x60] ;  /* 0x000060001b0b7984 */ /* 0x000e620000000800 */
[----:B------:R-:W-:-:S04]  /*12310*/  IADD3 R28, PT, PT, R28, 0x20, RZ ;  /* 0x000000201c1c7810 */ /* 0x000fc80007ffe0ff */
[----:B------:R-:W-:Y:S01]  /*12320*/  ISETP.GE.AND P1, PT, R28, UR10, PT ;  /* 0x0000000a1c007c0c */ /* 0x000fe2000bf26270 */
[C---:B-1----:R-:W-:Y:S01]  /*12330*/  FFMA.FTZ R8, R11.reuse, R44, R40 ;  /* 0x0000002c0b087223 */ /* 0x042fe20000010028 */
[C---:B------:R-:W-:Y:S01]  /*12340*/  FFMA.FTZ R9, R11.reuse, R45, R18 ;  /* 0x0000002d0b097223 */ /* 0x040fe20000010012 */
[C---:B------:R-:W-:Y:S01]  /*12350*/  FFMA.FTZ R10, R11.reuse, R46, R19 ;  /* 0x0000002e0b0a7223 */ /* 0x040fe20000010013 */
[----:B------:R-:W-:-:S09]  /*12360*/  FFMA.FTZ R11, R11, R47, R20 ;  /* 0x0000002f0b0b7223 */ /* 0x000fd20000010014 */
[----:B------:R-:W-:Y:S05]  /*12370*/  @!P1 BRA `(.L_x_1635) ;  /* 0xfffffff8001c9947 */ /* 0x000fea000383ffff */
.L_x_1625:
[----:B------:R-:W-:Y:S05]  /*12380*/  BSYNC.RECONVERGENT B0 ;  /* 0x0000000000007941 */ /* 0x000fea0003800200 */
.L_x_1624:
[----:B------:R-:W-:Y:S01]  /*12390*/  ISETP.GE.AND P0, PT, R26, UR40, PT ;  /* 0x000000281a007c0c */ /* 0x000fe2000bf06270 */
[----:B------:R-:W2:Y:S01]  /*123a0*/  LDCU UR10, c[0x0][0x40c] ;  /* 0x00008180ff0a77ac */ /* 0x000ea20008000800 */
[----:B------:R-:W-:Y:S11]  /*123b0*/  BSSY.RECONVERGENT B0, `(.L_x_1636) ;  /* 0x00000cf000007945 */ /* 0x000ff60003800200 */
[----:B------:R-:W-:Y:S05]  /*123c0*/  @P0 BRA `(.L_x_1637) ;  /* 0x0000000c00340947 */ /* 0x000fea0003800000 */
[----:B------:R-:W3:Y:S01]  /*123d0*/  LDCU UR7, c[0x0][0x3f8] ;  /* 0x00007f00ff0777ac */ /* 0x000ee20008000800 */
[----:B------:R-:W-:Y:S01]  /*123e0*/  VIADD R22, R26, 0x8 ;  /* 0x000000081a167836 */ /* 0x000fe20000000000 */
[----:B-1----:R-:W1:Y:S01]  /*123f0*/  LDC.64 R18, c[0x0][0x458] ;  /* 0x00011600ff127b82 */ /* 0x002e620000000a00 */
[----:B------:R-:W-:Y:S01]  /*12400*/  LOP3.LUT R23, RZ, R3, RZ, 0x33, !PT ;  /* 0x00000003ff177212 */ /* 0x000fe200078e33ff */
[----:B------:R-:W-:Y:S01]  /*12410*/  BSSY.RECONVERGENT B1, `(.L_x_1638) ;  /* 0x0000048000017945 */ /* 0x000fe20003800200 */
[----:B------:R-:W-:Y:S02]  /*12420*/  MOV R24, R26 ;  /* 0x0000001a00187202 */ /* 0x000fe40000000f00 */
[----:B------:R-:W-:-:S04]  /*12430*/  VIMNMX R21, PT, PT, R22, UR40, !PT ;  /* 0x0000002816157c48 */ /* 0x000fc8000ffe0100 */
[----:B------:R-:W-:-:S04]  /*12440*/  IADD3 R23, PT, PT, -R2, R21, R23 ;  /* 0x0000001502177210 */ /* 0x000fc80007ffe117 */
[----:B------:R-:W-:Y:S01]  /*12450*/  LOP3.LUT P0, RZ, R23, 0x8, RZ, 0xc0, !PT ;  /* 0x0000000817ff7812 */ /* 0x000fe2000780c0ff */
[----:B---3--:R-:W-:-:S06]  /*12460*/  UIMAD UR7, UR38, UR7, UR9 ;  /* 0x00000007260772a4 */ /* 0x008fcc000f8e0209 */
[----:B------:R-:W-:-:S05]  /*12470*/  MOV R21, UR7 ;  /* 0x0000000700157c02 */ /* 0x000fca0008000f00 */
[----:B------:R-:W-:-:S04]  /*12480*/  IMAD R21, R21, 0x80, R14 ;  /* 0x0000008015157824 */ /* 0x000fc800078e020e */
[----:B-1----:R-:W-:Y:S01]  /*12490*/  IMAD.WIDE R20, R21, 0x4, R18 ;  /* 0x0000000415147825 */ /* 0x002fe200078e0212 */
[----:B------:R-:W-:Y:S06]  /*124a0*/  @P0 BRA `(.L_x_1639) ;  /* 0x0000000000f80947 */ /* 0x000fec0003800000 */
[----:B------:R-:W1:Y:S01]  /*124b0*/  LDC R25, c[0x0][0x3f4] ;  /* 0x0000fd00ff197b82 */ /* 0x000e620000000800 */
[----:B------:R-:W-:Y:S01]  /*124c0*/  IMAD.MOV.U32 R24, RZ, RZ, R22 ;  /* 0x000000ffff187224 */ /* 0x000fe200078e0016 */
[----:B-1----:R-:W-:-:S13]  /*124d0*/  ISETP.GE.AND P0, PT, R26, R25, PT ;  /* 0x000000191a00720c */ /* 0x002fda0003f06270 */
[----:B------:R-:W-:Y:S05]  /*124e0*/  @!P0 BRA `(.L_x_1639) ;  /* 0x0000000000e88947 */ /* 0x000fea0003800000 */
[----:B------:R-:W-:Y:S02]  /*124f0*/  IABS R27, R25 ;  /* 0x00000019001b7213 */ /* 0x000fe40000000000 */
[----:B------:R-:W-:Y:S02]  /*12500*/  IABS R30, R26 ;  /* 0x0000001a001e7213 */ /* 0x000fe40000000000 */
[----:B------:R-:W1:Y:S01]  /*12510*/  I2F.RP R24, R27 ;  /* 0x0000001b00187306 */ /* 0x000e620000209400 */
[----:B------:R-:W-:Y:S02]  /*12520*/  ISETP.GE.AND P1, PT, R26, RZ, PT ;  /* 0x000000ff1a00720c */ /* 0x000fe40003f26270 */
[----:B------:R-:W-:-:S05]  /*12530*/  ISETP.NE.AND P2, PT, R25, RZ, PT ;  /* 0x000000ff1900720c */ /* 0x000fca0003f45270 */
[----:B-1----:R-:W1:Y:S02]  /*12540*/  MUFU.RCP R24, R24 ;  /* 0x0000001800187308 */ /* 0x002e640000001000 */
[----:B-1----:R-:W-:-:S06]  /*12550*/  IADD3 R28, PT, PT, R24, 0xffffffe, RZ ;  /* 0x0ffffffe181c7810 */ /* 0x002fcc0007ffe0ff */
[----:B------:R-:W1:Y:S02]  /*12560*/  F2I.FTZ.U32.TRUNC.NTZ R19, R28 ;  /* 0x0000001c00137305 */ /* 0x000e64000021f000 */
[----:B-1----:R-:W-:-:S04]  /*12570*/  IMAD.MOV R18, RZ, RZ, -R19 ;  /* 0x000000ffff127224 */ /* 0x002fc800078e0a13 */
        /* <DEDUP_REMOVED lines=13> */
[----:B------:R-:W-:-:S05]  /*12650*/  SHF.L.U32 R19, R18, 0x7, RZ ;  /* 0x0000000712137819 */ /* 0x000fca00000006ff */
[----:B------:R-:W-:-:S05]  /*12660*/  IMAD.WIDE.U32 R18, R19, 0x4, R16 ;  /* 0x0000000413127825 */ /* 0x000fca00078e0010 */
[----:B------:R1:W5:Y:S01]  /*12670*/  LDG.E.128 R28, desc[UR36][R18.64] ;  /* 0x00000024121c7981 */ /* 0x000362000c1e1d00 */
[----:B------:R-:W3:Y:S01]  /*12680*/  S2UR UR8, SR_CgaCtaId ;  /* 0x00000000000879c3 */ /* 0x000ee20000008800 */
[----:B------:R-:W-:Y:S02]  /*12690*/  UMOV UR7, 0x400 ;  /* 0x0000040000077882 */ /* 0x000fe40000000000 */
[----:B------:R-:W-:-:S04]  /*126a0*/  UIADD3 UR7, UPT, UPT, UR7, 0x440, URZ ;  /* 0x0000044007077890 */ /* 0x000fc8000fffe0ff */
[----:B---3--:R-:W-:-:S06]  /*126b0*/  ULEA UR7, UR8, UR7, 0x18 ;  /* 0x0000000708077291 */ /* 0x008fcc000f8ec0ff */
[----:B------:R-:W-:-:S05]  /*126c0*/  LEA R25, R2, UR7, 0x2 ;  /* 0x0000000702197c11 */ /* 0x000fca000f8e10ff */
[----:B------:R-:W3:Y:S01]  /*126d0*/  LDCU UR7, c[0x0][0x40c] ;  /* 0x00008180ff0777ac */ /* 0x000ee20008000800 */
[----:B------:R-:W4:Y:S01]  /*126e0*/  LDS R25, [R25] ;  /* 0x0000000019197984 */ /* 0x000f220000000800 */
[----:B---3--:R-:W-:-:S09]  /*126f0*/  UISETP.NE.AND UP0, UPT, UR7, URZ, UPT ;  /* 0x000000ff0700728c */ /* 0x008fd2000bf05270 */
[----:B-1----:R-:W-:Y:S05]  /*12700*/  BRA.U UP0, `(.L_x_1640) ;  /* 0x00000001004c7547 */ /* 0x002fea000b800000 */
[----:B------:R-:W-:Y:S01]  /*12710*/  UISETP.NE.AND UP0, UPT, UR39, URZ, UPT ;  /* 0x000000ff2700728c */ /* 0x000fe2000bf05270 */
[----:B------:R-:W1:Y:S05]  /*12720*/  LDS.128 R36, [R15+UR5] ;  /* 0x000000050f247984 */ /* 0x000e6a0008000c00 */
[----:B------:R-:W-:-:S13]  /*12730*/  PLOP3.LUT P0, PT, PT, PT, UP0, 0x80, 0x8 ;  /* 0x000000000008781c */ /* 0x000fda0003f0f008 */
[----:B------:R-:W3:Y:S01]  /*12740*/  @P0 LDG.E.128 R32, desc[UR36][R20.64] ;  /* 0x0000002414200981 */ /* 0x000ee2000c1e1d00 */
[----:B------:R-:W-:Y:S01]  /*12750*/  PLOP3.LUT P0, PT, PT, PT, UP0, 0x80, 0x8 ;  /* 0x000000000008781c */ /* 0x000fe20003f0f008 */
[----:B------:R-:W-:Y:S01]  /*12760*/  IMAD.SHL.U32 R19, R26, 0x80, RZ ;  /* 0x000000801a137824 */ /* 0x000fe200078e00ff */
[----:B------:R-:W-:Y:S02]  /*12770*/  PLOP3.LUT P1, PT, PT, PT, UP0, 0x80, 0x8 ;  /* 0x000000000008781c */ /* 0x000fe40003f2f008 */
[----:B------:R-:W-:Y:S01]  /*12780*/  PLOP3.LUT P2, PT, PT, PT, UP0, 0x80, 0x8 ;  /* 0x000000000008781c */ /* 0x000fe20003f4f008 */
[----:B------:R-:W-:Y:S01]  /*12790*/  IMAD.WIDE.U32 R18, R19, 0x4, R12 ;  /* 0x0000000413127825 */ /* 0x000fe200078e000c */
[----:B------:R-:W-:-:S03]  /*127a0*/  PLOP3.LUT P3, PT, PT, PT, UP0, 0x80, 0x8 ;  /* 0x000000000008781c */ /* 0x000fc60003f6f008 */
[----:B-1---5:R-:W-:Y:S01]  /*127b0*/  FADD.FTZ R28, R28, R36 ;  /* 0x000000241c1c7221 */ /* 0x022fe20000010000 */
[----:B------:R-:W-:Y:S01]  /*127c0*/  FADD.FTZ R29, R29, R37 ;  /* 0x000000251d1d7221 */ /* 0x000fe20000010000 */
[----:B------:R-:W-:Y:S01]  /*127d0*/  FADD.FTZ R30, R30, R38 ;  /* 0x000000261e1e7221 */ /* 0x000fe20000010000 */
[----:B------:R-:W-:Y:S01]  /*127e0*/  FADD.FTZ R31, R31, R39 ;  /* 0x000000271f1f7221 */ /* 0x000fe20000010000 */
[----:B---3--:R-:W-:Y:S02]  /*127f0*/  @P0 FMUL.FTZ R28, R28, R32 ;  /* 0x000000201c1c0220 */ /* 0x008fe40000410000 */
[----:B------:R-:W-:Y:S02]  /*12800*/  @P1 FMUL.FTZ R29, R29, R33 ;  /* 0x000000211d1d1220 */ /* 0x000fe40000410000 */
[----:B------:R-:W-:Y:S02]  /*12810*/  @P2 FMUL.FTZ R30, R30, R34 ;  /* 0x000000221e1e2220 */ /* 0x000fe40000410000 */
[----:B------:R-:W-:-:S05]  /*12820*/  @P3 FMUL.FTZ R31, R31, R35 ;  /* 0x000000231f1f3220 */ /* 0x000fca0000410000 */
[----:B------:R1:W-:Y:S02]  /*12830*/  STG.E.128 desc[UR36][R18.64], R28 ;  /* 0x0000001c12007986 */ /* 0x0003e4000c101d24 */
.L_x_1640:
[C---:B----45:R-:W-:Y:S01]  /*12840*/  FFMA.FTZ R8, R25.reuse, R28, R8 ;  /* 0x0000001c19087223 */ /* 0x070fe20000010008 */
[C---:B------:R-:W-:Y:S01]  /*12850*/  FFMA.FTZ R9, R25.reuse, R29, R9 ;  /* 0x0000001d19097223 */ /* 0x040fe20000010009 */
[C---:B------:R-:W-:Y:S01]  /*12860*/  FFMA.FTZ R10, R25.reuse, R30, R10 ;  /* 0x0000001e190a7223 */ /* 0x040fe2000001000a */
[----:B------:R-:W-:Y:S01]  /*12870*/  FFMA.FTZ R11, R25, R31, R11 ;  /* 0x0000001f190b7223 */ /* 0x000fe2000001000b */
[----:B------:R-:W-:-:S07]  /*12880*/  MOV R24, R22 ;  /* 0x0000001600187202 */ /* 0x000fce0000000f00 */
.L_x_1639:
[----:B--2---:R-:W-:Y:S05]  /*12890*/  BSYNC.RECONVERGENT B1 ;  /* 0x0000000000017941 */ /* 0x004fea0003800200 */
.L_x_1638:
[----:B------:R-:W-:-:S13]  /*128a0*/  ISETP.GE.U32.AND P0, PT, R23, 0x8, PT ;  /* 0x000000081700780c */ /* 0x000fda0003f06070 */
[----:B------:R-:W-:Y:S05]  /*128b0*/  @!P0 BRA `(.L_x_1637) ;  /* 0x0000000400f88947 */ /* 0x000fea0003800000 */
[----:B------:R-:W2:Y:S01]  /*128c0*/  S2R R23, SR_CgaCtaId ;  /* 0x0000000000177919 */ /* 0x000ea20000008800 */
[----:B-1----:R-:W-:Y:S01]  /*128d0*/  MOV R18, 0x400 ;  /* 0x0000040000127802 */ /* 0x002fe20000000f00 */
[----:B------:R-:W-:-:S03]  /*128e0*/  IMAD.SHL.U32 R19, R3, 0x4, RZ ;  /* 0x0000000403137824 */ /* 0x000fc600078e00ff */
[----:B------:R-:W-:Y:S01]  /*128f0*/  IADD3 R22, PT, PT, R18, 0x440, RZ ;  /* 0x0000044012167810 */ /* 0x000fe20007ffe0ff */
[----:B------:R-:W-:-:S03]  /*12900*/  IMAD R18, R24, 0x4, -R19 ;  /* 0x0000000418127824 */ /* 0x000fc600078e0a13 */
[----:B--2---:R-:W-:Y:S01]  /*12910*/  LEA R19, R23, R22, 0x18 ;  /* 0x0000001617137211 */ /* 0x004fe200078ec0ff */
[C---:B------:R-:W-:Y:S01]  /*12920*/  IMAD.SHL.U32 R23, R24.reuse, 0x80, RZ ;  /* 0x0000008018177824 */ /* 0x040fe200078e00ff */
[----:B------:R-:W-:Y:S02]  /*12930*/  IADD3 R22, PT, PT, R24, 0x8, RZ ;  /* 0x0000000818167810 */ /* 0x000fe40007ffe0ff */
[----:B------:R-:W-:-:S07]  /*12940*/  IADD3 R24, PT, PT, R18, 0x20, R19 ;  /* 0x0000002012187810 */ /* 0x000fce0007ffe013 */
.L_x_1647:
        /* <DEDUP_REMOVED lines=10> */
[----:B------:R2:W3:Y:S04]  /*129f0*/  LDS R25, [R24+-0x20] ;  /* 0xffffe00018197984 */ /* 0x0004e80000000800 */
[----:B-1----:R-:W1:Y:S02]  /*12a00*/  MUFU.RCP R28, R28 ;  /* 0x0000001c001c7308 */ /* 0x002e640000001000 */
[----:B-1----:R-:W-:-:S06]  /*12a10*/  VIADD R29, R28, 0xffffffe ;  /* 0x0ffffffe1c1d7836 */ /* 0x002fcc0000000000 */
[----:B------:R-:W1:Y:S02]  /*12a20*/  F2I.FTZ.U32.TRUNC.NTZ R19, R29 ;  /* 0x0000001d00137305 */ /* 0x000e64000021f000 */
[----:B-1----:R-:W-:-:S05]  /*12a30*/  IADD3 R18, PT, PT, RZ, -R19, RZ ;  /* 0x80000013ff127210 */ /* 0x002fca0007ffe0ff */
        /* <DEDUP_REMOVED lines=12> */
[----:B------:R-:W-:-:S05]  /*12b00*/  @!P2 LOP3.LUT R18, RZ, R26, RZ, 0x33, !PT ;  /* 0x0000001aff12a212 */ /* 0x000fca00078e33ff */
[----:B------:R-:W-:-:S04]  /*12b10*/  IMAD.SHL.U32 R19, R18, 0x80, RZ ;  /* 0x0000008012137824 */ /* 0x000fc800078e00ff */
[----:B------:R-:W-:-:S05]  /*12b20*/  IMAD.WIDE.U32 R18, R19, 0x4, R16 ;  /* 0x0000000413127825 */ /* 0x000fca00078e0010 */
[----:B------:R2:W5:Y:S01]  /*12b30*/  LDG.E.128 R28, desc[UR36][R18.64] ;  /* 0x00000024121c7981 */ /* 0x000562000c1e1d00 */
[----:B------:R-:W-:-:S09]  /*12b40*/  UISETP.NE.AND UP0, UPT, UR10, URZ, UPT ;  /* 0x000000ff0a00728c */ /* 0x000fd2000bf05270 */
[----:B--23--:R-:W-:Y:S05]  /*12b50*/  BRA.U UP0, `(.L_x_1643) ;  /* 0x0000000100487547 */ /* 0x00cfea000b800000 */
        /* <DEDUP_REMOVED lines=18> */
.L_x_1643:
[C---:B-----5:R-:W-:Y:S01]  /*12c80*/  FFMA.FTZ R8, R25.reuse, R28, R8 ;  /* 0x0000001c19087223 */ /* 0x060fe20000010008 */
[C---:B------:R-:W-:Y:S01]  /*12c90*/  FFMA.FTZ R9, R25.reuse, R29, R9 ;  /* 0x0000001d19097223 */ /* 0x040fe20000010009 */
[C---:B------:R-:W-:Y:S01]  /*12ca0*/  FFMA.FTZ R10, R25.reuse, R30, R10 ;  /* 0x0000001e190a7223 */ /* 0x040fe2000001000a */
[----:B------:R-:W-:-:S07]  /*12cb0*/  FFMA.FTZ R11, R25, R31, R11 ;  /* 0x0000001f190b7223 */ /* 0x000fce000001000b */
.L_x_1642:
[----:B------:R-:W-:Y:S05]  /*12cc0*/  BSYNC.RECONVERGENT B1 ;  /* 0x0000000000017941 */ /* 0x000fea0003800200 */
.L_x_1641:
[----:B------:R-:W-:Y:S01]  /*12cd0*/  ISETP.GE.AND P0, PT, R22, R26, PT ;  /* 0x0000001a1600720c */ /* 0x000fe20003f06270 */
[----:B------:R-:W-:-:S12]  /*12ce0*/  BSSY.RECONVERGENT B1, `(.L_x_1644) ;  /* 0x0000035000017945 */ /* 0x000fd80003800200 */
[----:B------:R-:W-:Y:S05]  /*12cf0*/  @!P0 BRA `(.L_x_1645) ;  /* 0x0000000000cc8947 */ /* 0x000fea0003800000 */
[----:B------:R-:W-:Y:S02]  /*12d00*/  IABS R25, R26 ;  /* 0x0000001a00197213 */ /* 0x000fe40000000000 */
[----:B-1----:R-:W-:Y:S02]  /*12d10*/  IABS R30, R22 ;  /* 0x00000016001e7213 */ /* 0x002fe40000000000 */
        /* <DEDUP_REMOVED lines=17> */
[----:B------:R-:W-:Y:S02]  /*12e30*/  @!P0 IADD3 R18, PT, PT, R18, -R25, RZ ;  /* 0x8000001912128210 */ /* 0x000fe40007ffe0ff */
[----:B------:R1:W2:Y:S03]  /*12e40*/  LDS R25, [R24] ;  /* 0x0000000018197984 */ /* 0x0002a60000000800 */
[----:B------:R-:W-:Y:S01]  /*12e50*/  @!P1 IMAD.MOV R18, RZ, RZ, -R18 ;  /* 0x000000ffff129224 */ /* 0x000fe200078e0a12 */
[----:B------:R-:W-:-:S04]  /*12e60*/  @!P2 LOP3.LUT R18, RZ, R26, RZ, 0x33, !PT ;  /* 0x0000001aff12a212 */ /* 0x000fc800078e33ff */
[----:B------:R-:W-:-:S05]  /*12e70*/  SHF.L.U32 R19, R18, 0x7, RZ ;  /* 0x0000000712137819 */ /* 0x000fca00000006ff */
[----:B------:R-:W-:-:S05]  /*12e80*/  IMAD.WIDE.U32 R18, R19, 0x4, R16 ;  /* 0x0000000413127825 */ /* 0x000fca00078e0010 */
[----:B------:R1:W5:Y:S01]  /*12e90*/  LDG.E.128 R28, desc[UR36][R18.64] ;  /* 0x00000024121c7981 */ /* 0x000362000c1e1d00 */
[----:B------:R-:W-:-:S09]  /*12ea0*/  UISETP.NE.AND UP0, UPT, UR10, URZ, UPT ;  /* 0x000000ff0a00728c */ /* 0x000fd2000bf05270 */
[----:B-1----:R-:W-:Y:S05]  /*12eb0*/  BRA.U UP0, `(.L_x_1646) ;  /* 0x00000001004c7547 */ /* 0x002fea000b800000 */
[----:B------:R-:W-:Y:S01]  /*12ec0*/  UISETP.NE.AND UP0, UPT, UR39, URZ, UPT ;  /* 0x000000ff2700728c */ /* 0x000fe2000bf05270 */
[----:B------:R-:W1:Y:S05]  /*12ed0*/  LDS.128 R36, [R15+UR5] ;  /* 0x000000050f247984 */ /* 0x000e6a0008000c00 */
[----:B------:R-:W-:-:S13]  /*12ee0*/  PLOP3.LUT P0, PT, PT, PT, UP0, 0x80, 0x8 ;  /* 0x000000000008781c */ /* 0x000fda0003f0f008 */
[----:B------:R-:W3:Y:S01]  /*12ef0*/  @P0 LDG.E.128 R32, desc[UR36][R20.64] ;  /* 0x0000002414200981 */ /* 0x000ee2000c1e1d00 */
[----:B------:R-:W-:Y:S01]  /*12f00*/  PLOP3.LUT P0, PT, PT, PT, UP0, 0x80, 0x8 ;  /* 0x000000000008781c */ /* 0x000fe20003f0f008 */
[----:B------:R-:W-:Y:S01]  /*12f10*/  VIADD R19, R23, 0x400 ;  /* 0x0000040017137836 */ /* 0x000fe20000000000 */
        /* <DEDUP_REMOVED lines=13> */
.L_x_1646:
[C---:B--2--5:R-:W-:Y:S01]  /*12ff0*/  FFMA.FTZ R8, R25.reuse, R28, R8 ;  /* 0x0000001c19087223 */ /* 0x064fe20000010008 */
[C---:B------:R-:W-:Y:S01]  /*13000*/  FFMA.FTZ R9, R25.reuse, R29, R9 ;  /* 0x0000001d19097223 */ /* 0x040fe20000010009 */
[C---:B------:R-:W-:Y:S01]  /*13010*/  FFMA.FTZ R10, R25.reuse, R30, R10 ;  /* 0x0000001e190a7223 */ /* 0x040fe2000001000a */
[----:B------:R-:W-:-:S07]  /*13020*/  FFMA.FTZ R11, R25, R31, R11 ;  /* 0x0000001f190b7223 */ /* 0x000fce000001000b */
.L_x_1645:
[----:B------:R-:W-:Y:S05]  /*13030*/  BSYNC.RECONVERGENT B1 ;  /* 0x0000000000017941 */ /* 0x000fea0003800200 */
.L_x_1644:
[C---:B-1----:R-:W-:Y:S01]  /*13040*/  IADD3 R18, PT, PT, R22.reuse, 0x8, RZ ;  /* 0x0000000816127810 */ /* 0x042fe20007ffe0ff */
[----:B------:R-:W-:Y:S01]  /*13050*/  VIADD R22, R22, 0x10 ;  /* 0x0000001016167836 */ /* 0x000fe20000000000 */
[----:B------:R-:W-:Y:S01]  /*13060*/  IADD3 R23, PT, PT, R23, 0x800, RZ ;  /* 0x0000080017177810 */ /* 0x000fe20007ffe0ff */
[----:B------:R-:W-:Y:S01]  /*13070*/  VIADD R24, R24, 0x40 ;  /* 0x0000004018187836 */ /* 0x000fe20000000000 */
[----:B------:R-:W-:-:S13]  /*13080*/  ISETP.GE.AND P0, PT, R18, UR40, PT ;  /* 0x0000002812007c0c */ /* 0x000fda000bf06270 */
[----:B------:R-:W-:Y:S05]  /*13090*/  @!P0 BRA `(.L_x_1647) ;  /* 0xfffffff8002c8947 */ /* 0x000fea000383ffff */
.L_x_1637:
[----:B--2---:R-:W-:Y:S05]  /*130a0*/  BSYNC.RECONVERGENT B0 ;  /* 0x0000000000007941 */ /* 0x004fea0003800200 */
.L_x_1636:
[----:B------:R-:W-:Y:S01]  /*130b0*/  ISETP.NE.AND P0, PT, R2, UR4, PT ;  /* 0x0000000402007c0c */ /* 0x000fe2000bf05270 */
[----:B------:R-:W-:-:S12]  /*130c0*/  BSSY.RECONVERGENT B0, `(.L_x_1648) ;  /* 0x000002f000007945 */ /* 0x000fd80003800200 */
[----:B------:R-:W-:Y:S05]  /*130d0*/  @P0 BRA `(.L_x_1649) ;  /* 0x0000000000b40947 */ /* 0x000fea0003800000 */
[----:B------:R-:W-:-:S06]  /*130e0*/  USHF.L.U32 UR4, UR40, 0x7, URZ ;  /* 0x0000000728047899 */ /* 0x000fcc00080006ff */
[----:B------:R-:W-:-:S05]  /*130f0*/  MOV R17, UR4 ;  /* 0x0000000400117c02 */ /* 0x000fca0008000f00 */
[----:B------:R-:W-:Y:S01]  /*13100*/  IMAD.WIDE R16, R17, 0x4, R12 ;  /* 0x0000000411107825 */ /* 0x000fe200078e020c */
[----:B-1----:R-:W1:Y:S01]  /*13110*/  S2R R18, SR_CgaCtaId ;  /* 0x0000000000127919 */ /* 0x002e620000008800 */
[----:B0-----:R-:W-:Y:S01]  /*13120*/  MOV R15, 0x400 ;  /* 0x00000400000f7802 */ /* 0x001fe20000000f00 */
[----:B------:R-:W0:Y:S02]  /*13130*/  LDCU UR4, c[0x0][0x40c] ;  /* 0x00008180ff0477ac */ /* 0x000e240008000800 */
[----:B------:R2:W5:Y:S01]  /*13140*/  LDG.E.128 R20, desc[UR36][R16.64] ;  /* 0x0000002410147981 */ /* 0x000562000c1e1d00 */
[----:B------:R-:W-:Y:S01]  /*13150*/  IADD3 R3, PT, PT, -R3, UR41, RZ ;  /* 0x0000002903037c10 */ /* 0x000fe2000fffe1ff */
[----:B------:R-:W-:Y:S01]  /*13160*/  VIADD R15, R15, 0x440 ;  /* 0x000004400f0f7836 */ /* 0x000fe20000000000 */
[----:B0-----:R-:W-:-:S04]  /*13170*/  UISETP.NE.AND UP0, UPT, UR4, URZ, UPT ;  /* 0x000000ff0400728c */ /* 0x001fc8000bf05270 */
[----:B-1----:R-:W-:-:S04]  /*13180*/  LEA R18, R18, R15, 0x18 ;  /* 0x0000000f12127211 */ /* 0x002fc800078ec0ff */
[----:B------:R-:W-:-:S06]  /*13190*/  LEA R3, R3, R18, 0x2 ;  /* 0x0000001203037211 */ /* 0x000fcc00078e10ff */
[----:B------:R-:W0:Y:S01]  /*131a0*/  LDS R3, [R3+-0x4] ;  /* 0xfffffc0003037984 */ /* 0x000e220000000800 */
[----:B--2---:R-:W-:Y:S05]  /*131b0*/  BRA.U UP0, `(.L_x_1650) ;  /* 0x00000001006c7547 */ /* 0x004fea000b800000 */
[----:B------:R-:W2:Y:S01]  /*131c0*/  LDL R19, [R1+0x180] ;  /* 0x0001800001137983 */ /* 0x000ea20000100800 */
[----:B------:R-:W1:Y:S02]  /*131d0*/  LDCU.64 UR4, c[0x0][0x460] ;  /* 0x00008c00ff0477ac */ /* 0x000e640008000a00 */
[----:B-1----:R-:W-:-:S04]  /*131e0*/  UISETP.NE.U32.AND UP0, UPT, UR4, URZ, UPT ;  /* 0x000000ff0400728c */ /* 0x002fc8000bf05070 */
[----:B------:R-:W-:-:S06]  /*131f0*/  UISETP.NE.AND.EX UP0, UPT, UR5, URZ, UPT, UP0 ;  /* 0x000000ff0500728c */ /* 0x000fcc000bf05300 */
[----:B------:R-:W-:-:S05]  /*13200*/  PLOP3.LUT P0, PT, PT, PT, UP0, 0x80, 0x8 ;  /* 0x000000000008781c */ /* 0x000fca0003f0f008 */
[----:B------:R-:W1:Y:S01]  /*13210*/  @UP0 LDCU UR4, c[0x0][0x3f8] ;  /* 0x00007f00ff0407ac */ /* 0x000e620008000800 */
[----:B------:R-:W3:Y:S01]  /*13220*/  @UP0 LDCU.64 UR10, c[0x0][0x458] ;  /* 0x00008b00ff0a07ac */ /* 0x000ee20008000a00 */
[----:B-1----:R-:W-:Y:S01]  /*13230*/  @UP0 UIMAD UR4, UR38, UR4, UR9 ;  /* 0x00000004260402a4 */ /* 0x002fe2000f8e0209 */
[----:B---3--:R-:W-:Y:S01]  /*13240*/  MOV R16, UR10 ;  /* 0x0000000a00107c02 */ /* 0x008fe20008000f00 */
[----:B------:R-:W-:-:S04]  /*13250*/  IMAD.U32 R17, RZ, RZ, UR11 ;  /* 0x0000000bff117e24 */ /* 0x000fc8000f8e00ff */
[----:B------:R-:W-:-:S05]  /*13260*/  IMAD.U32 R15, RZ, RZ, UR4 ;  /* 0x00000004ff0f7e24 */ /* 0x000fca000f8e00ff */
[----:B------:R-:W-:-:S05]  /*13270*/  @P0 LEA R15, R15, R14, 0x7 ;  /* 0x0000000e0f0f0211 */ /* 0x000fca00078e38ff */
[----:B------:R-:W-:Y:S01]  /*13280*/  @P0 IMAD.WIDE R16, R15, 0x4, R16 ;  /* 0x000000040f100825 */ /* 0x000fe200078e0210 */
[----:B--2---:R-:W-:-:S05]  /*13290*/  R2UR UR7, R19 ;  /* 0x00000000130772ca */ /* 0x004fca00000e0000 */
[----:B------:R-:W2:Y:S01]  /*132a0*/  @P0 LDG.E.128 R16, desc[UR36][R16.64] ;  /* 0x0000002410100981 */ /* 0x000ea2000c1e1d00 */
[----:B-----5:R-:W-:Y:S01]  /*132b0*/  FADD.FTZ R20, R20, R4 ;  /* 0x0000000414147221 */ /* 0x020fe20000010000 */
[----:B------:R-:W-:Y:S01]  /*132c0*/  FADD.FTZ R21, R21, R5 ;  /* 0x0000000515157221 */ /* 0x000fe20000010000 */
[----:B------:R-:W-:Y:S01]  /*132d0*/  FADD.FTZ R22, R22, R6 ;  /* 0x0000000616167221 */ /* 0x000fe20000010000 */
[----:B------:R-:W-:-:S04]  /*132e0*/  FADD.FTZ R23, R23, R7 ;  /* 0x0000000717177221 */ /* 0x000fc80000010000 */
[----:B------:R-:W-:-:S06]  /*132f0*/  USHF.L.U32 UR4, UR7, 0x7, URZ ;  /* 0x0000000707047899 */ /* 0x000fcc00080006ff */
[----:B------:R-:W-:-:S04]  /*13300*/  IMAD.U32 R15, RZ, RZ, UR4 ;  /* 0x00000004ff0f7e24 */ /* 0x000fc8000f8e00ff */
[----:B------:R-:W-:-:S04]  /*13310*/  IMAD.WIDE R12, R15, 0x4, R12 ;  /* 0x000000040f0c7825 */ /* 0x000fc800078e020c */
[----:B--2---:R-:W-:Y:S01]  /*13320*/  @P0 FMUL.FTZ R20, R20, R16 ;  /* 0x0000001014140220 */ /* 0x004fe20000410000 */
[----:B------:R-:W-:Y:S01]  /*13330*/  @P0 FMUL.FTZ R21, R21, R17 ;  /* 0x0000001115150220 */ /* 0x000fe20000410000 */
[----:B------:R-:W-:Y:S01]  /*13340*/  @P0 FMUL.FTZ R22, R22, R18 ;  /* 0x0000001216160220 */ /* 0x000fe20000410000 */
[----:B------:R-:W-:-:S05]  /*13350*/  @P0 FMUL.FTZ R23, R23, R19 ;  /* 0x0000001317170220 */ /* 0x000fca0000410000 */
[----:B------:R1:W-:Y:S02]  /*13360*/  STG.E.128 desc[UR36][R12.64], R20 ;  /* 0x000000140c007986 */ /* 0x0003e4000c101d24 */
.L_x_1650:
[C---:B0----5:R-:W-:Y:S01]  /*13370*/  FFMA.FTZ R8, R3.reuse, R20, R8 ;  /* 0x0000001403087223 */ /* 0x061fe20000010008 */
[C---:B------:R-:W-:Y:S01]  /*13380*/  FFMA.FTZ R9, R3.reuse, R21, R9 ;  /* 0x0000001503097223 */ /* 0x040fe20000010009 */
[C---:B------:R-:W-:Y:S01]  /*13390*/  FFMA.FTZ R10, R3.reuse, R22, R10 ;  /* 0x00000016030a7223 */ /* 0x040fe2000001000a */
[----:B------:R-:W-:-:S07]  /*133a0*/  FFMA.FTZ R11, R3, R23, R11 ;  /* 0x00000017030b7223 */ /* 0x000fce000001000b */
.L_x_1649:
[----:B------:R-:W-:Y:S05]  /*133b0*/  BSYNC.RECONVERGENT B0 ;  /* 0x0000000000007941 */ /* 0x000fea0003800200 */
.L_x_1648:
[----:B------:R-:W2:Y:S08]  /*133c0*/  S2UR UR5, SR_CgaCtaId ;  /* 0x00000000000579c3 */ /* 0x000eb00000008800 */
[----:B------:R-:W-:Y:S01]  /*133d0*/  BAR.SYNC.DEFER_BLOCKING 0x0 ;  /* 0x0000000000007b1d */ /* 0x000fe20000010000 */
[C---:B------:R-:W-:Y:S02]  /*133e0*/  LOP3.LUT R3, R0.reuse, 0x380, RZ, 0xc0, !PT ;  /* 0x0000038000037812 */ /* 0x040fe400078ec0ff */
[----:B------:R-:W-:-:S02]  /*133f0*/  ISETP.GT.U32.AND P1, PT, R0, 0x7f, PT ;  /* 0x0000007f0000780c */ /* 0x000fc40003f24070 */
[----:B------:R-:W-:Y:S01]  /*13400*/  ISETP.NE.AND P0, PT, R3, 0x80, PT ;  /* 0x000000800300780c */ /* 0x000fe20003f05270 */
[----:B------:R-:W-:Y:S01]  /*13410*/  UMOV UR4, 0x400 ;  /* 0x0000040000047882 */ /* 0x000fe20000000000 */
[----:B------:R-:W-:Y:S01]  /*13420*/  SHF.L.U32 R3, R14, 0x2, RZ ;  /* 0x000000020e037819 */ /* 0x000fe200000006ff */
[----:B------:R-:W-:Y:S01]  /*13430*/  UIADD3 UR4, UPT, UPT, UR4, 0x440, URZ ;  /* 0x0000044004047890 */ /* 0x000fe2000fffe0ff */
[C---:B-1----:R-:W-:Y:S02]  /*13440*/  LOP3.LUT R12, R0.reuse, 0x3c0, RZ, 0xc0, !PT ;  /* 0x000003c0000c7812 */ /* 0x042fe400078ec0ff */
[----:B------:R-:W-:Y:S01]  /*13450*/  ISETP.GT.U32.AND P2, PT, R0, 0x3f, PT ;  /* 0x0000003f0000780c */ /* 0x000fe20003f44070 */
[----:B------:R-:W-:Y:S01]  /*13460*/  IMAD R2, R2, 0x200, R3 ;  /* 0x0000020002027824 */ /* 0x000fe200078e0203 */
[----:B--2---:R-:W-:-:S09]  /*13470*/  ULEA UR4, UR5, UR4, 0x18 ;  /* 0x0000000405047291 */ /* 0x004fd2000f8ec0ff */
[----:B------:R-:W-:Y:S01]  /*13480*/  @!P0 STS.128 [R2+UR4+-0x800], R8 ;  /* 0xfff8000802008988 */ /* 0x000fe20008000c04 */
[----:B------:R-:W-:Y:S01]  /*13490*/  BAR.SYNC.DEFER_BLOCKING 0x0 ;  /* 0x0000000000007b1d */ /* 0x000fe20000010000 */
[----:B------:R-:W-:Y:S02]  /*134a0*/  ISETP.NE.AND P0, PT, R12, 0x40, PT ;  /* 0x000000400c00780c */ /* 0x000fe40003f05270 */
[----:B------:R-:W-:-:S03]  /*134b0*/  LOP3.LUT R12, R0, 0x3e0, RZ, 0xc0, !PT ;  /* 0x000003e0000c7812 */ /* 0x000fc600078ec0ff */
[----:B0-----:R-:W0:Y:S02]  /*134c0*/  @!P1 LDS.128 R4, [R2+UR4] ;  /* 0x0000000402049984 */ /* 0x001e240008000c00 */
        /* <DEDUP_REMOVED lines=17> */
[----:B------:R0:W1:Y:S02]  /*135e0*/  @!P1 LDS.128 R4, [R2+UR4] ;  /* 0x0000000402049984 */ /* 0x0000640008000c00 */
[----:B------:R-:W-:Y:S06]  /*135f0*/  BAR.SYNC.DEFER_BLOCKING 0x0 ;  /* 0x0000000000007b1d */ /* 0x000fec0000010000 */
[----:B------:R-:W-:Y:S05]  /*13600*/  @P1 EXIT ;  /* 0x000000000000194d */ /* 0x000fea0003800000 */
[----:B------:R-:W2:Y:S01]  /*13610*/  LDCU UR4, c[0x0][0x478] ;  /* 0x00008f00ff0477ac */ /* 0x000ea20008000800 */
[----:B01----:R-:W-:Y:S01]  /*13620*/  @!P1 FADD.FTZ R8, R8, R4 ;  /* 0x0000000408089221 */ /* 0x003fe20000010000 */
[----:B------:R-:W-:Y:S01]  /*13630*/  @!P1 FADD.FTZ R9, R9, R5 ;  /* 0x0000000509099221 */ /* 0x000fe20000010000 */
[----:B------:R-:W-:Y:S01]  /*13640*/  @!P1 FADD.FTZ R10, R10, R6 ;  /* 0x000000060a0a9221 */ /* 0x000fe20000010000 */
[----:B------:R-:W-:Y:S01]  /*13650*/  @!P1 FADD.FTZ R11, R11, R7 ;  /* 0x000000070b0b9221 */ /* 0x000fe20000010000 */
[----:B--2---:R-:W-:-:S09]  /*13660*/  UISETP.NE.AND UP0, UPT, UR4, 0x2, UPT ;  /* 0x000000020400788c */ /* 0x004fd2000bf05270 */
[----:B------:R-:W-:Y:S05]  /*13670*/  BRA.U UP0, `(.L_x_1651) ;  /* 0x00000001007c7547 */ /* 0x000fea000b800000 */
[----:B------:R-:W0:Y:S01]  /*13680*/  LDC.64 R2, c[0x0][0x470] ;  /* 0x00011c00ff027b82 */ /* 0x000e220000000a00 */
[----:B------:R-:W1:Y:S01]  /*13690*/  LDCU.64 UR4, c[0x0][0x380] ;  /* 0x00007000ff0477ac */ /* 0x000e620008000a00 */
[----:B0-----:R-:W2:Y:S01]  /*136a0*/  LDG.E R2, desc[UR36][R2.64] ;  /* 0x0000002402027981 */ /* 0x001ea2000c1e1900 */
[----:B------:R-:W-:Y:S01]  /*136b0*/  IADD3 R14, PT, PT, R14, UR6, RZ ;  /* 0x000000060e0e7c10 */ /* 0x000fe2000fffe0ff */
[C---:B--2---:R-:W-:Y:S01]  /*136c0*/  FMUL.FTZ R10, R2.reuse, R10 ;  /* 0x0000000a020a7220 */ /* 0x044fe20000410000 */
[C---:B------:R-:W-:Y:S01]  /*136d0*/  FMUL.FTZ R11, R2.reuse, R11 ;  /* 0x0000000b020b7220 */ /* 0x040fe20000410000 */
[C---:B------:R-:W-:Y:S01]  /*136e0*/  FMUL.FTZ R9, R2.reuse, R9 ;  /* 0x0000000902097220 */ /* 0x040fe20000410000 */
[----:B------:R-:W-:-:S03]  /*136f0*/  FMUL.FTZ R8, R2, R8 ;  /* 0x0000000802087220 */ /* 0x000fc60000410000 */
[----:B------:R-:W0:Y:S08]  /*13700*/  F2I.S8.NTZ R10, R10 ;  /* 0x0000000a000a7305 */ /* 0x000e300000202100 */
[----:B------:R-:W2:Y:S01]  /*13710*/  F2I.S8.NTZ R11, R11 ;  /* 0x0000000b000b7305 */ /* 0x000ea20000202100 */
[----:B0-----:R-:W-:-:S07]  /*13720*/  PRMT R0, R10, 0x8880, RZ ;  /* 0x000088800a007816 */ /* 0x001fce00000000ff */
[----:B------:R-:W0:Y:S01]  /*13730*/  F2I.S8.NTZ R9, R9 ;  /* 0x0000000900097305 */ /* 0x000e220000202100 */
[----:B------:R-:W-:Y:S02]  /*13740*/  PRMT R0, R0, 0x7710, RZ ;  /* 0x0000771000007816 */ /* 0x000fe400000000ff */
[----:B--2---:R-:W-:-:S05]  /*13750*/  PRMT R3, R11, 0x8880, RZ ;  /* 0x000088800b037816 */ /* 0x004fca00000000ff */
[----:B------:R-:W2:Y:S01]  /*13760*/  F2I.S8.NTZ R8, R8 ;  /* 0x0000000800087305 */ /* 0x000ea20000202100 */
[----:B------:R-:W-:Y:S02]  /*13770*/  SHF.L.U32 R2, R0, 0x10, RZ ;  /* 0x0000001000027819 */ /* 0x000fe400000006ff */
[----:B------:R-:W-:Y:S02]  /*13780*/  PRMT R0, R3, 0x7710, RZ ;  /* 0x0000771003007816 */ /* 0x000fe400000000ff */
[----:B------:R-:W-:Y:S02]  /*13790*/  LOP3.LUT R3, R2, 0xff0000, RZ, 0xc0, !PT ;  /* 0x00ff000002037812 */ /* 0x000fe400078ec0ff */
[----:B0-----:R-:W-:-:S03]  /*137a0*/  PRMT R9, R9, 0x8880, RZ ;  /* 0x0000888009097816 */ /* 0x001fc600000000ff */
[----:B------:R-:W-:Y:S01]  /*137b0*/  IMAD R3, R0, 0x1000000, R3 ;  /* 0x0100000000037824 */ /* 0x000fe200078e0203 */
[----:B------:R-:W-:Y:S02]  /*137c0*/  PRMT R2, R9, 0x7710, RZ ;  /* 0x0000771009027816 */ /* 0x000fe400000000ff */
[----:B--2---:R-:W-:-:S04]  /*137d0*/  PRMT R4, R8, 0x8880, RZ ;  /* 0x0000888008047816 */ /* 0x004fc800000000ff */
[----:B------:R-:W-:Y:S02]  /*137e0*/  PRMT R0, R4, 0x7710, RZ ;  /* 0x0000771004007816 */ /* 0x000fe400000000ff */
[----:B------:R-:W-:Y:S02]  /*137f0*/  LOP3.LUT R4, R2, 0xff, RZ, 0xc0, !PT ;  /* 0x000000ff02047812 */ /* 0x000fe400078ec0ff */
[----:B-1----:R-:W-:Y:S02]  /*13800*/  IADD3 R2, P0, PT, R14, UR4, RZ ;  /* 0x000000040e027c10 */ /* 0x002fe4000ff1e0ff */
[----:B------:R-:W-:Y:S01]  /*13810*/  LOP3.LUT R5, R0, 0xff, RZ, 0xc0, !PT ;  /* 0x000000ff00057812 */ /* 0x000fe200078ec0ff */
[----:B------:R-:W-:Y:S01]  /*13820*/  IMAD R4, R4, 0x100, R3 ;  /* 0x0000010004047824 */ /* 0x000fe200078e0203 */
[----:B------:R-:W-:-:S04]  /*13830*/  LEA.HI.X.SX32 R3, R14, UR5, 0x1, P0 ;  /* 0x000000050e037c11 */ /* 0x000fc800080f0eff */
[----:B------:R-:W-:-:S05]  /*13840*/  IADD3 R5, PT, PT, R4, R5, RZ ;  /* 0x0000000504057210 */ /* 0x000fca0007ffe0ff */
[----:B------:R-:W-:Y:S01]  /*13850*/  STG.E desc[UR36][R2.64], R5 ;  /* 0x0000000502007986 */ /* 0x000fe2000c101924 */
[----:B------:R-:W-:Y:S05]  /*13860*/  EXIT ;  /* 0x000000000000794d */ /* 0x000fea0003800000 */
.L_x_1651:
[----:B------:R-:W0:Y:S01]  /*13870*/  LDC.64 R2, c[0x0][0x380] ;  /* 0x0000e000ff027b82 */ /* 0x000e220000000a00 */
[----:B------:R-:W-:-:S04]  /*13880*/  VIADD R5, R14, UR6 ;  /* 0x000000060e057c36 */ /* 0x000fc80008000000 */
[----:B0-----:R-:W-:-:S05]  /*13890*/  IMAD.WIDE R2, R5, 0x4, R2 ;  /* 0x0000000405027825 */ /* 0x001fca00078e0202 */
[----:B------:R-:W-:Y:S01]  /*138a0*/  STG.E.128 desc[UR36][R2.64], R8 ;  /* 0x0000000802007986 */ /* 0x000fe2000c101d24 */
[----:B------:R-:W-:Y:S05]  /*138b0*/  EXIT ;  /* 0x000000000000794d */ /* 0x000fea0003800000 */
.L_x_1465:
[----:B------:R-:W-:Y:S02]  /*138c0*/  HFMA2 R12, -RZ, RZ, 0, 9.5367431640625e-07 ;  /* 0x00000010ff0c7431 */ /* 0x000fe400000001ff */
[----:B------:R-:W-:Y:S01]  /*138d0*/  IMAD.MOV.U32 R11, RZ, RZ, 0x1f ;  /* 0x0000001fff0b7424 */ /* 0x000fe200078e00ff */
[----:B------:R-:W-:-:S07]  /*138e0*/  MOV R15, 0xffffffff ;  /* 0xffffffff000f7802 */ /* 0x000fce0000000f00 */
[----:B012---:R-:W-:Y:S05]  /*138f0*/  WARPSYNC.COLLECTIVE R15, `(.L_x_1652) ;  /* 0x000000000f087348 */ /* 0x007fea0003c00000 */
[----:B------:R3:W4:Y:S02]  /*13900*/  SHFL.BFLY P6, R14, R13, R12, R11 ;  /* 0x0c00000c0d0e7389 */ /* 0x00072400000c000b */
[----:B01234-:R-:W-:Y:S05]  /*13910*/  ENDCOLLECTIVE ;  /* 0x000000000000791b */ /* 0x01ffea0003800000 */
.L_x_1652:
[----:B------:R-:W-:Y:S02]  /*13920*/  HFMA2 R12, -RZ, RZ, 0, 4.76837158203125e-07 ;  /* 0x00000008ff0c7431 */ /* 0x000fe400000001ff */
[----:B------:R-:W-:-:S04]  /*13930*/  FADD.FTZ R0, R13, R14 ;  /* 0x0000000e0d007221 */ /* 0x000fc80000010000 */
[----:B------:R-:W-:-:S07]  /*13940*/  IMAD.MOV.U32 R13, RZ, RZ, R0 ;  /* 0x000000ffff0d7224 */ /* 0x000fce00078e0000 */
[----:B------:R-:W-:Y:S05]  /*13950*/  WARPSYNC.COLLECTIVE R15, `(.L_x_1653) ;  /* 0x000000000f087348 */ /* 0x000fea0003c00000 */
[----:B------:R0:W1:Y:S02]  /*13960*/  SHFL.BFLY P6, R14, R13, R12, R11 ;  /* 0x0c00000c0d0e7389 */ /* 0x00006400000c000b */
[----:B01----:R-:W-:Y:S05]  /*13970*/  ENDCOLLECTIVE ;  /* 0x000000000000791b */ /* 0x003fea0003800000 */
.L_x_1653:
[----:B------:R-:W-:Y:S01]  /*13980*/  MOV R12, 0x4 ;  /* 0x00000004000c7802 */ /* 0x000fe20000000f00 */
[----:B------:R-:W-:-:S04]  /*13990*/  FADD.FTZ R2, R0, R14 ;  /* 0x0000000e00027221 */ /* 0x000fc80000010000 */
[----:B------:R-:W-:-:S07]  /*139a0*/  IMAD.MOV.U32 R13, RZ, RZ, R2 ;  /* 0x000000ffff0d7224 */ /* 0x000fce00078e0002 */
[----:B------:R-:W-:Y:S05]  /*139b0*/  WARPSYNC.COLLECTIVE R15, `(.L_x_1654) ;  /* 0x000000000f087348 */ /* 0x000fea0003c00000 */
[----:B------:R0:W1:Y:S02]  /*139c0*/  SHFL.BFLY P6, R14, R13, R12, R11 ;  /* 0x0c00000c0d0e7389 */ /* 0x00006400000c000b */
[----:B01----:R-:W-:Y:S05]  /*139d0*/  ENDCOLLECTIVE ;  /* 0x000000000000791b */ /* 0x003fea0003800000 */
.L_x_1654:
[----:B------:R-:W-:Y:S02]  /*139e0*/  HFMA2 R12, -RZ, RZ, 0, 1.1920928955078125e-07 ;  /* 0x00000002ff0c7431 */ /* 0x000fe400000001ff */
[----:B------:R-:W-:-:S04]  /*139f0*/  FADD.FTZ R3, R2, R14 ;  /* 0x0000000e02037221 */ /* 0x000fc80000010000 */
[----:B------:R-:W-:-:S07]  /*13a00*/  IMAD.MOV.U32 R13, RZ, RZ, R3 ;  /* 0x000000ffff0d7224 */ /* 0x000fce00078e0003 */
[----:B------:R-:W-:Y:S05]  /*13a10*/  WARPSYNC.COLLECTIVE R15, `(.L_x_1655) ;  /* 0x000000000f087348 */ /* 0x000fea0003c00000 */
[----:B------:R0:W1:Y:S02]  /*13a20*/  SHFL.BFLY P6, R14, R13, R12, R11 ;  /* 0x0c00000c0d0e7389 */ /* 0x00006400000c000b */
[----:B01----:R-:W-:Y:S05]  /*13a30*/  ENDCOLLECTIVE ;  /* 0x000000000000791b */ /* 0x003fea0003800000 */
.L_x_1655:
[----:B------:R-:W-:Y:S01]  /*13a40*/  MOV R12, 0x1 ;  /* 0x00000001000c7802 */ /* 0x000fe20000000f00 */
[----:B------:R-:W-:-:S04]  /*13a50*/  FADD.FTZ R4, R3, R14 ;  /* 0x0000000e03047221 */ /* 0x000fc80000010000 */
[----:B------:R-:W-:-:S07]  /*13a60*/  IMAD.MOV.U32 R13, RZ, RZ, R4 ;  /* 0x000000ffff0d7224 */ /* 0x000fce00078e0004 */
[----:B------:R-:W-:Y:S05]  /*13a70*/  WARPSYNC.COLLECTIVE R15, `(.L_x_1656) ;  /* 0x000000000f087348 */ /* 0x000fea0003c00000 */
[----:B------:R0:W1:Y:S02]  /*13a80*/  SHFL.BFLY P6, R14, R13, R12, R11 ;  /* 0x0c00000c0d0e7389 */ /* 0x00006400000c000b */
[----:B01----:R-:W-:Y:S05]  /*13a90*/  ENDCOLLECTIVE ;  /* 0x000000000000791b */ /* 0x003fea0003800000 */
.L_x_1656:
[----:B------:R-:W-:Y:S05]  /*13aa0*/  BRA `(.L_x_1657) ;  /* 0xfffffee400947947 */ /* 0x000fea000383ffff */
.L_x_1658:
        /* <DEDUP_REMOVED lines=13> */
.L_x_3502:


//--------------------- .text._ZN4mmha33masked_multihead_attention_kernelIfLi128ELi128ELi2ELi32ELi128ELb1ELb0EEEv26Multihead_attention_paramsIT_XT5_EE --------------------------
	.section	.text._ZN4mmha33masked_multihead_attention_kernelIfLi128ELi128ELi2ELi32ELi128ELb1ELb0EEEv26Multihead_attention_paramsIT_XT5_EE,"ax",@progbits
	.align	128
        .global         _ZN4mmha33masked_multihead_attention_kernelIfLi128ELi128ELi2ELi32ELi128ELb1ELb0EEEv26Multihead_attention_paramsIT_XT5_EE
        .type           _ZN4mmha33masked_multihead_attention_kernelIfLi128ELi128ELi2ELi32ELi128ELb1ELb0EEEv26Multihead_attention_paramsIT_XT5_EE,@function
        .size           _ZN4mmha33masked_multihead_attention_kernelIfLi128ELi128ELi2ELi32ELi128ELb1ELb0EEEv26Multihead_attention_paramsIT_XT5_EE,(.L_x_3503 - _ZN4mmha33masked_multihead_attention_kernelIfLi128ELi128ELi2ELi32ELi128ELb1ELb0EEEv26Multihead_attention_paramsIT_XT5_EE)
        .other          _ZN4mmha33masked_multihead_attention_kernelIfLi128ELi128ELi2ELi32ELi128ELb1ELb0EEEv26Multihead_attention_paramsIT_XT5_EE,@"STO_CUDA_ENTRY STV_DEFAULT"
_ZN4mmha33masked_multihead_attention_kernelIfLi128ELi128ELi2ELi32ELi128ELb1ELb0EEEv26Multihead_attention_paramsIT_XT5_EE:
.text._ZN4mmha33masked_multihead_attention_kernelIfLi128ELi128ELi2ELi32ELi128ELb1ELb0EEEv26Multihead_attention_paramsIT_XT5_EE:
        /* <DEDUP_REMOVED lines=12> */
.L_x_1659:
        /* <DEDUP_REMOVED lines=73> */
.L_x_1661:
[----:B------:R-:W-:Y:S05]  /*0550*/  BSYNC.RECONVERGENT B0 ;  /* 0x0000000000007941 */ /* 0x000fea0003800200 */
.L_x_1660:
        /* <DEDUP_REMOVED lines=19> */
[----:B--2---:R-:W-:Y:S01]  /*0690*/  @!P2 IMAD R0, R32, R21, R243 ;  /* 0x000000152000a224 */ /* 0x004fe200078e02f3 */
        /* <DEDUP_REMOVED lines=41> */
[----:B------:R-:W-:-:S04]  /*0930*/  ISETP.GE.AND P4, PT, R243, RZ, PT ;  /* 0x000000fff300720c */ /* 0x000fc80003f86270 */
[----:B------:R0:W5:Y:S01]  /*0940*/  @P1 LDG.E R245, desc[UR36][R10.64] ;  /* 0x000000240af51981 */ /* 0x000162000c1e1900 */
[----:B------:R-:W-:-:S04]  /*0950*/  ISETP.NE.AND P1, PT, R20, RZ, PT ;  /* 0x000000ff1400720c */ /* 0x000fc80003f25270 */
[----:B------:R-:W-:Y:S02]  /*0960*/  @!P0 IADD3 R249, PT, PT, R249, -R14, RZ ;  /* 0x8000000ef9f98210 */ /* 0x000fe40007ffe0ff */
[----:B------:R-:W-:Y:S02]  /*0970*/  ISETP.NE.AND P0, PT, RZ, UR4, PT ;  /* 0x00000004ff007c0c */ /* 0x000fe4000bf05270 */
[----:B------:R-:W-:Y:S02]  /*0980*/  ISETP.NE.AND P2, PT, R21, RZ, PT ;  /* 0x000000ff1500720c */ /* 0x000fe40003f45270 */
[----:B-1----:R-:W-:Y:S01]  /*0990*/  ISETP.LT.OR P0, PT, R5, 0x1, P0 ;  /* 0x000000010500780c */ /* 0x002fe20000701670 */
[----:B------:R-:W-:Y:S01]  /*09a0*/  BSSY.RECONVERGENT B6, `(.L_x_1662) ;  /* 0x0000122000067945 */ /* 0x000fe20003800200 */
[----:B------:R-:W-:Y:S01]  /*09b0*/  @!P4 IMAD.MOV R249, RZ, RZ, -R249 ;  /* 0x000000fffff9c224 */ /* 0x000fe200078e0af9 */
[----:B------:R-:W-:Y:S01]  /*09c0*/  VIADDMNMX R244, R198, -R21, RZ, !PT ;  /* 0x80000015c6f47246 */ /* 0x000fe200078001ff */
[----:B------:R-:W-:-:S07]  /*09d0*/  IMAD R22, R35, R22, RZ ;  /* 0x0000001623167224 */ /* 0x000fce00078e02ff */
[----:B------:R-:W-:Y:S01]  /*09e0*/  @!P2 LOP3.LUT R249, RZ, R21, RZ, 0x33, !PT ;  /* 0x00000015fff9a212 */ /* 0x000fe200078e33ff */
        /* <DEDUP_REMOVED lines=56> */
.L_x_1664:
        /* <DEDUP_REMOVED lines=12> */
[----:B------:R-:W-:-:S03]  /*0e30*/  FMUL.FTZ R12, R12, 13.28771209716796875 ;  /* 0x41549a780c0c7820 */ /* 0x000fc60000410000 */
        /* <DEDUP_REMOVED lines=19> */
.L_x_1663:
        /* <DEDUP_REMOVED lines=54> */
.L_x_1666:
        /* <DEDUP_REMOVED lines=15> */
.L_x_1667:
        /* <DEDUP_REMOVED lines=71> */
.L_x_1673:
[----:B------:R-:W-:Y:S05]  /*1830*/  BSYNC.RECONVERGENT B2 ;  /* 0x0000000000027941 */ /* 0x000fea0003800200 */
.L_x_1672:
[----:B-1----:R0:W-:Y:S04]  /*1840*/  STS [R21], R24 ;  /* 0x0000001815007388 */ /* 0x0021e80000000800 */
[----:B--2---:R0:W-:Y:S04]  /*1850*/  STS [R21+0x4], R26 ;  /* 0x0000041a15007388 */ /* 0x0041e80000000800 */
[----:B---3--:R0:W-:Y:S04]  /*1860*/  STS [R38], R25 ;  /* 0x0000001926007388 */ /* 0x0081e80000000800 */
[----:B----4-:R0:W-:Y:S01]  /*1870*/  STS [R38+0x4], R27 ;  /* 0x0000041b26007388 */ /* 0x0101e20000000800 */
[----:B------:R-:W-:Y:S05]  /*1880*/  BRA `(.L_x_1674) ;  /* 0x0000000000847947 */ /* 0x000fea0003800000 */
.L_x_1671:
        /* <DEDUP_REMOVED lines=33> */
.L_x_1674:
[----:B------:R-:W-:Y:S05]  /*1aa0*/  BSYNC.RECONVERGENT B1 ;  /* 0x0000000000017941 */ /* 0x000fea0003800200 */
.L_x_1670:
[----:B------:R1:W-:Y:S04]  /*1ab0*/  STS [R15], R28 ;  /* 0x0000001c0f007388 */ /* 0x0003e80000000800 */
[----:B------:R1:W-:Y:S04]  /*1ac0*/  STS [R15+0x4], R30 ;  /* 0x0000041e0f007388 */ /* 0x0003e80000000800 */
[----:B------:R1:W-:Y:S04]  /*1ad0*/  STS [R20], R29 ;  /* 0x0000001d14007388 */ /* 0x0003e80000000800 */
[----:B------:R1:W-:Y:S02]  /*1ae0*/  STS [R20+0x4], R31 ;  /* 0x0000041f14007388 */ /* 0x0003e40000000800 */
.L_x_1669:
[----:B------:R-:W-:Y:S05]  /*1af0*/  BSYNC.RECONVERGENT B0 ;  /* 0x0000000000007941 */ /* 0x000fea0003800200 */
.L_x_1668:
        /* <DEDUP_REMOVED lines=10> */
.L_x_1676:
[----:B------:R-:W-:Y:S05]  /*1ba0*/  BSYNC.RECONVERGENT B0 ;  /* 0x0000000000007941 */ /* 0x000fea0003800200 */
.L_x_1675:
[----:B------:R-:W-:Y:S06]  /*1bb0*/  BAR.SYNC.DEFER_BLOCKING 0x0 ;  /* 0x0000000000007b1d */ /* 0x000fec0000010000 */
.L_x_1665:
[----:B------:R-:W-:Y:S05]  /*1bc0*/  BSYNC.RECONVERGENT B6 ;  /* 0x0000000000067941 */ /* 0x000fea0003800200 */
.L_x_1662:
[----:B------:R-:W0:Y:S01]  /*1bd0*/  S2UR UR6, SR_CgaCtaId ;  /* 0x00000000000679c3 */ /* 0x000e220000008800 */
[----:B------:R-:W-:Y:S01]  /*1be0*/  ISETP.GT.U32.AND P0, PT, R32, 0x1f, PT ;  /* 0x0000001f2000780c */ /* 0x000fe20003f04070 */
[----:B------:R-:W-:Y:S01]  /*1bf0*/  UMOV UR5, 0x400 ;  /* 0x0000040000057882 */ /* 0x000fe20000000000 */
[----:B------:R-:W-:Y:S01]  /*1c00*/  IADD3 R251, PT, PT, R198, -R244, RZ ;  /* 0x800000f4c6fb7210 */ /* 0x000fe20007ffe0ff */
[----:B------:R-:W-:Y:S01]  /*1c10*/  UIADD3 UR4, UPT, UPT, UR5, 0x420, URZ ;  /* 0x0000042005047890 */ /* 0x000fe2000fffe0ff */
[----:B------:R-:W-:-:S03]  /*1c20*/  IMAD.MOV.U32 R237, RZ, RZ, -0x800001 ;  /* 0xff7fffffffed7424 */ /* 0x000fc600078e00ff */
[----:B0-----:R-:W-:-:S06]  /*1c30*/  ULEA UR7, UR6, UR4, 0x18 ;  /* 0x0000000406077291 */ /* 0x001fcc000f8ec0ff */
[----:B------:R-:W-:Y:S01]  /*1c40*/  LEA R251, R251, UR7, 0x2 ;  /* 0x00000007fbfb7c11 */ /* 0x000fe2000f8e10ff */
[----:B------:R-:W-:Y:S06]  /*1c50*/  @P0 BRA `(.L_x_1677) ;  /* 0x0000000000cc0947 */ /* 0x000fec0003800000 */
[----:B------:R-:W-:Y:S01]  /*1c60*/  UIADD3 UR4, UPT, UPT, UR5, 0x20, URZ ;  /* 0x0000002005047890 */ /* 0x000fe2000fffe0ff */
[----:B--234-:R-:W-:Y:S01]  /*1c70*/  FMUL.FTZ R2, R28, R24 ;  /* 0x000000181c027220 */ /* 0x01cfe20000410000 */
        /* <DEDUP_REMOVED lines=19> */
.L_x_1678:
        /* <DEDUP_REMOVED lines=12> */
.L_x_1881:
        /* <DEDUP_REMOVED lines=17> */
.L_x_1680:
[----:B------:R1:W-:Y:S02]  /*1f80*/  STS [R251+-0x4], R237 ;  /* 0xfffffcedfb007388 */ /* 0x0003e40000000800 */
.L_x_1677:
[----:B------:R-:W-:Y:S05]  /*1f90*/  WARPSYNC.ALL ;  /* 0x0000000000007948 */ /* 0x000fea0003800000 */
[----:B------:R-:W-:Y:S01]  /*1fa0*/  BAR.SYNC.DEFER_BLOCKING 0x0 ;  /* 0x0000000000007b1d */ /* 0x000fe20000010000 */
[----:B------:R-:W-:Y:S01]  /*1fb0*/  UIADD3 UR4, UPT, UPT, UR5, 0x20, URZ ;  /* 0x0000002005047890 */ /* 0x000fe2000fffe0ff */
[----:B------:R-:W-:-:S03]  /*1fc0*/  IMAD.SHL.U32 R32, R32, 0x8, RZ ;  /* 0x0000000820207824 */ /* 0x000fc600078e00ff */
[----:B------:R-:W-:Y:S02]  /*1fd0*/  ULEA UR4, UR6, UR4, 0x18 ;  /* 0x0000000406047291 */ /* 0x000fe4000f8ec0ff */
[----:B---3--:R-:W-:Y:S01]  /*1fe0*/  LOP3.LUT R0, R32, 0x8, RZ, 0xc0, !PT ;  /* 0x0000000820007812 */ /* 0x008fe200078ec0ff */
[----:B------:R-:W3:Y:S01]  /*1ff0*/  LDCU UR8, c[0x0][0x40c] ;  /* 0x00008180ff0877ac */ /* 0x000ee20008000800 */
[----:B------:R-:W0:Y:S01]  /*2000*/  S2R R205, SR_CTAID.X ;  /* 0x0000000000cd7919 */ /* 0x000e220000002500 */
[----:B------:R-:W0:Y:S04]  /*2010*/  S2R R209, SR_TID.X ;  /* 0x0000000000d17919 */ /* 0x000e280000002100 */
[----:B------:R0:W0:Y:S01]  /*2020*/  LDS.64 R240, [R0+UR4] ;  /* 0x0000000400f07984 */ /* 0x0000220008000a00 */
[----:B---3--:R-:W-:-:S03]  /*2030*/  UISETP.NE.AND UP0, UPT, UR8, URZ, UPT ;  /* 0x000000ff0800728c */ /* 0x008fc6000bf05270 */
[----:B------:R3:W0:Y:S04]  /*2040*/  LDS.64 R238, [R0+UR4+0x10] ;  /* 0x0000100400ee7984 */ /* 0x0006280008000a00 */
[----:B-12---:R3:W1:Y:S04]  /*2050*/  LDS.64 R24, [R0+UR4+0x20] ;  /* 0x0000200400187984 */ /* 0x0066680008000a00 */
[----:B------:R3:W2:Y:S04]  /*2060*/  LDS.64 R26, [R0+UR4+0x30] ;  /* 0x00003004001a7984 */ /* 0x0006a80008000a00 */
[----:B----4-:R3:W4:Y:S04]  /*2070*/  LDS.64 R28, [R0+UR4+0x40] ;  /* 0x00004004001c7984 */ /* 0x0107280008000a00 */
        /* <DEDUP_REMOVED lines=27> */
[----:B-12-4-:R-:W-:Y:S05]  /*2230*/  BRA.U UP0, `(.L_x_1681) ;  /* 0x0000000100887547 */ /* 0x016fea000b800000 */
[----:B------:R-:W-:-:S04]  /*2240*/  UIADD3 UR5, UPT, UPT, UR5, 0x220, URZ ;  /* 0x0000022005057890 */ /* 0x000fc8000fffe0ff */
[----:B------:R-:W-:-:S09]  /*2250*/  ULEA UR5, UR6, UR5, 0x18 ;  /* 0x0000000506057291 */ /* 0x000fd2000f8ec0ff */
[----:B------:R1:W2:Y:S04]  /*2260*/  LDS.64 R84, [R0+UR5] ;  /* 0x0000000500547984 */ /* 0x0002a80008000a00 */
        /* <DEDUP_REMOVED lines=30> */
[----:B--2-4-:R1:W0:Y:S02]  /*2450*/  LDS.64 R146, [R0+UR5+0x1f0] ;  /* 0x0001f00500927984 */ /* 0x0142240008000a00 */
.L_x_1681:
[----:B0-----:R-:W0:Y:S01]  /*2460*/  LDC R4, c[0x0][0x3f8] ;  /* 0x0000fe00ff047b82 */ /* 0x001e220000000800 */
[----:B-1-3--:R-:W-:Y:S01]  /*2470*/  IADD3 R0, PT, PT, R243, 0xf, -R244 ;  /* 0x0000000ff3007810 */ /* 0x00afe20007ffe8f4 */
[----:B------:R-:W1:Y:S01]  /*2480*/  LDCU.64 UR8, c[0x0][0x3f0] ;  /* 0x00007e00ff0877ac */ /* 0x000e620008000a00 */
[----:B------:R-:W-:Y:S01]  /*2490*/  SHF.R.U32.HI R203, RZ, 0x1, R209 ;  /* 0x00000001ffcb7819 */ /* 0x000fe200000116d1 */
[----:B------:R-:W-:Y:S01]  /*24a0*/  BSSY B1, `(.L_x_1682) ;  /* 0x000086d000017945 */ /* 0x000fe20003800000 */
[----:B------:R-:W-:Y:S01]  /*24b0*/  SHF.R.S32.HI R3, RZ, 0x1f, R0 ;  /* 0x0000001fff037819 */ /* 0x000fe20000011400 */
[----:B------:R-:W2:Y:S01]  /*24c0*/  LDCU UR14, c[0x0][0x40c] ;  /* 0x00008180ff0e77ac */ /* 0x000ea20008000800 */
[----:B------:R-:W-:Y:S01]  /*24d0*/  SHF.L.U32 R2, R209, 0x1, RZ ;  /* 0x00000001d1027819 */ /* 0x000fe200000006ff */
[----:B------:R-:W0:Y:S01]  /*24e0*/  S2UR UR5, SR_CTAID.Y ;  /* 0x00000000000579c3 */ /* 0x000e220000002600 */
[----:B------:R-:W-:Y:S01]  /*24f0*/  LEA.HI R3, R3, R0, RZ, 0x4 ;  /* 0x0000000003037211 */ /* 0x000fe200078f20ff */
[----:B------:R-:W3:Y:S01]  /*2500*/  LDCU UR18, c[0x0][0x3f4] ;  /* 0x00007e80ff1277ac */ /* 0x000ee20008000800 */
[----:B------:R-:W-:-:S02]  /*2510*/  LOP3.LUT R5, R2, 0x2, RZ, 0xc0, !PT ;  /* 0x0000000202057812 */ /* 0x000fc400078ec0ff */
[----:B------:R-:W-:Y:S01]  /*2520*/  LOP3.LUT R7, R3, 0xfffffff0, RZ, 0xc0, !PT ;  /* 0xfffffff003077812 */ /* 0x000fe200078ec0ff */
[----:B------:R-:W4:Y:S03]  /*2530*/  LDCU UR15, c[0x0][0x410] ;  /* 0x00008200ff0f77ac */ /* 0x000f260008000800 */
[----:B------:R-:W-:Y:S01]  /*2540*/  ISETP.GE.AND P0, PT, R203, R7, PT ;  /* 0x00000007cb00720c */ /* 0x000fe20003f06270 */
[----:B------:R-:W0:Y:S01]  /*2550*/  LDCU.64 UR10, c[0x0][0x3b8] ;  /* 0x00007700ff0a77ac */ /* 0x000e220008000a00 */
[----:B-1----:R-:W-:Y:S02]  /*2560*/  IMAD.U32 R0, RZ, RZ, UR9 ;  /* 0x00000009ff007e24 */ /* 0x002fe4000f8e00ff */
[--C-:B------:R-:W-:Y:S01]  /*2570*/  IMAD R22, R22, UR8, R205.reuse ;  /* 0x0000000816167c24 */ /* 0x100fe2000f8e02cd */
[----:B------:R-:W1:Y:S03]  /*2580*/  LDCU.64 UR16, c[0x0][0x438] ;  /* 0x00008700ff1077ac */ /* 0x000e660008000a00 */
[----:B------:R-:W-:Y:S01]  /*2590*/  IMAD.SHL.U32 R201, R22, 0x80, RZ ;  /* 0x0000008016c97824 */ /* 0x000fe200078e00ff */
[----:B------:R-:W0:Y:S02]  /*25a0*/  LDCU.64 UR12, c[0x0][0x448] ;  /* 0x00008900ff0c77ac */ /* 0x000e240008000a00 */
[----:B0-----:R-:W-:-:S04]  /*25b0*/  IMAD R3, R4, UR5, R205 ;  /* 0x0000000504037c24 */ /* 0x001fc8000f8e02cd */
[----:B------:R-:W-:-:S04]  /*25c0*/  IMAD R10, R3, R0, RZ ;  /* 0x00000000030a7224 */ /* 0x000fc800078e02ff */
[----:B------:R-:W-:Y:S01]  /*25d0*/  IMAD R10, R10, 0x80, R5 ;  /* 0x000000800a0a7824 */ /* 0x000fe200078e0205 */
[----:B-1234-:R-:W-:Y:S06]  /*25e0*/  @P0 BRA `(.L_x_1683) ;  /* 0x0000008400600947 */ /* 0x01efec0003800000 */
[----:B------:R-:W-:Y:S01]  /*25f0*/  IABS R242, R0 ;  /* 0x0000000000f27213 */ /* 0x000fe20000000000 */
[----:B------:R-:W0:Y:S01]  /*2600*/  LDC.64 R2, c[0x0][0x450] ;  /* 0x00011400ff027b82 */ /* 0x000e220000000a00 */
[----:B------:R-:W1:Y:S01]  /*2610*/  LDCU UR6, c[0x0][0x440] ;  /* 0x00008800ff0677ac */ /* 0x000e620008000800 */
[----:B------:R-:W-:Y:S01]  /*2620*/  IMAD R4, R248, R4, R205 ;  /* 0x00000004f8047224 */ /* 0x000fe200078e02cd */
[----:B------:R-:W2:Y:S01]  /*2630*/  I2F.RP R8, R242 ;  /* 0x000000f200087306 */ /* 0x000ea20000209400 */
[----:B------:R-:W-:Y:S01]  /*2640*/  IMAD R9, R0, UR5, RZ ;  /* 0x0000000500097c24 */ /* 0x000fe2000f8e02ff */
[----:B------:R-:W3:Y:S01]  /*2650*/  LDCU.64 UR8, c[0x0][0x420] ;  /* 0x00008400ff0877ac */ /* 0x000ee20008000a00 */
[----:B------:R-:W-:Y:S01]  /*2660*/  IMAD.IADD R206, R203, 0x1, R244 ;  /* 0x00000001cbce7824 */ /* 0x000fe200078e02f4 */
[----:B------:R-:W-:Y:S01]  /*2670*/  LEA R5, R4, R5, 0x7 ;  /* 0x0000000504057211 */ /* 0x000fe200078e38ff */
[----:B------:R-:W4:Y:S01]  /*2680*/  LDC R6, c[0x0][0x430] ;  /* 0x00010c00ff067b82 */ /* 0x000f220000000800 */
[----:B------:R-:W4:Y:S01]  /*2690*/  LDCU UR4, c[0x0][0x408] ;  /* 0x00008100ff0477ac */ /* 0x000f220008000800 */
[----:B------:R-:W-:-:S02]  /*26a0*/  SHF.R.S32.HI R202, RZ, 0x1f, R9 ;  /* 0x0000001fffca7819 */ /* 0x000fc40000011409 */
[----:B------:R-:W-:Y:S02]  /*26b0*/  LEA R203, R203, UR7, 0x2 ;  /* 0x00000007cbcb7c11 */ /* 0x000fe4000f8e10ff */
[----:B------:R-:W-:Y:S01]  /*26c0*/  SHF.R.S32.HI R204, RZ, 0x1f, R10 ;  /* 0x0000001fffcc7819 */ /* 0x000fe2000001140a */
[----:B--2---:R-:W2:Y:S01]  /*26d0*/  MUFU.RCP R8, R8 ;  /* 0x0000000800087308 */ /* 0x004ea20000001000 */
[----:B-1----:R-:W-:Y:S01]  /*26e0*/  IMAD R205, R205, UR6, R243 ;  /* 0x00000006cdcd7c24 */ /* 0x002fe2000f8e02f3 */
[----:B---3--:R-:W-:-:S03]  /*26f0*/  IADD3 R200, P1, P2, R9, UR8, R206 ;  /* 0x0000000809c87c10 */ /* 0x008fc6000fa3e0ce */
[----:B------:R-:W-:Y:S01]  /*2700*/  IMAD R205, R205, UR6, R206 ;  /* 0x00000006cdcd7c24 */ /* 0x000fe2000f8e02ce */
[----:B------:R-:W-:Y:S01]  /*2710*/  ISETP.NE.U32.AND P0, PT, RZ, UR8, PT ;  /* 0x00000008ff007c0c */ /* 0x000fe2000bf05070 */
[----:B0-----:R-:W-:Y:S01]  /*2720*/  IMAD.WIDE R2, R5, 0x4, R2 ;  /* 0x0000000405027825 */ /* 0x001fe200078e0202 */
[----:B------:R-:W-:Y:S02]  /*2730*/  IADD3.X R202, PT, PT, R202, UR9, RZ, P1, P2 ;  /* 0x00000009caca7c10 */ /* 0x000fe40008fe44ff */
[----:B------:R-:W-:Y:S02]  /*2740*/  ISETP.NE.AND.EX P0, PT, RZ, UR9, PT, P0 ;  /* 0x00000009ff007c0c */ /* 0x000fe4000bf05300 */
[----:B------:R-:W-:Y:S01]  /*2750*/  IADD3 R206, PT, PT, R206, 0x1, RZ ;  /* 0x00000001cece7810 */ /* 0x000fe20007ffe0ff */
[----:B----4-:R-:W-:Y:S01]  /*2760*/  VIADD R0, R6, UR4 ;  /* 0x0000000406007c36 */ /* 0x010fe20008000000 */
[----:B--2---:R-:W-:-:S04]  /*2770*/  IADD3 R246, PT, PT, R8, 0xffffffe, RZ ;  /* 0x0ffffffe08f67810 */ /* 0x004fc80007ffe0ff */
[----:B------:R0:W1:Y:S02]  /*2780*/  F2I.FTZ.U32.TRUNC.NTZ R247, R246 ;  /* 0x000000f600f77305 */ /* 0x000064000021f000 */
[----:B0-----:R-:W-:Y:S02]  /*2790*/  IMAD.MOV.U32 R246, RZ, RZ, RZ ;  /* 0x000000fffff67224 */ /* 0x001fe400078e00ff */
[----:B-1----:R-:W-:-:S04]  /*27a0*/  IMAD.MOV R11, RZ, RZ, -R247 ;  /* 0x000000ffff0b7224 */ /* 0x002fc800078e0af7 */
[----:B------:R-:W-:-:S04]  /*27b0*/  IMAD R11, R11, R242, RZ ;  /* 0x000000f20b0b7224 */ /* 0x000fc800078e02ff */
[----:B------:R-:W-:-:S04]  /*27c0*/  IMAD.HI.U32 R246, R247, R11, R246 ;  /* 0x0000000bf7f67227 */ /* 0x000fc800078e00f6 */
[----:B------:R-:W-:-:S07]  /*27d0*/  IMAD.IADD R247, R7, 0x1, R244 ;  /* 0x0000000107f77824 */ /* 0x000fce00078e02f4 */
.L_x_1808:
[----:B------:R-:W-:Y:S01]  /*27e0*/  @P0 IMAD.MOV.U32 R12, RZ, RZ, R200 ;  /* 0x000000ffff0c0224 */ /* 0x000fe200078e00c8 */
[----:B------:R-:W-:-:S05]  /*27f0*/  @P0 MOV R13, R202 ;  /* 0x000000ca000d0202 */ /* 0x000fca0000000f00 */
[----:B--2---:R-:W2:Y:S01]  /*2800*/  @P0 LDG.E.U8 R12, desc[UR36][R12.64] ;  /* 0x000000240c0c0981 */ /* 0x004ea2000c1e1100 */
[----:B------:R-:W-:Y:S01]  /*2810*/  VIADD R207, R206, 0xffffffff ;  /* 0xffffffffcecf7836 */ /* 0x000fe20000000000 */
[----:B------:R-:W-:Y:S01]  /*2820*/  UISETP.NE.AND UP0, UPT, UR14, URZ, UPT ;  /* 0x000000ff0e00728c */ /* 0x000fe2000bf05270 */
[----:B------:R-:W-:Y:S01]  /*2830*/  IMAD.U32 R0, RZ, RZ, UR18 ;  /* 0x00000012ff007e24 */ /* 0x000fe2000f8e00ff */
        /* <DEDUP_REMOVED lines=11> */
[----:B------:R-:W-:-:S05]  /*28f0*/  @!P1 IMAD.IADD R11, R11, 0x1, -R208 ;  /* 0x000000010b0b9824 */ /* 0x000fca00078e0ad0 */
[----:B------:R-:W-:Y:S02]  /*2900*/  @!P3 IADD3 R11, PT, PT, -R11, RZ, RZ ;  /* 0x000000ff0b0bb210 */ /* 0x000fe40007ffe1ff */
[----:B------:R-:W-:Y:S02]  /*2910*/  @!P4 LOP3.LUT R11, RZ, R0, RZ, 0x33, !PT ;  /* 0x00000000ff0bc212 */ /* 0x000fe400078e33ff */
[----:B--2---:R-:W-:Y:S01]  /*2920*/  ISETP.NE.AND P2, PT, R12, RZ, P0 ;  /* 0x000000ff0c00720c */ /* 0x004fe20000745270 */
[----:B-1-34-:R-:W-:-:S12]  /*2930*/  BRA.U UP0, `(.L_x_1685) ;  /* 0x0000005d00f07547 */ /* 0x01afd8000b800000 */
[----:B------:R-:W-:-:S13]  /*2940*/  ISETP.NE.AND P5, PT, R199, RZ, PT ;  /* 0x000000ffc700720c */ /* 0x000fda0003fa5270 */
[----:B------:R-:W-:Y:S05]  /*2950*/  @!P5 BRA `(.L_x_1686) ;  /* 0x0000003000b4d947 */ /* 0x000fea0003800000 */
[----:B------:R-:W-:Y:S01]  /*2960*/  IMAD.IADD R13, R11, 0x1, R0 ;  /* 0x000000010b0d7824 */ /* 0x000fe200078e0200 */
[----:B------:R-:W-:Y:S01]  /*2970*/  ISETP.GE.AND P1, PT, R207, R243, PT ;  /* 0x000000f3cf00720c */ /* 0x000fe20003f26270 */
[----:B------:R-:W-:Y:S02]  /*2980*/  BSSY.RECONVERGENT B2, `(.L_x_1687) ;  /* 0x000002a000027945 */ /* 0x000fe40003800200 */
[----:B------:R-:W-:-:S05]  /*2990*/  IMAD R13, R0, 0x4, R13 ;  /* 0x00000004000d7824 */ /* 0x000fca00078e020d */
[----:B------:R-:W-:-:S05]  /*29a0*/  LEA R13, R0, R13, 0x1 ;  /* 0x0000000d000d7211 */ /* 0x000fca00078e08ff */
[----:B------:R-:W-:-:S04]  /*29b0*/  IMAD R13, R0, 0x2, R13 ;  /* 0x00000002000d7824 */ /* 0x000fc800078e020d */
[----:B------:R-:W-:-:S05]  /*29c0*/  IMAD R13, R0, 0x2, R13 ;  /* 0x00000002000d7824 */ /* 0x000fca00078e020d */
[----:B------:R-:W-:-:S05]  /*29d0*/  LEA R13, R0, R13, 0x1 ;  /* 0x0000000d000d7211 */ /* 0x000fca00078e08ff */
[----:B------:R-:W-:-:S04]  /*29e0*/  IMAD R12, R0, 0x2, R13 ;  /* 0x00000002000c7824 */ /* 0x000fc800078e020d */
[----:B------:R-:W-:-:S05]  /*29f0*/  IMAD R13, R0, 0x2, R12 ;  /* 0x00000002000d7824 */ /* 0x000fca00078e020c */
[----:B------:R-:W-:-:S05]  /*2a00*/  IADD3 R14, PT, PT, R13, R0, RZ ;  /* 0x000000000d0e7210 */ /* 0x000fca0007ffe0ff */
[----:B------:R-:W-:-:S04]  /*2a10*/  IMAD.IADD R15, R14, 0x1, R0 ;  /* 0x000000010e0f7824 */ /* 0x000fc800078e0200 */
[----:B------:R-:W-:-:S05]  /*2a20*/  IMAD.IADD R208, R15, 0x1, R0 ;  /* 0x000000010fd07824 */ /* 0x000fca00078e0200 */
        /* <DEDUP_REMOVED lines=9> */
[----:B------:R-:W-:Y:S01]  /*2ac0*/  IADD3 R218, PT, PT, R217, R0, RZ ;  /* 0x00000000d9da7210 */ /* 0x000fe20007ffe0ff */
[----:B------:R-:W-:Y:S06]  /*2ad0*/  @P1 BRA `(.L_x_1688) ;  /* 0x0000000000501947 */ /* 0x000fec0003800000 */
[----:B------:R-:W0:Y:S01]  /*2ae0*/  S2R R148, SR_TID.X ;  /* 0x0000000000947919 */ /* 0x000e220000002100 */
[----:B------:R-:W-:Y:S01]  /*2af0*/  IMAD.SHL.U32 R219, R11, 0x4, RZ ;  /* 0x000000040bdb7824 */ /* 0x000fe200078e00ff */
[----:B------:R-:W2:Y:S01]  /*2b00*/  LDG.E.64 R222, desc[UR36][R2.64] ;  /* 0x0000002402de7981 */ /* 0x000ea2000c1e1b00 */
[----:B0-----:R-:W-:-:S05]  /*2b10*/  IMAD.SHL.U32 R148, R148, 0x2, RZ ;  /* 0x0000000294947824 */ /* 0x001fca00078e00ff */
[----:B------:R-:W-:-:S05]  /*2b20*/  LOP3.LUT R148, R148, 0x2, RZ, 0xc0, !PT ;  /* 0x0000000294947812 */ /* 0x000fca00078ec0ff */
[----:B------:R-:W-:-:S05]  /*2b30*/  IMAD R148, R201, R0, R148 ;  /* 0x00000000c9947224 */ /* 0x000fca00078e0294 */
[----:B------:R-:W-:-:S04]  /*2b40*/  IADD3 R149, P3, PT, R219, R148, RZ ;  /* 0x00000094db957210 */ /* 0x000fc80007f7e0ff */
[----:B------:R-:W-:Y:S02]  /*2b50*/  LEA.HI.X.SX32 R220, R148, RZ, 0x1, P3 ;  /* 0x000000ff94dc7211 */ /* 0x000fe400018f0eff */
[----:B------:R-:W-:-:S04]  /*2b60*/  LEA R148, P3, R149, UR10, 0x2 ;  /* 0x0000000a95947c11 */ /* 0x000fc8000f8610ff */
[----:B------:R-:W-:-:S06]  /*2b70*/  LEA.HI.X R149, R149, UR11, R220, 0x2, P3 ;  /* 0x0000000b95957c11 */ /* 0x000fcc00098f14dc */
[----:B------:R-:W3:Y:S01]  /*2b80*/  LDG.E.64 R148, desc[UR36][R148.64] ;  /* 0x0000002494947981 */ /* 0x000ee2000c1e1b00 */
[----:B------:R-:W-:-:S04]  /*2b90*/  IADD3 R221, P3, PT, R10, R219, RZ ;  /* 0x000000db0add7210 */ /* 0x000fc80007f7e0ff */
[----:B------:R-:W-:Y:S02]  /*2ba0*/  IADD3.X R226, PT, PT, RZ, R204, RZ, P3, !PT ;  /* 0x000000ccffe27210 */ /* 0x000fe40001ffe4ff */
[----:B------:R-:W-:-:S04]  /*2bb0*/  LEA R220, P3, R221, UR10, 0x2 ;  /* 0x0000000adddc7c11 */ /* 0x000fc8000f8610ff */
[----:B------:R-:W-:Y:S01]  /*2bc0*/  LEA.HI.X R221, R221, UR11, R226, 0x2, P3 ;  /* 0x0000000bdddd7c11 */ /* 0x000fe200098f14e2 */
[----:B---3--:R-:W-:Y:S01]  /*2bd0*/  FADD.FTZ R219, R84, R148 ;  /* 0x0000009454db7221 */ /* 0x008fe20000010000 */
[----:B------:R-:W-:-:S03]  /*2be0*/  FADD.FTZ R224, R85, R149 ;  /* 0x0000009555e07221 */ /* 0x000fc60000010000 */
[----:B--2---:R-:W-:Y:S01]  /*2bf0*/  FMUL.FTZ R148, R219, R222 ;  /* 0x000000dedb947220 */ /* 0x004fe20000410000 */
[----:B------:R-:W-:-:S05]  /*2c00*/  FMUL.FTZ R149, R224, R223 ;  /* 0x000000dfe0957220 */ /* 0x000fca0000410000 */
[----:B------:R0:W-:Y:S02]  /*2c10*/  STG.E.64 desc[UR36][R220.64], R148 ;  /* 0x00000094dc007986 */ /* 0x0001e4000c101b24 */
.L_x_1688:
[----:B------:R-:W-:Y:S05]  /*2c20*/  BSYNC.RECONVERGENT B2 ;  /* 0x0000000000027941 */ /* 0x000fea0003800200 */
.L_x_1687:
[----:B------:R-:W-:Y:S04]  /*2c30*/  BSSY.RECONVERGENT B2, `(.L_x_1689) ;  /* 0x000002b000027945 */ /* 0x000fe80003800200 */
[----:B------:R-:W-:Y:S05]  /*2c40*/  @P1 BRA `(.L_x_1690) ;  /* 0x0000000000a41947 */ /* 0x000fea0003800000 */
[----:B------:R-:W1:Y:S02]  /*2c50*/  S2R R150, SR_TID.X ;  /* 0x0000000000967919 */ /* 0x000e640000002100 */
[----:B-1----:R-:W-:Y:S02]  /*2c60*/  IMAD.SHL.U32 R151, R150, 0x2, RZ ;  /* 0x0000000296977824 */ /* 0x002fe400078e00ff */
[----:B------:R-:W-:-:S03]  /*2c70*/  IMAD.IADD R150, R11, 0x1, R0 ;  /* 0x000000010b967824 */ /* 0x000fc600078e0200 */
[----:B------:R-:W-:Y:S02]  /*2c80*/  LOP3.LUT R151, R151, 0x2, RZ, 0xc0, !PT ;  /* 0x0000000297977812 */ /* 0x000fe400078ec0ff */
[----:B0-----:R-:W-:-:S03]  /*2c90*/  SHF.L.U32 R221, R150, 0x2, RZ ;  /* 0x0000000296dd7819 */ /* 0x001fc600000006ff */
[----:B------:R-:W-:Y:S01]  /*2ca0*/  IMAD R224, R201, R0, R151 ;  /* 0x00000000c9e07224 */ /* 0x000fe200078e0297 */
[----:B------:R-:W-:-:S04]  /*2cb0*/  SHF.R.S32.HI R222, RZ, 0x1f, R221 ;  /* 0x0000001fffde7819 */ /* 0x000fc800000114dd */
[----:B------:R-:W-:Y:S02]  /*2cc0*/  SHF.R.S32.HI R219, RZ, 0x1f, R224 ;  /* 0x0000001fffdb7819 */ /* 0x000fe400000114e0 */
[----:B------:R-:W-:-:S05]  /*2cd0*/  IADD3 R151, P3, PT, R224, R221, RZ ;  /* 0x000000dde0977210 */ /* 0x000fca0007f7e0ff */
[----:B------:R-:W-:Y:S01]  /*2ce0*/  IMAD.X R152, R219, 0x1, R222, P3 ;  /* 0x00000001db987824 */ /* 0x000fe200018e06de */
[----:B------:R-:W-:-:S04]  /*2cf0*/  LEA R150, P3, R151, UR10, 0x2 ;  /* 0x0000000a97967c11 */ /* 0x000fc8000f8610ff */
[----:B------:R-:W-:Y:S02]  /*2d00*/  LEA.HI.X R151, R151, UR11, R152, 0x2, P3 ;  /* 0x0000000b97977c11 */ /* 0x000fe400098f1498 */
[----:B------:R-:W2:Y:S04]  /*2d10*/  LDG.E.64 R152, desc[UR36][R2.64+0x10] ;  /* 0x0000102402987981 */ /* 0x000ea8000c1e1b00 */
[----:B------:R-:W3:Y:S01]  /*2d20*/  LDG.E.64 R150, desc[UR36][R150.64] ;  /* 0x0000002496967981 */ /* 0x000ee2000c1e1b00 */
[----:B------:R-:W-:Y:S01]  /*2d30*/  IADD3 R221, P3, PT, R10, R221, RZ ;  /* 0x000000dd0add7210 */ /* 0x000fe20007f7e0ff */
[----:B------:R-:W-:-:S04]  /*2d40*/  IMAD R225, R0, 0x2, R11 ;  /* 0x0000000200e17824 */ /* 0x000fc800078e020b */
[----:B------:R-:W-:Y:S01]  /*2d50*/  IMAD.X R222, R204, 0x1, R222, P3 ;  /* 0x00000001ccde7824 */ /* 0x000fe200018e06de */
[----:B------:R-:W-:Y:S01]  /*2d60*/  SHF.L.U32 R225, R225, 0x2, RZ ;  /* 0x00000002e1e17819 */ /* 0x000fe200000006ff */
[----:B---3--:R-:W-:Y:S01]  /*2d70*/  FADD.FTZ R223, R86, R150 ;  /* 0x0000009656df7221 */ /* 0x008fe20000010000 */
[----:B------:R-:W-:-:S03]  /*2d80*/  FADD.FTZ R220, R87, R151 ;  /* 0x0000009757dc7221 */ /* 0x000fc60000010000 */
[----:B--2---:R-:W-:Y:S01]  /*2d90*/  FMUL.FTZ R150, R223, R152 ;  /* 0x00000098df967220 */ /* 0x004fe20000410000 */
[----:B------:R-:W-:Y:S01]  /*2da0*/  LEA R152, P3, R221, UR10, 0x2 ;  /* 0x0000000add987c11 */ /* 0x000fe2000f8610ff */
[----:B------:R-:W-:-:S03]  /*2db0*/  FMUL.FTZ R151, R220, R153 ;  /* 0x00000099dc977220 */ /* 0x000fc60000410000 */
[----:B------:R-:W-:Y:S02]  /*2dc0*/  LEA.HI.X R153, R221, UR11, R222, 0x2, P3 ;  /* 0x0000000bdd997c11 */ /* 0x000fe400098f14de */
[----:B------:R-:W-:Y:S02]  /*2dd0*/  IADD3 R221, P3, PT, R224, R225, RZ ;  /* 0x000000e1e0dd7210 */ /* 0x000fe40007f7e0ff */
[----:B------:R-:W-:-:S05]  /*2de0*/  SHF.R.S32.HI R224, RZ, 0x1f, R225 ;  /* 0x0000001fffe07819 */ /* 0x000fca00000114e1 */
[----:B------:R-:W-:Y:S01]  /*2df0*/  IMAD.X R222, R219, 0x1, R224, P3 ;  /* 0x00000001dbde7824 */ /* 0x000fe200018e06e0 */
[----:B------:R-:W-:-:S04]  /*2e00*/  LEA R220, P3, R221, UR10, 0x2 ;  /* 0x0000000adddc7c11 */ /* 0x000fc8000f8610ff */
[----:B------:R-:W-:Y:S01]  /*2e10*/  LEA.HI.X R221, R221, UR11, R222, 0x2, P3 ;  /* 0x0000000bdddd7c11 */ /* 0x000fe200098f14de */
[----:B------:R0:W-:Y:S04]  /*2e20*/  STG.E.64 desc[UR36][R152.64], R150 ;  /* 0x0000009698007986 */ /* 0x0001e8000c101b24 */
[----:B------:R-:W2:Y:S04]  /*2e30*/  LDG.E.64 R222, desc[UR36][R2.64+0x20] ;  /* 0x0000202402de7981 */ /* 0x000ea8000c1e1b00 */
[----:B0-----:R0:W3:Y:S01]  /*2e40*/  LDG.E.64 R152, desc[UR36][R220.64] ;  /* 0x00000024dc987981 */ /* 0x0010e2000c1e1b00 */
[----:B------:R-:W-:-:S04]  /*2e50*/  IADD3 R225, P3, PT, R10, R225, RZ ;  /* 0x000000e10ae17210 */ /* 0x000fc80007f7e0ff */
[----:B------:R-:W-:Y:S02]  /*2e60*/  IADD3.X R226, PT, PT, R204, R224, RZ, P3, !PT ;  /* 0x000000e0cce27210 */ /* 0x000fe40001ffe4ff */
[----:B0-----:R-:W-:-:S04]  /*2e70*/  LEA R220, P3, R225, UR10, 0x2 ;  /* 0x0000000ae1dc7c11 */ /* 0x001fc8000f8610ff */
[----:B------:R-:W-:Y:S01]  /*2e80*/  LEA.HI.X R221, R225, UR11, R226, 0x2, P3 ;  /* 0x0000000be1dd7c11 */ /* 0x000fe200098f14e2 */
[----:B---3--:R-:W-:Y:S01]  /*2e90*/  FADD.FTZ R219, R88, R152 ;  /* 0x0000009858db7221 */ /* 0x008fe20000010000 */
[----:B------:R-:W-:-:S03]  /*2ea0*/  FADD.FTZ R224, R89, R153 ;  /* 0x0000009959e07221 */ /* 0x000fc60000010000 */
[----:B--2---:R-:W-:Y:S01]  /*2eb0*/  FMUL.FTZ R152, R219, R222 ;  /* 0x000000dedb987220 */ /* 0x004fe20000410000 */
[----:B------:R-:W-:-:S05]  /*2ec0*/  FMUL.FTZ R153, R224, R223 ;  /* 0x000000dfe0997220 */ /* 0x000fca0000410000 */
[----:B------:R1:W-:Y:S02]  /*2ed0*/  STG.E.64 desc[UR36][R220.64], R152 ;  /* 0x00000098dc007986 */ /* 0x0003e4000c101b24 */
.L_x_1690:
[----:B------:R-:W-:Y:S05]  /*2ee0*/  BSYNC.RECONVERGENT B2 ;  /* 0x0000000000027941 */ /* 0x000fea0003800200 */
.L_x_1689:
[----:B------:R-:W-:Y:S04]  /*2ef0*/  BSSY.RECONVERGENT B2, `(.L_x_1691) ;  /* 0x000002c000027945 */ /* 0x000fe80003800200 */
[----:B------:R-:W-:Y:S05]  /*2f00*/  @P1 BRA `(.L_x_1692) ;  /* 0x0000000000a81947 */ /* 0x000fea0003800000 */
[----:B------:R-:W2:Y:S01]  /*2f10*/  S2R R154, SR_TID.X ;  /* 0x00000000009a7919 */ /* 0x000ea20000002100 */
[----:B01----:R-:W-:-:S05]  /*2f20*/  IMAD.IADD R221, R11, 0x1, R0 ;  /* 0x000000010bdd7824 */ /* 0x003fca00078e0200 */
[----:B------:R-:W-:-:S05]  /*2f30*/  LEA R221, R0, R221, 0x1 ;  /* 0x000000dd00dd7211 */ /* 0x000fca00078e08ff */
[----:B------:R-:W-:-:S05]  /*2f40*/  IMAD.SHL.U32 R221, R221, 0x4, RZ ;  /* 0x00000004dddd7824 */ /* 0x000fca00078e00ff */
[----:B------:R-:W-:Y:S01]  /*2f50*/  SHF.R.S32.HI R222, RZ, 0x1f, R221 ;  /* 0x0000001fffde7819 */ /* 0x000fe200000114dd */
[----:B--2---:R-:W-:-:S05]  /*2f60*/  IMAD.SHL.U32 R154, R154, 0x2, RZ ;  /* 0x000000029a9a7824 */ /* 0x004fca00078e00ff */
[----:B------:R-:W-:-:S05]  /*2f70*/  LOP3.LUT R154, R154, 0x2, RZ, 0xc0, !PT ;  /* 0x000000029a9a7812 */ /* 0x000fca00078ec0ff */
[----:B------:R-:W-:-:S05]  /*2f80*/  IMAD R224, R201, R0, R154 ;  /* 0x00000000c9e07224 */ /* 0x000fca00078e029a */
[----:B------:R-:W-:Y:S02]  /*2f90*/  SHF.R.S32.HI R219, RZ, 0x1f, R224 ;  /* 0x0000001fffdb7819 */ /* 0x000fe400000114e0 */
[----:B------:R-:W-:-:S05]  /*2fa0*/  IADD3 R155, P3, PT, R224, R221, RZ ;  /* 0x000000dde09b7210 */ /* 0x000fca0007f7e0ff */
[----:B------:R-:W-:Y:S01]  /*2fb0*/  IMAD.X R156, R219, 0x1, R222, P3 ;  /* 0x00000001db9c7824 */ /* 0x000fe200018e06de */
[----:B------:R-:W-:-:S04]  /*2fc0*/  LEA R154, P3, R155, UR10, 0x2 ;  /* 0x0000000a9b9a7c11 */ /* 0x000fc8000f8610ff */
[----:B------:R-:W-:Y:S02]  /*2fd0*/  LEA.HI.X R155, R155, UR11, R156, 0x2, P3 ;  /* 0x0000000b9b9b7c11 */ /* 0x000fe400098f149c */
[----:B------:R-:W2:Y:S04]  /*2fe0*/  LDG.E.64 R156, desc[UR36][R2.64+0x30] ;  /* 0x00003024029c7981 */ /* 0x000ea8000c1e1b00 */
[----:B------:R-:W3:Y:S01]  /*2ff0*/  LDG.E.64 R154, desc[UR36][R154.64] ;  /* 0x000000249a9a7981 */ /* 0x000ee2000c1e1b00 */
[----:B------:R-:W-:Y:S02]  /*3000*/  IADD3 R221, P3, PT, R10, R221, RZ ;  /* 0x000000dd0add7210 */ /* 0x000fe40007f7e0ff */
[----:B------:R-:W-:-:S03]  /*3010*/  LEA R225, R0, R11, 0x2 ;  /* 0x0000000b00e17211 */ /* 0x000fc600078e10ff */
[----:B------:R-:W-:Y:S02]  /*3020*/  IMAD.X R222, R204, 0x1, R222, P3 ;  /* 0x00000001ccde7824 */ /* 0x000fe400018e06de */
[----:B------:R-:W-:Y:S02]  /*3030*/  IMAD.SHL.U32 R225, R225, 0x4, RZ ;  /* 0x00000004e1e17824 */ /* 0x000fe400078e00ff */
[----:B---3--:R-:W-:Y:S01]  /*3040*/  FADD.FTZ R223, R90, R154 ;  /* 0x0000009a5adf7221 */ /* 0x008fe20000010000 */
[----:B------:R-:W-:-:S03]  /*3050*/  FADD.FTZ R220, R91, R155 ;  /* 0x0000009b5bdc7221 */ /* 0x000fc60000010000 */
[----:B--2---:R-:W-:Y:S01]  /*3060*/  FMUL.FTZ R154, R223, R156 ;  /* 0x0000009cdf9a7220 */ /* 0x004fe20000410000 */
[----:B------:R-:W-:Y:S01]  /*3070*/  LEA R156, P3, R221, UR10, 0x2 ;  /* 0x0000000add9c7c11 */ /* 0x000fe2000f8610ff */
[----:B------:R-:W-:-:S03]  /*3080*/  FMUL.FTZ R155, R220, R157 ;  /* 0x0000009ddc9b7220 */ /* 0x000fc60000410000 */
[----:B------:R-:W-:Y:S02]  /*3090*/  LEA.HI.X R157, R221, UR11, R222, 0x2, P3 ;  /* 0x0000000bdd9d7c11 */ /* 0x000fe400098f14de */
[----:B------:R-:W-:Y:S02]  /*30a0*/  IADD3 R221, P3, PT, R224, R225, RZ ;  /* 0x000000e1e0dd7210 */ /* 0x000fe40007f7e0ff */
[----:B------:R-:W-:-:S04]  /*30b0*/  SHF.R.S32.HI R224, RZ, 0x1f, R225 ;  /* 0x0000001fffe07819 */ /* 0x000fc800000114e1 */
[----:B------:R-:W-:Y:S02]  /*30c0*/  IADD3.X R222, PT, PT, R219, R224, RZ, P3, !PT ;  /* 0x000000e0dbde7210 */ /* 0x000fe40001ffe4ff */
[----:B------:R-:W-:-:S04]  /*30d0*/  LEA R220, P3, R221, UR10, 0x2 ;  /* 0x0000000adddc7c11 */ /* 0x000fc8000f8610ff */
[----:B------:R-:W-:Y:S01]  /*30e0*/  LEA.HI.X R221, R221, UR11, R222, 0x2, P3 ;  /* 0x0000000bdddd7c11 */ /* 0x000fe200098f14de */
[----:B------:R0:W-:Y:S04]  /*30f0*/  STG.E.64 desc[UR36][R156.64], R154 ;  /* 0x0000009a9c007986 */ /* 0x0001e8000c101b24 */
[----:B------:R-:W2:Y:S04]  /*3100*/  LDG.E.64 R222, desc[UR36][R2.64+0x40] ;  /* 0x0000402402de7981 */ /* 0x000ea8000c1e1b00 */
[----:B0-----:R0:W3:Y:S01]  /*3110*/  LDG.E.64 R156, desc[UR36][R220.64] ;  /* 0x00000024dc9c7981 */ /* 0x0010e2000c1e1b00 */
[----:B------:R-:W-:-:S05]  /*3120*/  IADD3 R225, P3, PT, R10, R225, RZ ;  /* 0x000000e10ae17210 */ /* 0x000fca0007f7e0ff */
[----:B------:R-:W-:Y:S01]  /*3130*/  IMAD.X R226, R204, 0x1, R224, P3 ;  /* 0x00000001cce27824 */ /* 0x000fe200018e06e0 */
[----:B0-----:R-:W-:-:S04]  /*3140*/  LEA R220, P3, R225, UR10, 0x2 ;  /* 0x0000000ae1dc7c11 */ /* 0x001fc8000f8610ff */
[----:B------:R-:W-:Y:S01]  /*3150*/  LEA.HI.X R221, R225, UR11, R226, 0x2, P3 ;  /* 0x0000000be1dd7c11 */ /* 0x000fe200098f14e2 */
[----:B---3--:R-:W-:Y:S01]  /*3160*/  FADD.FTZ R219, R92, R156 ;  /* 0x0000009c5cdb7221 */ /* 0x008fe20000010000 */
[----:B------:R-:W-:-:S03]  /*3170*/  FADD.FTZ R224, R93, R157 ;  /* 0x0000009d5de07221 */ /* 0x000fc60000010000 */
[----:B--2---:R-:W-:Y:S01]  /*3180*/  FMUL.FTZ R156, R219, R222 ;  /* 0x000000dedb9c7220 */ /* 0x004fe20000410000 */
[----:B------:R-:W-:-:S05]  /*3190*/  FMUL.FTZ R157, R224, R223 ;  /* 0x000000dfe09d7220 */ /* 0x000fca0000410000 */
[----:B------:R2:W-:Y:S02]  /*31a0*/  STG.E.64 desc[UR36][R220.64], R156 ;  /* 0x0000009cdc007986 */ /* 0x0005e4000c101b24 */
.L_x_1692:
[----:B------:R-:W-:Y:S05]  /*31b0*/  BSYNC.RECONVERGENT B2 ;  /* 0x0000000000027941 */ /* 0x000fea0003800200 */
.L_x_1691:
[----:B------:R-:W-:Y:S04]  /*31c0*/  BSSY.RECONVERGENT B2, `(.L_x_1693) ;  /* 0x0000019000027945 */ /* 0x000fe80003800200 */
[----:B------:R-:W-:Y:S05]  /*31d0*/  @P1 BRA `(.L_x_1694) ;  /* 0x00000000005c1947 */ /* 0x000fea0003800000 */
[----:B------:R-:W3:Y:S01]  /*31e0*/  S2R R22, SR_TID.X ;  /* 0x0000000000167919 */ /* 0x000ee20000002100 */
[----:B------:R-:W-:Y:S01]  /*31f0*/  IMAD.IADD R23, R11, 0x1, R0 ;  /* 0x000000010b177824 */ /* 0x000fe200078e0200 */
[----:B------:R-:W4:Y:S01]  /*3200*/  LDG.E.64 R222, desc[UR36][R2.64+0x50] ;  /* 0x0000502402de7981 */ /* 0x000f22000c1e1b00 */
[----:B---3--:R-:W-:Y:S02]  /*3210*/  SHF.L.U32 R219, R22, 0x1, RZ ;  /* 0x0000000116db7819 */ /* 0x008fe400000006ff */
[----:B------:R-:W-:Y:S02]  /*3220*/  IMAD R22, R0, 0x4, R23 ;  /* 0x0000000400167824 */ /* 0x000fe400078e0217 */
[----:B------:R-:W-:Y:S02]  /*3230*/  LOP3.LUT R23, R219, 0x2, RZ, 0xc0, !PT ;  /* 0x00000002db177812 */ /* 0x000fe400078ec0ff */
[----:B------:R-:W-:-:S03]  /*3240*/  IMAD.SHL.U32 R219, R22, 0x4, RZ ;  /* 0x0000000416db7824 */ /* 0x000fc600078e00ff */
[----:B012---:R-:W-:Y:S02]  /*3250*/  IMAD R220, R201, R0, R23 ;  /* 0x00000000c9dc7224 */ /* 0x007fe400078e0217 */
[----:B------:R-:W-:-:S03]  /*3260*/  SHF.R.S32.HI R221, RZ, 0x1f, R219 ;  /* 0x0000001fffdd7819 */ /* 0x000fc600000114db */
[----:B------:R-:W-:-:S04]  /*3270*/  IADD3 R23, P3, PT, R220, R219, RZ ;  /* 0x000000dbdc177210 */ /* 0x000fc80007f7e0ff */
[----:B------:R-:W-:Y:S02]  /*3280*/  LEA.HI.X.SX32 R220, R220, R221, 0x1, P3 ;  /* 0x000000dddcdc7211 */ /* 0x000fe400018f0eff */
[----:B------:R-:W-:-:S04]  /*3290*/  LEA R22, P3, R23, UR10, 0x2 ;  /* 0x0000000a17167c11 */ /* 0x000fc8000f8610ff */
[----:B------:R-:W-:-:S06]  /*32a0*/  LEA.HI.X R23, R23, UR11, R220, 0x2, P3 ;  /* 0x0000000b17177c11 */ /* 0x000fcc00098f14dc */
[----:B------:R-:W2:Y:S01]  /*32b0*/  LDG.E.64 R22, desc[UR36][R22.64] ;  /* 0x0000002416167981 */ /* 0x000ea2000c1e1b00 */
[----:B------:R-:W-:-:S04]  /*32c0*/  IADD3 R225, P3, PT, R10, R219, RZ ;  /* 0x000000db0ae17210 */ /* 0x000fc80007f7e0ff */
[----:B------:R-:W-:Y:S02]  /*32d0*/  IADD3.X R226, PT, PT, R204, R221, RZ, P3, !PT ;  /* 0x000000ddcce27210 */ /* 0x000fe40001ffe4ff */
[----:B------:R-:W-:-:S04]  /*32e0*/  LEA R220, P3, R225, UR10, 0x2 ;  /* 0x0000000ae1dc7c11 */ /* 0x000fc8000f8610ff */
[----:B------:R-:W-:Y:S01]  /*32f0*/  LEA.HI.X R221, R225, UR11, R226, 0x2, P3 ;  /* 0x0000000be1dd7c11 */ /* 0x000fe200098f14e2 */
[----:B--2---:R-:W-:Y:S01]  /*3300*/  FADD.FTZ R219, R94, R22 ;  /* 0x000000165edb7221 */ /* 0x004fe20000010000 */
[----:B------:R-:W-:-:S03]  /*3310*/  FADD.FTZ R224, R95, R23 ;  /* 0x000000175fe07221 */ /* 0x000fc60000010000 */
[----:B----4-:R-:W-:Y:S01]  /*3320*/  FMUL.FTZ R22, R219, R222 ;  /* 0x000000dedb167220 */ /* 0x010fe20000410000 */
[----:B------:R-:W-:-:S05]  /*3330*/  FMUL.FTZ R23, R224, R223 ;  /* 0x000000dfe0177220 */ /* 0x000fca0000410000 */
[----:B------:R3:W-:Y:S02]  /*3340*/  STG.E.64 desc[UR36][R220.64], R22 ;  /* 0x00000016dc007986 */ /* 0x0007e4000c101b24 */
.L_x_1694:
[----:B------:R-:W-:Y:S05]  /*3350*/  BSYNC.RECONVERGENT B2 ;  /* 0x0000000000027941 */ /* 0x000fea0003800200 */
.L_x_1693:
[----:B------:R-:W-:Y:S04]  /*3360*/  BSSY.RECONVERGENT B2, `(.L_x_1695) ;  /* 0x000001a000027945 */ /* 0x000fe80003800200 */
[----:B------:R-:W-:Y:S05]  /*3370*/  @P1 BRA `(.L_x_1696) ;  /* 0x0000000000601947 */ /* 0x000fea0003800000 */
[----:B------:R-:W4:Y:S01]  /*3380*/  S2R R20, SR_TID.X ;  /* 0x0000000000147919 */ /* 0x000f220000002100 */
[----:B------:R-:W-:Y:S01]  /*3390*/  IMAD.IADD R21, R11, 0x1, R0 ;  /* 0x000000010b157824 */ /* 0x000fe200078e0200 */
[----:B------:R-:W2:Y:S03]  /*33a0*/  LDG.E.64 R222, desc[UR36][R2.64+0x60] ;  /* 0x0000602402de7981 */ /* 0x000ea6000c1e1b00 */
[----:B------:R-:W-:Y:S01]  /*33b0*/  IMAD R21, R0, 0x4, R21 ;  /* 0x0000000400157824 */ /* 0x000fe200078e0215 */
[----:B----4-:R-:W-:-:S03]  /*33c0*/  SHF.L.U32 R219, R20, 0x1, RZ ;  /* 0x0000000114db7819 */ /* 0x010fc600000006ff */
[----:B------:R-:W-:Y:S01]  /*33d0*/  IMAD.IADD R20, R21, 0x1, R0 ;  /* 0x0000000115147824 */ /* 0x000fe200078e0200 */
[----:B------:R-:W-:-:S03]  /*33e0*/  LOP3.LUT R21, R219, 0x2, RZ, 0xc0, !PT ;  /* 0x00000002db157812 */ /* 0x000fc600078ec0ff */
[----:B------:R-:W-:Y:S02]  /*33f0*/  IMAD.SHL.U32 R219, R20, 0x4, RZ ;  /* 0x0000000414db7824 */ /* 0x000fe400078e00ff */
[----:B0123--:R-:W-:-:S03]  /*3400*/  IMAD R220, R201, R0, R21 ;  /* 0x00000000c9dc7224 */ /* 0x00ffc600078e0215 */
[----:B------:R-:W-:Y:S02]  /*3410*/  SHF.R.S32.HI R221, RZ, 0x1f, R219 ;  /* 0x0000001fffdd7819 */ /* 0x000fe400000114db */
        /* <DEDUP_REMOVED lines=11> */
[----:B------:R-:W-:Y:S01]  /*34d0*/  FMUL.FTZ R20, R219, R222 ;  /* 0x000000dedb147220 */ /* 0x000fe20000410000 */
[----:B------:R-:W-:-:S05]  /*34e0*/  FMUL.FTZ R21, R224, R223 ;  /* 0x000000dfe0157220 */ /* 0x000fca0000410000 */
[----:B------:R4:W-:Y:S02]  /*34f0*/  STG.E.64 desc[UR36][R220.64], R20 ;  /* 0x00000014dc007986 */ /* 0x0009e4000c101b24 */
.L_x_1696:
[----:B------:R-:W-:Y:S05]  /*3500*/  BSYNC.RECONVERGENT B2 ;  /* 0x0000000000027941 */ /* 0x000fea0003800200 */
.L_x_1695:
[----:B------:R-:W-:Y:S04]  /*3510*/  BSSY.RECONVERGENT B2, `(.L_x_1697) ;  /* 0x000002d000027945 */ /* 0x000fe80003800200 */
[----:B------:R-:W-:Y:S05]  /*3520*/  @P1 BRA `(.L_x_1698) ;  /* 0x0000000000ac1947 */ /* 0x000fea0003800000 */
[----:B------:R-:W0:Y:S01]  /*3530*/  S2R R158, SR_TID.X ;  /* 0x00000000009e7919 */ /* 0x000e220000002100 */
[----:B------:R-:W-:-:S04]  /*3540*/  IMAD.IADD R159, R11, 0x1, R0 ;  /* 0x000000010b9f7824 */ /* 0x000fc800078e0200 */
[----:B------:R-:W-:Y:S01]  /*3550*/  IMAD R159, R0, 0x4, R159 ;  /* 0x00000004009f7824 */ /* 0x000fe200078e029f */
[----:B0-----:R-:W-:-:S03]  /*3560*/  SHF.L.U32 R160, R158, 0x1, RZ ;  /* 0x000000019ea07819 */ /* 0x001fc600000006ff */
[----:B------:R-:W-:Y:S01]  /*3570*/  IMAD R158, R0, 0x2, R159 ;  /* 0x00000002009e7824 */ /* 0x000fe200078e029f */
[----:B------:R-:W-:-:S03]  /*3580*/  LOP3.LUT R160, R160, 0x2, RZ, 0xc0, !PT ;  /* 0x00000002a0a07812 */ /* 0x000fc600078ec0ff */
[----:B-1234-:R-:W-:Y:S02]  /*3590*/  IMAD.SHL.U32 R221, R158, 0x4, RZ ;  /* 0x000000049edd7824 */ /* 0x01efe400078e00ff */
[----:B------:R-:W-:-:S03]  /*35a0*/  IMAD R224, R201, R0, R160 ;  /* 0x00000000c9e07224 */ /* 0x000fc600078e02a0 */
[----:B------:R-:W-:Y:S02]  /*35b0*/  SHF.R.S32.HI R222, RZ, 0x1f, R221 ;  /* 0x0000001fffde7819 */ /* 0x000fe400000114dd */
[----:B------:R-:W-:Y:S02]  /*35c0*/  SHF.R.S32.HI R219, RZ, 0x1f, R224 ;  /* 0x0000001fffdb7819 */ /* 0x000fe400000114e0 */
[----:B------:R-:W-:-:S04]  /*35d0*/  IADD3 R159, P3, PT, R224, R221, RZ ;  /* 0x000000dde09f7210 */ /* 0x000fc80007f7e0ff */
[----:B------:R-:W-:Y:S02]  /*35e0*/  IADD3.X R160, PT, PT, R219, R222, RZ, P3, !PT ;  /* 0x000000dedba07210 */ /* 0x000fe40001ffe4ff */
[----:B------:R-:W-:-:S04]  /*35f0*/  LEA R158, P3, R159, UR10, 0x2 ;  /* 0x0000000a9f9e7c11 */ /* 0x000fc8000f8610ff */
[----:B------:R-:W-:Y:S02]  /*3600*/  LEA.HI.X R159, R159, UR11, R160, 0x2, P3 ;  /* 0x0000000b9f9f7c11 */ /* 0x000fe400098f14a0 */
[----:B------:R-:W2:Y:S04]  /*3610*/  LDG.E.64 R160, desc[UR36][R2.64+0x70] ;  /* 0x0000702402a07981 */ /* 0x000ea8000c1e1b00 */
[----:B------:R-:W3:Y:S01]  /*3620*/  LDG.E.64 R158, desc[UR36][R158.64] ;  /* 0x000000249e9e7981 */ /* 0x000ee2000c1e1b00 */
[----:B------:R-:W-:Y:S01]  /*3630*/  IADD3 R221, P3, PT, R10, R221, RZ ;  /* 0x000000dd0add7210 */ /* 0x000fe20007f7e0ff */
[----:B------:R-:W-:-:S03]  /*3640*/  IMAD R225, R0, 0x8, R11 ;  /* 0x0000000800e17824 */ /* 0x000fc600078e020b */
[----:B------:R-:W-:Y:S01]  /*3650*/  IADD3.X R222, PT, PT, R204, R222, RZ, P3, !PT ;  /* 0x000000deccde7210 */ /* 0x000fe20001ffe4ff */
        /* <DEDUP_REMOVED lines=24> */
.L_x_1698:
[----:B------:R-:W-:Y:S05]  /*37e0*/  BSYNC.RECONVERGENT B2 ;  /* 0x0000000000027941 */ /* 0x000fea0003800200 */
.L_x_1697:
[----:B------:R-:W-:Y:S04]  /*37f0*/  BSSY.RECONVERGENT B2, `(.L_x_1699) ;  /* 0x000001b000027945 */ /* 0x000fe80003800200 */
[----:B------:R-:W-:Y:S05]  /*3800*/  @P1 BRA `(.L_x_1700) ;  /* 0x0000000000641947 */ /* 0x000fea0003800000 */
[----:B------:R-:W0:Y:S01]  /*3810*/  S2R R18, SR_TID.X ;  /* 0x0000000000127919 */ /* 0x000e220000002100 */
[----:B------:R-:W-:Y:S01]  /*3820*/  IADD3 R19, PT, PT, R11, R0, RZ ;  /* 0x000000000b137210 */ /* 0x000fe20007ffe0ff */
[----:B------:R-:W2:Y:S04]  /*3830*/  LDG.E.64 R222, desc[UR36][R2.64+0x90] ;  /* 0x0000902402de7981 */ /* 0x000ea8000c1e1b00 */
[----:B------:R-:W-:-:S05]  /*3840*/  IMAD R19, R0, 0x4, R19 ;  /* 0x0000000400137824 */ /* 0x000fca00078e0213 */
[----:B------:R-:W-:Y:S01]  /*3850*/  LEA R19, R0, R19, 0x1 ;  /* 0x0000001300137211 */ /* 0x000fe200078e08ff */
[----:B0-----:R-:W-:-:S05]  /*3860*/  IMAD.SHL.U32 R18, R18, 0x2, RZ ;  /* 0x0000000212127824 */ /* 0x001fca00078e00ff */
[----:B------:R-:W-:Y:S01]  /*3870*/  LOP3.LUT R219, R18, 0x2, RZ, 0xc0, !PT ;  /* 0x0000000212db7812 */ /* 0x000fe200078ec0ff */
[----:B------:R-:W-:-:S04]  /*3880*/  IMAD R18, R0, 0x2, R19 ;  /* 0x0000000200127824 */ /* 0x000fc800078e0213 */
[----:B-1234-:R-:W-:Y:S02]  /*3890*/  IMAD R220, R201, R0, R219 ;  /* 0x00000000c9dc7224 */ /* 0x01efe400078e02db */
[----:B------:R-:W-:-:S05]  /*38a0*/  IMAD.SHL.U32 R219, R18, 0x4, RZ ;  /* 0x0000000412db7824 */ /* 0x000fca00078e00ff */
        /* <DEDUP_REMOVED lines=15> */
.L_x_1700:
[----:B------:R-:W-:Y:S05]  /*39a0*/  BSYNC.RECONVERGENT B2 ;  /* 0x0000000000027941 */ /* 0x000fea0003800200 */
.L_x_1699:
[----:B------:R-:W-:Y:S04]  /*39b0*/  BSSY.RECONVERGENT B2, `(.L_x_1701) ;  /* 0x000001c000027945 */ /* 0x000fe80003800200 */
[----:B------:R-:W-:Y:S05]  /*39c0*/  @P1 BRA `(.L_x_1702) ;  /* 0x0000000000681947 */ /* 0x000fea0003800000 */
[----:B------:R-:W0:Y:S01]  /*39d0*/  S2R R16, SR_TID.X ;  /* 0x0000000000107919 */ /* 0x000e220000002100 */
[----:B------:R-:W-:Y:S01]  /*39e0*/  IMAD.IADD R17, R11, 0x1, R0 ;  /* 0x000000010b117824 */ /* 0x000fe200078e0200 */
[----:B------:R-:W2:Y:S03]  /*39f0*/  LDG.E.64 R222, desc[UR36][R2.64+0xa0] ;  /* 0x0000a02402de7981 */ /* 0x000ea6000c1e1b00 */
[----:B------:R-:W-:-:S05]  /*3a00*/  IMAD R17, R0, 0x4, R17 ;  /* 0x0000000400117824 */ /* 0x000fca00078e0211 */
[----:B------:R-:W-:-:S05]  /*3a10*/  LEA R17, R0, R17, 0x1 ;  /* 0x0000001100117211 */ /* 0x000fca00078e08ff */
[----:B------:R-:W-:Y:S02]  /*3a20*/  IMAD R17, R0, 0x2, R17 ;  /* 0x0000000200117824 */ /* 0x000fe400078e0211 */
[----:B0-----:R-:W-:-:S05]  /*3a30*/  IMAD.SHL.U32 R16, R16, 0x2, RZ ;  /* 0x0000000210107824 */ /* 0x001fca00078e00ff */
[----:B------:R-:W-:Y:S02]  /*3a40*/  LOP3.LUT R219, R16, 0x2, RZ, 0xc0, !PT ;  /* 0x0000000210db7812 */ /* 0x000fe400078ec0ff */
[----:B------:R-:W-:-:S03]  /*3a50*/  IADD3 R16, PT, PT, R17, R0, RZ ;  /* 0x0000000011107210 */ /* 0x000fc60007ffe0ff */
        /* <DEDUP_REMOVED lines=8> */
[----:B------:R-:W-:-:S05]  /*3ae0*/  IADD3 R225, P3, PT, R10, R219, RZ ;  /* 0x000000db0ae17210 */ /* 0x000fca0007f7e0ff */
[----:B------:R-:W-:Y:S01]  /*3af0*/  IMAD.X R226, R204, 0x1, R221, P3 ;  /* 0x00000001cce27824 */ /* 0x000fe200018e06dd */
[----:B------:R-:W-:-:S04]  /*3b00*/  LEA R220, P3, R225, UR10, 0x2 ;  /* 0x0000000ae1dc7c11 */ /* 0x000fc8000f8610ff */
[----:B------:R-:W-:Y:S01]  /*3b10*/  LEA.HI.X R221, R225, UR11, R226, 0x2, P3 ;  /* 0x0000000be1dd7c11 */ /* 0x000fe200098f14e2 */
[----:B--2---:R-:W-:Y:S01]  /*3b20*/  FADD.FTZ R219, R104, R16 ;  /* 0x0000001068db7221 */ /* 0x004fe20000010000 */
[----:B------:R-:W-:-:S03]  /*3b30*/  FADD.FTZ R224, R105, R17 ;  /* 0x0000001169e07221 */ /* 0x000fc60000010000 */
[----:B------:R-:W-:Y:S01]  /*3b40*/  FMUL.FTZ R16, R219, R222 ;  /* 0x000000dedb107220 */ /* 0x000fe20000410000 */
[----:B------:R-:W-:-:S05]  /*3b50*/  FMUL.FTZ R17, R224, R223 ;  /* 0x000000dfe0117220 */ /* 0x000fca0000410000 */
[----:B------:R0:W-:Y:S02]  /*3b60*/  STG.E.64 desc[UR36][R220.64], R16 ;  /* 0x00000010dc007986 */ /* 0x0001e4000c101b24 */
.L_x_1702:
[----:B------:R-:W-:Y:S05]  /*3b70*/  BSYNC.RECONVERGENT B2 ;  /* 0x0000000000027941 */ /* 0x000fea0003800200 */
.L_x_1701:
[----:B------:R-:W-:Y:S04]  /*3b80*/  BSSY.RECONVERGENT B2, `(.L_x_1703) ;  /* 0x000001c000027945 */ /* 0x000fe80003800200 */
[----:B------:R-:W-:Y:S05]  /*3b90*/  @P1 BRA `(.L_x_1704) ;  /* 0x0000000000681947 */ /* 0x000fea0003800000 */
[----:B------:R-:W0:Y:S01]  /*3ba0*/  S2R R8, SR_TID.X ;  /* 0x0000000000087919 */ /* 0x000e220000002100 */
[----:B------:R-:W-:Y:S01]  /*3bb0*/  IADD3 R9, PT, PT, R11, R0, RZ ;  /* 0x000000000b097210 */ /* 0x000fe20007ffe0ff */
[----:B------:R-:W2:Y:S04]  /*3bc0*/  LDG.E.64 R222, desc[UR36][R2.64+0xb0] ;  /* 0x0000b02402de7981 */ /* 0x000ea8000c1e1b00 */
[----:B------:R-:W-:-:S04]  /*3bd0*/  IMAD R9, R0, 0x4, R9 ;  /* 0x0000000400097824 */ /* 0x000fc800078e0209 */
[----:B------:R-:W-:-:S04]  /*3be0*/  IMAD R9, R0, 0x2, R9 ;  /* 0x0000000200097824 */ /* 0x000fc800078e0209 */
[----:B------:R-:W-:Y:S01]  /*3bf0*/  IMAD R9, R0, 0x2, R9 ;  /* 0x0000000200097824 */ /* 0x000fe200078e0209 */
[----:B0-----:R-:W-:-:S04]  /*3c00*/  SHF.L.U32 R8, R8, 0x1, RZ ;  /* 0x0000000108087819 */ /* 0x001fc800000006ff */
[----:B------:R-:W-:Y:S01]  /*3c10*/  LOP3.LUT R219, R8, 0x2, RZ, 0xc0, !PT ;  /* 0x0000000208db7812 */ /* 0x000fe200078ec0ff */
[----:B------:R-:W-:-:S04]  /*3c20*/  IMAD R8, R0, 0x2, R9 ;  /* 0x0000000200087824 */ /* 0x000fc800078e0209 */
[----:B-1234-:R-:W-:Y:S01]  /*3c30*/  IMAD R220, R201, R0, R219 ;  /* 0x00000000c9dc7224 */ /* 0x01efe200078e02db */
[----:B------:R-:W-:-:S04]  /*3c40*/  SHF.L.U32 R219, R8, 0x2, RZ ;  /* 0x0000000208db7819 */ /* 0x000fc800000006ff */
        /* <DEDUP_REMOVED lines=15> */
.L_x_1704:
[----:B------:R-:W-:Y:S05]  /*3d40*/  BSYNC.RECONVERGENT B2 ;  /* 0x0000000000027941 */ /* 0x000fea0003800200 */
.L_x_1703:
[----:B------:R-:W-:Y:S04]  /*3d50*/  BSSY.RECONVERGENT B2, `(.L_x_1705) ;  /* 0x000001d000027945 */ /* 0x000fe80003800200 */
[----:B------:R-:W-:Y:S05]  /*3d60*/  @P1 BRA `(.L_x_1706) ;  /* 0x00000000006c1947 */ /* 0x000fea0003800000 */
[----:B------:R-:W0:Y:S01]  /*3d70*/  S2R R6, SR_TID.X ;  /* 0x0000000000067919 */ /* 0x000e220000002100 */
[----:B------:R-:W-:Y:S01]  /*3d80*/  IMAD.IADD R7, R11, 0x1, R0 ;  /* 0x000000010b077824 */ /* 0x000fe200078e0200 */
[----:B------:R-:W2:Y:S04]  /*3d90*/  LDG.E.64 R222, desc[UR36][R2.64+0xc0] ;  /* 0x0000c02402de7981 */ /* 0x000ea8000c1e1b00 */
[----:B------:R-:W-:-:S05]  /*3da0*/  LEA R7, R0, R7, 0x2 ;  /* 0x0000000700077211 */ /* 0x000fca00078e10ff */
[----:B------:R-:W-:-:S04]  /*3db0*/  IMAD R7, R0, 0x2, R7 ;  /* 0x0000000200077824 */ /* 0x000fc800078e0207 */
[----:B------:R-:W-:-:S04]  /*3dc0*/  IMAD R7, R0, 0x2, R7 ;  /* 0x0000000200077824 */ /* 0x000fc800078e0207 */
[----:B------:R-:W-:Y:S01]  /*3dd0*/  IMAD R7, R0, 0x2, R7 ;  /* 0x0000000200077824 */ /* 0x000fe200078e0207 */
[----:B0-----:R-:W-:-:S04]  /*3de0*/  SHF.L.U32 R6, R6, 0x1, RZ ;  /* 0x0000000106067819 */ /* 0x001fc800000006ff */
[----:B------:R-:W-:Y:S01]  /*3df0*/  LOP3.LUT R219, R6, 0x2, RZ, 0xc0, !PT ;  /* 0x0000000206db7812 */ /* 0x000fe200078ec0ff */
[----:B------:R-:W-:-:S04]  /*3e00*/  IMAD.IADD R6, R7, 0x1, R0 ;  /* 0x0000000107067824 */ /* 0x000fc800078e0200 */
        /* <DEDUP_REMOVED lines=17> */
.L_x_1706:
[----:B------:R-:W-:Y:S05]  /*3f20*/  BSYNC.RECONVERGENT B2 ;  /* 0x0000000000027941 */ /* 0x000fea0003800200 */
.L_x_1705:
        /* <DEDUP_REMOVED lines=29> */
.L_x_1708:
[----:B------:R-:W-:Y:S05]  /*4100*/  BSYNC.RECONVERGENT B2 ;  /* 0x0000000000027941 */ /* 0x000fea0003800200 */
.L_x_1707:
[----:B------:R-:W-:Y:S04]  /*4110*/  BSSY.RECONVERGENT B2, `(.L_x_1709) ;  /* 0x000001e000027945 */ /* 0x000fe80003800200 */
[----:B------:R-:W-:Y:S05]  /*4120*/  @P1 BRA `(.L_x_1710) ;  /* 0x0000000000701947 */ /* 0x000fea0003800000 */
[----:B------:R-:W0:Y:S01]  /*4130*/  S2R R162, SR_TID.X ;  /* 0x0000000000a27919 */ /* 0x000e220000002100 */
[----:B------:R-:W-:Y:S01]  /*4140*/  IMAD.IADD R163, R11, 0x1, R0 ;  /* 0x000000010ba37824 */ /* 0x000fe200078e0200 */
[----:B------:R-:W2:Y:S04]  /*4150*/  LDG.E.64 R222, desc[UR36][R2.64+0xe0] ;  /* 0x0000e02402de7981 */ /* 0x000ea8000c1e1b00 */
[----:B------:R-:W-:-:S05]  /*4160*/  LEA R163, R0, R163, 0x2 ;  /* 0x000000a300a37211 */ /* 0x000fca00078e10ff */
[----:B------:R-:W-:-:S04]  /*4170*/  IMAD R163, R0, 0x2, R163 ;  /* 0x0000000200a37824 */ /* 0x000fc800078e02a3 */
        /* <DEDUP_REMOVED lines=23> */
.L_x_1710:
[----:B------:R-:W-:Y:S05]  /*42f0*/  BSYNC.RECONVERGENT B2 ;  /* 0x0000000000027941 */ /* 0x000fea0003800200 */
.L_x_1709:
[----:B------:R-:W-:Y:S04]  /*4300*/  BSSY.RECONVERGENT B2, `(.L_x_1711) ;  /* 0x000002a000027945 */ /* 0x000fe80003800200 */
[----:B------:R-:W-:Y:S05]  /*4310*/  @P1 BRA `(.L_x_1712) ;  /* 0x0000000000a01947 */ /* 0x000fea0003800000 */
[----:B------:R-:W0:Y:S01]  /*4320*/  S2R R164, SR_TID.X ;  /* 0x0000000000a47919 */ /* 0x000e220000002100 */
[----:B------:R-:W-:Y:S01]  /*4330*/  IMAD.SHL.U32 R219, R12, 0x4, RZ ;  /* 0x000000040cdb7824 */ /* 0x000fe200078e00ff */
[----:B------:R-:W2:Y:S04]  /*4340*/  LDG.E.64 R166, desc[UR36][R2.64+0xf0] ;  /* 0x0000f02402a67981 */ /* 0x000ea8000c1e1b00 */
[----:B------:R-:W-:Y:S02]  /*4350*/  SHF.R.S32.HI R223, RZ, 0x1f, R219 ;  /* 0x0000001fffdf7819 */ /* 0x000fe400000114db */
[----:B0-----:R-:W-:-:S04]  /*4360*/  SHF.L.U32 R164, R164, 0x1, RZ ;  /* 0x00000001a4a47819 */ /* 0x001fc800000006ff */
[----:B------:R-:W-:-:S05]  /*4370*/  LOP3.LUT R164, R164, 0x2, RZ, 0xc0, !PT ;  /* 0x00000002a4a47812 */ /* 0x000fca00078ec0ff */
[----:B------:R-:W-:-:S05]  /*4380*/  IMAD R222, R201, R0, R164 ;  /* 0x00000000c9de7224 */ /* 0x000fca00078e02a4 */
[----:B------:R-:W-:Y:S02]  /*4390*/  SHF.R.S32.HI R224, RZ, 0x1f, R222 ;  /* 0x0000001fffe07819 */ /* 0x000fe400000114de */
[----:B------:R-:W-:-:S05]  /*43a0*/  IADD3 R12, P3, PT, R222, R219, RZ ;  /* 0x000000dbde0c7210 */ /* 0x000fca0007f7e0ff */
[----:B------:R-:W-:Y:S01]  /*43b0*/  IMAD.X R165, R224, 0x1, R223, P3 ;  /* 0x00000001e0a57824 */ /* 0x000fe200018e06df */
[----:B------:R-:W-:-:S04]  /*43c0*/  LEA R164, P3, R12, UR10, 0x2 ;  /* 0x0000000a0ca47c11 */ /* 0x000fc8000f8610ff */
[----:B------:R-:W-:-:S06]  /*43d0*/  LEA.HI.X R165, R12, UR11, R165, 0x2, P3 ;  /* 0x0000000b0ca57c11 */ /* 0x000fcc00098f14a5 */
[----:B------:R-:W2:Y:S01]  /*43e0*/  LDG.E.64 R164, desc[UR36][R164.64] ;  /* 0x00000024a4a47981 */ /* 0x000ea2000c1e1b00 */
[----:B------:R-:W-:Y:S02]  /*43f0*/  LEA R11, R0, R11, 0x4 ;  /* 0x0000000b000b7211 */ /* 0x000fe400078e20ff */
[----:B-1234-:R-:W-:-:S03]  /*4400*/  IADD3 R220, P3, PT, R10, R219, RZ ;  /* 0x000000db0adc7210 */ /* 0x01efc60007f7e0ff */
[----:B------:R-:W-:Y:S02]  /*4410*/  IMAD.SHL.U32 R11, R11, 0x4, RZ ;  /* 0x000000040b0b7824 */ /* 0x000fe400078e00ff */
[----:B------:R-:W-:-:S03]  /*4420*/  IMAD.X R223, R204, 0x1, R223, P3 ;  /* 0x00000001ccdf7824 */ /* 0x000fc600018e06df */
[----:B------:R-:W-:Y:S01]  /*4430*/  SHF.R.S32.HI R219, RZ, 0x1f, R11 ;  /* 0x0000001fffdb7819 */ /* 0x000fe2000001140b */
[----:B------:R-:W-:Y:S01]  /*4440*/  FADD.FTZ R221, R114, R164 ;  /* 0x000000a472dd7221 */ /* 0x000fe20000010000 */
[----:B------:R-:W-:-:S03]  /*4450*/  FADD.FTZ R12, R115, R165 ;  /* 0x000000a5730c7221 */ /* 0x000fc60000010000 */
[----:B------:R-:W-:Y:S01]  /*4460*/  FMUL.FTZ R164, R221, R166 ;  /* 0x000000a6dda47220 */ /* 0x000fe20000410000 */
[----:B------:R-:W-:Y:S01]  /*4470*/  FMUL.FTZ R165, R12, R167 ;  /* 0x000000a70ca57220 */ /* 0x000fe20000410000 */
[----:B------:R-:W-:Y:S02]  /*4480*/  LEA R166, P3, R220, UR10, 0x2 ;  /* 0x0000000adca67c11 */ /* 0x000fe4000f8610ff */
[----:B------:R-:W-:Y:S02]  /*4490*/  IADD3 R12, P4, PT, R222, R11, RZ ;  /* 0x0000000bde0c7210 */ /* 0x000fe40007f9e0ff */
[----:B------:R-:W-:Y:S02]  /*44a0*/  LEA.HI.X R167, R220, UR11, R223, 0x2, P3 ;  /* 0x0000000bdca77c11 */ /* 0x000fe400098f14df */
        /* <DEDUP_REMOVED lines=15> */
.L_x_1712:
[----:B------:R-:W-:Y:S05]  /*45a0*/  BSYNC.RECONVERGENT B2 ;  /* 0x0000000000027941 */ /* 0x000fea0003800200 */
.L_x_1711:
[----:B------:R-:W-:Y:S04]  /*45b0*/  BSSY.RECONVERGENT B2, `(.L_x_1713) ;  /* 0x0000017000027945 */ /* 0x000fe80003800200 */
[----:B------:R-:W-:Y:S05]  /*45c0*/  @P1 BRA `(.L_x_1714) ;  /* 0x0000000000541947 */ /* 0x000fea0003800000 */
[----:B------:R-:W0:Y:S01]  /*45d0*/  S2R R11, SR_TID.X ;  /* 0x00000000000b7919 */ /* 0x000e220000002100 */
[----:B------:R-:W-:Y:S01]  /*45e0*/  SHF.L.U32 R13, R13, 0x2, RZ ;  /* 0x000000020d0d7819 */ /* 0x000fe200000006ff */
[----:B01234-:R-:W2:Y:S01]  /*45f0*/  LDG.E.64 R220, desc[UR36][R2.64+0x110] ;  /* 0x0001102402dc7981 */ /* 0x01fea2000c1e1b00 */
[----:B------:R-:W-:-:S05]  /*4600*/  IMAD.SHL.U32 R11, R11, 0x2, RZ ;  /* 0x000000020b0b7824 */ /* 0x000fca00078e00ff */
[----:B------:R-:W-:-:S05]  /*4610*/  LOP3.LUT R11, R11, 0x2, RZ, 0xc0, !PT ;  /* 0x000000020b0b7812 */ /* 0x000fca00078ec0ff */
[----:B------:R-:W-:Y:S01]  /*4620*/  IMAD R168, R201, R0, R11 ;  /* 0x00000000c9a87224 */ /* 0x000fe200078e020b */
[----:B------:R-:W-:-:S04]  /*4630*/  SHF.R.S32.HI R11, RZ, 0x1f, R13 ;  /* 0x0000001fff0b7819 */ /* 0x000fc8000001140d */
[----:B------:R-:W-:-:S04]  /*4640*/  IADD3 R12, P3, PT, R168, R13, RZ ;  /* 0x0000000da80c7210 */ /* 0x000fc80007f7e0ff */
[----:B------:R-:W-:Y:S02]  /*4650*/  LEA.HI.X.SX32 R169, R168, R11, 0x1, P3 ;  /* 0x0000000ba8a97211 */ /* 0x000fe400018f0eff */
[----:B------:R-:W-:-:S04]  /*4660*/  LEA R168, P3, R12, UR10, 0x2 ;  /* 0x0000000a0ca87c11 */ /* 0x000fc8000f8610ff */
[----:B------:R-:W-:-:S06]  /*4670*/  LEA.HI.X R169, R12, UR11, R169, 0x2, P3 ;  /* 0x0000000b0ca97c11 */ /* 0x000fcc00098f14a9 */
[----:B------:R-:W3:Y:S01]  /*4680*/  LDG.E.64 R168, desc[UR36][R168.64] ;  /* 0x00000024a8a87981 */ /* 0x000ee2000c1e1b00 */
[----:B------:R-:W-:-:S05]  /*4690*/  IADD3 R13, P3, PT, R10, R13, RZ ;  /* 0x0000000d0a0d7210 */ /* 0x000fca0007f7e0ff */
[----:B------:R-:W-:Y:S01]  /*46a0*/  IMAD.X R224, R204, 0x1, R11, P3 ;  /* 0x00000001cce07824 */ /* 0x000fe200018e060b */
[----:B------:R-:W-:-:S04]  /*46b0*/  LEA R12, P3, R13, UR10, 0x2 ;  /* 0x0000000a0d0c7c11 */ /* 0x000fc8000f8610ff */
[----:B------:R-:W-:Y:S01]  /*46c0*/  LEA.HI.X R13, R13, UR11, R224, 0x2, P3 ;  /* 0x0000000b0d0d7c11 */ /* 0x000fe200098f14e0 */
[----:B---3--:R-:W-:Y:S01]  /*46d0*/  FADD.FTZ R11, R118, R168 ;  /* 0x000000a8760b7221 */ /* 0x008fe20000010000 */
[----:B------:R-:W-:-:S03]  /*46e0*/  FADD.FTZ R222, R119, R169 ;  /* 0x000000a977de7221 */ /* 0x000fc60000010000 */
[----:B--2---:R-:W-:Y:S01]  /*46f0*/  FMUL.FTZ R168, R11, R220 ;  /* 0x000000dc0ba87220 */ /* 0x004fe20000410000 */
[----:B------:R-:W-:-:S05]  /*4700*/  FMUL.FTZ R169, R222, R221 ;  /* 0x000000dddea97220 */ /* 0x000fca0000410000 */
[----:B------:R0:W-:Y:S02]  /*4710*/  STG.E.64 desc[UR36][R12.64], R168 ;  /* 0x000000a80c007986 */ /* 0x0001e4000c101b24 */
.L_x_1714:
[----:B------:R-:W-:Y:S05]  /*4720*/  BSYNC.RECONVERGENT B2 ;  /* 0x0000000000027941 */ /* 0x000fea0003800200 */
.L_x_1713:
[----:B------:R-:W-:Y:S04]  /*4730*/  BSSY.RECONVERGENT B2, `(.L_x_1715) ;  /* 0x0000017000027945 */ /* 0x000fe80003800200 */
[----:B------:R-:W-:Y:S05]  /*4740*/  @P1 BRA `(.L_x_1716) ;  /* 0x0000000000541947 */ /* 0x000fea0003800000 */
[----:B------:R-:W0:Y:S02]  /*4750*/  S2R R11, SR_TID.X ;  /* 0x00000000000b7919 */ /* 0x000e240000002100 */
[----:B01234-:R-:W2:Y:S01]  /*4760*/  LDG.E.64 R220, desc[UR36][R2.64+0x120] ;  /* 0x0001202402dc7981 */ /* 0x01fea2000c1e1b00 */
[----:B------:R-:W-:-:S05]  /*4770*/  IMAD.SHL.U32 R11, R11, 0x2, RZ ;  /* 0x000000020b0b7824 */ /* 0x000fca00078e00ff */
[----:B------:R-:W-:Y:S02]  /*4780*/  LOP3.LUT R12, R11, 0x2, RZ, 0xc0, !PT ;  /* 0x000000020b0c7812 */ /* 0x000fe400078ec0ff */
[----:B------:R-:W-:-:S03]  /*4790*/  SHF.L.U32 R11, R14, 0x2, RZ ;  /* 0x000000020e0b7819 */ /* 0x000fc600000006ff */
        /* <DEDUP_REMOVED lines=16> */
.L_x_1716:
[----:B------:R-:W-:Y:S05]  /*48a0*/  BSYNC.RECONVERGENT B2 ;  /* 0x0000000000027941 */ /* 0x000fea0003800200 */
.L_x_1715:
[----:B------:R-:W-:Y:S04]  /*48b0*/  BSSY.RECONVERGENT B2, `(.L_x_1717) ;  /* 0x0000017000027945 */ /* 0x000fe80003800200 */
[----:B------:R-:W-:Y:S05]  /*48c0*/  @P1 BRA `(.L_x_1718) ;  /* 0x0000000000541947 */ /* 0x000fea0003800000 */
[----:B------:R-:W0:Y:S01]  /*48d0*/  S2R R11, SR_TID.X ;  /* 0x00000000000b7919 */ /* 0x000e220000002100 */
[----:B------:R-:W2:Y:S01]  /*48e0*/  LDG.E.64 R172, desc[UR36][R2.64+0x130] ;  /* 0x0001302402ac7981 */ /* 0x000ea2000c1e1b00 */
[----:B0-----:R-:W-:-:S05]  /*48f0*/  IMAD.SHL.U32 R11, R11, 0x2, RZ ;  /* 0x000000020b0b7824 */ /* 0x001fca00078e00ff */
        /* <DEDUP_REMOVED lines=14> */
[----:B-12-4-:R-:W-:-:S03]  /*49e0*/  FADD.FTZ R220, R123, R15 ;  /* 0x0000000f7bdc7221 */ /* 0x016fc60000010000 */
[----:B------:R-:W-:Y:S01]  /*49f0*/  FMUL.FTZ R172, R11, R172 ;  /* 0x000000ac0bac7220 */ /* 0x000fe20000410000 */
[----:B------:R-:W-:-:S05]  /*4a00*/  FMUL.FTZ R173, R220, R173 ;  /* 0x000000addcad7220 */ /* 0x000fca0000410000 */
[----:B------:R0:W-:Y:S02]  /*4a10*/  STG.E.64 desc[UR36][R12.64], R172 ;  /* 0x000000ac0c007986 */ /* 0x0001e4000c101b24 */
.L_x_1718:
[----:B------:R-:W-:Y:S05]  /*4a20*/  BSYNC.RECONVERGENT B2 ;  /* 0x0000000000027941 */ /* 0x000fea0003800200 */
.L_x_1717:
        /* <DEDUP_REMOVED lines=13> */
[----:B------:R-:W2:Y:S01]  /*4b00*/  LDG.E.64 R14, desc[UR36][R14.64] ;  /* 0x000000240e0e7981 */ /* 0x000ea2000c1e1b00 */
[----:B------:R-:W-:-:S05]  /*4b10*/  IADD3 R219, P3, PT, R10, R11, RZ ;  /* 0x0000000b0adb7210 */ /* 0x000fca0007f7e0ff */
[----:B-1234-:R-:W-:Y:S01]  /*4b20*/  IMAD.X R220, R204, 0x1, R13, P3 ;  /* 0x00000001ccdc7824 */ /* 0x01efe200018e060d */
[----:B------:R-:W-:-:S04]  /*4b30*/  LEA R12, P3, R219, UR10, 0x2 ;  /* 0x0000000adb0c7c11 */ /* 0x000fc8000f8610ff */
[----:B------:R-:W-:Y:S01]  /*4b40*/  LEA.HI.X R13, R219, UR11, R220, 0x2, P3 ;  /* 0x0000000bdb0d7c11 */ /* 0x000fe200098f14dc */
[----:B------:R-:W-:Y:S01]  /*4b50*/  FADD.FTZ R11, R124, R14 ;  /* 0x0000000e7c0b7221 */ /* 0x000fe20000010000 */
[----:B------:R-:W-:-:S03]  /*4b60*/  FADD.FTZ R208, R125, R15 ;  /* 0x0000000f7dd07221 */ /* 0x000fc60000010000 */
[----:B------:R-:W-:Y:S01]  /*4b70*/  FMUL.FTZ R174, R11, R174 ;  /* 0x000000ae0bae7220 */ /* 0x000fe20000410000 */
[----:B------:R-:W-:-:S05]  /*4b80*/  FMUL.FTZ R175, R208, R175 ;  /* 0x000000afd0af7220 */ /* 0x000fca0000410000 */
[----:B------:R0:W-:Y:S02]  /*4b90*/  STG.E.64 desc[UR36][R12.64], R174 ;  /* 0x000000ae0c007986 */ /* 0x0001e4000c101b24 */
.L_x_1720:
[----:B------:R-:W-:Y:S05]  /*4ba0*/  BSYNC.RECONVERGENT B2 ;  /* 0x0000000000027941 */ /* 0x000fea0003800200 */
.L_x_1719:
[----:B------:R-:W-:Y:S04]  /*4bb0*/  BSSY.RECONVERGENT B2, `(.L_x_1721) ;  /* 0x0000017000027945 */ /* 0x000fe80003800200 */
[----:B------:R-:W-:Y:S05]  /*4bc0*/  @P1 BRA `(.L_x_1722) ;  /* 0x0000000000541947 */ /* 0x000fea0003800000 */
[----:B------:R-:W0:Y:S01]  /*4bd0*/  S2R R11, SR_TID.X ;  /* 0x00000000000b7919 */ /* 0x000e220000002100 */
[----:B------:R-:W-:Y:S01]  /*4be0*/  SHF.L.U32 R209, R209, 0x2, RZ ;  /* 0x00000002d1d17819 */ /* 0x000fe200000006ff */
[----:B------:R-:W2:Y:S01]  /*4bf0*/  LDG.E.64 R176, desc[UR36][R2.64+0x150] ;  /* 0x0001502402b07981 */ /* 0x000ea2000c1e1b00 */
[----:B0-----:R-:W-:-:S05]  /*4c00*/  IMAD.SHL.U32 R11, R11, 0x2, RZ ;  /* 0x000000020b0b7824 */ /* 0x001fca00078e00ff */
[----:B------:R-:W-:-:S05]  /*4c10*/  LOP3.LUT R11, R11, 0x2, RZ, 0xc0, !PT ;  /* 0x000000020b0b7812 */ /* 0x000fca00078ec0ff */
        /* <DEDUP_REMOVED lines=16> */
.L_x_1722:
[----:B------:R-:W-:Y:S05]  /*4d20*/  BSYNC.RECONVERGENT B2 ;  /* 0x0000000000027941 */ /* 0x000fea0003800200 */
.L_x_1721:
        /* <DEDUP_REMOVED lines=23> */
.L_x_1724:
[----:B------:R-:W-:Y:S05]  /*4ea0*/  BSYNC.RECONVERGENT B2 ;  /* 0x0000000000027941 */ /* 0x000fea0003800200 */
.L_x_1723:
        /* <DEDUP_REMOVED lines=23> */
.L_x_1726:
[----:B------:R-:W-:Y:S05]  /*5020*/  BSYNC.RECONVERGENT B2 ;  /* 0x0000000000027941 */ /* 0x000fea0003800200 */
.L_x_1725:
        /* <DEDUP_REMOVED lines=23> */
.L_x_1728:
[----:B------:R-:W-:Y:S05]  /*51a0*/  BSYNC.RECONVERGENT B2 ;  /* 0x0000000000027941 */ /* 0x000fea0003800200 */
.L_x_1727:
        /* <DEDUP_REMOVED lines=23> */
.L_x_1730:
[----:B------:R-:W-:Y:S05]  /*5320*/  BSYNC.RECONVERGENT B2 ;  /* 0x0000000000027941 */ /* 0x000fea0003800200 */
.L_x_1729:
        /* <DEDUP_REMOVED lines=23> */
.L_x_1732:
[----:B------:R-:W-:Y:S05]  /*54a0*/  BSYNC.RECONVERGENT B2 ;  /* 0x0000000000027941 */ /* 0x000fea0003800200 */
.L_x_1731:
        /* <DEDUP_REMOVED lines=23> */
.L_x_1734:
[----:B------:R-:W-:Y:S05]  /*5620*/  BSYNC.RECONVERGENT B2 ;  /* 0x0000000000027941 */ /* 0x000fea0003800200 */
.L_x_1733:
        /* <DEDUP_REMOVED lines=23> */
.L_x_1736:
[----:B------:R-:W-:Y:S05]  /*57a0*/  BSYNC.RECONVERGENT B2 ;  /* 0x0000000000027941 */ /* 0x000fea0003800200 */
.L_x_1735:
        /* <DEDUP_REMOVED lines=23> */
.L_x_1738:
[----:B------:R-:W-:Y:S05]  /*5920*/  BSYNC.RECONVERGENT B2 ;  /* 0x0000000000027941 */ /* 0x000fea0003800200 */
.L_x_1737:
        /* <DEDUP_REMOVED lines=23> */
.L_x_1740:
[----:B------:R-:W-:Y:S05]  /*5aa0*/  BSYNC.RECONVERGENT B2 ;  /* 0x0000000000027941 */ /* 0x000fea0003800200 */
.L_x_1739:
[----:B------:R-:W-:Y:S05]  /*5ab0*/  @P1 BRA `(.L_x_1741) ;  /* 0x0000004800801947 */ /* 0x000fea0003800000 */
[----:B------:R-:W1:Y:S01]  /*5ac0*/  S2R R11, SR_TID.X ;  /* 0x00000000000b7919 */ /* 0x000e620000002100 */
[----:B------:R-:W-:Y:S01]  /*5ad0*/  IADD3 R218, PT, PT, R218, R0, RZ ;  /* 0x00000000dada7210 */ /* 0x000fe20007ffe0ff */
[----:B------:R-:W2:Y:S01]  /*5ae0*/  LDG.E.64 R196, desc[UR36][R2.64+0x1f0] ;  /* 0x0001f02402c47981 */ /* 0x000ea2000c1e1b00 */
[----:B-1----:R-:W-:-:S05]  /*5af0*/  IMAD.SHL.U32 R11, R11, 0x2, RZ ;  /* 0x000000020b0b7824 */ /* 0x002fca00078e00ff */
[----:B0-----:R-:W-:Y:S01]  /*5b00*/  LOP3.LUT R12, R11, 0x2, RZ, 0xc0, !PT ;  /* 0x000000020b0c7812 */ /* 0x001fe200078ec0ff */
[----:B------:R-:W-:-:S04]  /*5b10*/  IMAD.SHL.U32 R11, R218, 0x4, RZ ;  /* 0x00000004da0b7824 */ /* 0x000fc800078e00ff */
        /* <DEDUP_REMOVED lines=17> */
.L_x_1686:
[----:B------:R-:W-:Y:S01]  /*5c30*/  IADD3 R13, PT, PT, R11, R0, RZ ;  /* 0x000000000b0d7210 */ /* 0x000fe20007ffe0ff */
[----:B------:R-:W-:Y:S01]  /*5c40*/  BSSY.RECONVERGENT B2, `(.L_x_1742) ;  /* 0x0000028000027945 */ /* 0x000fe20003800200 */
[----:B------:R-:W-:-:S03]  /*5c50*/  ISETP.GE.AND P1, PT, R207, R243, PT ;  /* 0x000000f3cf00720c */ /* 0x000fc60003f26270 */
[----:B------:R-:W-:-:S04]  /*5c60*/  IMAD R13, R0, 0x4, R13 ;  /* 0x00000004000d7824 */ /* 0x000fc800078e020d */
[----:B------:R-:W-:-:S05]  /*5c70*/  IMAD R13, R0, 0x2, R13 ;  /* 0x00000002000d7824 */ /* 0x000fca00078e020d */
[----:B------:R-:W-:-:S05]  /*5c80*/  LEA R13, R0, R13, 0x1 ;  /* 0x0000000d000d7211 */ /* 0x000fca00078e08ff */
[----:B------:R-:W-:-:S04]  /*5c90*/  IMAD R13, R0, 0x2, R13 ;  /* 0x00000002000d7824 */ /* 0x000fc800078e020d */
[----:B------:R-:W-:-:S05]  /*5ca0*/  IMAD R13, R0, 0x2, R13 ;  /* 0x00000002000d7824 */ /* 0x000fca00078e020d */
[----:B------:R-:W-:-:S05]  /*5cb0*/  LEA R12, R0, R13, 0x1 ;  /* 0x0000000d000c7211 */ /* 0x000fca00078e08ff */
[----:B------:R-:W-:-:S04]  /*5cc0*/  IMAD R13, R0, 0x2, R12 ;  /* 0x00000002000d7824 */ /* 0x000fc800078e020c */
        /* <DEDUP_REMOVED lines=12> */
[----:B------:R-:W-:Y:S01]  /*5d90*/  IMAD.IADD R218, R217, 0x1, R0 ;  /* 0x00000001d9da7824 */ /* 0x000fe200078e0200 */
[----:B------:R-:W-:Y:S06]  /*5da0*/  @P1 BRA `(.L_x_1743) ;  /* 0x0000000000441947 */ /* 0x000fec0003800000 */
[----:B------:R-:W0:Y:S01]  /*5db0*/  S2R R148, SR_TID.X ;  /* 0x0000000000947919 */ /* 0x000e220000002100 */
[----:B------:R-:W-:Y:S01]  /*5dc0*/  IMAD.SHL.U32 R219, R11, 0x4, RZ ;  /* 0x000000040bdb7824 */ /* 0x000fe200078e00ff */
[----:B0-----:R-:W-:-:S04]  /*5dd0*/  SHF.L.U32 R148, R148, 0x1, RZ ;  /* 0x0000000194947819 */ /* 0x001fc800000006ff */
[----:B------:R-:W-:-:S05]  /*5de0*/  LOP3.LUT R148, R148, 0x2, RZ, 0xc0, !PT ;  /* 0x0000000294947812 */ /* 0x000fca00078ec0ff */
[----:B------:R-:W-:-:S05]  /*5df0*/  IMAD R148, R201, R0, R148 ;  /* 0x00000000c9947224 */ /* 0x000fca00078e0294 */
[----:B------:R-:W-:-:S04]  /*5e00*/  IADD3 R149, P3, PT, R219, R148, RZ ;  /* 0x00000094db957210 */ /* 0x000fc80007f7e0ff */
[----:B------:R-:W-:Y:S02]  /*5e10*/  LEA.HI.X.SX32 R220, R148, RZ, 0x1, P3 ;  /* 0x000000ff94dc7211 */ /* 0x000fe400018f0eff */
        /* <DEDUP_REMOVED lines=8> */
[----:B------:R-:W-:-:S05]  /*5ea0*/  FADD.FTZ R149, R85, R149 ;  /* 0x0000009555957221 */ /* 0x000fca0000010000 */
[----:B------:R0:W-:Y:S02]  /*5eb0*/  STG.E.64 desc[UR36][R220.64], R148 ;  /* 0x00000094dc007986 */ /* 0x0001e4000c101b24 */
.L_x_1743:
[----:B------:R-:W-:Y:S05]  /*5ec0*/  BSYNC.RECONVERGENT B2 ;  /* 0x0000000000027941 */ /* 0x000fea0003800200 */
.L_x_1742:
[----:B------:R-:W-:Y:S04]  /*5ed0*/  BSSY.RECONVERGENT B2, `(.L_x_1744) ;  /* 0x0000025000027945 */ /* 0x000fe80003800200 */
[----:B------:R-:W-:Y:S05]  /*5ee0*/  @P1 BRA `(.L_x_1745) ;  /* 0x00000000008c1947 */ /* 0x000fea0003800000 */
[----:B------:R-:W1:Y:S02]  /*5ef0*/  S2R R150, SR_TID.X ;  /* 0x0000000000967919 */ /* 0x000e640000002100 */
[----:B-1----:R-:W-:Y:S01]  /*5f00*/  SHF.L.U32 R151, R150, 0x1, RZ ;  /* 0x0000000196977819 */ /* 0x002fe200000006ff */
[----:B------:R-:W-:-:S03]  /*5f10*/  IMAD.IADD R150, R11, 0x1, R0 ;  /* 0x000000010b967824 */ /* 0x000fc600078e0200 */
[----:B------:R-:W-:Y:S01]  /*5f20*/  LOP3.LUT R151, R151, 0x2, RZ, 0xc0, !PT ;  /* 0x0000000297977812 */ /* 0x000fe200078ec0ff */
[----:B------:R-:W-:-:S04]  /*5f30*/  IMAD.SHL.U32 R153, R150, 0x4, RZ ;  /* 0x0000000496997824 */ /* 0x000fc800078e00ff */
[----:B0-----:R-:W-:Y:S01]  /*5f40*/  IMAD R220, R201, R0, R151 ;  /* 0x00000000c9dc7224 */ /* 0x001fe200078e0297 */
[----:B------:R-:W-:-:S04]  /*5f50*/  SHF.R.S32.HI R219, RZ, 0x1f, R153 ;  /* 0x0000001fffdb7819 */ /* 0x000fc80000011499 */
[----:B------:R-:W-:Y:S02]  /*5f60*/  SHF.R.S32.HI R222, RZ, 0x1f, R220 ;  /* 0x0000001fffde7819 */ /* 0x000fe400000114dc */
[----:B------:R-:W-:-:S04]  /*5f70*/  IADD3 R151, P3, PT, R220, R153, RZ ;  /* 0x00000099dc977210 */ /* 0x000fc80007f7e0ff */
[----:B------:R-:W-:Y:S02]  /*5f80*/  IADD3.X R152, PT, PT, R222, R219, RZ, P3, !PT ;  /* 0x000000dbde987210 */ /* 0x000fe40001ffe4ff */
[----:B------:R-:W-:-:S04]  /*5f90*/  LEA R150, P3, R151, UR10, 0x2 ;  /* 0x0000000a97967c11 */ /* 0x000fc8000f8610ff */
[----:B------:R-:W-:-:S06]  /*5fa0*/  LEA.HI.X R151, R151, UR11, R152, 0x2, P3 ;  /* 0x0000000b97977c11 */ /* 0x000fcc00098f1498 */
[----:B------:R-:W2:Y:S01]  /*5fb0*/  LDG.E.64 R150, desc[UR36][R150.64] ;  /* 0x0000002496967981 */ /* 0x000ea2000c1e1b00 */
[----:B------:R-:W-:Y:S01]  /*5fc0*/  IADD3 R153, P3, PT, R10, R153, RZ ;  /* 0x000000990a997210 */ /* 0x000fe20007f7e0ff */
[----:B------:R-:W-:-:S03]  /*5fd0*/  IMAD R152, R0, 0x2, R11 ;  /* 0x0000000200987824 */ /* 0x000fc600078e020b */
[----:B------:R-:W-:Y:S01]  /*5fe0*/  IADD3.X R224, PT, PT, R204, R219, RZ, P3, !PT ;  /* 0x000000dbcce07210 */ /* 0x000fe20001ffe4ff */
[----:B------:R-:W-:Y:S01]  /*5ff0*/  IMAD.SHL.U32 R223, R152, 0x4, RZ ;  /* 0x0000000498df7824 */ /* 0x000fe200078e00ff */
[----:B------:R-:W-:-:S04]  /*6000*/  LEA R152, P3, R153, UR10, 0x2 ;  /* 0x0000000a99987c11 */ /* 0x000fc8000f8610ff */
[----:B------:R-:W-:Y:S02]  /*6010*/  LEA.HI.X R153, R153, UR11, R224, 0x2, P3 ;  /* 0x0000000b99997c11 */ /* 0x000fe400098f14e0 */
[----:B------:R-:W-:Y:S02]  /*6020*/  IADD3 R221, P3, PT, R220, R223, RZ ;  /* 0x000000dfdcdd7210 */ /* 0x000fe40007f7e0ff */
[----:B------:R-:W-:-:S05]  /*6030*/  SHF.R.S32.HI R219, RZ, 0x1f, R223 ;  /* 0x0000001fffdb7819 */ /* 0x000fca00000114df */
[----:B------:R-:W-:Y:S01]  /*6040*/  IMAD.X R222, R222, 0x1, R219, P3 ;  /* 0x00000001dede7824 */ /* 0x000fe200018e06db */
[----:B------:R-:W-:-:S04]  /*6050*/  LEA R220, P3, R221, UR10, 0x2 ;  /* 0x0000000adddc7c11 */ /* 0x000fc8000f8610ff */
[----:B------:R-:W-:Y:S01]  /*6060*/  LEA.HI.X R221, R221, UR11, R222, 0x2, P3 ;  /* 0x0000000bdddd7c11 */ /* 0x000fe200098f14de */
[----:B--2---:R-:W-:Y:S01]  /*6070*/  FADD.FTZ R150, R86, R150 ;  /* 0x0000009656967221 */ /* 0x004fe20000010000 */
[----:B------:R-:W-:-:S05]  /*6080*/  FADD.FTZ R151, R87, R151 ;  /* 0x0000009757977221 */ /* 0x000fca0000010000 */
[----:B------:R0:W-:Y:S04]  /*6090*/  STG.E.64 desc[UR36][R152.64], R150 ;  /* 0x0000009698007986 */ /* 0x0001e8000c101b24 */
[----:B0-----:R0:W2:Y:S01]  /*60a0*/  LDG.E.64 R152, desc[UR36][R220.64] ;  /* 0x00000024dc987981 */ /* 0x0010a2000c1e1b00 */
[----:B------:R-:W-:-:S05]  /*60b0*/  IADD3 R223, P3, PT, R10, R223, RZ ;  /* 0x000000df0adf7210 */ /* 0x000fca0007f7e0ff */
[----:B------:R-:W-:Y:S01]  /*60c0*/  IMAD.X R222, R204, 0x1, R219, P3 ;  /* 0x00000001ccde7824 */ /* 0x000fe200018e06db */
[----:B0-----:R-:W-:-:S04]  /*60d0*/  LEA R220, P3, R223, UR10, 0x2 ;  /* 0x0000000adfdc7c11 */ /* 0x001fc8000f8610ff */
[----:B------:R-:W-:Y:S01]  /*60e0*/  LEA.HI.X R221, R223, UR11, R222, 0x2, P3 ;  /* 0x0000000bdfdd7c11 */ /* 0x000fe200098f14de */
[----:B--2---:R-:W-:Y:S01]  /*60f0*/  FADD.FTZ R152, R88, R152 ;  /* 0x0000009858987221 */ /* 0x004fe20000010000 */
[----:B------:R-:W-:-:S05]  /*6100*/  FADD.FTZ R153, R89, R153 ;  /* 0x0000009959997221 */ /* 0x000fca0000010000 */
[----:B------:R1:W-:Y:S02]  /*6110*/  STG.E.64 desc[UR36][R220.64], R152 ;  /* 0x00000098dc007986 */ /* 0x0003e4000c101b24 */
.L_x_1745:
[----:B------:R-:W-:Y:S05]  /*6120*/  BSYNC.RECONVERGENT B2 ;  /* 0x0000000000027941 */ /* 0x000fea0003800200 */
.L_x_1744:
[----:B------:R-:W-:Y:S04]  /*6130*/  BSSY.RECONVERGENT B2, `(.L_x_1746) ;  /* 0x0000026000027945 */ /* 0x000fe80003800200 */
[----:B------:R-:W-:Y:S05]  /*6140*/  @P1 BRA `(.L_x_1747) ;  /* 0x0000000000901947 */ /* 0x000fea0003800000 */
[----:B------:R-:W2:Y:S01]  /*6150*/  S2R R154, SR_TID.X ;  /* 0x00000000009a7919 */ /* 0x000ea20000002100 */
[----:B------:R-:W-:-:S05]  /*6160*/  IADD3 R155, PT, PT, R11, R0, RZ ;  /* 0x000000000b9b7210 */ /* 0x000fca0007ffe0ff */
[----:B------:R-:W-:-:S05]  /*6170*/  IMAD R155, R0, 0x2, R155 ;  /* 0x00000002009b7824 */ /* 0x000fca00078e029b */
[----:B------:R-:W-:-:S04]  /*6180*/  SHF.L.U32 R157, R155, 0x2, RZ ;  /* 0x000000029b9d7819 */ /* 0x000fc800000006ff */
[----:B------:R-:W-:Y:S01]  /*6190*/  SHF.R.S32.HI R219, RZ, 0x1f, R157 ;  /* 0x0000001fffdb7819 */ /* 0x000fe2000001149d */
[----:B--2---:R-:W-:-:S05]  /*61a0*/  IMAD.SHL.U32 R154, R154, 0x2, RZ ;  /* 0x000000029a9a7824 */ /* 0x004fca00078e00ff */
[----:B------:R-:W-:-:S05]  /*61b0*/  LOP3.LUT R154, R154, 0x2, RZ, 0xc0, !PT ;  /* 0x000000029a9a7812 */ /* 0x000fca00078ec0ff */
[----:B01----:R-:W-:-:S05]  /*61c0*/  IMAD R220, R201, R0, R154 ;  /* 0x00000000c9dc7224 */ /* 0x003fca00078e029a */
[----:B------:R-:W-:Y:S02]  /*61d0*/  SHF.R.S32.HI R222, RZ, 0x1f, R220 ;  /* 0x0000001fffde7819 */ /* 0x000fe400000114dc */
[----:B------:R-:W-:-:S05]  /*61e0*/  IADD3 R155, P3, PT, R220, R157, RZ ;  /* 0x0000009ddc9b7210 */ /* 0x000fca0007f7e0ff */
[----:B------:R-:W-:Y:S01]  /*61f0*/  IMAD.X R156, R222, 0x1, R219, P3 ;  /* 0x00000001de9c7824 */ /* 0x000fe200018e06db */
[----:B------:R-:W-:-:S04]  /*6200*/  LEA R154, P3, R155, UR10, 0x2 ;  /* 0x0000000a9b9a7c11 */ /* 0x000fc8000f8610ff */
[----:B------:R-:W-:-:S06]  /*6210*/  LEA.HI.X R155, R155, UR11, R156, 0x2, P3 ;  /* 0x0000000b9b9b7c11 */ /* 0x000fcc00098f149c */
[----:B------:R-:W2:Y:S01]  /*6220*/  LDG.E.64 R154, desc[UR36][R154.64] ;  /* 0x000000249a9a7981 */ /* 0x000ea2000c1e1b00 */
[----:B------:R-:W-:Y:S01]  /*6230*/  IADD3 R157, P3, PT, R10, R157, RZ ;  /* 0x0000009d0a9d7210 */ /* 0x000fe20007f7e0ff */
[----:B------:R-:W-:-:S04]  /*6240*/  IMAD R156, R0, 0x4, R11 ;  /* 0x00000004009c7824 */ /* 0x000fc800078e020b */
[----:B------:R-:W-:Y:S01]  /*6250*/  IMAD.X R224, R204, 0x1, R219, P3 ;  /* 0x00000001cce07824 */ /* 0x000fe200018e06db */
[----:B------:R-:W-:Y:S02]  /*6260*/  SHF.L.U32 R223, R156, 0x2, RZ ;  /* 0x000000029cdf7819 */ /* 0x000fe400000006ff */
[C---:B------:R-:W-:Y:S02]  /*6270*/  LEA R156, P3, R157.reuse, UR10, 0x2 ;  /* 0x0000000a9d9c7c11 */ /* 0x040fe4000f8610ff */
[----:B------:R-:W-:Y:S02]  /*6280*/  SHF.R.S32.HI R219, RZ, 0x1f, R223 ;  /* 0x0000001fffdb7819 */ /* 0x000fe400000114df */
[----:B------:R-:W-:Y:S02]  /*6290*/  LEA.HI.X R157, R157, UR11, R224, 0x2, P3 ;  /* 0x0000000b9d9d7c11 */ /* 0x000fe400098f14e0 */
[----:B------:R-:W-:-:S05]  /*62a0*/  IADD3 R221, P3, PT, R220, R223, RZ ;  /* 0x000000dfdcdd7210 */ /* 0x000fca0007f7e0ff */
[----:B------:R-:W-:Y:S01]  /*62b0*/  IMAD.X R222, R222, 0x1, R219, P3 ;  /* 0x00000001dede7824 */ /* 0x000fe200018e06db */
[----:B------:R-:W-:-:S04]  /*62c0*/  LEA R220, P3, R221, UR10, 0x2 ;  /* 0x0000000adddc7c11 */ /* 0x000fc8000f8610ff */
[----:B------:R-:W-:Y:S01]  /*62d0*/  LEA.HI.X R221, R221, UR11, R222, 0x2, P3 ;  /* 0x0000000bdddd7c11 */ /* 0x000fe200098f14de */
[----:B--2---:R-:W-:Y:S01]  /*62e0*/  FADD.FTZ R154, R90, R154 ;  /* 0x0000009a5a9a7221 */ /* 0x004fe20000010000 */
[----:B------:R-:W-:-:S05]  /*62f0*/  FADD.FTZ R155, R91, R155 ;  /* 0x0000009b5b9b7221 */ /* 0x000fca0000010000 */
[----:B------:R0:W-:Y:S04]  /*6300*/  STG.E.64 desc[UR36][R156.64], R154 ;  /* 0x0000009a9c007986 */ /* 0x0001e8000c101b24 */
[----:B0-----:R0:W2:Y:S01]  /*6310*/  LDG.E.64 R156, desc[UR36][R220.64] ;  /* 0x00000024dc9c7981 */ /* 0x0010a2000c1e1b00 */
[----:B------:R-:W-:-:S04]  /*6320*/  IADD3 R223, P3, PT, R10, R223, RZ ;  /* 0x000000df0adf7210 */ /* 0x000fc80007f7e0ff */
[----:B------:R-:W-:Y:S02]  /*6330*/  IADD3.X R222, PT, PT, R204, R219, RZ, P3, !PT ;  /* 0x000000dbccde7210 */ /* 0x000fe40001ffe4ff */
[----:B0-----:R-:W-:-:S04]  /*6340*/  LEA R220, P3, R223, UR10, 0x2 ;  /* 0x0000000adfdc7c11 */ /* 0x001fc8000f8610ff */
[----:B------:R-:W-:Y:S01]  /*6350*/  LEA.HI.X R221, R223, UR11, R222, 0x2, P3 ;  /* 0x0000000bdfdd7c11 */ /* 0x000fe200098f14de */
[----:B--2---:R-:W-:Y:S01]  /*6360*/  FADD.FTZ R156, R92, R156 ;  /* 0x0000009c5c9c7221 */ /* 0x004fe20000010000 */
[----:B------:R-:W-:-:S05]  /*6370*/  FADD.FTZ R157, R93, R157 ;  /* 0x0000009d5d9d7221 */ /* 0x000fca0000010000 */
[----:B------:R2:W-:Y:S02]  /*6380*/  STG.E.64 desc[UR36][R220.64], R156 ;  /* 0x0000009cdc007986 */ /* 0x0005e4000c101b24 */
.L_x_1747:
[----:B------:R-:W-:Y:S05]  /*6390*/  BSYNC.RECONVERGENT B2 ;  /* 0x0000000000027941 */ /* 0x000fea0003800200 */
.L_x_1746:
[----:B------:R-:W-:Y:S04]  /*63a0*/  BSSY.RECONVERGENT B2, `(.L_x_1748) ;  /* 0x0000016000027945 */ /* 0x000fe80003800200 */
[----:B------:R-:W-:Y:S05]  /*63b0*/  @P1 BRA `(.L_x_1749) ;  /* 0x0000000000501947 */ /* 0x000fea0003800000 */
[----:B------:R-:W3:Y:S01]  /*63c0*/  S2R R22, SR_TID.X ;  /* 0x0000000000167919 */ /* 0x000ee20000002100 */
[----:B------:R-:W-:-:S05]  /*63d0*/  IMAD.IADD R23, R11, 0x1, R0 ;  /* 0x000000010b177824 */ /* 0x000fca00078e0200 */
[----:B------:R-:W-:-:S05]  /*63e0*/  LEA R23, R0, R23, 0x2 ;  /* 0x0000001700177211 */ /* 0x000fca00078e10ff */
[----:B------:R-:W-:-:S05]  /*63f0*/  IMAD.SHL.U32 R219, R23, 0x4, RZ ;  /* 0x0000000417db7824 */ /* 0x000fca00078e00ff */
[----:B012---:R-:W-:Y:S01]  /*6400*/  SHF.R.S32.HI R221, RZ, 0x1f, R219 ;  /* 0x0000001fffdd7819 */ /* 0x007fe200000114db */
[----:B---3--:R-:W-:-:S05]  /*6410*/  IMAD.SHL.U32 R22, R22, 0x2, RZ ;  /* 0x0000000216167824 */ /* 0x008fca00078e00ff */
[----:B------:R-:W-:-:S05]  /*6420*/  LOP3.LUT R22, R22, 0x2, RZ, 0xc0, !PT ;  /* 0x0000000216167812 */ /* 0x000fca00078ec0ff */
[----:B------:R-:W-:-:S05]  /*6430*/  IMAD R22, R201, R0, R22 ;  /* 0x00000000c9167224 */ /* 0x000fca00078e0216 */
        /* <DEDUP_REMOVED lines=10> */
[----:B------:R-:W-:-:S05]  /*64e0*/  FADD.FTZ R23, R95, R23 ;  /* 0x000000175f177221 */ /* 0x000fca0000010000 */
[----:B------:R3:W-:Y:S02]  /*64f0*/  STG.E.64 desc[UR36][R220.64], R22 ;  /* 0x00000016dc007986 */ /* 0x0007e4000c101b24 */
.L_x_1749:
[----:B------:R-:W-:Y:S05]  /*6500*/  BSYNC.RECONVERGENT B2 ;  /* 0x0000000000027941 */ /* 0x000fea0003800200 */
.L_x_1748:
[----:B------:R-:W-:Y:S04]  /*6510*/  BSSY.RECONVERGENT B2, `(.L_x_1750) ;  /* 0x0000017000027945 */ /* 0x000fe80003800200 */
[----:B------:R-:W-:Y:S05]  /*6520*/  @P1 BRA `(.L_x_1751) ;  /* 0x0000000000541947 */ /* 0x000fea0003800000 */
[----:B------:R-:W4:Y:S01]  /*6530*/  S2R R20, SR_TID.X ;  /* 0x0000000000147919 */ /* 0x000f220000002100 */
[----:B------:R-:W-:-:S05]  /*6540*/  IADD3 R21, PT, PT, R11, R0, RZ ;  /* 0x000000000b157210 */ /* 0x000fca0007ffe0ff */
[----:B------:R-:W-:-:S05]  /*6550*/  IMAD R21, R0, 0x4, R21 ;  /* 0x0000000400157824 */ /* 0x000fca00078e0215 */
[----:B------:R-:W-:-:S05]  /*6560*/  IADD3 R21, PT, PT, R21, R0, RZ ;  /* 0x0000000015157210 */ /* 0x000fca0007ffe0ff */
[----:B------:R-:W-:-:S05]  /*6570*/  IMAD.SHL.U32 R219, R21, 0x4, RZ ;  /* 0x0000000415db7824 */ /* 0x000fca00078e00ff */
[----:B0123--:R-:W-:Y:S01]  /*6580*/  SHF.R.S32.HI R221, RZ, 0x1f, R219 ;  /* 0x0000001fffdd7819 */ /* 0x00ffe200000114db */
[----:B----4-:R-:W-:-:S05]  /*6590*/  IMAD.SHL.U32 R20, R20, 0x2, RZ ;  /* 0x0000000214147824 */ /* 0x010fca00078e00ff */
        /* <DEDUP_REMOVED lines=14> */
.L_x_1751:
[----:B------:R-:W-:Y:S05]  /*6680*/  BSYNC.RECONVERGENT B2 ;  /* 0x0000000000027941 */ /* 0x000fea0003800200 */
.L_x_1750:
[----:B------:R-:W-:Y:S04]  /*6690*/  BSSY.RECONVERGENT B2, `(.L_x_1752) ;  /* 0x0000027000027945 */ /* 0x000fe80003800200 */
[----:B------:R-:W-:Y:S05]  /*66a0*/  @P1 BRA `(.L_x_1753) ;  /* 0x0000000000941947 */ /* 0x000fea0003800000 */
[----:B------:R-:W0:Y:S01]  /*66b0*/  S2R R158, SR_TID.X ;  /* 0x00000000009e7919 */ /* 0x000e220000002100 */
[----:B------:R-:W-:-:S05]  /*66c0*/  IADD3 R159, PT, PT, R11, R0, RZ ;  /* 0x000000000b9f7210 */ /* 0x000fca0007ffe0ff */
[----:B------:R-:W-:-:S05]  /*66d0*/  IMAD R159, R0, 0x4, R159 ;  /* 0x00000004009f7824 */ /* 0x000fca00078e029f */
[----:B------:R-:W-:-:S05]  /*66e0*/  LEA R159, R0, R159, 0x1 ;  /* 0x0000009f009f7211 */ /* 0x000fca00078e08ff */
[----:B------:R-:W-:-:S05]  /*66f0*/  IMAD.SHL.U32 R161, R159, 0x4, RZ ;  /* 0x000000049fa17824 */ /* 0x000fca00078e00ff */
[----:B------:R-:W-:Y:S01]  /*6700*/  SHF.R.S32.HI R219, RZ, 0x1f, R161 ;  /* 0x0000001fffdb7819 */ /* 0x000fe200000114a1 */
[----:B0-----:R-:W-:-:S05]  /*6710*/  IMAD.SHL.U32 R158, R158, 0x2, RZ ;  /* 0x000000029e9e7824 */ /* 0x001fca00078e00ff */
[----:B------:R-:W-:-:S05]  /*6720*/  LOP3.LUT R158, R158, 0x2, RZ, 0xc0, !PT ;  /* 0x000000029e9e7812 */ /* 0x000fca00078ec0ff */
[----:B-1234-:R-:W-:-:S05]  /*6730*/  IMAD R220, R201, R0, R158 ;  /* 0x00000000c9dc7224 */ /* 0x01efca00078e029e */
[----:B------:R-:W-:Y:S02]  /*6740*/  SHF.R.S32.HI R222, RZ, 0x1f, R220 ;  /* 0x0000001fffde7819 */ /* 0x000fe400000114dc */
[----:B------:R-:W-:-:S05]  /*6750*/  IADD3 R159, P3, PT, R220, R161, RZ ;  /* 0x000000a1dc9f7210 */ /* 0x000fca0007f7e0ff */
[----:B------:R-:W-:Y:S01]  /*6760*/  IMAD.X R160, R222, 0x1, R219, P3 ;  /* 0x00000001dea07824 */ /* 0x000fe200018e06db */
[----:B------:R-:W-:-:S04]  /*6770*/  LEA R158, P3, R159, UR10, 0x2 ;  /* 0x0000000a9f9e7c11 */ /* 0x000fc8000f8610ff */
[----:B------:R-:W-:-:S06]  /*6780*/  LEA.HI.X R159, R159, UR11, R160, 0x2, P3 ;  /* 0x0000000b9f9f7c11 */ /* 0x000fcc00098f14a0 */
[----:B------:R-:W2:Y:S01]  /*6790*/  LDG.E.64 R158, desc[UR36][R158.64] ;  /* 0x000000249e9e7981 */ /* 0x000ea2000c1e1b00 */
[----:B------:R-:W-:Y:S02]  /*67a0*/  IADD3 R161, P3, PT, R10, R161, RZ ;  /* 0x000000a10aa17210 */ /* 0x000fe40007f7e0ff */
[----:B------:R-:W-:-:S03]  /*67b0*/  LEA R160, R0, R11, 0x3 ;  /* 0x0000000b00a07211 */ /* 0x000fc600078e18ff */
[----:B------:R-:W-:Y:S02]  /*67c0*/  IMAD.X R224, R204, 0x1, R219, P3 ;  /* 0x00000001cce07824 */ /* 0x000fe400018e06db */
[----:B------:R-:W-:Y:S01]  /*67d0*/  IMAD.SHL.U32 R223, R160, 0x4, RZ ;  /* 0x00000004a0df7824 */ /* 0x000fe200078e00ff */
[----:B------:R-:W-:-:S04]  /*67e0*/  LEA R160, P3, R161, UR10, 0x2 ;  /* 0x0000000aa1a07c11 */ /* 0x000fc8000f8610ff */
[----:B------:R-:W-:Y:S02]  /*67f0*/  LEA.HI.X R161, R161, UR11, R224, 0x2, P3 ;  /* 0x0000000ba1a17c11 */ /* 0x000fe400098f14e0 */
[----:B------:R-:W-:Y:S02]  /*6800*/  IADD3 R221, P3, PT, R220, R223, RZ ;  /* 0x000000dfdcdd7210 */ /* 0x000fe40007f7e0ff */
[----:B------:R-:W-:-:S04]  /*6810*/  SHF.R.S32.HI R219, RZ, 0x1f, R223 ;  /* 0x0000001fffdb7819 */ /* 0x000fc800000114df */
[----:B------:R-:W-:Y:S02]  /*6820*/  IADD3.X R222, PT, PT, R222, R219, RZ, P3, !PT ;  /* 0x000000dbdede7210 */ /* 0x000fe40001ffe4ff */
        /* <DEDUP_REMOVED lines=13> */
.L_x_1753:
[----:B------:R-:W-:Y:S05]  /*6900*/  BSYNC.RECONVERGENT B2 ;  /* 0x0000000000027941 */ /* 0x000fea0003800200 */
.L_x_1752:
[----:B------:R-:W-:Y:S04]  /*6910*/  BSSY.RECONVERGENT B2, `(.L_x_1754) ;  /* 0x0000018000027945 */ /* 0x000fe80003800200 */
[----:B------:R-:W-:Y:S05]  /*6920*/  @P1 BRA `(.L_x_1755) ;  /* 0x0000000000581947 */ /* 0x000fea0003800000 */
[----:B------:R-:W0:Y:S01]  /*6930*/  S2R R18, SR_TID.X ;  /* 0x0000000000127919 */ /* 0x000e220000002100 */
[----:B------:R-:W-:-:S05]  /*6940*/  IMAD.IADD R19, R11, 0x1, R0 ;  /* 0x000000010b137824 */ /* 0x000fca00078e0200 */
[----:B------:R-:W-:-:S05]  /*6950*/  LEA R19, R0, R19, 0x2 ;  /* 0x0000001300137211 */ /* 0x000fca00078e10ff */
[----:B------:R-:W-:-:S05]  /*6960*/  IMAD R19, R0, 0x2, R19 ;  /* 0x0000000200137824 */ /* 0x000fca00078e0213 */
[----:B------:R-:W-:-:S05]  /*6970*/  LEA R19, R0, R19, 0x1 ;  /* 0x0000001300137211 */ /* 0x000fca00078e08ff */
[----:B------:R-:W-:-:S05]  /*6980*/  IMAD.SHL.U32 R219, R19, 0x4, RZ ;  /* 0x0000000413db7824 */ /* 0x000fca00078e00ff */
[----:B01234-:R-:W-:Y:S01]  /*6990*/  SHF.R.S32.HI R221, RZ, 0x1f, R219 ;  /* 0x0000001fffdd7819 */ /* 0x01ffe200000114db */
[----:B------:R-:W-:-:S05]  /*69a0*/  IMAD.SHL.U32 R18, R18, 0x2, RZ ;  /* 0x0000000212127824 */ /* 0x000fca00078e00ff */
        /* <DEDUP_REMOVED lines=14> */
.L_x_1755:
[----:B------:R-:W-:Y:S05]  /*6a90*/  BSYNC.RECONVERGENT B2 ;  /* 0x0000000000027941 */ /* 0x000fea0003800200 */
.L_x_1754:
[----:B------:R-:W-:Y:S04]  /*6aa0*/  BSSY.RECONVERGENT B2, `(.L_x_1756) ;  /* 0x0000019000027945 */ /* 0x000fe80003800200 */
[----:B------:R-:W-:Y:S05]  /*6ab0*/  @P1 BRA `(.L_x_1757) ;  /* 0x00000000005c1947 */ /* 0x000fea0003800000 */
[----:B------:R-:W0:Y:S01]  /*6ac0*/  S2R R16, SR_TID.X ;  /* 0x0000000000107919 */ /* 0x000e220000002100 */
[----:B------:R-:W-:-:S05]  /*6ad0*/  IADD3 R17, PT, PT, R11, R0, RZ ;  /* 0x000000000b117210 */ /* 0x000fca0007ffe0ff */
[----:B------:R-:W-:-:S04]  /*6ae0*/  IMAD R17, R0, 0x4, R17 ;  /* 0x0000000400117824 */ /* 0x000fc800078e0211 */
[----:B------:R-:W-:-:S04]  /*6af0*/  IMAD R17, R0, 0x2, R17 ;  /* 0x0000000200117824 */ /* 0x000fc800078e0211 */
[----:B------:R-:W-:-:S04]  /*6b00*/  IMAD R17, R0, 0x2, R17 ;  /* 0x0000000200117824 */ /* 0x000fc800078e0211 */
[----:B------:R-:W-:-:S05]  /*6b10*/  IMAD.IADD R17, R17, 0x1, R0 ;  /* 0x0000000111117824 */ /* 0x000fca00078e0200 */
[----:B------:R-:W-:-:S04]  /*6b20*/  SHF.L.U32 R219, R17, 0x2, RZ ;  /* 0x0000000211db7819 */ /* 0x000fc800000006ff */
[----:B01234-:R-:W-:Y:S02]  /*6b30*/  SHF.R.S32.HI R221, RZ, 0x1f, R219 ;  /* 0x0000001fffdd7819 */ /* 0x01ffe400000114db */
[----:B------:R-:W-:-:S04]  /*6b40*/  SHF.L.U32 R16, R16, 0x1, RZ ;  /* 0x0000000110107819 */ /* 0x000fc800000006ff */
        /* <DEDUP_REMOVED lines=14> */
.L_x_1757:
[----:B------:R-:W-:Y:S05]  /*6c30*/  BSYNC.RECONVERGENT B2 ;  /* 0x0000000000027941 */ /* 0x000fea0003800200 */
.L_x_1756:
[----:B------:R-:W-:Y:S04]  /*6c40*/  BSSY.RECONVERGENT B2, `(.L_x_1758) ;  /* 0x0000019000027945 */ /* 0x000fe80003800200 */
[----:B------:R-:W-:Y:S05]  /*6c50*/  @P1 BRA `(.L_x_1759) ;  /* 0x00000000005c1947 */ /* 0x000fea0003800000 */
[----:B------:R-:W0:Y:S01]  /*6c60*/  S2R R8, SR_TID.X ;  /* 0x0000000000087919 */ /* 0x000e220000002100 */
[----:B------:R-:W-:-:S05]  /*6c70*/  IMAD.IADD R9, R11, 0x1, R0 ;  /* 0x000000010b097824 */ /* 0x000fca00078e0200 */
[----:B------:R-:W-:-:S05]  /*6c80*/  LEA R9, R0, R9, 0x2 ;  /* 0x0000000900097211 */ /* 0x000fca00078e10ff */
[----:B------:R-:W-:-:S05]  /*6c90*/  IMAD R9, R0, 0x2, R9 ;  /* 0x0000000200097824 */ /* 0x000fca00078e0209 */
[----:B------:R-:W-:-:S05]  /*6ca0*/  LEA R9, R0, R9, 0x1 ;  /* 0x0000000900097211 */ /* 0x000fca00078e08ff */
[----:B------:R-:W-:-:S04]  /*6cb0*/  IMAD R9, R0, 0x2, R9 ;  /* 0x0000000200097824 */ /* 0x000fc800078e0209 */
        /* <DEDUP_REMOVED lines=15> */
[----:B------:R-:W-:-:S05]  /*6db0*/  FADD.FTZ R9, R107, R9 ;  /* 0x000000096b097221 */ /* 0x000fca0000010000 */
[----:B------:R0:W-:Y:S02]  /*6dc0*/  STG.E.64 desc[UR36][R220.64], R8 ;  /* 0x00000008dc007986 */ /* 0x0001e4000c101b24 */
.L_x_1759:
[----:B------:R-:W-:Y:S05]  /*6dd0*/  BSYNC.RECONVERGENT B2 ;  /* 0x0000000000027941 */ /* 0x000fea0003800200 */
.L_x_1758:
[----:B------:R-:W-:Y:S04]  /*6de0*/  BSSY.RECONVERGENT B2, `(.L_x_1760) ;  /* 0x000001a000027945 */ /* 0x000fe80003800200 */
[----:B------:R-:W-:Y:S05]  /*6df0*/  @P1 BRA `(.L_x_1761) ;  /* 0x0000000000601947 */ /* 0x000fea0003800000 */
[----:B------:R-:W0:Y:S01]  /*6e00*/  S2R R6, SR_TID.X ;  /* 0x0000000000067919 */ /* 0x000e220000002100 */
[----:B------:R-:W-:-:S04]  /*6e10*/  IMAD.IADD R7, R11, 0x1, R0 ;  /* 0x000000010b077824 */ /* 0x000fc800078e0200 */
[----:B------:R-:W-:-:S05]  /*6e20*/  IMAD R7, R0, 0x4, R7 ;  /* 0x0000000400077824 */ /* 0x000fca00078e0207 */
[----:B------:R-:W-:-:S05]  /*6e30*/  LEA R7, R0, R7, 0x1 ;  /* 0x0000000700077211 */ /* 0x000fca00078e08ff */
[----:B------:R-:W-:-:S05]  /*6e40*/  IMAD R7, R0, 0x2, R7 ;  /* 0x0000000200077824 */ /* 0x000fca00078e0207 */
[----:B------:R-:W-:-:S05]  /*6e50*/  LEA R7, R0, R7, 0x1 ;  /* 0x0000000700077211 */ /* 0x000fca00078e08ff */
[----:B------:R-:W-:-:S04]  /*6e60*/  IMAD.IADD R7, R7, 0x1, R0 ;  /* 0x0000000107077824 */ /* 0x000fc800078e0200 */
[----:B------:R-:W-:Y:S02]  /*6e70*/  IMAD.SHL.U32 R219, R7, 0x4, RZ ;  /* 0x0000000407db7824 */ /* 0x000fe400078e00ff */
[----:B0-----:R-:W-:-:S03]  /*6e80*/  IMAD.SHL.U32 R6, R6, 0x2, RZ ;  /* 0x0000000206067824 */ /* 0x001fc600078e00ff */
[----:B-1234-:R-:W-:Y:S02]  /*6e90*/  SHF.R.S32.HI R221, RZ, 0x1f, R219 ;  /* 0x0000001fffdd7819 */ /* 0x01efe400000114db */
        /* <DEDUP_REMOVED lines=14> */
.L_x_1761:
[----:B------:R-:W-:Y:S05]  /*6f80*/  BSYNC.RECONVERGENT B2 ;  /* 0x0000000000027941 */ /* 0x000fea0003800200 */
.L_x_1760:
        /* <DEDUP_REMOVED lines=8> */
[----:B------:R-:W-:-:S04]  /*7010*/  IMAD R5, R0, 0x2, R5 ;  /* 0x0000000200057824 */ /* 0x000fc800078e0205 */
        /* <DEDUP_REMOVED lines=17> */
.L_x_1763:
[----:B------:R-:W-:Y:S05]  /*7130*/  BSYNC.RECONVERGENT B2 ;  /* 0x0000000000027941 */ /* 0x000fea0003800200 */
.L_x_1762:
[----:B------:R-:W-:Y:S04]  /*7140*/  BSSY.RECONVERGENT B2, `(.L_x_1764) ;  /* 0x000001b000027945 */ /* 0x000fe80003800200 */
[----:B------:R-:W-:Y:S05]  /*7150*/  @P1 BRA `(.L_x_1765) ;  /* 0x0000000000641947 */ /* 0x000fea0003800000 */
[----:B------:R-:W0:Y:S01]  /*7160*/  S2R R162, SR_TID.X ;  /* 0x0000000000a27919 */ /* 0x000e220000002100 */
[----:B------:R-:W-:-:S04]  /*7170*/  IMAD.IADD R163, R11, 0x1, R0 ;  /* 0x000000010ba37824 */ /* 0x000fc800078e0200 */
[----:B------:R-:W-:-:S05]  /*7180*/  IMAD R163, R0, 0x4, R163 ;  /* 0x0000000400a37824 */ /* 0x000fca00078e02a3 */
[----:B------:R-:W-:-:S05]  /*7190*/  LEA R163, R0, R163, 0x1 ;  /* 0x000000a300a37211 */ /* 0x000fca00078e08ff */
[----:B------:R-:W-:-:S04]  /*71a0*/  IMAD R163, R0, 0x2, R163 ;  /* 0x0000000200a37824 */ /* 0x000fc800078e02a3 */
[----:B------:R-:W-:-:S04]  /*71b0*/  IMAD R163, R0, 0x2, R163 ;  /* 0x0000000200a37824 */ /* 0x000fc800078e02a3 */
[----:B------:R-:W-:-:S04]  /*71c0*/  IMAD R163, R0, 0x2, R163 ;  /* 0x0000000200a37824 */ /* 0x000fc800078e02a3 */
[----:B------:R-:W-:Y:S01]  /*71d0*/  IMAD.IADD R163, R163, 0x1, R0 ;  /* 0x00000001a3a37824 */ /* 0x000fe200078e0200 */
[----:B0-----:R-:W-:-:S04]  /*71e0*/  SHF.L.U32 R162, R162, 0x1, RZ ;  /* 0x00000001a2a27819 */ /* 0x001fc800000006ff */
[----:B------:R-:W-:Y:S02]  /*71f0*/  SHF.L.U32 R219, R163, 0x2, RZ ;  /* 0x00000002a3db7819 */ /* 0x000fe400000006ff */
[----:B------:R-:W-:Y:S02]  /*7200*/  LOP3.LUT R162, R162, 0x2, RZ, 0xc0, !PT ;  /* 0x00000002a2a27812 */ /* 0x000fe400078ec0ff */
[----:B-1234-:R-:W-:-:S03]  /*7210*/  SHF.R.S32.HI R221, RZ, 0x1f, R219 ;  /* 0x0000001fffdd7819 */ /* 0x01efc600000114db */
        /* <DEDUP_REMOVED lines=13> */
.L_x_1765:
[----:B------:R-:W-:Y:S05]  /*72f0*/  BSYNC.RECONVERGENT B2 ;  /* 0x0000000000027941 */ /* 0x000fea0003800200 */
.L_x_1764:
[----:B------:R-:W-:Y:S04]  /*7300*/  BSSY.RECONVERGENT B2, `(.L_x_1766) ;  /* 0x0000024000027945 */ /* 0x000fe80003800200 */
[----:B------:R-:W-:Y:S05]  /*7310*/  @P1 BRA `(.L_x_1767) ;  /* 0x0000000000881947 */ /* 0x000fea0003800000 */
[----:B------:R-:W0:Y:S01]  /*7320*/  S2R R164, SR_TID.X ;  /* 0x0000000000a47919 */ /* 0x000e220000002100 */
[----:B------:R-:W-:-:S04]  /*7330*/  SHF.L.U32 R167, R12, 0x2, RZ ;  /* 0x000000020ca77819 */ /* 0x000fc800000006ff */
[----:B------:R-:W-:Y:S01]  /*7340*/  SHF.R.S32.HI R219, RZ, 0x1f, R167 ;  /* 0x0000001fffdb7819 */ /* 0x000fe200000114a7 */
[----:B0-----:R-:W-:-:S05]  /*7350*/  IMAD.SHL.U32 R164, R164, 0x2, RZ ;  /* 0x00000002a4a47824 */ /* 0x001fca00078e00ff */
[----:B------:R-:W-:-:S05]  /*7360*/  LOP3.LUT R164, R164, 0x2, RZ, 0xc0, !PT ;  /* 0x00000002a4a47812 */ /* 0x000fca00078ec0ff */
[----:B------:R-:W-:-:S05]  /*7370*/  IMAD R166, R201, R0, R164 ;  /* 0x00000000c9a67224 */ /* 0x000fca00078e02a4 */
[----:B-1234-:R-:W-:Y:S02]  /*7380*/  SHF.R.S32.HI R220, RZ, 0x1f, R166 ;  /* 0x0000001fffdc7819 */ /* 0x01efe400000114a6 */
[----:B------:R-:W-:-:S05]  /*7390*/  IADD3 R12, P3, PT, R166, R167, RZ ;  /* 0x000000a7a60c7210 */ /* 0x000fca0007f7e0ff */
[----:B------:R-:W-:Y:S01]  /*73a0*/  IMAD.X R165, R220, 0x1, R219, P3 ;  /* 0x00000001dca57824 */ /* 0x000fe200018e06db */
[----:B------:R-:W-:-:S04]  /*73b0*/  LEA R164, P3, R12, UR10, 0x2 ;  /* 0x0000000a0ca47c11 */ /* 0x000fc8000f8610ff */
[----:B------:R-:W-:-:S06]  /*73c0*/  LEA.HI.X R165, R12, UR11, R165, 0x2, P3 ;  /* 0x0000000b0ca57c11 */ /* 0x000fcc00098f14a5 */
[----:B------:R-:W2:Y:S01]  /*73d0*/  LDG.E.64 R164, desc[UR36][R164.64] ;  /* 0x00000024a4a47981 */ /* 0x000ea2000c1e1b00 */
[----:B------:R-:W-:Y:S01]  /*73e0*/  IMAD R11, R0, 0x10, R11 ;  /* 0x00000010000b7824 */ /* 0x000fe200078e020b */
[----:B------:R-:W-:-:S04]  /*73f0*/  IADD3 R167, P3, PT, R10, R167, RZ ;  /* 0x000000a70aa77210 */ /* 0x000fc80007f7e0ff */
[----:B------:R-:W-:Y:S01]  /*7400*/  SHF.L.U32 R11, R11, 0x2, RZ ;  /* 0x000000020b0b7819 */ /* 0x000fe200000006ff */
[----:B------:R-:W-:-:S03]  /*7410*/  IMAD.X R12, R204, 0x1, R219, P3 ;  /* 0x00000001cc0c7824 */ /* 0x000fc600018e06db */
[----:B------:R-:W-:Y:S02]  /*7420*/  IADD3 R221, P4, PT, R166, R11, RZ ;  /* 0x0000000ba6dd7210 */ /* 0x000fe40007f9e0ff */
[C---:B------:R-:W-:Y:S02]  /*7430*/  LEA R166, P3, R167.reuse, UR10, 0x2 ;  /* 0x0000000aa7a67c11 */ /* 0x040fe4000f8610ff */
[----:B------:R-:W-:Y:S02]  /*7440*/  SHF.R.S32.HI R219, RZ, 0x1f, R11 ;  /* 0x0000001fffdb7819 */ /* 0x000fe4000001140b */
[----:B------:R-:W-:-:S03]  /*7450*/  LEA.HI.X R167, R167, UR11, R12, 0x2, P3 ;  /* 0x0000000ba7a77c11 */ /* 0x000fc600098f140c */
        /* <DEDUP_REMOVED lines=14> */
.L_x_1767:
[----:B------:R-:W-:Y:S05]  /*7540*/  BSYNC.RECONVERGENT B2 ;  /* 0x0000000000027941 */ /* 0x000fea0003800200 */
.L_x_1766:
[----:B------:R-:W-:Y:S04]  /*7550*/  BSSY.RECONVERGENT B2, `(.L_x_1768) ;  /* 0x0000014000027945 */ /* 0x000fe80003800200 */
[----:B------:R-:W-:Y:S05]  /*7560*/  @P1 BRA `(.L_x_1769) ;  /* 0x0000000000481947 */ /* 0x000fea0003800000 */
[----:B------:R-:W0:Y:S01]  /*7570*/  S2R R11, SR_TID.X ;  /* 0x00000000000b7919 */ /* 0x000e220000002100 */
[----:B------:R-:W-:Y:S02]  /*7580*/  IMAD.SHL.U32 R13, R13, 0x4, RZ ;  /* 0x000000040d0d7824 */ /* 0x000fe400078e00ff */
        /* <DEDUP_REMOVED lines=9> */
[----:B------:R-:W-:-:S04]  /*7620*/  IADD3 R13, P3, PT, R10, R13, RZ ;  /* 0x0000000d0a0d7210 */ /* 0x000fc80007f7e0ff */
[----:B-1234-:R-:W-:Y:S02]  /*7630*/  IADD3.X R220, PT, PT, R204, R11, RZ, P3, !PT ;  /* 0x0000000bccdc7210 */ /* 0x01efe40001ffe4ff */
[----:B------:R-:W-:-:S04]  /*7640*/  LEA R12, P3, R13, UR10, 0x2 ;  /* 0x0000000a0d0c7c11 */ /* 0x000fc8000f8610ff */
[----:B------:R-:W-:Y:S01]  /*7650*/  LEA.HI.X R13, R13, UR11, R220, 0x2, P3 ;  /* 0x0000000b0d0d7c11 */ /* 0x000fe200098f14dc */
[----:B------:R-:W-:Y:S01]  /*7660*/  FADD.FTZ R168, R118, R168 ;  /* 0x000000a876a87221 */ /* 0x000fe20000010000 */
[----:B------:R-:W-:-:S05]  /*7670*/  FADD.FTZ R169, R119, R169 ;  /* 0x000000a977a97221 */ /* 0x000fca0000010000 */
[----:B------:R0:W-:Y:S02]  /*7680*/  STG.E.64 desc[UR36][R12.64], R168 ;  /* 0x000000a80c007986 */ /* 0x0001e4000c101b24 */
.L_x_1769:
[----:B------:R-:W-:Y:S05]  /*7690*/  BSYNC.RECONVERGENT B2 ;  /* 0x0000000000027941 */ /* 0x000fea0003800200 */
.L_x_1768:
[----:B------:R-:W-:Y:S04]  /*76a0*/  BSSY.RECONVERGENT B2, `(.L_x_1770) ;  /* 0x0000014000027945 */ /* 0x000fe80003800200 */
[----:B------:R-:W-:Y:S05]  /*76b0*/  @P1 BRA `(.L_x_1771) ;  /* 0x0000000000481947 */ /* 0x000fea0003800000 */
[----:B------:R-:W0:Y:S02]  /*76c0*/  S2R R11, SR_TID.X ;  /* 0x00000000000b7919 */ /* 0x000e240000002100 */
[----:B0-----:R-:W-:-:S05]  /*76d0*/  IMAD.SHL.U32 R11, R11, 0x2, RZ ;  /* 0x000000020b0b7824 */ /* 0x001fca00078e00ff */
[----:B------:R-:W-:Y:S01]  /*76e0*/  LOP3.LUT R12, R11, 0x2, RZ, 0xc0, !PT ;  /* 0x000000020b0c7812 */ /* 0x000fe200078ec0ff */
[----:B------:R-:W-:-:S04]  /*76f0*/  IMAD.SHL.U32 R11, R14, 0x4, RZ ;  /* 0x000000040e0b7824 */ /* 0x000fc800078e00ff */
        /* <DEDUP_REMOVED lines=14> */
.L_x_1771:
[----:B------:R-:W-:Y:S05]  /*77e0*/  BSYNC.RECONVERGENT B2 ;  /* 0x0000000000027941 */ /* 0x000fea0003800200 */
.L_x_1770:
        /* <DEDUP_REMOVED lines=20> */
.L_x_1773:
[----:B------:R-:W-:Y:S05]  /*7930*/  BSYNC.RECONVERGENT B2 ;  /* 0x0000000000027941 */ /* 0x000fea0003800200 */
.L_x_1772:
        /* <DEDUP_REMOVED lines=20> */
.L_x_1775:
[----:B------:R-:W-:Y:S05]  /*7a80*/  BSYNC.RECONVERGENT B2 ;  /* 0x0000000000027941 */ /* 0x000fea0003800200 */
.L_x_1774:
        /* <DEDUP_REMOVED lines=20> */
.L_x_1777:
[----:B------:R-:W-:Y:S05]  /*7bd0*/  BSYNC.RECONVERGENT B2 ;  /* 0x0000000000027941 */ /* 0x000fea0003800200 */
.L_x_1776:
        /* <DEDUP_REMOVED lines=20> */
.L_x_1779:
[----:B------:R-:W-:Y:S05]  /*7d20*/  BSYNC.RECONVERGENT B2 ;  /* 0x0000000000027941 */ /* 0x000fea0003800200 */
.L_x_1778:
        /* <DEDUP_REMOVED lines=20> */
.L_x_1781:
[----:B------:R-:W-:Y:S05]  /*7e70*/  BSYNC.RECONVERGENT B2 ;  /* 0x0000000000027941 */ /* 0x000fea0003800200 */
.L_x_1780:
        /* <DEDUP_REMOVED lines=20> */
.L_x_1783:
[----:B------:R-:W-:Y:S05]  /*7fc0*/  BSYNC.RECONVERGENT B2 ;  /* 0x0000000000027941 */ /* 0x000fea0003800200 */
.L_x_1782:
        /* <DEDUP_REMOVED lines=11> */
[----:B------:R-:W-:-:S05]  /*8080*/  LEA.HI.X R15, R12, UR11, R13, 0x2, P3 ;  /* 0x0000000b0c0f7c11 */ /* 0x000fca00098f140d */
        /* <DEDUP_REMOVED lines=8> */
.L_x_1785:
[----:B------:R-:W-:Y:S05]  /*8110*/  BSYNC.RECONVERGENT B2 ;  /* 0x0000000000027941 */ /* 0x000fea0003800200 */
.L_x_1784:
        /* <DEDUP_REMOVED lines=20> */
.L_x_1787:
[----:B------:R-:W-:Y:S05]  /*8260*/  BSYNC.RECONVERGENT B2 ;  /* 0x0000000000027941 */ /* 0x000fea0003800200 */
.L_x_1786:
        /* <DEDUP_REMOVED lines=20> */
.L_x_1789:
[----:B------:R-:W-:Y:S05]  /*83b0*/  BSYNC.RECONVERGENT B2 ;  /* 0x0000000000027941 */ /* 0x000fea0003800200 */
.L_x_1788:
        /* <DEDUP_REMOVED lines=20> */
.L_x_1791:
[----:B------:R-:W-:Y:S05]  /*8500*/  BSYNC.RECONVERGENT B2 ;  /* 0x0000000000027941 */ /* 0x000fea0003800200 */
.L_x_1790:
        /* <DEDUP_REMOVED lines=20> */
.L_x_1793:
[----:B------:R-:W-:Y:S05]  /*8650*/  BSYNC.RECONVERGENT B2 ;  /* 0x0000000000027941 */ /* 0x000fea0003800200 */
.L_x_1792:
        /* <DEDUP_REMOVED lines=20> */
.L_x_1795:
[----:B------:R-:W-:Y:S05]  /*87a0*/  BSYNC.RECONVERGENT B2 ;  /* 0x0000000000027941 */ /* 0x000fea0003800200 */
.L_x_1794:
[----:B------:R-:W-:Y:S05]  /*87b0*/  @P1 BRA `(.L_x_1741) ;  /* 0x0000001c00401947 */ /* 0x000fea0003800000 */
[----:B------:R-:W1:Y:S01]  /*87c0*/  S2R R11, SR_TID.X ;  /* 0x00000000000b7919 */ /* 0x000e620000002100 */
[----:B------:R-:W-:Y:S02]  /*87d0*/  IMAD.IADD R218, R218, 0x1, R0 ;  /* 0x00000001dada7824 */ /* 0x000fe400078e0200 */
[----:B-1----:R-:W-:-:S05]  /*87e0*/  IMAD.SHL.U32 R11, R11, 0x2, RZ ;  /* 0x000000020b0b7824 */ /* 0x002fca00078e00ff */
[----:B0-----:R-:W-:Y:S02]  /*87f0*/  LOP3.LUT R12, R11, 0x2, RZ, 0xc0, !PT ;  /* 0x000000020b0c7812 */ /* 0x001fe400078ec0ff */
        /* <DEDUP_REMOVED lines=14> */
[----:B------:R0:W-:Y:S01]  /*88e0*/  STG.E.64 desc[UR36][R14.64], R196 ;  /* 0x000000c40e007986 */ /* 0x0001e2000c101b24 */
[----:B------:R-:W-:Y:S05]  /*88f0*/  BRA `(.L_x_1741) ;  /* 0x0000001800f07947 */ /* 0x000fea0003800000 */
.L_x_1685:
[----:B------:R-:W-:Y:S01]  /*8900*/  ISETP.GE.AND P1, PT, R207, R243, PT ;  /* 0x000000f3cf00720c */ /* 0x000fe20003f26270 */
[----:B------:R-:W-:-:S05]  /*8910*/  IMAD.IADD R13, R11, 0x1, R0 ;  /* 0x000000010b0d7824 */ /* 0x000fca00078e0200 */
[----:B------:R-:W-:-:S05]  /*8920*/  LEA R215, R0, R13, 0x2 ;  /* 0x0000000d00d77211 */ /* 0x000fca00078e10ff */
[----:B------:R-:W-:Y:S02]  /*8930*/  IMAD R217, R0, 0x2, R215 ;  /* 0x0000000200d97824 */ /* 0x000fe400078e02d7 */
[----:B------:R-:W0:Y:S01]  /*8940*/  @!P1 S2R R12, SR_TID.X ;  /* 0x00000000000c9919 */ /* 0x000e220000002100 */
[----:B------:R-:W1:Y:S01]  /*8950*/  @!P1 LDC.64 R220, c[0x0][0x3b8] ;  /* 0x0000ee00ffdc9b82 */ /* 0x000e620000000a00 */
[C-C-:B------:R-:W-:Y:S01]  /*8960*/  @!P1 IMAD.IADD R13, R11.reuse, 0x1, R0.reuse ;  /* 0x000000010b0d9824 */ /* 0x140fe200078e0200 */
[----:B------:R-:W2:Y:S01]  /*8970*/  @!P1 S2R R212, SR_TID.X ;  /* 0x0000000000d49919 */ /* 0x000ea20000002100 */
[----:B------:R-:W-:-:S03]  /*8980*/  @!P1 IMAD.IADD R213, R11, 0x1, R0 ;  /* 0x000000010bd59824 */ /* 0x000fc600078e0200 */
[C---:B------:R-:W-:Y:S01]  /*8990*/  @!P1 LEA R13, R0.reuse, R13, 0x2 ;  /* 0x0000000d000d9211 */ /* 0x040fe200078e10ff */
[----:B------:R-:W3:Y:S01]  /*89a0*/  @!P1 S2R R214, SR_TID.X ;  /* 0x0000000000d69919 */ /* 0x000ee20000002100 */
[----:B------:R-:W4:Y:S01]  /*89b0*/  @!P1 LDC.64 R208, c[0x0][0x3b8] ;  /* 0x0000ee00ffd09b82 */ /* 0x000f220000000a00 */
[----:B------:R-:W-:Y:S01]  /*89c0*/  @!P1 IMAD R213, R0, 0x4, R213 ;  /* 0x0000000400d59824 */ /* 0x000fe200078e02d5 */
[----:B------:R-:W-:Y:S01]  /*89d0*/  @!P1 SHF.L.U32 R13, R13, 0x2, RZ ;  /* 0x000000020d0d9819 */ /* 0x000fe200000006ff */
[----:B------:R-:W1:Y:S01]  /*89e0*/  @!P1 S2R R211, SR_TID.X ;  /* 0x0000000000d39919 */ /* 0x000e620000002100 */
[----:B------:R-:W4:Y:S04]  /*89f0*/  @!P1 S2R R210, SR_TID.X ;  /* 0x0000000000d29919 */ /* 0x000f280000002100 */
[----:B------:R-:W4:Y:S01]  /*8a00*/  @!P1 LDC.64 R14, c[0x0][0x3b8] ;  /* 0x0000ee00ff0e9b82 */ /* 0x000f220000000a00 */
[----:B0-----:R-:W-:Y:S01]  /*8a10*/  @!P1 IMAD.SHL.U32 R12, R12, 0x2, RZ ;  /* 0x000000020c0c9824 */ /* 0x001fe200078e00ff */
[----:B--2---:R-:W-:-:S04]  /*8a20*/  @!P1 SHF.L.U32 R212, R212, 0x1, RZ ;  /* 0x00000001d4d49819 */ /* 0x004fc800000006ff */
[----:B------:R-:W-:Y:S02]  /*8a30*/  @!P1 LOP3.LUT R12, R12, 0x2, RZ, 0xc0, !PT ;  /* 0x000000020c0c9812 */ /* 0x000fe400078ec0ff */
[----:B------:R-:W-:Y:S01]  /*8a40*/  @!P1 LOP3.LUT R215, R212, 0x2, RZ, 0xc0, !PT ;  /* 0x00000002d4d79812 */ /* 0x000fe200078ec0ff */
[----:B---3--:R-:W-:Y:S02]  /*8a50*/  @!P1 IMAD.SHL.U32 R216, R214, 0x2, RZ ;  /* 0x00000002d6d89824 */ /* 0x008fe400078e00ff */
[-C--:B------:R-:W-:Y:S01]  /*8a60*/  @!P1 IMAD R212, R201, R0.reuse, R12 ;  /* 0x00000000c9d49224 */ /* 0x080fe200078e020c */
[----:B------:R-:W-:Y:S01]  /*8a70*/  @!P1 SHF.R.S32.HI R12, RZ, 0x1f, R13 ;  /* 0x0000001fff0c9819 */ /* 0x000fe2000001140d */
[----:B------:R-:W-:Y:S01]  /*8a80*/  @!P1 IMAD.IADD R214, R213, 0x1, R0 ;  /* 0x00000001d5d69824 */ /* 0x000fe200078e0200 */
[----:B------:R-:W-:Y:S01]  /*8a90*/  @!P1 LOP3.LUT R216, R216, 0x2, RZ, 0xc0, !PT ;  /* 0x00000002d8d89812 */ /* 0x000fe200078ec0ff */
[CC--:B------:R-:W-:Y:S01]  /*8aa0*/  @!P1 IMAD R215, R201.reuse, R0.reuse, R215 ;  /* 0x00000000c9d79224 */ /* 0x0c0fe200078e02d7 */
[----:B------:R-:W-:Y:S01]  /*8ab0*/  @!P1 IADD3 R13, P3, PT, R212, R13, RZ ;  /* 0x0000000dd40d9210 */ /* 0x000fe20007f7e0ff */
[----:B------:R-:W-:Y:S01]  /*8ac0*/  IMAD R213, R0, 0x2, R217 ;  /* 0x0000000200d57824 */ /* 0x000fe200078e02d9 */
[----:B------:R-:W-:Y:S01]  /*8ad0*/  @!P1 SHF.L.U32 R214, R214, 0x2, RZ ;  /* 0x00000002d6d69819 */ /* 0x000fe200000006ff */
[----:B------:R-:W-:Y:S01]  /*8ae0*/  @!P1 IMAD R218, R201, R0, R216 ;  /* 0x00000000c9da9224 */ /* 0x000fe200078e02d8 */
[----:B------:R-:W-:Y:S01]  /*8af0*/  @!P1 LEA.HI.X.SX32 R12, R212, R12, 0x1, P3 ;  /* 0x0000000cd40c9211 */ /* 0x000fe200018f0eff */
[----:B------:R-:W-:Y:S01]  /*8b00*/  @!P1 IMAD.SHL.U32 R216, R213, 0x4, RZ ;  /* 0x00000004d5d89824 */ /* 0x000fe200078e00ff */
[----:B------:R-:W-:Y:S01]  /*8b10*/  @!P1 SHF.R.S32.HI R212, RZ, 0x1f, R214 ;  /* 0x0000001fffd49819 */ /* 0x000fe200000114d6 */
[----:B-1----:R-:W-:Y:S01]  /*8b20*/  @!P1 IMAD.SHL.U32 R211, R211, 0x2, RZ ;  /* 0x00000002d3d39824 */ /* 0x002fe200078e00ff */
[----:B------:R-:W-:-:S02]  /*8b30*/  @!P1 LEA R220, P3, R13, R220, 0x2 ;  /* 0x000000dc0ddc9211 */ /* 0x000fc400078610ff */
[----:B------:R-:W-:Y:S02]  /*8b40*/  @!P1 IADD3 R214, P4, PT, R215, R214, RZ ;  /* 0x000000d6d7d69210 */ /* 0x000fe40007f9e0ff */
[----:B------:R-:W-:Y:S02]  /*8b50*/  @!P1 LEA.HI.X R221, R13, R221, R12, 0x2, P3 ;  /* 0x000000dd0ddd9211 */ /* 0x000fe400018f140c */
[----:B------:R-:W0:Y:S01]  /*8b60*/  @!P1 LDC.64 R12, c[0x0][0x3b8] ;  /* 0x0000ee00ff0c9b82 */ /* 0x000e220000000a00 */
[----:B----4-:R-:W-:Y:S02]  /*8b70*/  @!P1 LEA R225, P3, R214, R208, 0x2 ;  /* 0x000000d0d6e19211 */ /* 0x010fe400078610ff */
[----:B------:R-:W1:Y:S01]  /*8b80*/  @!P1 S2R R208, SR_TID.X ;  /* 0x0000000000d09919 */ /* 0x000e620000002100 */
[----:B------:R-:W-:Y:S02]  /*8b90*/  @!P1 SHF.R.S32.HI R217, RZ, 0x1f, R216 ;  /* 0x0000001fffd99819 */ /* 0x000fe400000114d8 */
[----:B------:R-:W-:Y:S01]  /*8ba0*/  @!P1 IADD3 R216, P5, PT, R218, R216, RZ ;  /* 0x000000d8dad89210 */ /* 0x000fe20007fbe0ff */
[----:B------:R2:W5:Y:S01]  /*8bb0*/  @!P1 LDG.E.64 R22, desc[UR36][R220.64] ;  /* 0x00000024dc169981 */ /* 0x000562000c1e1b00 */
[----:B------:R-:W-:-:S02]  /*8bc0*/  @!P1 LEA.HI.X.SX32 R212, R215, R212, 0x1, P4 ;  /* 0x000000d4d7d49211 */ /* 0x000fc400020f0eff */
[----:B------:R-:W-:Y:S02]  /*8bd0*/  @!P1 LEA.HI.X.SX32 R217, R218, R217, 0x1, P5 ;  /* 0x000000d9dad99211 */ /* 0x000fe400028f0eff */
[----:B------:R-:W-:Y:S01]  /*8be0*/  @!P1 LEA R229, P4, R216, R14, 0x2 ;  /* 0x0000000ed8e59211 */ /* 0x000fe200078810ff */
[----:B------:R-:W3:Y:S01]  /*8bf0*/  @!P1 LDC.64 R218, c[0x0][0x3b8] ;  /* 0x0000ee00ffda9b82 */ /* 0x000ee20000000a00 */
[----:B------:R-:W-:Y:S01]  /*8c00*/  @!P1 LEA.HI.X R226, R214, R209, R212, 0x2, P3 ;  /* 0x000000d1d6e29211 */ /* 0x000fe200018f14d4 */
[----:B------:R-:W-:Y:S01]  /*8c10*/  @!P1 IMAD.IADD R209, R213, 0x1, R0 ;  /* 0x00000001d5d19824 */ /* 0x000fe200078e0200 */
[----:B------:R-:W-:Y:S02]  /*8c20*/  @!P1 SHF.L.U32 R210, R210, 0x1, RZ ;  /* 0x00000001d2d29819 */ /* 0x000fe400000006ff */
[----:B------:R-:W-:Y:S01]  /*8c30*/  @!P1 LOP3.LUT R211, R211, 0x2, RZ, 0xc0, !PT ;  /* 0x00000002d3d39812 */ /* 0x000fe200078ec0ff */
[----:B------:R-:W-:Y:S01]  /*8c40*/  @!P1 IMAD.SHL.U32 R209, R209, 0x4, RZ ;  /* 0x00000004d1d19824 */ /* 0x000fe200078e00ff */
[----:B------:R-:W-:Y:S01]  /*8c50*/  @!P1 LEA.HI.X R230, R216, R15, R217, 0x2, P4 ;  /* 0x0000000fd8e69211 */ /* 0x000fe200020f14d9 */
[----:B--2---:R-:W2:Y:S01]  /*8c60*/  @!P1 LDC.64 R220, c[0x0][0x3b8] ;  /* 0x0000ee00ffdc9b82 */ /* 0x004ea20000000a00 */
[----:B------:R-:W-:Y:S01]  /*8c70*/  @!P1 LOP3.LUT R210, R210, 0x2, RZ, 0xc0, !PT ;  /* 0x00000002d2d29812 */ /* 0x000fe200078ec0ff */
[----:B------:R-:W-:Y:S01]  /*8c80*/  @!P1 IMAD R211, R201, R0, R211 ;  /* 0x00000000c9d39224 */ /* 0x000fe200078e02d3 */
[----:B------:R-:W-:-:S03]  /*8c90*/  LEA R213, R0, R213, 0x1 ;  /* 0x000000d500d57211 */ /* 0x000fc600078e08ff */
[----:B------:R-:W-:Y:S01]  /*8ca0*/  @!P1 IMAD R214, R201, R0, R210 ;  /* 0x00000000c9d69224 */ /* 0x000fe200078e02d2 */
[----:B------:R-:W-:Y:S01]  /*8cb0*/  @!P1 SHF.R.S32.HI R210, RZ, 0x1f, R209 ;  /* 0x0000001fffd29819 */ /* 0x000fe200000114d1 */
[----:B------:R-:W4:Y:S01]  /*8cc0*/  @!P1 LDC.64 R14, c[0x0][0x3b8] ;  /* 0x0000ee00ff0e9b82 */ /* 0x000f220000000a00 */
[----:B------:R-:W-:Y:S01]  /*8cd0*/  @!P1 IADD3 R209, P3, PT, R211, R209, RZ ;  /* 0x000000d1d3d19210 */ /* 0x000fe20007f7e0ff */
[----:B------:R-:W-:-:S03]  /*8ce0*/  @!P1 IMAD.SHL.U32 R212, R213, 0x4, RZ ;  /* 0x00000004d5d49824 */ /* 0x000fc600078e00ff */
[----:B------:R-:W-:Y:S01]  /*8cf0*/  @!P1 LEA.HI.X.SX32 R210, R211, R210, 0x1, P3 ;  /* 0x000000d2d3d29211 */ /* 0x000fe200018f0eff */
[----:B-1----:R-:W-:Y:S01]  /*8d00*/  @!P1 IMAD.SHL.U32 R208, R208, 0x2, RZ ;  /* 0x00000002d0d09824 */ /* 0x002fe200078e00ff */
[C---:B0-----:R-:W-:Y:S01]  /*8d10*/  @!P1 LEA R233, P3, R209.reuse, R12, 0x2 ;  /* 0x0000000cd1e99211 */ /* 0x041fe200078610ff */
[----:B------:R-:W0:Y:S01]  /*8d20*/  @!P1 LDC.64 R216, c[0x0][0x3b8] ;  /* 0x0000ee00ffd89b82 */ /* 0x000e220000000a00 */
[----:B------:R-:W-:Y:S02]  /*8d30*/  @!P1 SHF.R.S32.HI R211, RZ, 0x1f, R212 ;  /* 0x0000001fffd39819 */ /* 0x000fe400000114d4 */
[----:B------:R-:W-:Y:S02]  /*8d40*/  @!P1 LEA.HI.X R234, R209, R13, R210, 0x2, P3 ;  /* 0x0000000dd1ea9211 */ /* 0x000fe400018f14d2 */
[----:B------:R-:W1:Y:S01]  /*8d50*/  @!P1 S2R R209, SR_TID.X ;  /* 0x0000000000d19919 */ /* 0x000e620000002100 */
[----:B------:R-:W-:Y:S02]  /*8d60*/  @!P1 IADD3 R212, P4, PT, R214, R212, RZ ;  /* 0x000000d4d6d49210 */ /* 0x000fe40007f9e0ff */
[----:B------:R-:W3:Y:S01]  /*8d70*/  @!P1 LDC.64 R12, c[0x0][0x3b8] ;  /* 0x0000ee00ff0c9b82 */ /* 0x000ee20000000a00 */
[----:B------:R-:W-:-:S02]  /*8d80*/  @!P1 LOP3.LUT R208, R208, 0x2, RZ, 0xc0, !PT ;  /* 0x00000002d0d09812 */ /* 0x000fc400078ec0ff */
[----:B------:R-:W-:-:S03]  /*8d90*/  @!P1 LEA.HI.X.SX32 R211, R214, R211, 0x1, P4 ;  /* 0x000000d3d6d39211 */ /* 0x000fc600020f0eff */
[----:B------:R-:W-:Y:S01]  /*8da0*/  @!P1 IMAD R208, R201, R0, R208 ;  /* 0x00000000c9d09224 */ /* 0x000fe200078e02d0 */
[C---:B----4-:R-:W-:Y:S01]  /*8db0*/  @!P1 LEA R231, P3, R212.reuse, R14, 0x2 ;  /* 0x0000000ed4e79211 */ /* 0x050fe200078610ff */
[----:B------:R-:W4:Y:S01]  /*8dc0*/  @!P1 LDC.64 R214, c[0x0][0x3b8] ;  /* 0x0000ee00ffd69b82 */ /* 0x000f220000000a00 */
[----:B------:R-:W-:Y:S02]  /*8dd0*/  @!P1 IADD3 R14, PT, PT, R213, R0, RZ ;  /* 0x00000000d50e9210 */ /* 0x000fe40007ffe0ff */
[----:B------:R-:W-:-:S03]  /*8de0*/  @!P1 LEA.HI.X R232, R212, R15, R211, 0x2, P3 ;  /* 0x0000000fd4e89211 */ /* 0x000fc600018f14d3 */
[----:B------:R-:W-:-:S05]  /*8df0*/  @!P1 IMAD.SHL.U32 R14, R14, 0x4, RZ ;  /* 0x000000040e0e9824 */ /* 0x000fca00078e00ff */
[----:B------:R-:W-:Y:S02]  /*8e00*/  @!P1 SHF.R.S32.HI R15, RZ, 0x1f, R14 ;  /* 0x0000001fff0f9819 */ /* 0x000fe4000001140e */
[----:B------:R-:W-:-:S04]  /*8e10*/  @!P1 IADD3 R14, P3, PT, R208, R14, RZ ;  /* 0x0000000ed00e9210 */ /* 0x000fc80007f7e0ff */
[----:B------:R-:W-:Y:S02]  /*8e20*/  @!P1 LEA.HI.X.SX32 R15, R208, R15, 0x1, P3 ;  /* 0x0000000fd00f9211 */ /* 0x000fe400018f0eff */
[C---:B---3--:R-:W-:Y:S01]  /*8e30*/  @!P1 LEA R227, P3, R14.reuse, R12, 0x2 ;  /* 0x0000000c0ee39211 */ /* 0x048fe200078610ff */
[----:B------:R-:W3:Y:S01]  /*8e40*/  @!P1 S2R R208, SR_TID.X ;  /* 0x0000000000d09919 */ /* 0x000ee20000002100 */
[----:B-1----:R-:W-:Y:S02]  /*8e50*/  @!P1 IMAD.SHL.U32 R209, R209, 0x2, RZ ;  /* 0x00000002d1d19824 */ /* 0x002fe400078e00ff */
[----:B------:R-:W-:Y:S02]  /*8e60*/  @!P1 LEA.HI.X R228, R14, R13, R15, 0x2, P3 ;  /* 0x0000000d0ee49211 */ /* 0x000fe400018f140f */
[----:B------:R-:W1:Y:S01]  /*8e70*/  @!P1 LDC.64 R12, c[0x0][0x3b8] ;  /* 0x0000ee00ff0c9b82 */ /* 0x000e620000000a00 */
[----:B------:R-:W-:Y:S02]  /*8e80*/  @!P1 LEA R14, R0, R213, 0x1 ;  /* 0x000000d5000e9211 */ /* 0x000fe400078e08ff */
[----:B------:R-:W-:-:S03]  /*8e90*/  @!P1 LOP3.LUT R209, R209, 0x2, RZ, 0xc0, !PT ;  /* 0x00000002d1d19812 */ /* 0x000fc600078ec0ff */
[----:B------:R-:W-:Y:S02]  /*8ea0*/  @!P1 IMAD.SHL.U32 R14, R14, 0x4, RZ ;  /* 0x000000040e0e9824 */ /* 0x000fe400078e00ff */
[----:B------:R-:W-:-:S03]  /*8eb0*/  @!P1 IMAD R209, R201, R0, R209 ;  /* 0x00000000c9d19224 */ /* 0x000fc600078e02d1 */
[----:B------:R-:W-:Y:S02]  /*8ec0*/  @!P1 SHF.R.S32.HI R15, RZ, 0x1f, R14 ;  /* 0x0000001fff0f9819 */ /* 0x000fe4000001140e */
[----:B------:R-:W-:-:S04]  /*8ed0*/  @!P1 IADD3 R14, P3, PT, R209, R14, RZ ;  /* 0x0000000ed10e9210 */ /* 0x000fc80007f7e0ff */
[----:B------:R-:W-:Y:S02]  /*8ee0*/  @!P1 LEA.HI.X.SX32 R15, R209, R15, 0x1, P3 ;  /* 0x0000000fd10f9211 */ /* 0x000fe400018f0eff */
[----:B------:R-:W2:Y:S01]  /*8ef0*/  @!P1 S2R R209, SR_TID.X ;  /* 0x0000000000d19919 */ /* 0x000ea20000002100 */
[----:B-1----:R-:W-:Y:S01]  /*8f00*/  @!P1 LEA R223, P3, R14, R12, 0x2 ;  /* 0x0000000c0edf9211 */ /* 0x002fe200078610ff */
[----:B---3--:R-:W-:-:S03]  /*8f10*/  @!P1 IMAD.SHL.U32 R208, R208, 0x2, RZ ;  /* 0x00000002d0d09824 */ /* 0x008fc600078e00ff */
[----:B------:R-:W-:Y:S02]  /*8f20*/  @!P1 LEA.HI.X R224, R14, R13, R15, 0x2, P3 ;  /* 0x0000000d0ee09211 */ /* 0x000fe400018f140f */
[----:B------:R-:W1:Y:S01]  /*8f30*/  @!P1 S2R R14, SR_TID.X ;  /* 0x00000000000e9919 */ /* 0x000e620000002100 */
[-C--:B------:R-:W-:Y:S02]  /*8f40*/  @!P1 LEA R13, R0, R213.reuse, 0x1 ;  /* 0x000000d5000d9211 */ /* 0x080fe400078e08ff */
[----:B------:R-:W-:Y:S02]  /*8f50*/  @!P1 LOP3.LUT R208, R208, 0x2, RZ, 0xc0, !PT ;  /* 0x00000002d0d09812 */ /* 0x000fe400078ec0ff */
[----:B------:R-:W-:Y:S01]  /*8f60*/  LEA R213, R0, R213, 0x1 ;  /* 0x000000d500d57211 */ /* 0x000fe200078e08ff */
[----:B------:R-:W-:Y:S02]  /*8f70*/  @!P1 IMAD.IADD R13, R13, 0x1, R0 ;  /* 0x000000010d0d9824 */ /* 0x000fe400078e0200 */
[----:B------:R-:W-:-:S02]  /*8f80*/  @!P1 IMAD R208, R201, R0, R208 ;  /* 0x00000000c9d09224 */ /* 0x000fc400078e02d0 */
[----:B------:R-:W-:-:S05]  /*8f90*/  @!P1 IMAD.SHL.U32 R13, R13, 0x4, RZ ;  /* 0x000000040d0d9824 */ /* 0x000fca00078e00ff */
[----:B------:R-:W-:Y:S02]  /*8fa0*/  @!P1 SHF.R.S32.HI R12, RZ, 0x1f, R13 ;  /* 0x0000001fff0c9819 */ /* 0x000fe4000001140d */
[----:B------:R-:W-:-:S04]  /*8fb0*/  @!P1 IADD3 R13, P3, PT, R208, R13, RZ ;  /* 0x0000000dd00d9210 */ /* 0x000fc80007f7e0ff */
[----:B------:R-:W-:Y:S01]  /*8fc0*/  @!P1 LEA.HI.X.SX32 R12, R208, R12, 0x1, P3 ;  /* 0x0000000cd00c9211 */ /* 0x000fe200018f0eff */
[----:B--2---:R-:W-:Y:S01]  /*8fd0*/  @!P1 IMAD.SHL.U32 R209, R209, 0x2, RZ ;  /* 0x00000002d1d19824 */ /* 0x004fe200078e00ff */
[----:B------:R-:W-:-:S04]  /*8fe0*/  @!P1 LEA R218, P3, R13, R218, 0x2 ;  /* 0x000000da0dda9211 */ /* 0x000fc800078610ff */
[----:B------:R-:W-:Y:S01]  /*8ff0*/  @!P1 LEA.HI.X R219, R13, R219, R12, 0x2, P3 ;  /* 0x000000db0ddb9211 */ /* 0x000fe200018f140c */
[----:B------:R-:W-:Y:S01]  /*9000*/  IMAD R12, R0, 0x2, R213 ;  /* 0x00000002000c7824 */ /* 0x000fe200078e02d5 */
[----:B------:R-:W-:Y:S01]  /*9010*/  @!P1 LOP3.LUT R209, R209, 0x2, RZ, 0xc0, !PT ;  /* 0x00000002d1d19812 */ /* 0x000fe200078ec0ff */
[----:B------:R-:W2:Y:S01]  /*9020*/  @!P1 LDC.64 R212, c[0x0][0x3b8] ;  /* 0x0000ee00ffd49b82 */ /* 0x000ea20000000a00 */
[----:B-1----:R-:W-:Y:S02]  /*9030*/  @!P1 IMAD.SHL.U32 R14, R14, 0x2, RZ ;  /* 0x000000020e0e9824 */ /* 0x002fe400078e00ff */
[----:B------:R-:W-:Y:S01]  /*9040*/  LEA R15, R0, R12, 0x1 ;  /* 0x0000000c000f7211 */ /* 0x000fe200078e08ff */
[-C--:B------:R-:W-:Y:S01]  /*9050*/  @!P1 IMAD R210, R201, R0.reuse, R209 ;  /* 0x00000000c9d29224 */ /* 0x080fe200078e02d1 */
[----:B------:R1:W5:Y:S01]  /*9060*/  @!P1 LDG.E.64 R162, desc[UR36][R218.64] ;  /* 0x00000024daa29981 */ /* 0x000362000c1e1b00 */
[----:B------:R-:W-:Y:S02]  /*9070*/  @!P1 LOP3.LUT R14, R14, 0x2, RZ, 0xc0, !PT ;  /* 0x000000020e0e9812 */ /* 0x000fe400078ec0ff */
[C---:B------:R-:W-:Y:S01]  /*9080*/  @!P1 IMAD.SHL.U32 R13, R15.reuse, 0x4, RZ ;  /* 0x000000040f0d9824 */ /* 0x040fe200078e00ff */
[----:B------:R-:W-:-:S02]  /*9090*/  IADD3 R15, PT, PT, R15, R0, RZ ;  /* 0x000000000f0f7210 */ /* 0x000fc40007ffe0ff */
[----:B------:R-:W-:Y:S02]  /*90a0*/  @!P1 IMAD R208, R201, R0, R14 ;  /* 0x00000000c9d09224 */ /* 0x000fe400078e020e */
[----:B------:R-:W-:Y:S01]  /*90b0*/  @!P1 SHF.R.S32.HI R14, RZ, 0x1f, R13 ;  /* 0x0000001fff0e9819 */ /* 0x000fe2000001140d */
[----:B-1----:R-:W1:Y:S02]  /*90c0*/  @!P1 LDC.64 R218, c[0x0][0x3b8] ;  /* 0x0000ee00ffda9b82 */ /* 0x002e640000000a00 */
[----:B------:R-:W-:-:S04]  /*90d0*/  @!P1 IADD3 R13, P3, PT, R208, R13, RZ ;  /* 0x0000000dd00d9210 */ /* 0x000fc80007f7e0ff */
[----:B------:R-:W-:Y:S01]  /*90e0*/  @!P1 LEA.HI.X.SX32 R14, R208, R14, 0x1, P3 ;  /* 0x0000000ed00e9211 */ /* 0x000fe200018f0eff */
[----:B------:R-:W-:Y:S01]  /*90f0*/  @!P1 IMAD.SHL.U32 R208, R15, 0x4, RZ ;  /* 0x000000040fd09824 */ /* 0x000fe200078e00ff */
[----:B0-----:R-:W-:-:S04]  /*9100*/  @!P1 LEA R216, P3, R13, R216, 0x2 ;  /* 0x000000d80dd89211 */ /* 0x001fc800078610ff */
[----:B------:R-:W-:Y:S02]  /*9110*/  @!P1 LEA.HI.X R13, R13, R217, R14, 0x2, P3 ;  /* 0x000000d90d0d9211 */ /* 0x000fe400018f140e */
[----:B------:R-:W0:Y:S01]  /*9120*/  @!P1 S2R R14, SR_TID.X ;  /* 0x00000000000e9919 */ /* 0x000e220000002100 */
[----:B------:R-:W-:Y:S02]  /*9130*/  @!P1 SHF.R.S32.HI R209, RZ, 0x1f, R208 ;  /* 0x0000001fffd19819 */ /* 0x000fe400000114d0 */
[C---:B------:R-:W-:Y:S02]  /*9140*/  @!P1 IADD3 R208, P3, PT, R210.reuse, R208, RZ ;  /* 0x000000d0d2d09210 */ /* 0x040fe40007f7e0ff */
[----:B------:R-:W-:Y:S02]  /*9150*/  IADD3 R217, PT, PT, R15, R0, RZ ;  /* 0x000000000fd97210 */ /* 0x000fe40007ffe0ff */
[----:B------:R-:W-:Y:S02]  /*9160*/  @!P1 LEA.HI.X.SX32 R209, R210, R209, 0x1, P3 ;  /* 0x000000d1d2d19211 */ /* 0x000fe400018f0eff */
[----:B----4-:R-:W-:-:S04]  /*9170*/  @!P1 LEA R214, P3, R208, R214, 0x2 ;  /* 0x000000d6d0d69211 */ /* 0x010fc800078610ff */
[----:B------:R-:W-:Y:S02]  /*9180*/  @!P1 LEA.HI.X R215, R208, R215, R209, 0x2, P3 ;  /* 0x000000d7d0d79211 */ /* 0x000fe400018f14d1 */
[----:B------:R-:W3:Y:S03]  /*9190*/  @!P1 S2R R208, SR_TID.X ;  /* 0x0000000000d09919 */ /* 0x000ee60000002100 */
[----:B------:R4:W5:Y:S01]  /*91a0*/  @!P1 LDG.E.64 R170, desc[UR36][R214.64] ;  /* 0x00000024d6aa9981 */ /* 0x000962000c1e1b00 */
[----:B0-----:R-:W-:-:S05]  /*91b0*/  @!P1 IMAD.SHL.U32 R14, R14, 0x2, RZ ;  /* 0x000000020e0e9824 */ /* 0x001fca00078e00ff */
[----:B------:R-:W-:-:S05]  /*91c0*/  @!P1 LOP3.LUT R14, R14, 0x2, RZ, 0xc0, !PT ;  /* 0x000000020e0e9812 */ /* 0x000fca00078ec0ff */
[-C--:B------:R-:W-:Y:S02]  /*91d0*/  @!P1 IMAD R209, R201, R0.reuse, R14 ;  /* 0x00000000c9d19224 */ /* 0x080fe400078e020e */
[C---:B------:R-:W-:Y:S01]  /*91e0*/  @!P1 IMAD.SHL.U32 R14, R217.reuse, 0x4, RZ ;  /* 0x00000004d90e9824 */ /* 0x040fe200078e00ff */
[----:B------:R-:W-:-:S04]  /*91f0*/  IADD3 R217, PT, PT, R217, R0, RZ ;  /* 0x00000000d9d97210 */ /* 0x000fc80007ffe0ff */
[----:B------:R-:W-:Y:S02]  /*9200*/  @!P1 SHF.R.S32.HI R15, RZ, 0x1f, R14 ;  /* 0x0000001fff0f9819 */ /* 0x000fe4000001140e */
[----:B------:R-:W-:-:S04]  /*9210*/  @!P1 IADD3 R14, P3, PT, R209, R14, RZ ;  /* 0x0000000ed10e9210 */ /* 0x000fc80007f7e0ff */
[----:B------:R-:W-:Y:S01]  /*9220*/  @!P1 LEA.HI.X.SX32 R15, R209, R15, 0x1, P3 ;  /* 0x0000000fd10f9211 */ /* 0x000fe200018f0eff */
[----:B---3--:R-:W-:Y:S01]  /*9230*/  @!P1 IMAD.SHL.U32 R209, R208, 0x2, RZ ;  /* 0x00000002d0d19824 */ /* 0x008fe200078e00ff */
[----:B--2---:R-:W-:Y:S01]  /*9240*/  @!P1 LEA R235, P3, R14, R212, 0x2 ;  /* 0x000000d40eeb9211 */ /* 0x004fe200078610ff */
[----:B------:R-:W-:-:S03]  /*9250*/  @!P1 IMAD.SHL.U32 R208, R208, 0x2, RZ ;  /* 0x00000002d0d09824 */ /* 0x000fc600078e00ff */
[----:B------:R-:W-:Y:S02]  /*9260*/  @!P1 LEA.HI.X R213, R14, R213, R15, 0x2, P3 ;  /* 0x000000d50ed59211 */ /* 0x000fe400018f140f */
[----:B------:R-:W0:Y:S01]  /*9270*/  @!P1 LDC.64 R14, c[0x0][0x3b8] ;  /* 0x0000ee00ff0e9b82 */ /* 0x000e220000000a00 */
[----:B------:R-:W-:Y:S02]  /*9280*/  @!P1 LOP3.LUT R209, R209, 0x2, RZ, 0xc0, !PT ;  /* 0x00000002d1d19812 */ /* 0x000fe400078ec0ff */
[----:B------:R-:W-:-:S03]  /*9290*/  @!P1 LOP3.LUT R208, R208, 0x2, RZ, 0xc0, !PT ;  /* 0x00000002d0d09812 */ /* 0x000fc600078ec0ff */
[-C--:B------:R-:W-:Y:S02]  /*92a0*/  @!P1 IMAD R211, R201, R0.reuse, R209 ;  /* 0x00000000c9d39224 */ /* 0x080fe400078e02d1 */
[C---:B------:R-:W-:Y:S01]  /*92b0*/  @!P1 IMAD.SHL.U32 R209, R217.reuse, 0x4, RZ ;  /* 0x00000004d9d19824 */ /* 0x040fe200078e00ff */
[-C--:B------:R-:W-:Y:S01]  /*92c0*/  IADD3 R217, PT, PT, R217, R0.reuse, RZ ;  /* 0x00000000d9d97210 */ /* 0x080fe20007ffe0ff */
[----:B------:R-:W-:-:S03]  /*92d0*/  @!P1 IMAD R222, R201, R0, R208 ;  /* 0x00000000c9de9224 */ /* 0x000fc600078e02d0 */
[----:B------:R-:W-:Y:S01]  /*92e0*/  @!P1 SHF.R.S32.HI R210, RZ, 0x1f, R209 ;  /* 0x0000001fffd29819 */ /* 0x000fe200000114d1 */
[----:B------:R-:W-:Y:S01]  /*92f0*/  @!P1 IMAD.SHL.U32 R208, R217, 0x4, RZ ;  /* 0x00000004d9d09824 */ /* 0x000fe200078e00ff */
[----:B------:R-:W-:Y:S02]  /*9300*/  @!P1 IADD3 R209, P3, PT, R211, R209, RZ ;  /* 0x000000d1d3d19210 */ /* 0x000fe40007f7e0ff */
[----:B------:R-:W-:Y:S02]  /*9310*/  IADD3 R217, PT, PT, R217, R0, RZ ;  /* 0x00000000d9d97210 */ /* 0x000fe40007ffe0ff */
[----:B------:R-:W-:Y:S02]  /*9320*/  @!P1 LEA.HI.X.SX32 R210, R211, R210, 0x1, P3 ;  /* 0x000000d2d3d29211 */ /* 0x000fe400018f0eff */
[----:B0-----:R-:W-:-:S04]  /*9330*/  @!P1 LEA R211, P3, R209, R14, 0x2 ;  /* 0x0000000ed1d39211 */ /* 0x001fc800078610ff */
[----:B------:R-:W-:Y:S02]  /*9340*/  @!P1 LEA.HI.X R212, R209, R15, R210, 0x2, P3 ;  /* 0x0000000fd1d49211 */ /* 0x000fe400018f14d2 */
[----:B------:R-:W0:Y:S01]  /*9350*/  @!P1 S2R R209, SR_TID.X ;  /* 0x0000000000d19919 */ /* 0x000e220000002100 */
[----:B------:R-:W2:Y:S01]  /*9360*/  @!P1 LDC.64 R14, c[0x0][0x3b8] ;  /* 0x0000ee00ff0e9b82 */ /* 0x000ea20000000a00 */
[----:B------:R-:W-:Y:S02]  /*9370*/  @!P1 SHF.R.S32.HI R210, RZ, 0x1f, R208 ;  /* 0x0000001fffd29819 */ /* 0x000fe400000114d0 */
[----:B------:R-:W-:-:S04]  /*9380*/  @!P1 IADD3 R208, P3, PT, R222, R208, RZ ;  /* 0x000000d0ded09210 */ /* 0x000fc80007f7e0ff */
[----:B------:R-:W-:Y:S02]  /*9390*/  @!P1 LEA.HI.X.SX32 R210, R222, R210, 0x1, P3 ;  /* 0x000000d2ded29211 */ /* 0x000fe400018f0eff */
[C---:B--2---:R-:W-:Y:S01]  /*93a0*/  @!P1 LEA R236, P3, R208.reuse, R14, 0x2 ;  /* 0x0000000ed0ec9211 */ /* 0x044fe200078610ff */
[C---:B------:R-:W-:Y:S01]  /*93b0*/  @!P1 IMAD.SHL.U32 R14, R217.reuse, 0x4, RZ ;  /* 0x00000004d90e9824 */ /* 0x040fe200078e00ff */
[----:B------:R-:W-:Y:S02]  /*93c0*/  IADD3 R217, PT, PT, R217, R0, RZ ;  /* 0x00000000d9d97210 */ /* 0x000fe40007ffe0ff */
[----:B------:R-:W-:Y:S02]  /*93d0*/  @!P1 LEA.HI.X R210, R208, R15, R210, 0x2, P3 ;  /* 0x0000000fd0d29211 */ /* 0x000fe400018f14d2 */
[----:B------:R-:W-:Y:S01]  /*93e0*/  @!P1 SHF.R.S32.HI R15, RZ, 0x1f, R14 ;  /* 0x0000001fff0f9819 */ /* 0x000fe2000001140e */
[----:B0-----:R-:W-:Y:S02]  /*93f0*/  @!P1 IMAD.SHL.U32 R209, R209, 0x2, RZ ;  /* 0x00000002d1d19824 */ /* 0x001fe400078e00ff */
[----:B------:R-:W-:-:S03]  /*9400*/  @!P1 IMAD.SHL.U32 R222, R217, 0x4, RZ ;  /* 0x00000004d9de9824 */ /* 0x000fc600078e00ff */
[----:B------:R-:W-:Y:S02]  /*9410*/  @!P1 LOP3.LUT R209, R209, 0x2, RZ, 0xc0, !PT ;  /* 0x00000002d1d19812 */ /* 0x000fe400078ec0ff */
[----:B------:R-:W-:-:S03]  /*9420*/  @!P1 SHF.R.S32.HI R250, RZ, 0x1f, R222 ;  /* 0x0000001ffffa9819 */ /* 0x000fc600000114de */
[----:B------:R-:W-:-:S05]  /*9430*/  @!P1 IMAD R209, R201, R0, R209 ;  /* 0x00000000c9d19224 */ /* 0x000fca00078e02d1 */
[----:B------:R-:W-:-:S04]  /*9440*/  @!P1 IADD3 R14, P3, PT, R209, R14, RZ ;  /* 0x0000000ed10e9210 */ /* 0x000fc80007f7e0ff */
[----:B------:R-:W-:Y:S02]  /*9450*/  @!P1 LEA.HI.X.SX32 R15, R209, R15, 0x1, P3 ;  /* 0x0000000fd10f9211 */ /* 0x000fe400018f0eff */
[----:B------:R-:W0:Y:S02]  /*9460*/  @!P1 LDC.64 R208, c[0x0][0x3b8] ;  /* 0x0000ee00ffd09b82 */ /* 0x000e240000000a00 */
[----:B0-----:R-:W-:-:S04]  /*9470*/  @!P1 LEA R208, P3, R14, R208, 0x2 ;  /* 0x000000d00ed09211 */ /* 0x001fc800078610ff */
[----:B------:R-:W-:Y:S02]  /*9480*/  @!P1 LEA.HI.X R209, R14, R209, R15, 0x2, P3 ;  /* 0x000000d10ed19211 */ /* 0x000fe400018f140f */
[----:B------:R-:W0:Y:S01]  /*9490*/  @!P1 S2R R14, SR_TID.X ;  /* 0x00000000000e9919 */ /* 0x000e220000002100 */
[----:B----4-:R-:W-:Y:S02]  /*94a0*/  @!P1 IMAD.MOV.U32 R214, RZ, RZ, R235 ;  /* 0x000000ffffd69224 */ /* 0x010fe400078e00eb */
[----:B------:R-:W-:Y:S01]  /*94b0*/  @!P1 IMAD.MOV.U32 R215, RZ, RZ, R213 ;  /* 0x000000ffffd79224 */ /* 0x000fe200078e00d5 */
[----:B------:R-:W5:Y:S01]  /*94c0*/  @!P1 LDG.E.64 R178, desc[UR36][R208.64] ;  /* 0x00000024d0b29981 */ /* 0x000f62000c1e1b00 */
[----:B0-----:R-:W-:Y:S01]  /*94d0*/  @!P1 IMAD.SHL.U32 R14, R14, 0x2, RZ ;  /* 0x000000020e0e9824 */ /* 0x001fe200078e00ff */
[----:B------:R-:W-:Y:S02]  /*94e0*/  @!P1 MOV R213, R212 ;  /* 0x000000d400d59202 */ /* 0x000fe40000000f00 */
[----:B------:R-:W5:Y:S02]  /*94f0*/  @!P1 LDG.E.64 R172, desc[UR36][R214.64] ;  /* 0x00000024d6ac9981 */ /* 0x000f64000c1e1b00 */
[----:B------:R-:W-:-:S05]  /*9500*/  @!P1 LOP3.LUT R14, R14, 0x2, RZ, 0xc0, !PT ;  /* 0x000000020e0e9812 */ /* 0x000fca00078ec0ff */
[----:B------:R-:W-:-:S05]  /*9510*/  @!P1 IMAD R15, R201, R0, R14 ;  /* 0x00000000c90f9224 */ /* 0x000fca00078e020e */
[----:B------:R-:W-:-:S04]  /*9520*/  @!P1 IADD3 R222, P3, PT, R15, R222, RZ ;  /* 0x000000de0fde9210 */ /* 0x000fc80007f7e0ff */
[----:B------:R-:W-:Y:S02]  /*9530*/  @!P1 LEA.HI.X.SX32 R250, R15, R250, 0x1, P3 ;  /* 0x000000fa0ffa9211 */ /* 0x000fe400018f0eff */
[----:B------:R-:W0:Y:S02]  /*9540*/  @!P1 LDC.64 R14, c[0x0][0x3b8] ;  /* 0x0000ee00ff0e9b82 */ /* 0x000e240000000a00 */
[----:B0-----:R-:W-:-:S04]  /*9550*/  @!P1 LEA R14, P3, R222, R14, 0x2 ;  /* 0x0000000ede0e9211 */ /* 0x001fc800078610ff */
[----:B------:R-:W-:Y:S02]  /*9560*/  @!P1 LEA.HI.X R15, R222, R15, R250, 0x2, P3 ;  /* 0x0000000fde0f9211 */ /* 0x000fe400018f14fa */
[----:B------:R-:W0:Y:S01]  /*9570*/  @!P1 S2R R222, SR_TID.X ;  /* 0x0000000000de9919 */ /* 0x000e220000002100 */
[----:B------:R-:W-:Y:S02]  /*9580*/  IADD3 R250, PT, PT, R217, R0, RZ ;  /* 0x00000000d9fa7210 */ /* 0x000fe40007ffe0ff */
[----:B------:R-:W5:Y:S01]  /*9590*/  @!P1 LDG.E.64 R180, desc[UR36][R14.64] ;  /* 0x000000240eb49981 */ /* 0x000f62000c1e1b00 */
[----:B0-----:R-:W-:-:S05]  /*95a0*/  @!P1 IMAD.SHL.U32 R222, R222, 0x2, RZ ;  /* 0x00000002dede9824 */ /* 0x001fca00078e00ff */
[----:B------:R-:W-:-:S05]  /*95b0*/  @!P1 LOP3.LUT R222, R222, 0x2, RZ, 0xc0, !PT ;  /* 0x00000002dede9812 */ /* 0x000fca00078ec0ff */
[----:B------:R-:W-:Y:S02]  /*95c0*/  @!P1 IMAD R217, R201, R0, R222 ;  /* 0x00000000c9d99224 */ /* 0x000fe400078e02de */
[----:B------:R-:W-:-:S05]  /*95d0*/  @!P1 IMAD.SHL.U32 R222, R250, 0x4, RZ ;  /* 0x00000004fade9824 */ /* 0x000fca00078e00ff */
[----:B------:R-:W-:Y:S02]  /*95e0*/  @!P1 SHF.R.S32.HI R252, RZ, 0x1f, R222 ;  /* 0x0000001ffffc9819 */ /* 0x000fe400000114de */
[----:B------:R-:W-:-:S04]  /*95f0*/  @!P1 IADD3 R222, P3, PT, R217, R222, RZ ;  /* 0x000000ded9de9210 */ /* 0x000fc80007f7e0ff */
[----:B------:R-:W-:Y:S02]  /*9600*/  @!P1 LEA.HI.X.SX32 R252, R217, R252, 0x1, P3 ;  /* 0x000000fcd9fc9211 */ /* 0x000fe400018f0eff */
[C---:B------:R-:W-:Y:S01]  /*9610*/  @!P1 LEA R217, P3, R222.reuse, R220, 0x2 ;  /* 0x000000dcded99211 */ /* 0x040fe200078610ff */
[----:B------:R-:W-:Y:S02]  /*9620*/  @!P1 IMAD.MOV.U32 R220, RZ, RZ, R225 ;  /* 0x000000ffffdc9224 */ /* 0x000fe400078e00e1 */
[----:B------:R-:W0:Y:S01]  /*9630*/  @!P1 S2R R225, SR_TID.X ;  /* 0x0000000000e19919 */ /* 0x000e220000002100 */
[----:B------:R-:W-:Y:S02]  /*9640*/  @!P1 LEA.HI.X R222, R222, R221, R252, 0x2, P3 ;  /* 0x000000dddede9211 */ /* 0x000fe400018f14fc */
[----:B------:R-:W-:-:S05]  /*9650*/  @!P1 MOV R221, R226 ;  /* 0x000000e200dd9202 */ /* 0x000fca0000000f00 */
[----:B------:R2:W5:Y:S01]  /*9660*/  @!P1 LDG.E.64 R20, desc[UR36][R220.64] ;  /* 0x00000024dc149981 */ /* 0x000562000c1e1b00 */
[----:B------:R-:W-:Y:S01]  /*9670*/  IMAD.IADD R250, R250, 0x1, R0 ;  /* 0x00000001fafa7824 */ /* 0x000fe200078e0200 */
[----:B--2---:R-:W2:Y:S04]  /*9680*/  @!P1 LDC.64 R220, c[0x0][0x3b8] ;  /* 0x0000ee00ffdc9b82 */ /* 0x004ea80000000a00 */
[----:B------:R-:W-:Y:S01]  /*9690*/  @!P1 SHF.L.U32 R226, R250, 0x2, RZ ;  /* 0x00000002fae29819 */ /* 0x000fe200000006ff */
[----:B0-----:R-:W-:-:S05]  /*96a0*/  @!P1 IMAD.SHL.U32 R225, R225, 0x2, RZ ;  /* 0x00000002e1e19824 */ /* 0x001fca00078e00ff */
[----:B------:R-:W-:-:S05]  /*96b0*/  @!P1 LOP3.LUT R225, R225, 0x2, RZ, 0xc0, !PT ;  /* 0x00000002e1e19812 */ /* 0x000fca00078ec0ff */
[----:B------:R-:W-:Y:S01]  /*96c0*/  @!P1 IMAD R225, R201, R0, R225 ;  /* 0x00000000c9e19224 */ /* 0x000fe200078e02e1 */
[----:B------:R-:W-:-:S04]  /*96d0*/  @!P1 SHF.R.S32.HI R252, RZ, 0x1f, R226 ;  /* 0x0000001ffffc9819 */ /* 0x000fc800000114e2 */
[----:B------:R-:W-:-:S04]  /*96e0*/  @!P1 IADD3 R226, P3, PT, R225, R226, RZ ;  /* 0x000000e2e1e29210 */ /* 0x000fc80007f7e0ff */
[----:B------:R-:W-:Y:S02]  /*96f0*/  @!P1 LEA.HI.X.SX32 R252, R225, R252, 0x1, P3 ;  /* 0x000000fce1fc9211 */ /* 0x000fe400018f0eff */
[C---:B--2---:R-:W-:Y:S01]  /*9700*/  @!P1 LEA R225, P3, R226.reuse, R220, 0x2 ;  /* 0x000000dce2e19211 */ /* 0x044fe200078610ff */
[----:B------:R-:W-:Y:S02]  /*9710*/  @!P1 IMAD.MOV.U32 R220, RZ, RZ, R229 ;  /* 0x000000ffffdc9224 */ /* 0x000fe400078e00e5 */
[----:B------:R-:W0:Y:S01]  /*9720*/  @!P1 S2R R229, SR_TID.X ;  /* 0x0000000000e59919 */ /* 0x000e220000002100 */
[----:B------:R-:W-:Y:S01]  /*9730*/  @!P1 LEA.HI.X R226, R226, R221, R252, 0x2, P3 ;  /* 0x000000dde2e29211 */ /* 0x000fe200018f14fc */
[----:B------:R-:W-:-:S05]  /*9740*/  @!P1 IMAD.MOV.U32 R221, RZ, RZ, R230 ;  /* 0x000000ffffdd9224 */ /* 0x000fca00078e00e6 */
[----:B------:R2:W5:Y:S01]  /*9750*/  @!P1 LDG.E.64 R18, desc[UR36][R220.64] ;  /* 0x00000024dc129981 */ /* 0x000562000c1e1b00 */
[----:B------:R-:W-:Y:S01]  /*9760*/  IMAD.IADD R250, R250, 0x1, R0 ;  /* 0x00000001fafa7824 */ /* 0x000fe200078e0200 */
[----:B--2---:R-:W2:Y:S03]  /*9770*/  @!P1 LDC.64 R220, c[0x0][0x3b8] ;  /* 0x0000ee00ffdc9b82 */ /* 0x004ea60000000a00 */
[----:B------:R-:W-:Y:S01]  /*9780*/  @!P1 IMAD.SHL.U32 R230, R250, 0x4, RZ ;  /* 0x00000004fae69824 */ /* 0x000fe200078e00ff */
[----:B0-----:R-:W-:-:S04]  /*9790*/  @!P1 SHF.L.U32 R229, R229, 0x1, RZ ;  /* 0x00000001e5e59819 */ /* 0x001fc800000006ff */
[----:B------:R-:W-:-:S05]  /*97a0*/  @!P1 LOP3.LUT R229, R229, 0x2, RZ, 0xc0, !PT ;  /* 0x00000002e5e59812 */ /* 0x000fca00078ec0ff */
[----:B------:R-:W-:Y:S01]  /*97b0*/  @!P1 IMAD R229, R201, R0, R229 ;  /* 0x00000000c9e59224 */ /* 0x000fe200078e02e5 */
[----:B------:R-:W-:-:S04]  /*97c0*/  @!P1 SHF.R.S32.HI R252, RZ, 0x1f, R230 ;  /* 0x0000001ffffc9819 */ /* 0x000fc800000114e6 */
[----:B------:R-:W-:-:S04]  /*97d0*/  @!P1 IADD3 R230, P3, PT, R229, R230, RZ ;  /* 0x000000e6e5e69210 */ /* 0x000fc80007f7e0ff */
[----:B------:R-:W-:Y:S02]  /*97e0*/  @!P1 LEA.HI.X.SX32 R252, R229, R252, 0x1, P3 ;  /* 0x000000fce5fc9211 */ /* 0x000fe400018f0eff */
[C---:B--2---:R-:W-:Y:S02]  /*97f0*/  @!P1 LEA R229, P3, R230.reuse, R220, 0x2 ;  /* 0x000000dce6e59211 */ /* 0x044fe400078610ff */
[----:B------:R-:W-:Y:S02]  /*9800*/  @!P1 MOV R220, R233 ;  /* 0x000000e900dc9202 */ /* 0x000fe40000000f00 */
[----:B------:R-:W0:Y:S01]  /*9810*/  @!P1 S2R R233, SR_TID.X ;  /* 0x0000000000e99919 */ /* 0x000e220000002100 */
[----:B------:R-:W-:Y:S01]  /*9820*/  @!P1 LEA.HI.X R230, R230, R221, R252, 0x2, P3 ;  /* 0x000000dde6e69211 */ /* 0x000fe200018f14fc */
[----:B------:R-:W-:-:S05]  /*9830*/  @!P1 IMAD.MOV.U32 R221, RZ, RZ, R234 ;  /* 0x000000ffffdd9224 */ /* 0x000fca00078e00ea */
[----:B------:R2:W5:Y:S01]  /*9840*/  @!P1 LDG.E.64 R16, desc[UR36][R220.64] ;  /* 0x00000024dc109981 */ /* 0x000562000c1e1b00 */
[----:B------:R-:W-:Y:S01]  /*9850*/  IADD3 R250, PT, PT, R250, R0, RZ ;  /* 0x00000000fafa7210 */ /* 0x000fe20007ffe0ff */
[----:B--2---:R-:W2:Y:S04]  /*9860*/  @!P1 LDC.64 R220, c[0x0][0x3b8] ;  /* 0x0000ee00ffdc9b82 */ /* 0x004ea80000000a00 */
[----:B------:R-:W-:Y:S02]  /*9870*/  @!P1 IMAD.SHL.U32 R234, R250, 0x4, RZ ;  /* 0x00000004faea9824 */ /* 0x000fe400078e00ff */
        /* <DEDUP_REMOVED lines=43> */
[----:B--2---:R-:W2:Y:S01]  /*9b30*/  @!P1 LDC.64 R220, c[0x0][0x3b8] ;  /* 0x0000ee00ffdc9b82 */ /* 0x004ea20000000a00 */
[----:B0-----:R-:W-:-:S05]  /*9b40*/  @!P1 IMAD.SHL.U32 R223, R223, 0x2, RZ ;  /* 0x00000002dfdf9824 */ /* 0x001fca00078e00ff */
[----:B------:R-:W-:-:S05]  /*9b50*/  @!P1 LOP3.LUT R223, R223, 0x2, RZ, 0xc0, !PT ;  /* 0x00000002dfdf9812 */ /* 0x000fca00078ec0ff */
[----:B------:R-:W-:Y:S02]  /*9b60*/  @!P1 IMAD R252, R201, R0, R223 ;  /* 0x00000000c9fc9224 */ /* 0x000fe400078e02df */
[----:B------:R-:W-:-:S05]  /*9b70*/  @!P1 IMAD.SHL.U32 R223, R250, 0x4, RZ ;  /* 0x00000004fadf9824 */ /* 0x000fca00078e00ff */
[----:B------:R-:W-:Y:S02]  /*9b80*/  @!P1 SHF.R.S32.HI R224, RZ, 0x1f, R223 ;  /* 0x0000001fffe09819 */ /* 0x000fe400000114df */
[----:B------:R-:W-:-:S04]  /*9b90*/  @!P1 IADD3 R223, P3, PT, R252, R223, RZ ;  /* 0x000000dffcdf9210 */ /* 0x000fc80007f7e0ff */
[----:B------:R-:W-:Y:S02]  /*9ba0*/  @!P1 LEA.HI.X.SX32 R224, R252, R224, 0x1, P3 ;  /* 0x000000e0fce09211 */ /* 0x000fe400018f0eff */
[----:B--2---:R-:W-:-:S04]  /*9bb0*/  @!P1 LEA R220, P3, R223, R220, 0x2 ;  /* 0x000000dcdfdc9211 */ /* 0x004fc800078610ff */
[----:B------:R-:W-:Y:S02]  /*9bc0*/  @!P1 LEA.HI.X R221, R223, R221, R224, 0x2, P3 ;  /* 0x000000dddfdd9211 */ /* 0x000fe400018f14e0 */
[----:B------:R-:W0:Y:S01]  /*9bd0*/  @!P1 S2R R223, SR_TID.X ;  /* 0x0000000000df9919 */ /* 0x000e220000002100 */
[----:B------:R-:W-:Y:S01]  /*9be0*/  @!P1 IADD3 R250, PT, PT, R250, R0, RZ ;  /* 0x00000000fafa9210 */ /* 0x000fe20007ffe0ff */
[----:B------:R-:W-:Y:S02]  /*9bf0*/  @!P1 IMAD.MOV.U32 R14, RZ, RZ, R217 ;  /* 0x000000ffff0e9224 */ /* 0x000fe400078e00d9 */
[----:B------:R-:W-:Y:S01]  /*9c00*/  @!P1 IMAD.MOV.U32 R15, RZ, RZ, R222 ;  /* 0x000000ffff0f9224 */ /* 0x000fe200078e00de */
[----:B------:R-:W5:Y:S01]  /*9c10*/  @!P1 LDG.E.64 R194, desc[UR36][R220.64] ;  /* 0x00000024dcc29981 */ /* 0x000f62000c1e1b00 */
[----:B------:R-:W-:-:S03]  /*9c20*/  @!P1 IMAD.SHL.U32 R250, R250, 0x4, RZ ;  /* 0x00000004fafa9824 */ /* 0x000fc600078e00ff */
[----:B------:R2:W5:Y:S01]  /*9c30*/  @!P1 LDG.E.64 R182, desc[UR36][R14.64] ;  /* 0x000000240eb69981 */ /* 0x000562000c1e1b00 */
[----:B0-----:R-:W-:-:S05]  /*9c40*/  @!P1 IMAD.SHL.U32 R223, R223, 0x2, RZ ;  /* 0x00000002dfdf9824 */ /* 0x001fca00078e00ff */
[----:B------:R-:W-:-:S05]  /*9c50*/  @!P1 LOP3.LUT R223, R223, 0x2, RZ, 0xc0, !PT ;  /* 0x00000002dfdf9812 */ /* 0x000fca00078ec0ff */
[----:B------:R-:W-:Y:S01]  /*9c60*/  @!P1 IMAD R252, R201, R0, R223 ;  /* 0x00000000c9fc9224 */ /* 0x000fe200078e02df */
[----:B------:R-:W-:-:S04]  /*9c70*/  @!P1 SHF.R.S32.HI R223, RZ, 0x1f, R250 ;  /* 0x0000001fffdf9819 */ /* 0x000fc800000114fa */
[----:B------:R-:W-:Y:S01]  /*9c80*/  @!P1 IADD3 R224, P3, PT, R252, R250, RZ ;  /* 0x000000fafce09210 */ /* 0x000fe20007f7e0ff */
[----:B--2---:R-:W-:-:S03]  /*9c90*/  @!P1 IMAD.MOV.U32 R15, RZ, RZ, R226 ;  /* 0x000000ffff0f9224 */ /* 0x004fc600078e00e2 */
[----:B------:R-:W-:Y:S02]  /*9ca0*/  @!P1 LEA.HI.X.SX32 R250, R252, R223, 0x1, P3 ;  /* 0x000000dffcfa9211 */ /* 0x000fe400018f0eff */
[C---:B-1----:R-:W-:Y:S02]  /*9cb0*/  @!P1 LEA R223, P3, R224.reuse, R218, 0x2 ;  /* 0x000000dae0df9211 */ /* 0x042fe400078610ff */
[----:B------:R-:W-:Y:S02]  /*9cc0*/  @!P1 MOV R14, R225 ;  /* 0x000000e1000e9202 */ /* 0x000fe40000000f00 */
[----:B------:R-:W-:Y:S01]  /*9cd0*/  @!P1 LEA.HI.X R224, R224, R219, R250, 0x2, P3 ;  /* 0x000000dbe0e09211 */ /* 0x000fe200018f14fa */
[----:B------:R-:W-:Y:S02]  /*9ce0*/  @!P1 IMAD.MOV.U32 R235, RZ, RZ, R234 ;  /* 0x000000ffffeb9224 */ /* 0x000fe400078e00ea */
[----:B------:R0:W5:Y:S01]  /*9cf0*/  @!P1 LDG.E.64 R184, desc[UR36][R14.64] ;  /* 0x000000240eb89981 */ /* 0x000162000c1e1b00 */
[----:B------:R-:W-:-:S02]  /*9d00*/  @!P1 IMAD.MOV.U32 R212, RZ, RZ, R211 ;  /* 0x000000ffffd49224 */ /* 0x000fc400078e00d3 */
[----:B------:R-:W-:Y:S01]  /*9d10*/  @!P1 IMAD.MOV.U32 R234, RZ, RZ, R233 ;  /* 0x000000ffffea9224 */ /* 0x000fe200078e00e9 */
[----:B------:R-:W-:Y:S01]  /*9d20*/  @!P1 MOV R233, R232 ;  /* 0x000000e800e99202 */ /* 0x000fe20000000f00 */
[----:B------:R-:W-:Y:S01]  /*9d30*/  @!P1 IMAD.MOV.U32 R211, RZ, RZ, R210 ;  /* 0x000000ffffd39224 */ /* 0x000fe200078e00d2 */
[----:B------:R-:W-:Y:S01]  /*9d40*/  @!P1 MOV R219, R13 ;  /* 0x0000000d00db9202 */ /* 0x000fe20000000f00 */
[----:B------:R-:W-:Y:S01]  /*9d50*/  @!P1 IMAD.MOV.U32 R225, RZ, RZ, R224 ;  /* 0x000000ffffe19224 */ /* 0x000fe200078e00e0 */
[----:B------:R-:W-:Y:S01]  /*9d60*/  @!P1 MOV R210, R236 ;  /* 0x000000ec00d29202 */ /* 0x000fe20000000f00 */
[----:B0-----:R-:W-:Y:S01]  /*9d70*/  @!P1 IMAD.MOV.U32 R14, RZ, RZ, R229 ;  /* 0x000000ffff0e9224 */ /* 0x001fe200078e00e5 */
[----:B------:R-:W-:Y:S01]  /*9d80*/  @!P1 MOV R15, R230 ;  /* 0x000000e6000f9202 */ /* 0x000fe20000000f00 */
[----:B------:R-:W-:Y:S01]  /*9d90*/  @!P1 IMAD.MOV.U32 R229, RZ, RZ, R228 ;  /* 0x000000ffffe59224 */ /* 0x000fe200078e00e4 */
[----:B------:R-:W-:Y:S01]  /*9da0*/  @!P1 MOV R228, R227 ;  /* 0x000000e300e49202 */ /* 0x000fe20000000f00 */
[----:B------:R-:W-:Y:S01]  /*9db0*/  @!P1 IMAD.MOV.U32 R218, RZ, RZ, R216 ;  /* 0x000000ffffda9224 */ /* 0x000fe200078e00d8 */
[----:B------:R0:W5:Y:S01]  /*9dc0*/  @!P1 LDG.E.64 R174, desc[UR36][R212.64] ;  /* 0x00000024d4ae9981 */ /* 0x000162000c1e1b00 */
[----:B------:R-:W-:-:S02]  /*9dd0*/  @!P1 IMAD.MOV.U32 R232, RZ, RZ, R231 ;  /* 0x000000ffffe89224 */ /* 0x000fc400078e00e7 */
[----:B------:R-:W-:Y:S01]  /*9de0*/  @!P1 IMAD.MOV.U32 R224, RZ, RZ, R223 ;  /* 0x000000ffffe09224 */ /* 0x000fe200078e00df */
[----:B------:R0:W5:Y:S04]  /*9df0*/  @!P1 LDG.E.64 R168, desc[UR36][R218.64] ;  /* 0x00000024daa89981 */ /* 0x000168000c1e1b00 */
[----:B------:R0:W5:Y:S04]  /*9e00*/  @!P1 LDG.E.64 R176, desc[UR36][R210.64] ;  /* 0x00000024d2b09981 */ /* 0x000168000c1e1b00 */
[----:B------:R0:W5:Y:S04]  /*9e10*/  @!P1 LDG.E.64 R186, desc[UR36][R14.64] ;  /* 0x000000240eba9981 */ /* 0x000168000c1e1b00 */
[----:B------:R0:W5:Y:S04]  /*9e20*/  @!P1 LDG.E.64 R188, desc[UR36][R234.64] ;  /* 0x00000024eabc9981 */ /* 0x000168000c1e1b00 */
[----:B------:R0:W5:Y:S04]  /*9e30*/  @!P1 LDG.E.64 R190, desc[UR36][R232.64] ;  /* 0x00000024e8be9981 */ /* 0x000168000c1e1b00 */
[----:B------:R0:W5:Y:S04]  /*9e40*/  @!P1 LDG.E.64 R192, desc[UR36][R228.64] ;  /* 0x00000024e4c09981 */ /* 0x000168000c1e1b00 */
[----:B------:R0:W5:Y:S01]  /*9e50*/  @!P1 LDG.E.64 R196, desc[UR36][R224.64] ;  /* 0x00000024e0c49981 */ /* 0x000162000c1e1b00 */
[----:B------:R-:W-:Y:S04]  /*9e60*/  BSSY.RECONVERGENT B2, `(.L_x_1796) ;  /* 0x000000b000027945 */ /* 0x000fe80003800200 */
[----:B------:R-:W-:Y:S05]  /*9e70*/  @P1 BRA `(.L_x_1797) ;  /* 0x0000000000241947 */ /* 0x000fea0003800000 */
[----:B------:R-:W1:Y:S02]  /*9e80*/  S2R R13, SR_TID.X ;  /* 0x00000000000d7919 */ /* 0x000e640000002100 */
[----:B-1----:R-:W-:-:S04]  /*9e90*/  SHF.L.U32 R13, R13, 0x1, RZ ;  /* 0x000000010d0d7819 */ /* 0x002fc800000006ff */
[----:B------:R-:W-:-:S05]  /*9ea0*/  LOP3.LUT R13, R13, 0x2, RZ, 0xc0, !PT ;  /* 0x000000020d0d7812 */ /* 0x000fca00078ec0ff */
[----:B0-----:R-:W-:-:S05]  /*9eb0*/  IMAD R14, R201, R0, R13 ;  /* 0x00000000c90e7224 */ /* 0x001fca00078e020d */
[----:B------:R-:W-:-:S04]  /*9ec0*/  LEA R13, P3, R11, R14, 0x2 ;  /* 0x0000000e0b0d7211 */ /* 0x000fc800078610ff */
[----:B------:R-:W-:Y:S02]  /*9ed0*/  LEA.HI.X.SX32 R14, R14, RZ, 0x1, P3 ;  /* 0x000000ff0e0e7211 */ /* 0x000fe400018f0eff */
[----:B------:R-:W-:-:S04]  /*9ee0*/  LEA R148, P3, R13, UR10, 0x2 ;  /* 0x0000000a0d947c11 */ /* 0x000fc8000f8610ff */
[----:B------:R-:W-:-:S06]  /*9ef0*/  LEA.HI.X R149, R13, UR11, R14, 0x2, P3 ;  /* 0x0000000b0d957c11 */ /* 0x000fcc00098f140e */
[----:B------:R-:W5:Y:S03]  /*9f00*/  LDG.E.64 R148, desc[UR36][R148.64] ;  /* 0x0000002494947981 */ /* 0x000f66000c1e1b00 */
.L_x_1797:
[----:B------:R-:W-:Y:S05]  /*9f10*/  BSYNC.RECONVERGENT B2 ;  /* 0x0000000000027941 */ /* 0x000fea0003800200 */
.L_x_1796:
[----:B------:R-:W-:Y:S04]  /*9f20*/  BSSY.RECONVERGENT B2, `(.L_x_1798) ;  /* 0x0000015000027945 */ /* 0x000fe80003800200 */
[----:B------:R-:W-:Y:S05]  /*9f30*/  @P1 BRA `(.L_x_1799) ;  /* 0x00000000004c1947 */ /* 0x000fea0003800000 */
[----:B------:R-:W1:Y:S01]  /*9f40*/  S2R R13, SR_TID.X ;  /* 0x00000000000d7919 */ /* 0x000e620000002100 */
[----:B0-----:R-:W-:-:S05]  /*9f50*/  LEA R15, R0, R11, 0x1 ;  /* 0x0000000b000f7211 */ /* 0x001fca00078e08ff */
[----:B------:R-:W-:Y:S02]  /*9f60*/  IMAD.SHL.U32 R151, R15, 0x4, RZ ;  /* 0x000000040f977824 */ /* 0x000fe400078e00ff */
[----:B-1----:R-:W-:-:S05]  /*9f70*/  IMAD.SHL.U32 R13, R13, 0x2, RZ ;  /* 0x000000020d0d7824 */ /* 0x002fca00078e00ff */
[----:B------:R-:W-:Y:S01]  /*9f80*/  LOP3.LUT R14, R13, 0x2, RZ, 0xc0, !PT ;  /* 0x000000020d0e7812 */ /* 0x000fe200078ec0ff */
[----:B------:R-:W-:-:S04]  /*9f90*/  IMAD.IADD R13, R11, 0x1, R0 ;  /* 0x000000010b0d7824 */ /* 0x000fc800078e0200 */
[----:B------:R-:W-:Y:S02]  /*9fa0*/  IMAD R14, R201, R0, R14 ;  /* 0x00000000c90e7224 */ /* 0x000fe400078e020e */
[----:B------:R-:W-:-:S03]  /*9fb0*/  IMAD.SHL.U32 R13, R13, 0x4, RZ ;  /* 0x000000040d0d7824 */ /* 0x000fc600078e00ff */
[----:B------:R-:W-:Y:S02]  /*9fc0*/  SHF.R.S32.HI R150, RZ, 0x1f, R14 ;  /* 0x0000001fff967819 */ /* 0x000fe4000001140e */
[C---:B------:R-:W-:Y:S02]  /*9fd0*/  IADD3 R15, P3, PT, R14.reuse, R13, RZ ;  /* 0x0000000d0e0f7210 */ /* 0x040fe40007f7e0ff */
[----:B------:R-:W-:Y:S02]  /*9fe0*/  IADD3 R153, P4, PT, R14, R151, RZ ;  /* 0x000000970e997210 */ /* 0x000fe40007f9e0ff */
[-C--:B------:R-:W-:Y:S02]  /*9ff0*/  LEA.HI.X.SX32 R14, R13, R150.reuse, 0x1, P3 ;  /* 0x000000960d0e7211 */ /* 0x080fe400018f0eff */
[----:B------:R-:W-:Y:S02]  /*a000*/  LEA.HI.X.SX32 R208, R151, R150, 0x1, P4 ;  /* 0x0000009697d07211 */ /* 0x000fe400020f0eff */
[----:B------:R-:W-:-:S02]  /*a010*/  LEA R150, P3, R15, UR10, 0x2 ;  /* 0x0000000a0f967c11 */ /* 0x000fc4000f8610ff */
[----:B------:R-:W-:Y:S02]  /*a020*/  LEA R152, P4, R153, UR10, 0x2 ;  /* 0x0000000a99987c11 */ /* 0x000fe4000f8810ff */
[----:B------:R-:W-:Y:S02]  /*a030*/  LEA.HI.X R151, R15, UR11, R14, 0x2, P3 ;  /* 0x0000000b0f977c11 */ /* 0x000fe400098f140e */
[----:B------:R-:W-:-:S04]  /*a040*/  LEA.HI.X R153, R153, UR11, R208, 0x2, P4 ;  /* 0x0000000b99997c11 */ /* 0x000fc8000a0f14d0 */
[----:B------:R-:W5:Y:S04]  /*a050*/  LDG.E.64 R150, desc[UR36][R150.64] ;  /* 0x0000002496967981 */ /* 0x000f68000c1e1b00 */
[----:B------:R-:W5:Y:S02]  /*a060*/  LDG.E.64 R152, desc[UR36][R152.64] ;  /* 0x0000002498987981 */ /* 0x000f64000c1e1b00 */
.L_x_1799:
[----:B------:R-:W-:Y:S05]  /*a070*/  BSYNC.RECONVERGENT B2 ;  /* 0x0000000000027941 */ /* 0x000fea0003800200 */
.L_x_1798:
[----:B------:R-:W-:Y:S04]  /*a080*/  BSSY.RECONVERGENT B2, `(.L_x_1800) ;  /* 0x0000016000027945 */ /* 0x000fe80003800200 */
[----:B------:R-:W-:Y:S05]  /*a090*/  @P1 BRA `(.L_x_1801) ;  /* 0x0000000000501947 */ /* 0x000fea0003800000 */
[----:B------:R-:W1:Y:S01]  /*a0a0*/  S2R R13, SR_TID.X ;  /* 0x00000000000d7919 */ /* 0x000e620000002100 */
[----:B0-----:R-:W-:-:S05]  /*a0b0*/  LEA R15, R0, R11, 0x2 ;  /* 0x0000000b000f7211 */ /* 0x001fca00078e10ff */
[----:B------:R-:W-:Y:S01]  /*a0c0*/  IMAD.SHL.U32 R155, R15, 0x4, RZ ;  /* 0x000000040f9b7824 */ /* 0x000fe200078e00ff */
[----:B-1----:R-:W-:Y:S01]  /*a0d0*/  SHF.L.U32 R14, R13, 0x1, RZ ;  /* 0x000000010d0e7819 */ /* 0x002fe200000006ff */
[----:B------:R-:W-:-:S03]  /*a0e0*/  IMAD.IADD R13, R11, 0x1, R0 ;  /* 0x000000010b0d7824 */ /* 0x000fc600078e0200 */
[----:B------:R-:W-:Y:S01]  /*a0f0*/  LOP3.LUT R14, R14, 0x2, RZ, 0xc0, !PT ;  /* 0x000000020e0e7812 */ /* 0x000fe200078ec0ff */
[----:B------:R-:W-:-:S04]  /*a100*/  IMAD R13, R0, 0x2, R13 ;  /* 0x00000002000d7824 */ /* 0x000fc800078e020d */
        /* <DEDUP_REMOVED lines=13> */
.L_x_1801:
[----:B------:R-:W-:Y:S05]  /*a1e0*/  BSYNC.RECONVERGENT B2 ;  /* 0x0000000000027941 */ /* 0x000fea0003800200 */
.L_x_1800:
[----:B------:R-:W-:Y:S04]  /*a1f0*/  BSSY.RECONVERGENT B2, `(.L_x_1802) ;  /* 0x0000017000027945 */ /* 0x000fe80003800200 */
[----:B------:R-:W-:Y:S05]  /*a200*/  @P1 BRA `(.L_x_1803) ;  /* 0x0000000000541947 */ /* 0x000fea0003800000 */
[----:B0-----:R-:W0:Y:S01]  /*a210*/  S2R R14, SR_TID.X ;  /* 0x00000000000e7919 */ /* 0x001e220000002100 */
[----:B------:R-:W-:Y:S01]  /*a220*/  IADD3 R13, PT, PT, R11, R0, RZ ;  /* 0x000000000b0d7210 */ /* 0x000fe20007ffe0ff */
[----:B------:R-:W-:-:S04]  /*a230*/  IMAD R15, R0, 0x8, R11 ;  /* 0x00000008000f7824 */ /* 0x000fc800078e020b */
[----:B------:R-:W-:Y:S01]  /*a240*/  IMAD R13, R0, 0x4, R13 ;  /* 0x00000004000d7824 */ /* 0x000fe200078e020d */
[----:B------:R-:W-:-:S04]  /*a250*/  SHF.L.U32 R159, R15, 0x2, RZ ;  /* 0x000000020f9f7819 */ /* 0x000fc800000006ff */
[----:B------:R-:W-:-:S05]  /*a260*/  LEA R13, R0, R13, 0x1 ;  /* 0x0000000d000d7211 */ /* 0x000fca00078e08ff */
[----:B------:R-:W-:Y:S02]  /*a270*/  IMAD.SHL.U32 R13, R13, 0x4, RZ ;  /* 0x000000040d0d7824 */ /* 0x000fe400078e00ff */
[----:B0-----:R-:W-:-:S05]  /*a280*/  IMAD.SHL.U32 R14, R14, 0x2, RZ ;  /* 0x000000020e0e7824 */ /* 0x001fca00078e00ff */
[----:B------:R-:W-:-:S05]  /*a290*/  LOP3.LUT R14, R14, 0x2, RZ, 0xc0, !PT ;  /* 0x000000020e0e7812 */ /* 0x000fca00078ec0ff */
[----:B------:R-:W-:-:S05]  /*a2a0*/  IMAD R14, R201, R0, R14 ;  /* 0x00000000c90e7224 */ /* 0x000fca00078e020e */
        /* <DEDUP_REMOVED lines=11> */
.L_x_1803:
[----:B------:R-:W-:Y:S05]  /*a360*/  BSYNC.RECONVERGENT B2 ;  /* 0x0000000000027941 */ /* 0x000fea0003800200 */
.L_x_1802:
[----:B------:R-:W-:Y:S04]  /*a370*/  BSSY.RECONVERGENT B2, `(.L_x_1741) ;  /* 0x0000014000027945 */ /* 0x000fe80003800200 */
[----:B------:R-:W-:Y:S05]  /*a380*/  @P1 BRA `(.L_x_1804) ;  /* 0x0000000000481947 */ /* 0x000fea0003800000 */
[----:B------:R-:W1:Y:S01]  /*a390*/  S2R R13, SR_TID.X ;  /* 0x00000000000d7919 */ /* 0x000e620000002100 */
[----:B------:R-:W-:Y:S01]  /*a3a0*/  IMAD R11, R0, 0x10, R11 ;  /* 0x00000010000b7824 */ /* 0x000fe200078e020b */
[----:B------:R-:W-:-:S03]  /*a3b0*/  SHF.L.U32 R12, R12, 0x2, RZ ;  /* 0x000000020c0c7819 */ /* 0x000fc600000006ff */
[----:B0-----:R-:W-:Y:S02]  /*a3c0*/  IMAD.SHL.U32 R14, R11, 0x4, RZ ;  /* 0x000000040b0e7824 */ /* 0x001fe400078e00ff */
[----:B-1----:R-:W-:-:S05]  /*a3d0*/  IMAD.SHL.U32 R13, R13, 0x2, RZ ;  /* 0x000000020d0d7824 */ /* 0x002fca00078e00ff */
        /* <DEDUP_REMOVED lines=13> */
.L_x_1804:
[----:B------:R-:W-:Y:S05]  /*a4b0*/  BSYNC.RECONVERGENT B2 ;  /* 0x0000000000027941 */ /* 0x000fea0003800200 */
.L_x_1741:
[----:B------:R-:W-:Y:S05]  /*a4c0*/  BSYNC.RECONVERGENT B0 ;  /* 0x0000000000007941 */ /* 0x000fea0003800200 */
.L_x_1684:
[----:B-----5:R-:W-:Y:S01]  /*a4d0*/  FMUL.FTZ R11, R238, R150 ;  /* 0x00000096ee0b7220 */ /* 0x020fe20000410000 */
[----:B0-----:R-:W-:Y:S01]  /*a4e0*/  FMUL.FTZ R12, R239, R151 ;  /* 0x00000097ef0c7220 */ /* 0x001fe20000410000 */
        /* <DEDUP_REMOVED lines=67> */
[----:B------:R0:W0:Y:S02]  /*a920*/  SHFL.BFLY PT, R14, R13, 0x1, 0x1f ;  /* 0x0c201f000d0e7f89 */ /* 0x00002400000e0000 */
.L_x_1884:
[----:B------:R-:W-:Y:S01]  /*a930*/  ISETP.EQ.U32.OR P1, PT, R208, 0x1, P1 ;  /* 0x00000001d000780c */ /* 0x000fe20000f22470 */
[----:B0-----:R-:W-:Y:S01]  /*a940*/  FADD.FTZ R14, R13, R14 ;  /* 0x0000000e0d0e7221 */ /* 0x001fe20000010000 */
[----:B------:R-:W-:Y:S03]  /*a950*/  BSSY.RECONVERGENT B0, `(.L_x_1806) ;  /* 0x0000019000007945 */ /* 0x000fe60003800200 */
[----:B------:R-:W-:-:S08]  /*a960*/  FMUL.FTZ R11, R14, UR15 ;  /* 0x0000000f0e0b7c20 */ /* 0x000fd00008410000 */
[----:B------:R-:W-:Y:S05]  /*a970*/  @P1 BRA `(.L_x_1807) ;  /* 0x0000000000581947 */ /* 0x000fea0003800000 */
[----:B------:R-:W-:Y:S01]  /*a980*/  ISETP.NE.U32.AND P1, PT, RZ, UR12, PT ;  /* 0x0000000cff007c0c */ /* 0x000fe2000bf25070 */
[----:B------:R-:W0:Y:S01]  /*a990*/  LDC R210, c[0x0][0x430] ;  /* 0x00010c00ffd27b82 */ /* 0x000e220000000800 */
[----:B------:R-:W-:Y:S01]  /*a9a0*/  ISETP.NE.U32.AND P3, PT, RZ, UR16, PT ;  /* 0x00000010ff007c0c */ /* 0x000fe2000bf65070 */
[----:B------:R-:W0:Y:S01]  /*a9b0*/  LDCU UR4, c[0x0][0x408] ;  /* 0x00008100ff0477ac */ /* 0x000e220008000800 */
[----:B------:R-:W-:Y:S02]  /*a9c0*/  ISETP.NE.AND.EX P1, PT, RZ, UR13, PT, P1 ;  /* 0x0000000dff007c0c */ /* 0x000fe4000bf25310 */
[----:B------:R-:W-:-:S11]  /*a9d0*/  ISETP.NE.AND.EX P3, PT, RZ, UR17, PT, P3 ;  /* 0x00000011ff007c0c */ /* 0x000fd6000bf65330 */
[----:B------:R-:W5:Y:S01]  /*a9e0*/  @P1 S2R R211, SR_CTAID.X ;  /* 0x0000000000d31919 */ /* 0x000f620000002500 */
[----:B------:R-:W5:Y:S01]  /*a9f0*/  @P1 LDC.64 R12, c[0x0][0x448] ;  /* 0x00011200ff0c1b82 */ /* 0x000f620000000a00 */
[----:B0-----:R-:W-:-:S07]  /*aa00*/  VIADD R210, R210, UR4 ;  /* 0x00000004d2d27c36 */ /* 0x001fce0008000000 */
[----:B------:R-:W0:Y:S01]  /*aa10*/  @P3 LDC.64 R14, c[0x0][0x438] ;  /* 0x00010e00ff0e3b82 */ /* 0x000e220000000a00 */
[----:B-----5:R-:W-:-:S04]  /*aa20*/  @P1 IMAD.WIDE.U32 R12, R211, 0x4, R12 ;  /* 0x00000004d30c1825 */ /* 0x020fc800078e000c */
[----:B0-----:R-:W-:Y:S02]  /*aa30*/  @P3 IMAD.WIDE R14, R205, 0x4, R14 ;  /* 0x00000004cd0e3825 */ /* 0x001fe400078e020e */
[----:B------:R-:W5:Y:S04]  /*aa40*/  @P1 LDG.E R12, desc[UR36][R12.64] ;  /* 0x000000240c0c1981 */ /* 0x000f68000c1e1900 */
[----:B------:R-:W2:Y:S01]  /*aa50*/  @P3 LDG.E R14, desc[UR36][R14.64] ;  /* 0x000000240e0e3981 */ /* 0x000ea2000c1e1900 */
[----:B------:R-:W-:-:S04]  /*aa60*/  @P1 ISETP.GE.AND P4, PT, R207, R210, PT ;  /* 0x000000d2cf00120c */ /* 0x000fc80003f86270 */
[----:B------:R-:W-:-:S04]  /*aa70*/  @P1 SEL R207, R245, RZ, !P4 ;  /* 0x000000fff5cf1207 */ /* 0x000fc80006000000 */
[----:B------:R-:W-:-:S04]  /*aa80*/  @P1 IADD3 R207, PT, PT, R206, R207, -R198 ;  /* 0x000000cfcecf1210 */ /* 0x000fc80007ffe8c6 */
[----:B------:R-:W-:Y:S01]  /*aa90*/  @P1 I2FP.F32.S32 R208, R207 ;  /* 0x000000cf00d01245 */ /* 0x000fe20000201400 */
[----:B--2---:R-:W-:-:S04]  /*aaa0*/  @P3 FADD.FTZ R11, R11, R14 ;  /* 0x0000000e0b0b3221 */ /* 0x004fc80000010000 */
[----:B-----5:R-:W-:-:S05]  /*aab0*/  @P1 FFMA.FTZ R11, R208, R12, R11 ;  /* 0x0000000cd00b1223 */ /* 0x020fca000001000b */
[----:B------:R0:W-:Y:S01]  /*aac0*/  STS [R203], R11 ;  /* 0x0000000bcb007388 */ /* 0x0001e20000000800 */
[----:B------:R-:W-:-:S07]  /*aad0*/  @!P2 FMNMX.FTZ R237, R237, R11, !PT ;  /* 0x0000000bededa209 */ /* 0x000fce0007810000 */
.L_x_1807:
[----:B------:R-:W-:Y:S05]  /*aae0*/  BSYNC.RECONVERGENT B0 ;  /* 0x0000000000007941 */ /* 0x000fea0003800200 */
.L_x_1806:
[C---:B------:R-:W-:Y:S01]  /*aaf0*/  IADD3 R12, PT, PT, R206.reuse, 0x3f, RZ ;  /* 0x0000003fce0c7810 */ /* 0x040fe20007ffe0ff */
[----:B------:R-:W-:Y:S01]  /*ab00*/  VIADD R206, R206, 0x40 ;  /* 0x00000040cece7836 */ /* 0x000fe20000000000 */
[----:B------:R-:W-:Y:S01]  /*ab10*/  IADD3 R200, P2, PT, R200, 0x40, RZ ;  /* 0x00000040c8c87810 */ /* 0x000fe20007f5e0ff */
[----:B0-----:R-:W-:Y:S01]  /*ab20*/  VIADD R203, R203, 0x100 ;  /* 0x00000100cbcb7836 */ /* 0x001fe20000000000 */
[----:B------:R-:W-:Y:S02]  /*ab30*/  ISETP.GE.AND P1, PT, R12, R247, PT ;  /* 0x000000f70c00720c */ /* 0x000fe40003f26270 */
[----:B------:R-:W-:Y:S01]  /*ab40*/  IADD3 R205, PT, PT, R205, 0x40, RZ ;  /* 0x00000040cdcd7810 */ /* 0x000fe20007ffe0ff */
[----:B------:R-:W-:-:S10]  /*ab50*/  IMAD.X R202, RZ, RZ, R202, P2 ;  /* 0x000000ffffca7224 */ /* 0x000fd400010e06ca */
[----:B------:R-:W-:Y:S05]  /*ab60*/  @!P1 BRA `(.L_x_1808) ;  /* 0xffffff7c001c9947 */ /* 0x000fea000383ffff */
.L_x_1683:
[----:B------:R-:W-:Y:S05]  /*ab70*/  BSYNC B1 ;  /* 0x0000000000017941 */ /* 0x000fea0003800000 */
.L_x_1682:
[----:B------:R-:W-:-:S03]  /*ab80*/  UMOV UR4, 0xffffffff ;  /* 0xffffffff00047882 */ /* 0x000fc60000000000 */
[----:B------:R-:W-:Y:S05]  /*ab90*/  BRA.DIV UR4, `(.L_x_1809) ;  /* 0x0000005204007947 */ /* 0x000fea000b800000 */
[----:B------:R-:W0:Y:S02]  /*aba0*/  SHFL.BFLY PT, R14, R237, 0x10, 0x1f ;  /* 0x0e001f00ed0e7f89 */ /* 0x000e2400000e0000 */
[----:B0-----:R-:W-:-:S05]  /*abb0*/  FMNMX.FTZ R13, R14, R237, !PT ;  /* 0x000000ed0e0d7209 */ /* 0x001fca0007810000 */
[----:B------:R-:W0:Y:S02]  /*abc0*/  SHFL.BFLY PT, R14, R13, 0x8, 0x1f ;  /* 0x0d001f000d0e7f89 */ /* 0x000e2400000e0000 */
[----:B0-----:R-:W-:-:S05]  /*abd0*/  FMNMX.FTZ R2, R13, R14, !PT ;  /* 0x0000000e0d027209 */ /* 0x001fca0007810000 */
[----:B------:R-:W0:Y:S02]  /*abe0*/  SHFL.BFLY PT, R14, R2, 0x4, 0x1f ;  /* 0x0c801f00020e7f89 */ /* 0x000e2400000e0000 */
[----:B0-----:R-:W-:-:S05]  /*abf0*/  FMNMX.FTZ R3, R2, R14, !PT ;  /* 0x0000000e02037209 */ /* 0x001fca0007810000 */
[----:B------:R0:W0:Y:S02]  /*ac00*/  SHFL.BFLY PT, R14, R3, 0x2, 0x1f ;  /* 0x0c401f00030e7f89 */ /* 0x00002400000e0000 */
.L_x_1890:
[----:B------:R-:W1:Y:S01]  /*ac10*/  S2R R12, SR_CgaCtaId ;  /* 0x00000000000c7919 */ /* 0x000e620000008800 */
[----:B------:R-:W-:Y:S01]  /*ac20*/  LOP3.LUT P0, R7, R209, 0x1f, RZ, 0xc0, !PT ;  /* 0x0000001fd1077812 */ /* 0x000fe2000780c0ff */
[----:B------:R-:W-:Y:S05]  /*ac30*/  WARPSYNC.ALL ;  /* 0x0000000000007948 */ /* 0x000fea0003800000 */
[----:B------:R-:W-:Y:S02]  /*ac40*/  MOV R11, 0x400 ;  /* 0x00000400000b7802 */ /* 0x000fe40000000f00 */
[----:B0-----:R-:W-:Y:S02]  /*ac50*/  FMNMX.FTZ R3, R3, R14, !PT ;  /* 0x0000000e03037209 */ /* 0x001fe40007810000 */
[----:B-1----:R-:W-:-:S04]  /*ac60*/  LEA R4, R12, R11, 0x18 ;  /* 0x0000000b0c047211 */ /* 0x002fc800078ec0ff */
[----:B------:R-:W-:-:S05]  /*ac70*/  @!P0 LEA.HI R2, R209, R4, RZ, 0x1d ;  /* 0x00000004d1028211 */ /* 0x000fca00078fe8ff */
[----:B------:R0:W-:Y:S01]  /*ac80*/  @!P0 STS [R2], R3 ;  /* 0x0000000302008388 */ /* 0x0001e20000000800 */
[----:B------:R-:W-:Y:S01]  /*ac90*/  BAR.SYNC.DEFER_BLOCKING 0x0 ;  /* 0x0000000000007b1d */ /* 0x000fe20000010000 */
[C---:B------:R-:W-:Y:S01]  /*aca0*/  ISETP.GT.U32.AND P0, PT, R7.reuse, 0x3, PT ;  /* 0x000000030700780c */ /* 0x040fe20003f04070 */
[----:B------:R-:W-:Y:S01]  /*acb0*/  IMAD R6, R7, 0x4, R4 ;  /* 0x0000000407067824 */ /* 0x000fe200078e0204 */
[----:B0-----:R-:W-:Y:S01]  /*acc0*/  MOV R3, 0xff7fffff ;  /* 0xff7fffff00037802 */ /* 0x001fe20000000f00 */
[----:B------:R-:W-:Y:S02]  /*acd0*/  HFMA2 R10, -RZ, RZ, 0, 0 ;  /* 0x00000000ff0a7431 */ /* 0x000fe400000001ff */
[----:B------:R-:W-:Y:S08]  /*ace0*/  BSSY.RECONVERGENT B0, `(.L_x_1810) ;  /* 0x0000151000007945 */ /* 0x000ff00003800200 */
[----:B------:R-:W0:Y:S04]  /*acf0*/  @!P0 LDS R3, [R6] ;  /* 0x0000000006038984 */ /* 0x000e280000000800 */
[----:B0-----:R-:W0:Y:S02]  /*ad00*/  SHFL.BFLY PT, R2, R3, 0x2, 0x1f ;  /* 0x0c401f0003027f89 */ /* 0x001e2400000e0000 */
[----:B0-----:R-:W-:Y:S01]  /*ad10*/  FMNMX.FTZ R8, R2, R3, !PT ;  /* 0x0000000302087209 */ /* 0x001fe20007810000 */
[----:B------:R-:W-:-:S04]  /*ad20*/  IMAD.SHL.U32 R2, R209, 0x4, RZ ;  /* 0x00000004d1027824 */ /* 0x000fc800078e00ff */
        /* <DEDUP_REMOVED lines=13> */
[----:B------:R-:W-:-:S03]  /*ae00*/  IMAD.MOV.U32 R10, RZ, RZ, RZ ;  /* 0x000000ffff0a7224 */ /* 0x000fc600078e00ff */
[----:B------:R-:W-:-:S04]  /*ae10*/  IADD3 R0, PT, PT, -R244, R3, R0 ;  /* 0x00000003f4007210 */ /* 0x000fc80007ffe100 */
[C---:B------:R-:W-:Y:S02]  /*ae20*/  LOP3.LUT R3, R0.reuse, 0x180, RZ, 0xc0, !PT ;  /* 0x0000018000037812 */ /* 0x040fe400078ec0ff */
[----:B------:R-:W-:Y:S02]  /*ae30*/  ISETP.GE.U32.AND P1, PT, R0, 0x180, PT ;  /* 0x000001800000780c */ /* 0x000fe40003f26070 */
[----:B------:R-:W-:Y:S01]  /*ae40*/  ISETP.NE.AND P0, PT, R3, 0x180, PT ;  /* 0x000001800300780c */ /* 0x000fe20003f05270 */
[----:B------:R-:W-:-:S12]  /*ae50*/  IMAD.MOV.U32 R3, RZ, RZ, R5 ;  /* 0x000000ffff037224 */ /* 0x000fd800078e0005 */
[----:B------:R-:W-:Y:S05]  /*ae60*/  @!P0 BRA `(.L_x_1814) ;  /* 0x00000000004c8947 */ /* 0x000fea0003800000 */
[----:B------:R-:W-:Y:S01]  /*ae70*/  LEA.HI R0, R0, 0x1, RZ, 0x19 ;  /* 0x0000000100007811 */ /* 0x000fe200078fc8ff */
[----:B------:R-:W-:Y:S01]  /*ae80*/  IMAD.MOV.U32 R10, RZ, RZ, RZ ;  /* 0x000000ffff0a7224 */ /* 0x000fe200078e00ff */
[----:B------:R-:W-:Y:S02]  /*ae90*/  IADD3 R3, PT, PT, R11, 0x420, RZ ;  /* 0x000004200b037810 */ /* 0x000fe40007ffe0ff */
[----:B------:R-:W-:Y:S02]  /*aea0*/  LOP3.LUT R0, R0, 0x3, RZ, 0xc0, !PT ;  /* 0x0000000300007812 */ /* 0x000fe400078ec0ff */
[----:B------:R-:W-:Y:S01]  /*aeb0*/  LEA R9, R12, R3, 0x18 ;  /* 0x000000030c097211 */ /* 0x000fe200078ec0ff */
[----:B------:R-:W-:Y:S02]  /*aec0*/  IMAD.MOV.U32 R3, RZ, RZ, R5 ;  /* 0x000000ffff037224 */ /* 0x000fe400078e0005 */
[----:B------:R-:W-:Y:S01]  /*aed0*/  IMAD.MOV R0, RZ, RZ, -R0 ;  /* 0x000000ffff007224 */ /* 0x000fe200078e0a00 */
[----:B------:R-:W-:-:S07]  /*aee0*/  IADD3 R8, PT, PT, R2, R9, RZ ;  /* 0x0000000902087210 */ /* 0x000fce0007ffe0ff */
.L_x_1815:
        /* <DEDUP_REMOVED lines=11> */
.L_x_1814:
[----:B------:R-:W-:Y:S05]  /*afa0*/  BSYNC.RECONVERGENT B1 ;  /* 0x0000000000017941 */ /* 0x000fea0003800200 */
.L_x_1813:
[----:B------:R-:W-:Y:S05]  /*afb0*/  @!P1 BRA `(.L_x_1811) ;  /* 0x00000010008c9947 */ /* 0x000fea0003800000 */
[----:B------:R-:W-:Y:S01]  /*afc0*/  IMAD.IADD R8, R198, 0x1, -R3 ;  /* 0x00000001c6087824 */ /* 0x000fe200078e0a03 */
[----:B------:R-:W-:Y:S01]  /*afd0*/  IADD3 R11, PT, PT, R11, 0x420, RZ ;  /* 0x000004200b0b7810 */ /* 0x000fe20007ffe0ff */
[----:B------:R-:W-:Y:S01]  /*afe0*/  IMAD.SHL.U32 R0, R244, 0x4, RZ ;  /* 0x00000004f4007824 */ /* 0x000fe200078e00ff */
[----:B------:R-:W-:Y:S01]  /*aff0*/  BSSY.RECONVERGENT B1, `(.L_x_1816) ;  /* 0x000006d000017945 */ /* 0x000fe20003800200 */
[----:B------:R-:W-:Y:S02]  /*b000*/  PLOP3.LUT P0, PT, PT, PT, PT, 0x80, 0x8 ;  /* 0x000000000008781c */ /* 0x000fe40003f0f070 */
[----:B------:R-:W-:Y:S01]  /*b010*/  ISETP.GT.AND P1, PT, R8, 0x600, PT ;  /* 0x000006000800780c */ /* 0x000fe20003f24270 */
[----:B------:R-:W-:Y:S01]  /*b020*/  IMAD R0, R3, 0x4, -R0 ;  /* 0x0000000403007824 */ /* 0x000fe200078e0a00 */
[----:B------:R-:W-:-:S04]  /*b030*/  LEA R11, R12, R11, 0x18 ;  /* 0x0000000b0c0b7211 */ /* 0x000fc800078ec0ff */
[----:B------:R-:W-:-:S07]  /*b040*/  IADD3 R0, PT, PT, R0, 0x400, R11 ;  /* 0x0000040000007810 */ /* 0x000fce0007ffe00b */
[----:B------:R-:W-:Y:S05]  /*b050*/  @!P1 BRA `(.L_x_1817) ;  /* 0x0000000400989947 */ /* 0x000fea0003800000 */
[----:B------:R-:W-:Y:S02]  /*b060*/  PLOP3.LUT P0, PT, PT, PT, PT, 0x8, 0x80 ;  /* 0x000000000080781c */ /* 0x000fe40003f0e170 */
[----:B------:R-:W-:-:S11]  /*b070*/  IADD3 R32, PT, PT, R198, -0x600, RZ ;  /* 0xfffffa00c6207810 */ /* 0x000fd60007ffe0ff */
.L_x_1818:
[----:B------:R-:W1:Y:S01]  /*b080*/  LDS R8, [R0+-0x400] ;  /* 0xfffc000000087984 */ /* 0x000e620000000800 */
[----:B------:R-:W-:-:S03]  /*b090*/  VIADD R3, R3, 0x800 ;  /* 0x0000080003037836 */ /* 0x000fc60000000000 */
[----:B------:R-:W0:Y:S02]  /*b0a0*/  LDS R9, [R0+-0x200] ;  /* 0xfffe000000097984 */ /* 0x000e240000000800 */
[----:B------:R-:W-:Y:S02]  /*b0b0*/  ISETP.GE.AND P1, PT, R3, R32, PT ;  /* 0x000000200300720c */ /* 0x000fe40003f26270 */
[----:B------:R-:W2:Y:S04]  /*b0c0*/  LDS R11, [R0] ;  /* 0x00000000000b7984 */ /* 0x000ea80000000800 */
[----:B------:R-:W2:Y:S04]  /*b0d0*/  LDS R13, [R0+0x200] ;  /* 0x00020000000d7984 */ /* 0x000ea80000000800 */
[----:B------:R-:W2:Y:S04]  /*b0e0*/  LDS R14, [R0+0x400] ;  /* 0x00040000000e7984 */ /* 0x000ea80000000800 */
[----:B------:R-:W2:Y:S04]  /*b0f0*/  LDS R16, [R0+0x600] ;  /* 0x0006000000107984 */ /* 0x000ea80000000800 */
[----:B------:R-:W2:Y:S04]  /*b100*/  LDS R18, [R0+0x800] ;  /* 0x0008000000127984 */ /* 0x000ea80000000800 */
[----:B------:R-:W2:Y:S04]  /*b110*/  LDS R19, [R0+0xa00] ;  /* 0x000a000000137984 */ /* 0x000ea80000000800 */
[----:B----4-:R-:W4:Y:S04]  /*b120*/  LDS R21, [R0+0xc00] ;  /* 0x000c000000157984 */ /* 0x010f280000000800 */
[----:B---3--:R-:W3:Y:S04]  /*b130*/  LDS R23, [R0+0xe00] ;  /* 0x000e000000177984 */ /* 0x008ee80000000800 */
[----:B------:R-:W3:Y:S01]  /*b140*/  LDS R24, [R0+0x1000] ;  /* 0x0010000000187984 */ /* 0x000ee20000000800 */
[C---:B-1----:R-:W-:Y:S01]  /*b150*/  FADD.FTZ R8, -R34.reuse, R8 ;  /* 0x0000000822087221 */ /* 0x042fe20000010100 */
[----:B0-----:R-:W-:-:S02]  /*b160*/  FADD.FTZ R9, -R34, R9 ;  /* 0x0000000922097221 */ /* 0x001fc40000010100 */
[----:B------:R-:W0:Y:S01]  /*b170*/  LDS R26, [R0+0x1200] ;  /* 0x00120000001a7984 */ /* 0x000e220000000800 */
[----:B------:R-:W-:Y:S01]  /*b180*/  FMUL.FTZ R8, R8, 1.4426950216293334961 ;  /* 0x3fb8aa3b08087820 */ /* 0x000fe20000410000 */
[C---:B--2---:R-:W-:Y:S01]  /*b190*/  FADD.FTZ R12, -R34.reuse, R11 ;  /* 0x0000000b220c7221 */ /* 0x044fe20000010100 */
[----:B------:R-:W-:Y:S01]  /*b1a0*/  FMUL.FTZ R11, R9, 1.4426950216293334961 ;  /* 0x3fb8aa3b090b7820 */ /* 0x000fe20000410000 */
[----:B------:R-:W1:Y:S01]  /*b1b0*/  LDS R28, [R0+0x1400] ;  /* 0x00140000001c7984 */ /* 0x000e620000000800 */
[----:B------:R2:W2:Y:S01]  /*b1c0*/  MUFU.EX2 R9, R8 ;  /* 0x0000000800097308 */ /* 0x0004a20000000800 */
[----:B------:R-:W-:Y:S01]  /*b1d0*/  FADD.FTZ R13, -R34, R13 ;  /* 0x0000000d220d7221 */ /* 0x000fe20000010100 */
[----:B------:R-:W-:Y:S01]  /*b1e0*/  FMUL.FTZ R12, R12, 1.4426950216293334961 ;  /* 0x3fb8aa3b0c0c7820 */ /* 0x000fe20000410000 */
[----:B------:R-:W1:Y:S01]  /*b1f0*/  LDS R29, [R0+0x1600] ;  /* 0x00160000001d7984 */ /* 0x000e620000000800 */
[----:B------:R-:W4:Y:S01]  /*b200*/  MUFU.EX2 R11, R11 ;  /* 0x0000000b000b7308 */ /* 0x000f220000000800 */
[C---:B------:R-:W-:Y:S01]  /*b210*/  FADD.FTZ R15, -R34.reuse, R14 ;  /* 0x0000000e220f7221 */ /* 0x040fe20000010100 */
[----:B------:R-:W-:Y:S01]  /*b220*/  FMUL.FTZ R14, R13, 1.4426950216293334961 ;  /* 0x3fb8aa3b0d0e7820 */ /* 0x000fe20000410000 */
[----:B------:R-:W1:Y:S01]  /*b230*/  LDS R30, [R0+0x1800] ;  /* 0x00180000001e7984 */ /* 0x000e620000000800 */
[----:B------:R-:W3:Y:S01]  /*b240*/  MUFU.EX2 R13, R12 ;  /* 0x0000000c000d7308 */ /* 0x000ee20000000800 */
[C---:B------:R-:W-:Y:S01]  /*b250*/  FADD.FTZ R17, -R34.reuse, R16 ;  /* 0x0000001022117221 */ /* 0x040fe20000010100 */
[----:B------:R-:W-:Y:S01]  /*b260*/  FMUL.FTZ R16, R15, 1.4426950216293334961 ;  /* 0x3fb8aa3b0f107820 */ /* 0x000fe20000410000 */
[----:B------:R-:W1:Y:S01]  /*b270*/  LDS R31, [R0+0x1a00] ;  /* 0x001a0000001f7984 */ /* 0x000e620000000800 */
[----:B------:R-:W3:Y:S01]  /*b280*/  MUFU.EX2 R15, R14 ;  /* 0x0000000e000f7308 */ /* 0x000ee20000000800 */
[----:B--2---:R-:W-:Y:S01]  /*b290*/  FMUL.FTZ R8, R17, 1.4426950216293334961 ;  /* 0x3fb8aa3b11087820 */ /* 0x004fe20000410000 */
[----:B------:R-:W-:Y:S01]  /*b2a0*/  FADD.FTZ R10, R9, R10 ;  /* 0x0000000a090a7221 */ /* 0x000fe20000010000 */
[C---:B------:R-:W-:Y:S01]  /*b2b0*/  FADD.FTZ R18, -R34.reuse, R18 ;  /* 0x0000001222127221 */ /* 0x040fe20000010100 */
[----:B------:R-:W2:Y:S01]  /*b2c0*/  MUFU.EX2 R17, R16 ;  /* 0x0000001000117308 */ /* 0x000ea20000000800 */
[----:B------:R-:W-:Y:S01]  /*b2d0*/  FADD.FTZ R20, -R34, R19 ;  /* 0x0000001322147221 */ /* 0x000fe20000010100 */
[----:B----4-:R-:W-:Y:S01]  /*b2e0*/  FADD.FTZ R10, R10, R11 ;  /* 0x0000000b0a0a7221 */ /* 0x010fe20000010000 */
[----:B------:R-:W-:Y:S01]  /*b2f0*/  FMUL.FTZ R18, R18, 1.4426950216293334961 ;  /* 0x3fb8aa3b12127820 */ /* 0x000fe20000410000 */
[----:B------:R-:W4:Y:S01]  /*b300*/  MUFU.EX2 R19, R8 ;  /* 0x0000000800137308 */ /* 0x000f220000000800 */
[----:B------:R-:W-:Y:S01]  /*b310*/  FADD.FTZ R22, -R34, R21 ;  /* 0x0000001522167221 */ /* 0x000fe20000010100 */
[----:B---3--:R-:W-:Y:S01]  /*b320*/  FADD.FTZ R10, R10, R13 ;  /* 0x0000000d0a0a7221 */ /* 0x008fe20000010000 */
[----:B------:R-:W-:Y:S01]  /*b330*/  FMUL.FTZ R20, R20, 1.4426950216293334961 ;  /* 0x3fb8aa3b14147820 */ /* 0x000fe20000410000 */
[----:B------:R-:W3:Y:S01]  /*b340*/  MUFU.EX2 R21, R18 ;  /* 0x0000001200157308 */ /* 0x000ee20000000800 */
[----:B------:R-:W-:Y:S01]  /*b350*/  FADD.FTZ R12, -R34, R23 ;  /* 0x00000017220c7221 */ /* 0x000fe20000010100 */
[----:B------:R-:W-:Y:S01]  /*b360*/  FADD.FTZ R10, R10, R15 ;  /* 0x0000000f0a0a7221 */ /* 0x000fe20000010000 */
[----:B------:R-:W-:Y:S01]  /*b370*/  FMUL.FTZ R22, R22, 1.4426950216293334961 ;  /* 0x3fb8aa3b16167820 */ /* 0x000fe20000410000 */
[----:B------:R-:W1:Y:S01]  /*b380*/  MUFU.EX2 R23, R20 ;  /* 0x0000001400177308 */ /* 0x000e620000000800 */
[----:B------:R-:W-:Y:S01]  /*b390*/  FADD.FTZ R24, -R34, R24 ;  /* 0x0000001822187221 */ /* 0x000fe20000010100 */
[----:B--2---:R-:W-:Y:S01]  /*b3a0*/  FADD.FTZ R10, R10, R17 ;  /* 0x000000110a0a7221 */ /* 0x004fe20000010000 */
[----:B------:R-:W-:Y:S01]  /*b3b0*/  FMUL.FTZ R12, R12, 1.4426950216293334961 ;  /* 0x3fb8aa3b0c0c7820 */ /* 0x000fe20000410000 */
[----:B------:R-:W2:Y:S01]  /*b3c0*/  MUFU.EX2 R25, R22 ;  /* 0x0000001600197308 */ /* 0x000ea20000000800 */
[----:B------:R-:W-:Y:S01]  /*b3d0*/  FMUL.FTZ R24, R24, 1.4426950216293334961 ;  /* 0x3fb8aa3b18187820 */ /* 0x000fe20000410000 */
[----:B----4-:R-:W-:Y:S01]  /*b3e0*/  FADD.FTZ R10, R10, R19 ;  /* 0x000000130a0a7221 */ /* 0x010fe20000010000 */
[----:B0-----:R-:W-:Y:S01]  /*b3f0*/  FADD.FTZ R26, -R34, R26 ;  /* 0x0000001a221a7221 */ /* 0x001fe20000010100 */
[----:B------:R-:W0:Y:S01]  /*b400*/  MUFU.EX2 R27, R12 ;  /* 0x0000000c001b7308 */ /* 0x000e220000000800 */
[----:B------:R4:W-:Y:S01]  /*b410*/  STS [R0+-0x400], R9 ;  /* 0xfffc000900007388 */ /* 0x0009e20000000800 */
[----:B---3--:R-:W-:Y:S01]  /*b420*/  FADD.FTZ R10, R10, R21 ;  /* 0x000000150a0a7221 */ /* 0x008fe20000010000 */
[----:B-1----:R-:W-:Y:S01]  /*b430*/  FADD.FTZ R28, -R34, R28 ;  /* 0x0000001c221c7221 */ /* 0x002fe20000010100 */
[----:B------:R-:W-:Y:S01]  /*b440*/  FMUL.FTZ R26, R26, 1.4426950216293334961 ;  /* 0x3fb8aa3b1a1a7820 */ /* 0x000fe20000410000 */
[----:B------:R1:W-:Y:S01]  /*b450*/  STS [R0+-0x200], R11 ;  /* 0xfffe000b00007388 */ /* 0x0003e20000000800 */
[----:B------:R-:W-:Y:S01]  /*b460*/  FADD.FTZ R10, R10, R23 ;  /* 0x000000170a0a7221 */ /* 0x000fe20000010000 */
[----:B------:R-:W-:Y:S01]  /*b470*/  FADD.FTZ R29, -R34, R29 ;  /* 0x0000001d221d7221 */ /* 0x000fe20000010100 */
[----:B------:R-:W-:Y:S01]  /*b480*/  FMUL.FTZ R28, R28, 1.4426950216293334961 ;  /* 0x3fb8aa3b1c1c7820 */ /* 0x000fe20000410000 */
[----:B------:R-:W-:Y:S01]  /*b490*/  STS [R0], R13 ;  /* 0x0000000d00007388 */ /* 0x000fe20000000800 */
[----:B--2---:R-:W-:Y:S01]  /*b4a0*/  FADD.FTZ R10, R10, R25 ;  /* 0x000000190a0a7221 */ /* 0x004fe20000010000 */
[----:B----4-:R-:W2:Y:S01]  /*b4b0*/  MUFU.EX2 R9, R24 ;  /* 0x0000001800097308 */ /* 0x010ea20000000800 */
[----:B------:R-:W-:Y:S01]  /*b4c0*/  FMUL.FTZ R8, R29, 1.4426950216293334961 ;  /* 0x3fb8aa3b1d087820 */ /* 0x000fe20000410000 */
[----:B------:R-:W-:Y:S01]  /*b4d0*/  FADD.FTZ R30, -R34, R30 ;  /* 0x0000001e221e7221 */ /* 0x000fe20000010100 */
[----:B0-----:R-:W-:Y:S01]  /*b4e0*/  FADD.FTZ R10, R10, R27 ;  /* 0x0000001b0a0a7221 */ /* 0x001fe20000010000 */
[----:B-1----:R-:W0:Y:S01]  /*b4f0*/  MUFU.EX2 R11, R26 ;  /* 0x0000001a000b7308 */ /* 0x002e220000000800 */
[----:B------:R-:W-:Y:S01]  /*b500*/  FADD.FTZ R12, -R34, R31 ;  /* 0x0000001f220c7221 */ /* 0x000fe20000010100 */
[----:B------:R-:W-:Y:S01]  /*b510*/  FMUL.FTZ R30, R30, 1.4426950216293334961 ;  /* 0x3fb8aa3b1e1e7820 */ /* 0x000fe20000410000 */
[----:B------:R-:W-:Y:S01]  /*b520*/  STS [R0+0x200], R15 ;  /* 0x0002000f00007388 */ /* 0x000fe20000000800 */
[----:B------:R-:W1:Y:S01]  /*b530*/  MUFU.EX2 R29, R28 ;  /* 0x0000001c001d7308 */ /* 0x000e620000000800 */
[----:B------:R-:W-:-:S02]  /*b540*/  FMUL.FTZ R12, R12, 1.4426950216293334961 ;  /* 0x3fb8aa3b0c0c7820 */ /* 0x000fc40000410000 */
[----:B------:R-:W-:Y:S01]  /*b550*/  STS [R0+0x400], R17 ;  /* 0x0004001100007388 */ /* 0x000fe20000000800 */
[----:B------:R-:W3:Y:S01]  /*b560*/  MUFU.EX2 R31, R8 ;  /* 0x00000008001f7308 */ /* 0x000ee20000000800 */
[----:B--2---:R-:W-:Y:S02]  /*b570*/  FADD.FTZ R10, R10, R9 ;  /* 0x000000090a0a7221 */ /* 0x004fe40000010000 */
[----:B------:R-:W-:Y:S01]  /*b580*/  STS [R0+0x600], R19 ;  /* 0x0006001300007388 */ /* 0x000fe20000000800 */
[----:B------:R-:W2:Y:S01]  /*b590*/  MUFU.EX2 R33, R30 ;  /* 0x0000001e00217308 */ /* 0x000ea20000000800 */
[----:B0-----:R-:W-:Y:S02]  /*b5a0*/  FADD.FTZ R10, R10, R11 ;  /* 0x0000000b0a0a7221 */ /* 0x001fe40000010000 */
[----:B------:R-:W-:Y:S01]  /*b5b0*/  STS [R0+0x800], R21 ;  /* 0x0008001500007388 */ /* 0x000fe20000000800 */
[----:B------:R-:W0:Y:S01]  /*b5c0*/  MUFU.EX2 R35, R12 ;  /* 0x0000000c00237308 */ /* 0x000e220000000800 */
[----:B-1----:R-:W-:-:S02]  /*b5d0*/  FADD.FTZ R10, R10, R29 ;  /* 0x0000001d0a0a7221 */ /* 0x002fc40000010000 */
[----:B------:R-:W-:Y:S02]  /*b5e0*/  STS [R0+0xa00], R23 ;  /* 0x000a001700007388 */ /* 0x000fe40000000800 */
[----:B---3--:R-:W-:Y:S02]  /*b5f0*/  FADD.FTZ R10, R10, R31 ;  /* 0x0000001f0a0a7221 */ /* 0x008fe40000010000 */
[----:B------:R-:W-:Y:S02]  /*b600*/  STS [R0+0xc00], R25 ;  /* 0x000c001900007388 */ /* 0x000fe40000000800 */
[----:B--2---:R-:W-:Y:S02]  /*b610*/  FADD.FTZ R10, R10, R33 ;  /* 0x000000210a0a7221 */ /* 0x004fe40000010000 */
[----:B------:R-:W-:Y:S02]  /*b620*/  STS [R0+0xe00], R27 ;  /* 0x000e001b00007388 */ /* 0x000fe40000000800 */
[----:B0-----:R-:W-:-:S02]  /*b630*/  FADD.FTZ R10, R10, R35 ;  /* 0x000000230a0a7221 */ /* 0x001fc40000010000 */
        /* <DEDUP_REMOVED lines=8> */
.L_x_1817:
[----:B------:R-:W-:Y:S05]  /*b6c0*/  BSYNC.RECONVERGENT B1 ;  /* 0x0000000000017941 */ /* 0x000fea0003800200 */
.L_x_1816:
[----:B------:R-:W-:Y:S01]  /*b6d0*/  IADD3 R8, PT, PT, R198, -R3, RZ ;  /* 0x80000003c6087210 */ /* 0x000fe20007ffe0ff */
        /* <DEDUP_REMOVED lines=16> */
[C---:B--2---:R-:W-:Y:S01]  /*b7e0*/  FADD.FTZ R12, -R34.reuse, R11 ;  /* 0x0000000b220c7221 */ /* 0x044fe20000010100 */
        /* <DEDUP_REMOVED lines=37> */
.L_x_1820:
[----:B------:R-:W-:Y:S05]  /*ba40*/  BSYNC.RECONVERGENT B1 ;  /* 0x0000000000017941 */ /* 0x000fea0003800200 */
.L_x_1819:
[----:B------:R-:W-:-:S13]  /*ba50*/  ISETP.LT.OR P0, PT, R3, R198, P0 ;  /* 0x000000c60300720c */ /* 0x000fda0000701670 */
[----:B------:R-:W-:Y:S05]  /*ba60*/  @!P0 BRA `(.L_x_1811) ;  /* 0x0000000400e08947 */ /* 0x000fea0003800000 */
[----:B------:R-:W1:Y:S04]  /*ba70*/  LDS R3, [R0+-0x400] ;  /* 0xfffc000000037984 */ /* 0x000e680000000800 */
[----:B------:R-:W0:Y:S04]  /*ba80*/  LDS R9, [R0] ;  /* 0x0000000000097984 */ /* 0x000e280000000800 */
[----:B------:R-:W2:Y:S04]  /*ba90*/  LDS R8, [R0+-0x200] ;  /* 0xfffe000000087984 */ /* 0x000ea80000000800 */
[----:B------:R-:W3:Y:S01]  /*baa0*/  LDS R11, [R0+0x200] ;  /* 0x00020000000b7984 */ /* 0x000ee20000000800 */
[C---:B-1----:R-:W-:Y:S01]  /*bab0*/  FADD.FTZ R3, -R34.reuse, R3 ;  /* 0x0000000322037221 */ /* 0x042fe20000010100 */
[----:B0-----:R-:W-:-:S03]  /*bac0*/  FADD.FTZ R9, -R34, R9 ;  /* 0x0000000922097221 */ /* 0x001fc60000010100 */
[----:B------:R-:W-:Y:S01]  /*bad0*/  FMUL.FTZ R3, R3, 1.4426950216293334961 ;  /* 0x3fb8aa3b03037820 */ /* 0x000fe20000410000 */
[----:B--2---:R-:W-:-:S05]  /*bae0*/  FADD.FTZ R8, -R34, R8 ;  /* 0x0000000822087221 */ /* 0x004fca0000010100 */
[----:B------:R-:W0:Y:S01]  /*baf0*/  MUFU.EX2 R3, R3 ;  /* 0x0000000300037308 */ /* 0x000e220000000800 */
[----:B---3--:R-:W-:Y:S01]  /*bb00*/  FADD.FTZ R12, -R34, R11 ;  /* 0x0000000b220c7221 */ /* 0x008fe20000010100 */
[----:B------:R-:W-:Y:S01]  /*bb10*/  FMUL.FTZ R11, R9, 1.4426950216293334961 ;  /* 0x3fb8aa3b090b7820 */ /* 0x000fe20000410000 */
[----:B------:R-:W-:Y:S02]  /*bb20*/  FMUL.FTZ R8, R8, 1.4426950216293334961 ;  /* 0x3fb8aa3b08087820 */ /* 0x000fe40000410000 */
[----:B------:R-:W-:Y:S02]  /*bb30*/  FMUL.FTZ R12, R12, 1.4426950216293334961 ;  /* 0x3fb8aa3b0c0c7820 */ /* 0x000fe40000410000 */
[----:B------:R-:W1:Y:S04]  /*bb40*/  MUFU.EX2 R9, R8 ;  /* 0x0000000800097308 */ /* 0x000e680000000800 */
[----:B------:R-:W2:Y:S01]  /*bb50*/  MUFU.EX2 R11, R11 ;  /* 0x0000000b000b7308 */ /* 0x000ea20000000800 */
[----:B0-----:R0:W-:Y:S03]  /*bb60*/  STS [R0+-0x400], R3 ;  /* 0xfffc000300007388 */ /* 0x0011e60000000800 */
[----:B------:R-:W3:Y:S01]  /*bb70*/  MUFU.EX2 R13, R12 ;  /* 0x0000000c000d7308 */ /* 0x000ee20000000800 */
[----:B------:R-:W-:Y:S01]  /*bb80*/  FADD.FTZ R10, R10, R3 ;  /* 0x000000030a0a7221 */ /* 0x000fe20000010000 */
[----:B-1----:R0:W-:Y:S03]  /*bb90*/  STS [R0+-0x200], R9 ;  /* 0xfffe000900007388 */ /* 0x0021e60000000800 */
[----:B------:R-:W-:Y:S01]  /*bba0*/  FADD.FTZ R10, R10, R9 ;  /* 0x000000090a0a7221 */ /* 0x000fe20000010000 */
[----:B--2---:R0:W-:Y:S03]  /*bbb0*/  STS [R0], R11 ;  /* 0x0000000b00007388 */ /* 0x0041e60000000800 */
[----:B------:R-:W-:Y:S01]  /*bbc0*/  FADD.FTZ R10, R10, R11 ;  /* 0x0000000b0a0a7221 */ /* 0x000fe20000010000 */
[----:B---3--:R0:W-:Y:S03]  /*bbd0*/  STS [R0+0x200], R13 ;  /* 0x0002000d00007388 */ /* 0x0081e60000000800 */
[----:B------:R-:W-:Y:S01]  /*bbe0*/  FADD.FTZ R10, R10, R13 ;  /* 0x0000000d0a0a7221 */ /* 0x000fe20000010000 */
[----:B------:R-:W-:Y:S06]  /*bbf0*/  BRA `(.L_x_1811) ;  /* 0x00000004007c7947 */ /* 0x000fec0003800000 */
.L_x_1812:
[----:B------:R-:W0:Y:S01]  /*bc00*/  S2UR UR4, SR_CTAID.Y ;  /* 0x00000000000479c3 */ /* 0x000e220000002600 */
[----:B------:R-:W-:Y:S01]  /*bc10*/  VIADDMNMX R3, R5, 0x80, R198, !PT ;  /* 0x0000008005037846 */ /* 0x000fe200078001c6 */
[----:B------:R-:W-:Y:S01]  /*bc20*/  BSSY.RECONVERGENT B1, `(.L_x_1821) ;  /* 0x0000025000017945 */ /* 0x000fe20003800200 */
[----:B------:R-:W-:-:S04]  /*bc30*/  LOP3.LUT R10, RZ, R209, RZ, 0x33, !PT ;  /* 0x000000d1ff0a7212 */ /* 0x000fc800078e33ff */
[----:B------:R-:W-:Y:S01]  /*bc40*/  IADD3 R13, PT, PT, -R244, R3, R10 ;  /* 0x00000003f40d7210 */ /* 0x000fe20007ffe10a */
[----:B------:R-:W-:-:S03]  /*bc50*/  HFMA2 R10, -RZ, RZ, 0, 0 ;  /* 0x00000000ff0a7431 */ /* 0x000fc600000001ff */
[C---:B------:R-:W-:Y:S02]  /*bc60*/  LOP3.LUT R3, R13.reuse, 0x180, RZ, 0xc0, !PT ;  /* 0x000001800d037812 */ /* 0x040fe400078ec0ff */
[----:B------:R-:W-:Y:S02]  /*bc70*/  ISETP.GE.U32.AND P0, PT, R13, 0x180, PT ;  /* 0x000001800d00780c */ /* 0x000fe40003f06070 */
[----:B------:R-:W-:Y:S01]  /*bc80*/  ISETP.NE.AND P1, PT, R3, 0x180, PT ;  /* 0x000001800300780c */ /* 0x000fe20003f25270 */
[----:B------:R-:W-:Y:S02]  /*bc90*/  IMAD.MOV.U32 R3, RZ, RZ, R5 ;  /* 0x000000ffff037224 */ /* 0x000fe400078e0005 */
[----:B0-----:R-:W-:-:S05]  /*bca0*/  IMAD R14, R0, UR4, RZ ;  /* 0x00000004000e7c24 */ /* 0x001fca000f8e02ff */
[----:B------:R-:W-:-:S05]  /*bcb0*/  SHF.R.S32.HI R16, RZ, 0x1f, R14 ;  /* 0x0000001fff107819 */ /* 0x000fca000001140e */
[----:B------:R-:W-:Y:S05]  /*bcc0*/  @!P1 BRA `(.L_x_1822) ;  /* 0x0000000000689947 */ /* 0x000fea0003800000 */
[----:B------:R-:W-:Y:S01]  /*bcd0*/  VIADD R11, R11, 0x420 ;  /* 0x000004200b0b7836 */ /* 0x000fe20000000000 */
[----:B------:R-:W-:Y:S01]  /*bce0*/  LEA.HI R0, R13, 0x1, RZ, 0x19 ;  /* 0x000000010d007811 */ /* 0x000fe200078fc8ff */
[--C-:B------:R-:W-:Y:S01]  /*bcf0*/  IMAD.MOV.U32 R3, RZ, RZ, R5.reuse ;  /* 0x000000ffff037224 */ /* 0x100fe200078e0005 */
[----:B------:R-:W-:Y:S02]  /*bd00*/  IADD3 R8, P1, P2, R14, R8, R5 ;  /* 0x000000080e087210 */ /* 0x000fe40007a3e005 */
[----:B------:R-:W-:Y:S02]  /*bd10*/  LEA R11, R12, R11, 0x18 ;  /* 0x0000000b0c0b7211 */ /* 0x000fe400078ec0ff */
[----:B------:R-:W-:Y:S02]  /*bd20*/  LOP3.LUT R0, R0, 0x3, RZ, 0xc0, !PT ;  /* 0x0000000300007812 */ /* 0x000fe400078ec0ff */
[----:B------:R-:W-:Y:S01]  /*bd30*/  IADD3.X R9, PT, PT, R16, R9, RZ, P1, P2 ;  /* 0x0000000910097210 */ /* 0x000fe20000fe44ff */
[----:B------:R-:W-:Y:S01]  /*bd40*/  IMAD.IADD R11, R2, 0x1, R11 ;  /* 0x00000001020b7824 */ /* 0x000fe200078e020b */
[----:B------:R-:W-:-:S02]  /*bd50*/  MOV R10, RZ ;  /* 0x000000ff000a7202 */ /* 0x000fc40000000f00 */
[----:B------:R-:W-:-:S07]  /*bd60*/  IADD3 R0, PT, PT, -R0, RZ, RZ ;  /* 0x000000ff00007210 */ /* 0x000fce0007ffe1ff */
.L_x_1823:
[----:B------:R0:W2:Y:S01]  /*bd70*/  LDG.E.U8 R12, desc[UR36][R8.64] ;  /* 0x00000024080c7981 */ /* 0x0000a2000c1e1100 */
[----:B------:R-:W-:Y:S01]  /*bd80*/  VIADD R0, R0, 0x1 ;  /* 0x0000000100007836 */ /* 0x000fe20000000000 */
[----:B------:R-:W-:Y:S02]  /*bd90*/  IADD3 R3, PT, PT, R3, 0x80, RZ ;  /* 0x0000008003037810 */ /* 0x000fe40007ffe0ff */
[----:B0-----:R-:W-:-:S05]  /*bda0*/  IADD3 R8, P2, PT, R8, 0x80, RZ ;  /* 0x0000008008087810 */ /* 0x001fca0007f5e0ff */
[----:B------:R-:W-:Y:S01]  /*bdb0*/  IMAD.X R9, RZ, RZ, R9, P2 ;  /* 0x000000ffff097224 */ /* 0x000fe200010e0609 */
        /* <DEDUP_REMOVED lines=11> */
.L_x_1822:
[----:B------:R-:W-:Y:S05]  /*be70*/  BSYNC.RECONVERGENT B1 ;  /* 0x0000000000017941 */ /* 0x000fea0003800200 */
.L_x_1821:
[----:B------:R-:W-:Y:S05]  /*be80*/  @!P0 BRA `(.L_x_1811) ;  /* 0x0000000000d88947 */ /* 0x000fea0003800000 */
[----:B------:R-:W0:Y:S01]  /*be90*/  S2R R12, SR_CgaCtaId ;  /* 0x00000000000c7919 */ /* 0x000e220000008800 */
[----:B------:R-:W1:Y:S01]  /*bea0*/  LDCU.64 UR4, c[0x0][0x420] ;  /* 0x00008400ff0477ac */ /* 0x000e620008000a00 */
[----:B------:R-:W-:Y:S02]  /*beb0*/  MOV R9, 0x400 ;  /* 0x0000040000097802 */ /* 0x000fe40000000f00 */
[----:B------:R-:W-:-:S03]  /*bec0*/  SHF.L.U32 R0, R244, 0x2, RZ ;  /* 0x00000002f4007819 */ /* 0x000fc600000006ff */
[----:B------:R-:W-:Y:S02]  /*bed0*/  VIADD R9, R9, 0x420 ;  /* 0x0000042009097836 */ /* 0x000fe40000000000 */
[----:B------:R-:W-:Y:S01]  /*bee0*/  IMAD R0, R3, 0x4, -R0 ;  /* 0x0000000403007824 */ /* 0x000fe200078e0a00 */
[----:B-1----:R-:W-:-:S04]  /*bef0*/  IADD3 R8, P0, P1, R14, UR4, R3 ;  /* 0x000000040e087c10 */ /* 0x002fc8000f91e003 */
[----:B------:R-:W-:Y:S02]  /*bf00*/  IADD3 R8, P2, PT, R8, 0x100, RZ ;  /* 0x0000010008087810 */ /* 0x000fe40007f5e0ff */
[----:B0-----:R-:W-:Y:S02]  /*bf10*/  LEA R11, R12, R9, 0x18 ;  /* 0x000000090c0b7211 */ /* 0x001fe400078ec0ff */
[----:B------:R-:W-:Y:S02]  /*bf20*/  IADD3.X R9, PT, PT, R16, UR5, RZ, P0, P1 ;  /* 0x0000000510097c10 */ /* 0x000fe400087e24ff */
[----:B------:R-:W-:Y:S02]  /*bf30*/  IADD3 R0, PT, PT, R0, 0x400, R11 ;  /* 0x0000040000007810 */ /* 0x000fe40007ffe00b */
[----:B------:R-:W-:-:S07]  /*bf40*/  IADD3.X R9, PT, PT, RZ, R9, RZ, P2, !PT ;  /* 0x00000009ff097210 */ /* 0x000fce00017fe4ff */
.L_x_1824:
[----:B------:R-:W2:Y:S04]  /*bf50*/  LDG.E.U8 R14, desc[UR36][R8.64+-0x100] ;  /* 0xffff0024080e7981 */ /* 0x000ea8000c1e1100 */
[----:B------:R-:W3:Y:S04]  /*bf60*/  LDG.E.U8 R11, desc[UR36][R8.64+-0x80] ;  /* 0xffff8024080b7981 */ /* 0x000ee8000c1e1100 */
[----:B------:R-:W4:Y:S04]  /*bf70*/  LDG.E.U8 R12, desc[UR36][R8.64] ;  /* 0x00000024080c7981 */ /* 0x000f28000c1e1100 */
[----:B------:R-:W4:Y:S01]  /*bf80*/  LDG.E.U8 R13, desc[UR36][R8.64+0x80] ;  /* 0x00008024080d7981 */ /* 0x000f22000c1e1100 */
[----:B------:R-:W-:Y:S01]  /*bf90*/  VIADD R3, R3, 0x200 ;  /* 0x0000020003037836 */ /* 0x000fe20000000000 */
[----:B--2---:R-:W-:-:S02]  /*bfa0*/  ISETP.NE.AND P0, PT, R14, RZ, PT ;  /* 0x000000ff0e00720c */ /* 0x004fc40003f05270 */
[----:B---3--:R-:W-:Y:S02]  /*bfb0*/  ISETP.NE.AND P1, PT, R11, RZ, PT ;  /* 0x000000ff0b00720c */ /* 0x008fe40003f25270 */
[----:B----4-:R-:W-:Y:S02]  /*bfc0*/  ISETP.NE.AND P2, PT, R12, RZ, PT ;  /* 0x000000ff0c00720c */ /* 0x010fe40003f45270 */
[----:B------:R-:W-:-:S07]  /*bfd0*/  ISETP.NE.AND P3, PT, R13, RZ, PT ;  /* 0x000000ff0d00720c */ /* 0x000fce0003f65270 */
[----:B------:R-:W0:Y:S04]  /*bfe0*/  @!P0 LDS R11, [R0+-0x400] ;  /* 0xfffc0000000b8984 */ /* 0x000e280000000800 */
[----:B------:R-:W1:Y:S04]  /*bff0*/  @!P1 LDS R13, [R0+-0x200] ;  /* 0xfffe0000000d9984 */ /* 0x000e680000000800 */
[----:B------:R-:W2:Y:S04]  /*c000*/  @!P2 LDS R15, [R0] ;  /* 0x00000000000fa984 */ /* 0x000ea80000000800 */
[----:B------:R-:W3:Y:S01]  /*c010*/  @!P3 LDS R17, [R0+0x200] ;  /* 0x000200000011b984 */ /* 0x000ee20000000800 */
[----:B0-----:R-:W-:Y:S01]  /*c020*/  @!P0 FADD.FTZ R12, -R34, R11 ;  /* 0x0000000b220c8221 */ /* 0x001fe20000010100 */
[----:B------:R-:W-:-:S03]  /*c030*/  IMAD.MOV.U32 R11, RZ, RZ, RZ ;  /* 0x000000ffff0b7224 */ /* 0x000fc600078e00ff */
[----:B------:R-:W-:Y:S01]  /*c040*/  @!P0 FMUL.FTZ R12, R12, 1.4426950216293334961 ;  /* 0x3fb8aa3b0c0c8820 */ /* 0x000fe20000410000 */
[----:B-1----:R-:W-:Y:S01]  /*c050*/  @!P1 FADD.FTZ R14, -R34, R13 ;  /* 0x0000000d220e9221 */ /* 0x002fe20000010100 */
[----:B------:R-:W-:Y:S02]  /*c060*/  IMAD.MOV.U32 R13, RZ, RZ, RZ ;  /* 0x000000ffff0d7224 */ /* 0x000fe400078e00ff */
[----:B------:R-:W0:Y:S01]  /*c070*/  @!P0 MUFU.EX2 R11, R12 ;  /* 0x0000000c000b8308 */ /* 0x000e220000000800 */
[----:B------:R-:W-:Y:S01]  /*c080*/  @!P1 FMUL.FTZ R14, R14, 1.4426950216293334961 ;  /* 0x3fb8aa3b0e0e9820 */ /* 0x000fe20000410000 */
[C---:B--2---:R-:W-:Y:S01]  /*c090*/  @!P2 FADD.FTZ R16, -R34.reuse, R15 ;  /* 0x0000000f2210a221 */ /* 0x044fe20000010100 */
[----:B------:R-:W-:Y:S01]  /*c0a0*/  MOV R15, RZ ;  /* 0x000000ff000f7202 */ /* 0x000fe20000000f00 */
[----:B---3--:R-:W-:Y:S01]  /*c0b0*/  @!P3 FADD.FTZ R18, -R34, R17 ;  /* 0x000000112212b221 */ /* 0x008fe20000010100 */
[----:B------:R-:W1:Y:S01]  /*c0c0*/  @!P1 MUFU.EX2 R13, R14 ;  /* 0x0000000e000d9308 */ /* 0x000e620000000800 */
[----:B------:R-:W-:Y:S01]  /*c0d0*/  @!P2 FMUL.FTZ R16, R16, 1.4426950216293334961 ;  /* 0x3fb8aa3b1010a820 */ /* 0x000fe20000410000 */
[----:B------:R-:W-:-:S02]  /*c0e0*/  IMAD.MOV.U32 R17, RZ, RZ, RZ ;  /* 0x000000ffff117224 */ /* 0x000fc400078e00ff */
[----:B------:R-:W-:Y:S01]  /*c0f0*/  @!P3 FMUL.FTZ R18, R18, 1.4426950216293334961 ;  /* 0x3fb8aa3b1212b820 */ /* 0x000fe20000410000 */
[----:B------:R-:W-:Y:S01]  /*c100*/  ISETP.GE.AND P0, PT, R3, R198, PT ;  /* 0x000000c60300720c */ /* 0x000fe20003f06270 */
[----:B------:R-:W2:Y:S01]  /*c110*/  @!P2 MUFU.EX2 R15, R16 ;  /* 0x00000010000fa308 */ /* 0x000ea20000000800 */
[----:B------:R-:W-:-:S03]  /*c120*/  IADD3 R8, P1, PT, R8, 0x200, RZ ;  /* 0x0000020008087810 */ /* 0x000fc60007f3e0ff */
[----:B------:R-:W3:Y:S01]  /*c130*/  @!P3 MUFU.EX2 R17, R18 ;  /* 0x000000120011b308 */ /* 0x000ee20000000800 */
[----:B0-----:R-:W-:Y:S01]  /*c140*/  FADD.FTZ R10, R11, R10 ;  /* 0x0000000a0b0a7221 */ /* 0x001fe20000010000 */
[----:B------:R-:W-:Y:S01]  /*c150*/  STS [R0+-0x400], R11 ;  /* 0xfffc000b00007388 */ /* 0x000fe20000000800 */
[----:B------:R-:W-:Y:S02]  /*c160*/  IADD3.X R9, PT, PT, RZ, R9, RZ, P1, !PT ;  /* 0x00000009ff097210 */ /* 0x000fe40000ffe4ff */
[----:B-1----:R-:W-:Y:S01]  /*c170*/  FADD.FTZ R10, R10, R13 ;  /* 0x0000000d0a0a7221 */ /* 0x002fe20000010000 */
[----:B------:R-:W-:Y:S03]  /*c180*/  STS [R0+-0x200], R13 ;  /* 0xfffe000d00007388 */ /* 0x000fe60000000800 */
[----:B--2---:R-:W-:Y:S01]  /*c190*/  FADD.FTZ R10, R10, R15 ;  /* 0x0000000f0a0a7221 */ /* 0x004fe20000010000 */
[----:B------:R-:W-:Y:S03]  /*c1a0*/  STS [R0], R15 ;  /* 0x0000000f00007388 */ /* 0x000fe60000000800 */
[----:B---3--:R-:W-:Y:S01]  /*c1b0*/  FADD.FTZ R10, R10, R17 ;  /* 0x000000110a0a7221 */ /* 0x008fe20000010000 */
[----:B------:R0:W-:Y:S02]  /*c1c0*/  STS [R0+0x200], R17 ;  /* 0x0002001100007388 */ /* 0x0001e40000000800 */
[----:B0-----:R-:W-:Y:S01]  /*c1d0*/  VIADD R0, R0, 0x800 ;  /* 0x0000080000007836 */ /* 0x001fe20000000000 */
[----:B------:R-:W-:Y:S06]  /*c1e0*/  @!P0 BRA `(.L_x_1824) ;  /* 0xfffffffc00588947 */ /* 0x000fec000383ffff */
.L_x_1811:
[----:B------:R-:W-:Y:S05]  /*c1f0*/  BSYNC.RECONVERGENT B0 ;  /* 0x0000000000007941 */ /* 0x000fea0003800200 */
.L_x_1810:
[----:B0-----:R-:W0:Y:S01]  /*c200*/  SHFL.BFLY PT, R3, R10, 0x10, 0x1f ;  /* 0x0e001f000a037f89 */ /* 0x001e2200000e0000 */
[C---:B------:R-:W-:Y:S01]  /*c210*/  ISETP.NE.AND P0, PT, R7.reuse, RZ, PT ;  /* 0x000000ff0700720c */ /* 0x040fe20003f05270 */
[----:B------:R-:W1:Y:S01]  /*c220*/  LDCU.U8 UR6, c[0x0][0x48c] ;  /* 0x00009180ff0677ac */ /* 0x000e620008000000 */
[----:B------:R-:W-:Y:S01]  /*c230*/  ISETP.GT.U32.AND P1, PT, R7, 0x3, PT ;  /* 0x000000030700780c */ /* 0x000fe20003f24070 */
[----:B------:R-:W2:Y:S01]  /*c240*/  S2R R15, SR_CTAID.X ;  /* 0x00000000000f7919 */ /* 0x000ea20000002500 */
[----:B-1----:R-:W-:Y:S01]  /*c250*/  UISETP.NE.AND UP0, UPT, UR6, URZ, UPT ;  /* 0x000000ff0600728c */ /* 0x002fe2000bf05270 */
[----:B0-----:R-:W-:-:S05]  /*c260*/  FADD.FTZ R0, R3, R10 ;  /* 0x0000000a03007221 */ /* 0x001fca0000010000 */
[----:B------:R-:W0:Y:S02]  /*c270*/  SHFL.BFLY PT, R3, R0, 0x8, 0x1f ;  /* 0x0d001f0000037f89 */ /* 0x000e2400000e0000 */
[----:B0-----:R-:W-:-:S05]  /*c280*/  FADD.FTZ R8, R0, R3 ;  /* 0x0000000300087221 */ /* 0x001fca0000010000 */
[----:B------:R-:W0:Y:S02]  /*c290*/  SHFL.BFLY PT, R3, R8, 0x4, 0x1f ;  /* 0x0c801f0008037f89 */ /* 0x000e2400000e0000 */
[----:B0-----:R-:W-:Y:S01]  /*c2a0*/  FADD.FTZ R9, R8, R3 ;  /* 0x0000000308097221 */ /* 0x001fe20000010000 */
[----:B------:R-:W-:-:S04]  /*c2b0*/  SHF.R.U32.HI R3, RZ, 0x5, R209 ;  /* 0x00000005ff037819 */ /* 0x000fc800000116d1 */
[----:B------:R-:W0:Y:S01]  /*c2c0*/  SHFL.BFLY PT, R12, R9, 0x2, 0x1f ;  /* 0x0c401f00090c7f89 */ /* 0x000e2200000e0000 */
[----:B------:R-:W-:Y:S02]  /*c2d0*/  @!P0 IMAD R4, R3, 0x4, R4 ;  /* 0x0000000403048824 */ /* 0x000fe400078e0204 */
        /* <DEDUP_REMOVED lines=14> */
[----:B------:R0:W1:Y:S01]  /*c3c0*/  MUFU.RCP R33, R9 ;  /* 0x0000000900217308 */ /* 0x0000620000001000 */
[----:B--2---:R-:W-:Y:S05]  /*c3d0*/  BRA.U !UP0, `(.L_x_1825) ;  /* 0x0000000108247547 */ /* 0x004fea000b800000 */
[----:B------:R-:W2:Y:S01]  /*c3e0*/  S2R R4, SR_CTAID.Y ;  /* 0x0000000000047919 */ /* 0x000ea20000002600 */
[----:B------:R-:W2:Y:S08]  /*c3f0*/  LDC R6, c[0x0][0x3f8] ;  /* 0x0000fe00ff067b82 */ /* 0x000eb00000000800 */
[----:B------:R-:W3:Y:S08]  /*c400*/  LDC R0, c[0x0][0x488] ;  /* 0x00012200ff007b82 */ /* 0x000ef00000000800 */
[----:B------:R-:W3:Y:S08]  /*c410*/  LDC R8, c[0x0][0x40c] ;  /* 0x00010300ff087b82 */ /* 0x000ef00000000800 */
[----:B0-----:R-:W0:Y:S01]  /*c420*/  LDC R9, c[0x0][0x3f4] ;  /* 0x0000fd00ff097b82 */ /* 0x001e220000000800 */
[----:B--2---:R-:W-:-:S04]  /*c430*/  IMAD R7, R4, R6, R15 ;  /* 0x0000000604077224 */ /* 0x004fc800078e020f */
[----:B---3--:R-:W-:-:S04]  /*c440*/  IMAD R0, R7, R0, R8 ;  /* 0x0000000007007224 */ /* 0x008fc800078e0208 */
[----:B0-----:R-:W-:-:S05]  /*c450*/  IMAD R6, R0, R9, RZ ;  /* 0x0000000900067224 */ /* 0x001fca00078e02ff */
[----:B------:R-:W-:-:S07]  /*c460*/  SHF.R.S32.HI R7, RZ, 0x1f, R6 ;  /* 0x0000001fff077819 */ /* 0x000fce0000011406 */
.L_x_1825:
        /* <DEDUP_REMOVED lines=13> */
[----:B------:R-:W-:Y:S01]  /*c540*/  LEA.HI R0, R0, 0x1, RZ, 0x19 ;  /* 0x0000000100007811 */ /* 0x000fe200078fc8ff */
[----:B------:R-:W-:Y:S02]  /*c550*/  UMOV UR4, 0x400 ;  /* 0x0000040000047882 */ /* 0x000fe40000000000 */
[----:B------:R-:W-:Y:S01]  /*c560*/  UIADD3 UR4, UPT, UPT, UR4, 0x420, URZ ;  /* 0x0000042004047890 */ /* 0x000fe2000fffe0ff */
[C---:B------:R-:W-:Y:S02]  /*c570*/  SHF.L.U32 R4, R0.reuse, 0x7, RZ ;  /* 0x0000000700047819 */ /* 0x040fe400000006ff */
[----:B------:R-:W-:Y:S02]  /*c580*/  LOP3.LUT R0, R0, 0x3, RZ, 0xc0, !PT ;  /* 0x0000000300007812 */ /* 0x000fe400078ec0ff */
[----:B------:R-:W-:-:S03]  /*c590*/  LOP3.LUT R4, R4, 0x180, RZ, 0xc0, !PT ;  /* 0x0000018004047812 */ /* 0x000fc600078ec0ff */
[----:B------:R-:W-:Y:S02]  /*c5a0*/  IMAD.MOV R6, RZ, RZ, -R0 ;  /* 0x000000ffff067224 */ /* 0x000fe400078e0a00 */
[----:B------:R-:W-:Y:S01]  /*c5b0*/  IMAD.IADD R5, R5, 0x1, R4 ;  /* 0x0000000105057824 */ /* 0x000fe200078e0204 */
[----:B--2---:R-:W-:-:S06]  /*c5c0*/  ULEA UR4, UR5, UR4, 0x18 ;  /* 0x0000000405047291 */ /* 0x004fcc000f8ec0ff */
[----:B------:R-:W-:-:S07]  /*c5d0*/  IADD3 R0, PT, PT, R2, UR4, RZ ;  /* 0x0000000402007c10 */ /* 0x000fce000fffe0ff */
.L_x_1831:
[----:B------:R-:W1:Y:S01]  /*c5e0*/  LDS R4, [R0] ;  /* 0x0000000000047984 */ /* 0x000e620000000800 */
[----:B------:R-:W-:-:S05]  /*c5f0*/  VIADD R6, R6, 0x1 ;  /* 0x0000000106067836 */ /* 0x000fca0000000000 */
[----:B------:R-:W-:Y:S01]  /*c600*/  ISETP.NE.AND P0, PT, R6, RZ, PT ;  /* 0x000000ff0600720c */ /* 0x000fe20003f05270 */
[----:B-1----:R-:W-:-:S05]  /*c610*/  FMUL.FTZ R7, R4, R33 ;  /* 0x0000002104077220 */ /* 0x002fca0000410000 */
[----:B------:R1:W-:Y:S02]  /*c620*/  STS [R0], R7 ;  /* 0x0000000700007388 */ /* 0x0003e40000000800 */
[----:B-1----:R-:W-:-:S05]  /*c630*/  VIADD R0, R0, 0x200 ;  /* 0x0000020000007836 */ /* 0x002fca0000000000 */
[----:B------:R-:W-:Y:S05]  /*c640*/  @P0 BRA `(.L_x_1831) ;  /* 0xfffffffc00e40947 */ /* 0x000fea000383ffff */
.L_x_1830:
[----:B------:R-:W-:Y:S05]  /*c650*/  BSYNC.RECONVERGENT B1 ;  /* 0x0000000000017941 */ /* 0x000fea0003800200 */
.L_x_1829:
[----:B------:R-:W-:Y:S05]  /*c660*/  @!P1 BRA `(.L_x_1827) ;  /* 0x0000001000d09947 */ /* 0x000fea0003800000 */
[----:B------:R-:W2:Y:S01]  /*c670*/  S2R R7, SR_CgaCtaId ;  /* 0x0000000000077919 */ /* 0x000ea20000008800 */
[----:B------:R-:W-:Y:S01]  /*c680*/  IADD3 R0, PT, PT, R198, -R5, RZ ;  /* 0x80000005c6007210 */ /* 0x000fe20007ffe0ff */
[----:B------:R-:W-:Y:S01]  /*c690*/  BSSY.RECONVERGENT B1, `(.L_x_1832) ;  /* 0x0000040000017945 */ /* 0x000fe20003800200 */
[----:B------:R-:W-:Y:S02]  /*c6a0*/  MOV R4, 0x400 ;  /* 0x0000040000047802 */ /* 0x000fe40000000f00 */
[----:B------:R-:W-:Y:S01]  /*c6b0*/  ISETP.GT.AND P1, PT, R0, 0x600, PT ;  /* 0x000006000000780c */ /* 0x000fe20003f24270 */
[----:B------:R-:W-:Y:S01]  /*c6c0*/  IMAD.SHL.U32 R0, R244, 0x4, RZ ;  /* 0x00000004f4007824 */ /* 0x000fe200078e00ff */
[----:B------:R-:W-:Y:S01]  /*c6d0*/  PLOP3.LUT P0, PT, PT, PT, PT, 0x80, 0x8 ;  /* 0x000000000008781c */ /* 0x000fe20003f0f070 */
[----:B------:R-:W-:-:S03]  /*c6e0*/  VIADD R4, R4, 0x420 ;  /* 0x0000042004047836 */ /* 0x000fc60000000000 */
[----:B------:R-:W-:Y:S02]  /*c6f0*/  LEA R0, R5, -R0, 0x2 ;  /* 0x8000000005007211 */ /* 0x000fe400078e10ff */
[----:B--2---:R-:W-:-:S04]  /*c700*/  LEA R7, R7, R4, 0x18 ;  /* 0x0000000407077211 */ /* 0x004fc800078ec0ff */
[----:B------:R-:W-:Y:S01]  /*c710*/  IADD3 R0, PT, PT, R0, 0x400, R7 ;  /* 0x0000040000007810 */ /* 0x000fe20007ffe007 */
[----:B------:R-:W-:Y:S06]  /*c720*/  @!P1 BRA `(.L_x_1833) ;  /* 0x0000000000d89947 */ /* 0x000fec0003800000 */
[----:B------:R-:W-:Y:S01]  /*c730*/  PLOP3.LUT P0, PT, PT, PT, PT, 0x8, 0x80 ;  /* 0x000000000080781c */ /* 0x000fe20003f0e170 */
[----:B------:R-:W-:-:S12]  /*c740*/  VIADD R32, R198, 0xfffffa00 ;  /* 0xfffffa00c6207836 */ /* 0x000fd80000000000 */
.L_x_1834:
        /* <DEDUP_REMOVED lines=8> */
[----:B------:R-:W-:Y:S04]  /*c7d0*/  LDS R16, [R0+0x800] ;  /* 0x0008000000107984 */ /* 0x000fe80000000800 */
[----:B------:R-:W2:Y:S04]  /*c7e0*/  LDS R18, [R0+0xa00] ;  /* 0x000a000000127984 */ /* 0x000ea80000000800 */
[----:B----4-:R-:W4:Y:S04]  /*c7f0*/  LDS R20, [R0+0xc00] ;  /* 0x000c000000147984 */ /* 0x010f280000000800 */
[----:B---3--:R-:W3:Y:S04]  /*c800*/  LDS R22, [R0+0xe00] ;  /* 0x000e000000167984 */ /* 0x008ee80000000800 */
[----:B------:R-:W3:Y:S01]  /*c810*/  LDS R24, [R0+0x1000] ;  /* 0x0010000000187984 */ /* 0x000ee20000000800 */
[----:B-1----:R-:W-:-:S03]  /*c820*/  FMUL.FTZ R7, R33, R4 ;  /* 0x0000000421077220 */ /* 0x002fc60000410000 */
[----:B------:R-:W1:Y:S01]  /*c830*/  LDS R26, [R0+0x1200] ;  /* 0x00120000001a7984 */ /* 0x000e620000000800 */
[----:B0-----:R-:W-:-:S03]  /*c840*/  FMUL.FTZ R9, R33, R6 ;  /* 0x0000000621097220 */ /* 0x001fc60000410000 */
[----:B------:R-:W0:Y:S01]  /*c850*/  LDS R28, [R0+0x1400] ;  /* 0x00140000001c7984 */ /* 0x000e220000000800 */
[----:B--2---:R-:W-:-:S03]  /*c860*/  FMUL.FTZ R11, R33, R8 ;  /* 0x00000008210b7220 */ /* 0x004fc60000410000 */
[----:B------:R-:W2:Y:S01]  /*c870*/  LDS R29, [R0+0x1600] ;  /* 0x00160000001d7984 */ /* 0x000ea20000000800 */
[----:B------:R-:W-:-:S03]  /*c880*/  FMUL.FTZ R13, R33, R10 ;  /* 0x0000000a210d7220 */ /* 0x000fc60000410000 */
[----:B------:R-:W2:Y:S01]  /*c890*/  LDS R30, [R0+0x1800] ;  /* 0x00180000001e7984 */ /* 0x000ea20000000800 */
[----:B------:R-:W-:-:S03]  /*c8a0*/  FMUL.FTZ R17, R33, R12 ;  /* 0x0000000c21117220 */ /* 0x000fc60000410000 */
[----:B------:R-:W2:Y:S01]  /*c8b0*/  LDS R31, [R0+0x1a00] ;  /* 0x001a0000001f7984 */ /* 0x000ea20000000800 */
[----:B------:R-:W-:-:S03]  /*c8c0*/  FMUL.FTZ R19, R33, R14 ;  /* 0x0000000e21137220 */ /* 0x000fc60000410000 */
[----:B------:R4:W-:Y:S04]  /*c8d0*/  STS [R0+-0x400], R7 ;  /* 0xfffc000700007388 */ /* 0x0009e80000000800 */
[----:B------:R1:W-:Y:S01]  /*c8e0*/  STS [R0+-0x200], R9 ;  /* 0xfffe000900007388 */ /* 0x0003e20000000800 */
[----:B------:R-:W-:-:S03]  /*c8f0*/  FMUL.FTZ R21, R33, R18 ;  /* 0x0000001221157220 */ /* 0x000fc60000410000 */
[----:B------:R0:W-:Y:S01]  /*c900*/  STS [R0], R11 ;  /* 0x0000000b00007388 */ /* 0x0001e20000000800 */
[C---:B----4-:R-:W-:Y:S01]  /*c910*/  FMUL.FTZ R23, R33.reuse, R20 ;  /* 0x0000001421177220 */ /* 0x050fe20000410000 */
[C---:B------:R-:W-:Y:S02]  /*c920*/  FMUL.FTZ R7, R33.reuse, R16 ;  /* 0x0000001021077220 */ /* 0x040fe40000410000 */
[----:B------:R4:W-:Y:S01]  /*c930*/  STS [R0+0x200], R13 ;  /* 0x0002000d00007388 */ /* 0x0009e20000000800 */
[C---:B---3--:R-:W-:Y:S01]  /*c940*/  FMUL.FTZ R25, R33.reuse, R22 ;  /* 0x0000001621197220 */ /* 0x048fe20000410000 */
[C---:B------:R-:W-:Y:S02]  /*c950*/  FMUL.FTZ R27, R33.reuse, R24 ;  /* 0x00000018211b7220 */ /* 0x040fe40000410000 */
[----:B------:R-:W-:Y:S01]  /*c960*/  STS [R0+0x400], R17 ;  /* 0x0004001100007388 */ /* 0x000fe20000000800 */
[----:B-1----:R-:W-:-:S03]  /*c970*/  FMUL.FTZ R9, R33, R26 ;  /* 0x0000001a21097220 */ /* 0x002fc60000410000 */
[----:B------:R-:W-:Y:S01]  /*c980*/  STS [R0+0x600], R19 ;  /* 0x0006001300007388 */ /* 0x000fe20000000800 */
[----:B0-----:R-:W-:-:S03]  /*c990*/  FMUL.FTZ R11, R33, R28 ;  /* 0x0000001c210b7220 */ /* 0x001fc60000410000 */
[----:B------:R-:W-:Y:S01]  /*c9a0*/  STS [R0+0x800], R7 ;  /* 0x0008000700007388 */ /* 0x000fe20000000800 */
[----:B--2---:R-:W-:-:S03]  /*c9b0*/  FMUL.FTZ R29, R33, R29 ;  /* 0x0000001d211d7220 */ /* 0x004fc60000410000 */
[----:B------:R-:W-:Y:S01]  /*c9c0*/  STS [R0+0xa00], R21 ;  /* 0x000a001500007388 */ /* 0x000fe20000000800 */
[----:B----4-:R-:W-:-:S03]  /*c9d0*/  FMUL.FTZ R13, R33, R30 ;  /* 0x0000001e210d7220 */ /* 0x010fc60000410000 */
[----:B------:R-:W-:Y:S01]  /*c9e0*/  STS [R0+0xc00], R23 ;  /* 0x000c001700007388 */ /* 0x000fe20000000800 */
[----:B------:R-:W-:-:S03]  /*c9f0*/  FMUL.FTZ R31, R33, R31 ;  /* 0x0000001f211f7220 */ /* 0x000fc60000410000 */
        /* <DEDUP_REMOVED lines=9> */
.L_x_1833:
[----:B------:R-:W-:Y:S05]  /*ca90*/  BSYNC.RECONVERGENT B1 ;  /* 0x0000000000017941 */ /* 0x000fea0003800200 */
.L_x_1832:
[----:B------:R-:W-:Y:S01]  /*caa0*/  IMAD.IADD R4, R198, 0x1, -R5 ;  /* 0x00000001c6047824 */ /* 0x000fe200078e0a05 */
[----:B------:R-:W-:Y:S04]  /*cab0*/  BSSY.RECONVERGENT B1, `(.L_x_1835) ;  /* 0x000001e000017945 */ /* 0x000fe80003800200 */
        /* <DEDUP_REMOVED lines=19> */
[----:B----4-:R-:W-:-:S03]  /*cbf0*/  FMUL.FTZ R17, R33, R12 ;  /* 0x0000000c21117220 */ /* 0x010fc60000410000 */
        /* <DEDUP_REMOVED lines=8> */
[----:B0-----:R-:W-:-:S07]  /*cc80*/  IADD3 R0, PT, PT, R0, 0x1000, RZ ;  /* 0x0000100000007810 */ /* 0x001fce0007ffe0ff */
.L_x_1836:
[----:B------:R-:W-:Y:S05]  /*cc90*/  BSYNC.RECONVERGENT B1 ;  /* 0x0000000000017941 */ /* 0x000fea0003800200 */
.L_x_1835:
[----:B------:R-:W-:-:S13]  /*cca0*/  ISETP.LT.OR P0, PT, R5, R198, P0 ;  /* 0x000000c60500720c */ /* 0x000fda0000701670 */
[----:B------:R-:W-:Y:S05]  /*ccb0*/  @!P0 BRA `(.L_x_1827) ;  /* 0x0000000c003c8947 */ /* 0x000fea0003800000 */
[----:B------:R-:W1:Y:S04]  /*ccc0*/  LDS R4, [R0+-0x400] ;  /* 0xfffc000000047984 */ /* 0x000e680000000800 */
[----:B------:R-:W2:Y:S04]  /*ccd0*/  LDS R6, [R0+-0x200] ;  /* 0xfffe000000067984 */ /* 0x000ea80000000800 */
[----:B------:R-:W0:Y:S04]  /*cce0*/  LDS R8, [R0] ;  /* 0x0000000000087984 */ /* 0x000e280000000800 */
[----:B------:R-:W3:Y:S01]  /*ccf0*/  LDS R10, [R0+0x200] ;  /* 0x00020000000a7984 */ /* 0x000ee20000000800 */
[-C--:B-1----:R-:W-:Y:S01]  /*cd00*/  FMUL.FTZ R5, R4, R33.reuse ;  /* 0x0000002104057220 */ /* 0x082fe20000410000 */
[----:B--2---:R-:W-:-:S04]  /*cd10*/  FMUL.FTZ R7, R6, R33 ;  /* 0x0000002106077220 */ /* 0x004fc80000410000 */
[----:B------:R2:W-:Y:S01]  /*cd20*/  STS [R0+-0x400], R5 ;  /* 0xfffc000500007388 */ /* 0x0005e20000000800 */
[----:B0-----:R-:W-:-:S03]  /*cd30*/  FMUL.FTZ R9, R8, R33 ;  /* 0x0000002108097220 */ /* 0x001fc60000410000 */
[----:B------:R2:W-:Y:S01]  /*cd40*/  STS [R0+-0x200], R7 ;  /* 0xfffe000700007388 */ /* 0x0005e20000000800 */
[----:B---3--:R-:W-:-:S03]  /*cd50*/  FMUL.FTZ R11, R10, R33 ;  /* 0x000000210a0b7220 */ /* 0x008fc60000410000 */
[----:B------:R2:W-:Y:S04]  /*cd60*/  STS [R0], R9 ;  /* 0x0000000900007388 */ /* 0x0005e80000000800 */
[----:B------:R2:W-:Y:S01]  /*cd70*/  STS [R0+0x200], R11 ;  /* 0x0002000b00007388 */ /* 0x0005e20000000800 */
[----:B------:R-:W-:Y:S05]  /*cd80*/  BRA `(.L_x_1827) ;  /* 0x0000000c00087947 */ /* 0x000fea0003800000 */
.L_x_1828:
        /* <DEDUP_REMOVED lines=13> */
[C---:B------:R-:W-:Y:S01]  /*ce60*/  IMAD.SHL.U32 R4, R0.reuse, 0x80, RZ ;  /* 0x0000008000047824 */ /* 0x040fe200078e00ff */
[----:B------:R-:W-:Y:S01]  /*ce70*/  UIADD3 UR4, UPT, UPT, UR4, 0x420, URZ ;  /* 0x0000042004047890 */ /* 0x000fe2000fffe0ff */
[----:B------:R-:W-:Y:S01]  /*ce80*/  LOP3.LUT R0, R0, 0x3, RZ, 0xc0, !PT ;  /* 0x0000000300007812 */ /* 0x000fe200078ec0ff */
[----:B------:R-:W-:-:S02]  /*ce90*/  IMAD.X R8, RZ, RZ, R7, P0 ;  /* 0x000000ffff087224 */ /* 0x000fc400000e0607 */
[----:B------:R-:W-:-:S04]  /*cea0*/  LOP3.LUT R4, R4, 0x180, RZ, 0xc0, !PT ;  /* 0x0000018004047812 */ /* 0x000fc800078ec0ff */
[----:B------:R-:W-:Y:S01]  /*ceb0*/  IADD3 R5, PT, PT, R5, R4, RZ ;  /* 0x0000000405057210 */ /* 0x000fe20007ffe0ff */
[----:B------:R-:W-:Y:S01]  /*cec0*/  IMAD.MOV R4, RZ, RZ, -R0 ;  /* 0x000000ffff047224 */ /* 0x000fe200078e0a00 */
[----:B--2---:R-:W-:-:S04]  /*ced0*/  LEA R10, P0, R13, UR8, 0x2 ;  /* 0x000000080d0a7c11 */ /* 0x004fc8000f8010ff */
[----:B------:R-:W-:Y:S01]  /*cee0*/  LEA.HI.X R13, R13, UR9, R8, 0x2, P0 ;  /* 0x000000090d0d7c11 */ /* 0x000fe200080f1408 */
[----:B0-----:R-:W-:-:S06]  /*cef0*/  ULEA UR4, UR5, UR4, 0x18 ;  /* 0x0000000405047291 */ /* 0x001fcc000f8ec0ff */
[----:B------:R-:W-:-:S07]  /*cf00*/  VIADD R0, R2, UR4 ;  /* 0x0000000402007c36 */ /* 0x000fce0008000000 */
.L_x_1839:
[----:B--2---:R-:W1:Y:S01]  /*cf10*/  LDS R8, [R0] ;  /* 0x0000000000087984 */ /* 0x004e620000000800 */
[----:B------:R-:W-:Y:S02]  /*cf20*/  IMAD.MOV.U32 R9, RZ, RZ, R13 ;  /* 0x000000ffff097224 */ /* 0x000fe400078e000d */
[----:B------:R-:W-:-:S05]  /*cf30*/  VIADD R4, R4, 0x1 ;  /* 0x0000000104047836 */ /* 0x000fca0000000000 */
[----:B------:R-:W-:Y:S01]  /*cf40*/  ISETP.NE.AND P0, PT, R4, RZ, PT ;  /* 0x000000ff0400720c */ /* 0x000fe20003f05270 */
[----:B-1----:R-:W-:Y:S01]  /*cf50*/  FMUL.FTZ R11, R8, R33 ;  /* 0x00000021080b7220 */ /* 0x002fe20000410000 */
[----:B------:R-:W-:Y:S02]  /*cf60*/  MOV R8, R10 ;  /* 0x0000000a00087202 */ /* 0x000fe40000000f00 */
[----:B------:R-:W-:Y:S02]  /*cf70*/  IADD3 R10, P2, PT, R10, 0x200, RZ ;  /* 0x000002000a0a7810 */ /* 0x000fe40007f5e0ff */
[----:B------:R0:W-:Y:S02]  /*cf80*/  STS [R0], R11 ;  /* 0x0000000b00007388 */ /* 0x0001e40000000800 */
[----:B------:R-:W-:Y:S02]  /*cf90*/  IADD3.X R13, PT, PT, RZ, R13, RZ, P2, !PT ;  /* 0x0000000dff0d7210 */ /* 0x000fe400017fe4ff */
[----:B------:R2:W-:Y:S01]  /*cfa0*/  STG.E desc[UR36][R8.64], R11 ;  /* 0x0000000b08007986 */ /* 0x0005e2000c101924 */
[----:B0-----:R-:W-:-:S02]  /*cfb0*/  VIADD R0, R0, 0x200 ;  /* 0x0000020000007836 */ /* 0x001fc40000000000 */
[----:B------:R-:W-:Y:S05]  /*cfc0*/  @P0 BRA `(.L_x_1839) ;  /* 0xfffffffc00d00947 */ /* 0x000fea000383ffff */
.L_x_1838:
[----:B------:R-:W-:Y:S05]  /*cfd0*/  BSYNC.RECONVERGENT B1 ;  /* 0x0000000000017941 */ /* 0x000fea0003800200 */
.L_x_1837:
[----:B------:R-:W-:Y:S05]  /*cfe0*/  @!P1 BRA `(.L_x_1827) ;  /* 0x0000000800709947 */ /* 0x000fea0003800000 */
[----:B--2---:R-:W0:Y:S01]  /*cff0*/  S2R R9, SR_CgaCtaId ;  /* 0x0000000000097919 */ /* 0x004e220000008800 */
[----:B------:R-:W2:Y:S01]  /*d000*/  LDCU.64 UR4, c[0x0][0x480] ;  /* 0x00009000ff0477ac */ /* 0x000ea20008000a00 */
[----:B------:R-:W-:Y:S01]  /*d010*/  IADD3 R4, P0, PT, R5, R6, RZ ;  /* 0x0000000605047210 */ /* 0x000fe20007f1e0ff */
[----:B------:R-:W-:Y:S01]  /*d020*/  BSSY.RECONVERGENT B1, `(.L_x_1840) ;  /* 0x000005a000017945 */ /* 0x000fe20003800200 */
[----:B------:R-:W-:Y:S02]  /*d030*/  IADD3 R8, PT, PT, R198, -R5, RZ ;  /* 0x80000005c6087210 */ /* 0x000fe40007ffe0ff */
[----:B------:R-:W-:Y:S01]  /*d040*/  MOV R0, 0x400 ;  /* 0x0000040000007802 */ /* 0x000fe20000000f00 */
[----:B------:R-:W-:Y:S01]  /*d050*/  IMAD.X R7, RZ, RZ, R7, P0 ;  /* 0x000000ffff077224 */ /* 0x000fe200000e0607 */
[----:B------:R-:W-:Y:S02]  /*d060*/  ISETP.GT.AND P1, PT, R8, 0x600, PT ;  /* 0x000006000800780c */ /* 0x000fe40003f24270 */
[----:B--2---:R-:W-:-:S04]  /*d070*/  LEA R6, P0, R4, UR4, 0x2 ;  /* 0x0000000404067c11 */ /* 0x004fc8000f8010ff */
[----:B------:R-:W-:Y:S01]  /*d080*/  LEA.HI.X R7, R4, UR5, R7, 0x2, P0 ;  /* 0x0000000504077c11 */ /* 0x000fe200080f1407 */
[----:B------:R-:W-:Y:S01]  /*d090*/  VIADD R4, R0, 0x420 ;  /* 0x0000042000047836 */ /* 0x000fe20000000000 */
[----:B------:R-:W-:Y:S01]  /*d0a0*/  IADD3 R6, P0, PT, R6, 0x400, RZ ;  /* 0x0000040006067810 */ /* 0x000fe20007f1e0ff */
[----:B------:R-:W-:-:S04]  /*d0b0*/  IMAD.SHL.U32 R0, R244, 0x4, RZ ;  /* 0x00000004f4007824 */ /* 0x000fc800078e00ff */
[----:B------:R-:W-:Y:S01]  /*d0c0*/  IMAD.X R7, RZ, RZ, R7, P0 ;  /* 0x000000ffff077224 */ /* 0x000fe200000e0607 */
[----:B------:R-:W-:Y:S02]  /*d0d0*/  LEA R0, R5, -R0, 0x2 ;  /* 0x8000000005007211 */ /* 0x000fe400078e10ff */
[----:B0-----:R-:W-:Y:S02]  /*d0e0*/  LEA R9, R9, R4, 0x18 ;  /* 0x0000000409097211 */ /* 0x001fe400078ec0ff */
[----:B------:R-:W-:Y:S02]  /*d0f0*/  PLOP3.LUT P0, PT, PT, PT, PT, 0x80, 0x8 ;  /* 0x000000000008781c */ /* 0x000fe40003f0f070 */
[----:B------:R-:W-:Y:S01]  /*d100*/  IADD3 R0, PT, PT, R0, 0x400, R9 ;  /* 0x0000040000007810 */ /* 0x000fe20007ffe009 */
[----:B------:R-:W-:Y:S10]  /*d110*/  @!P1 BRA `(.L_x_1841) ;  /* 0x0000000400289947 */ /* 0x000ff40003800000 */
[----:B------:R-:W-:Y:S01]  /*d120*/  PLOP3.LUT P0, PT, PT, PT, PT, 0x8, 0x80 ;  /* 0x000000000080781c */ /* 0x000fe20003f0e170 */
[----:B------:R-:W-:-:S12]  /*d130*/  VIADD R30, R198, 0xfffffa00 ;  /* 0xfffffa00c61e7836 */ /* 0x000fd80000000000 */
.L_x_1842:
[----:B------:R-:W1:Y:S01]  /*d140*/  LDS R4, [R0+-0x400] ;  /* 0xfffc000000047984 */ /* 0x000e620000000800 */
[----:B------:R-:W-:-:S03]  /*d150*/  IADD3 R5, PT, PT, R5, 0x800, RZ ;  /* 0x0000080005057810 */ /* 0x000fc60007ffe0ff */
[----:B------:R-:W0:Y:S01]  /*d160*/  LDS R8, [R0+-0x200] ;  /* 0xfffe000000087984 */ /* 0x000e220000000800 */
[----:B------:R-:W-:-:S03]  /*d170*/  ISETP.GE.AND P2, PT, R5, R30, PT ;  /* 0x0000001e0500720c */ /* 0x000fc60003f46270 */
[----:B------:R-:W2:Y:S04]  /*d180*/  LDS R10, [R0] ;  /* 0x00000000000a7984 */ /* 0x000ea80000000800 */
[----:B---3--:R-:W-:Y:S04]  /*d190*/  LDS R22, [R0+0xc00] ;  /* 0x000c000000167984 */ /* 0x008fe80000000800 */
[----:B------:R-:W3:Y:S04]  /*d1a0*/  LDS R12, [R0+0x200] ;  /* 0x00020000000c7984 */ /* 0x000ee80000000800 */
[----:B----4-:R-:W-:Y:S04]  /*d1b0*/  LDS R20, [R0+0xa00] ;  /* 0x000a000000147984 */ /* 0x010fe80000000800 */
[----:B------:R-:W-:Y:S04]  /*d1c0*/  LDS R24, [R0+0xe00] ;  /* 0x000e000000187984 */ /* 0x000fe80000000800 */
[----:B------:R-:W4:Y:S04]  /*d1d0*/  LDS R14, [R0+0x400] ;  /* 0x00040000000e7984 */ /* 0x000f280000000800 */
[----:B------:R-:W4:Y:S04]  /*d1e0*/  LDS R16, [R0+0x600] ;  /* 0x0006000000107984 */ /* 0x000f280000000800 */
[----:B------:R-:W4:Y:S01]  /*d1f0*/  LDS R18, [R0+0x800] ;  /* 0x0008000000127984 */ /* 0x000f220000000800 */
[----:B-1----:R-:W-:-:S03]  /*d200*/  FMUL.FTZ R9, R33, R4 ;  /* 0x0000000421097220 */ /* 0x002fc60000410000 */
[----:B------:R-:W1:Y:S01]  /*d210*/  LDS R25, [R0+0x1000] ;  /* 0x0010000000197984 */ /* 0x000e620000000800 */
[----:B0-----:R-:W-:-:S03]  /*d220*/  FMUL.FTZ R11, R33, R8 ;  /* 0x00000008210b7220 */ /* 0x001fc60000410000 */
[----:B------:R-:W-:Y:S01]  /*d230*/  LDS R4, [R0+0x1a00] ;  /* 0x001a000000047984 */ /* 0x000fe20000000800 */
[----:B--2---:R-:W-:-:S03]  /*d240*/  FMUL.FTZ R13, R33, R10 ;  /* 0x0000000a210d7220 */ /* 0x004fc60000410000 */
[----:B------:R-:W-:Y:S04]  /*d250*/  LDS R26, [R0+0x1200] ;  /* 0x00120000001a7984 */ /* 0x000fe80000000800 */
[----:B------:R-:W0:Y:S01]  /*d260*/  LDS R27, [R0+0x1400] ;  /* 0x00140000001b7984 */ /* 0x000e220000000800 */
[----:B---3--:R-:W-:-:S03]  /*d270*/  FMUL.FTZ R17, R33, R12 ;  /* 0x0000000c21117220 */ /* 0x008fc60000410000 */
[----:B------:R-:W-:Y:S04]  /*d280*/  LDS R28, [R0+0x1600] ;  /* 0x00160000001c7984 */ /* 0x000fe80000000800 */
[----:B------:R-:W2:Y:S04]  /*d290*/  LDS R29, [R0+0x1800] ;  /* 0x00180000001d7984 */ /* 0x000ea80000000800 */
[----:B------:R-:W-:Y:S01]  /*d2a0*/  STG.E desc[UR36][R6.64+-0x200], R11 ;  /* 0xfffe000b06007986 */ /* 0x000fe2000c101924 */
[----:B----4-:R-:W-:-:S03]  /*d2b0*/  FMUL.FTZ R19, R33, R14 ;  /* 0x0000000e21137220 */ /* 0x010fc60000410000 */
[----:B------:R3:W-:Y:S01]  /*d2c0*/  STS [R0+-0x200], R11 ;  /* 0xfffe000b00007388 */ /* 0x0007e20000000800 */
[----:B------:R-:W-:-:S03]  /*d2d0*/  FMUL.FTZ R21, R33, R16 ;  /* 0x0000001021157220 */ /* 0x000fc60000410000 */
[----:B------:R-:W-:Y:S01]  /*d2e0*/  STG.E desc[UR36][R6.64+-0x400], R9 ;  /* 0xfffc000906007986 */ /* 0x000fe2000c101924 */
[----:B------:R-:W-:-:S03]  /*d2f0*/  FMUL.FTZ R23, R33, R18 ;  /* 0x0000001221177220 */ /* 0x000fc60000410000 */
[----:B------:R4:W-:Y:S01]  /*d300*/  STS [R0+-0x400], R9 ;  /* 0xfffc000900007388 */ /* 0x0009e20000000800 */
[----:B---3--:R-:W-:-:S03]  /*d310*/  FMUL.FTZ R11, R33, R22 ;  /* 0x00000016210b7220 */ /* 0x008fc60000410000 */
[----:B------:R-:W-:Y:S01]  /*d320*/  STG.E desc[UR36][R6.64], R13 ;  /* 0x0000000d06007986 */ /* 0x000fe2000c101924 */
[----:B-1----:R-:W-:-:S03]  /*d330*/  FMUL.FTZ R25, R33, R25 ;  /* 0x0000001921197220 */ /* 0x002fc60000410000 */
        /* <DEDUP_REMOVED lines=8> */
[C---:B--2---:R-:W-:Y:S01]  /*d3c0*/  FMUL.FTZ R29, R33.reuse, R29 ;  /* 0x0000001d211d7220 */ /* 0x044fe20000410000 */
[C---:B---3--:R-:W-:Y:S01]  /*d3d0*/  FMUL.FTZ R11, R33.reuse, R4 ;  /* 0x00000004210b7220 */ /* 0x048fe20000410000 */
        /* <DEDUP_REMOVED lines=30> */
.L_x_1841:
[----:B------:R-:W-:Y:S05]  /*d5c0*/  BSYNC.RECONVERGENT B1 ;  /* 0x0000000000017941 */ /* 0x000fea0003800200 */
.L_x_1840:
        /* <DEDUP_REMOVED lines=10> */
[----:B------:R-:W3:Y:S04]  /*d670*/  LDS R14, [R0+0x400] ;  /* 0x00040000000e7984 */ /* 0x000ee80000000800 */
[----:B------:R-:W3:Y:S04]  /*d680*/  LDS R16, [R0+0x600] ;  /* 0x0006000000107984 */ /* 0x000ee80000000800 */
[----:B------:R-:W3:Y:S04]  /*d690*/  LDS R18, [R0+0x800] ;  /* 0x0008000000127984 */ /* 0x000ee80000000800 */
[----:B----4-:R-:W4:Y:S01]  /*d6a0*/  LDS R20, [R0+0xa00] ;  /* 0x000a000000147984 */ /* 0x010f220000000800 */
        /* <DEDUP_REMOVED lines=8> */
[----:B------:R-:W-:-:S03]  /*d730*/  FMUL.FTZ R19, R33, R14 ;  /* 0x0000000e21137220 */ /* 0x000fc60000410000 */
[----:B------:R0:W-:Y:S01]  /*d740*/  STS [R0+-0x200], R11 ;  /* 0xfffe000b00007388 */ /* 0x0001e20000000800 */
[----:B------:R-:W-:-:S03]  /*d750*/  FMUL.FTZ R21, R33, R16 ;  /* 0x0000001021157220 */ /* 0x000fc60000410000 */
[----:B------:R-:W-:Y:S01]  /*d760*/  STG.E desc[UR36][R6.64], R13 ;  /* 0x0000000d06007986 */ /* 0x000fe2000c101924 */
[----:B------:R-:W-:-:S03]  /*d770*/  FMUL.FTZ R23, R33, R18 ;  /* 0x0000001221177220 */ /* 0x000fc60000410000 */
[----:B------:R-:W-:Y:S01]  /*d780*/  STS [R0], R13 ;  /* 0x0000000d00007388 */ /* 0x000fe20000000800 */
[----:B0-----:R-:W-:Y:S01]  /*d790*/  IADD3.X R11, PT, PT, RZ, R7, RZ, P1, !PT ;  /* 0x00000007ff0b7210 */ /* 0x001fe20000ffe4ff */
[----:B----4-:R-:W-:Y:S02]  /*d7a0*/  FMUL.FTZ R9, R33, R20 ;  /* 0x0000001421097220 */ /* 0x010fe40000410000 */
        /* <DEDUP_REMOVED lines=13> */
.L_x_1844:
[----:B------:R-:W-:Y:S05]  /*d880*/  BSYNC.RECONVERGENT B1 ;  /* 0x0000000000017941 */ /* 0x000fea0003800200 */
.L_x_1843:
[----:B------:R-:W-:-:S13]  /*d890*/  ISETP.LT.OR P0, PT, R5, R198, P0 ;  /* 0x000000c60500720c */ /* 0x000fda0000701670 */
        /* <DEDUP_REMOVED lines=17> */
.L_x_1827:
[----:B------:R-:W-:Y:S05]  /*d9b0*/  BSYNC.RECONVERGENT B0 ;  /* 0x0000000000007941 */ /* 0x000fea0003800200 */
.L_x_1826:
[----:B0-2---:R-:W-:Y:S01]  /*d9c0*/  SHF.R.S32.HI R0, RZ, 0x1f, R243 ;  /* 0x0000001fff007819 */ /* 0x005fe200000114f3 */
[----:B------:R-:W0:Y:S01]  /*d9d0*/  LDCU UR10, c[0x0][0x40c] ;  /* 0x00008180ff0a77ac */ /* 0x000e220008000800 */
[----:B------:R-:W2:Y:S01]  /*d9e0*/  S2UR UR9, SR_CgaCtaId ;  /* 0x00000000000979c3 */ /* 0x000ea20000008800 */
[----:B------:R-:W-:Y:S01]  /*d9f0*/  SHF.L.U32 R14, R209, 0x4, RZ ;  /* 0x00000004d10e7819 */ /* 0x000fe200000006ff */
[----:B------:R-:W-:Y:S01]  /*da00*/  BSSY.RECONVERGENT B0, `(.L_x_1845) ;  /* 0x0000018000007945 */ /* 0x000fe20003800200 */
[----:B------:R-:W-:Y:S01]  /*da10*/  LEA.HI R0, R0, R243, RZ, 0x2 ;  /* 0x000000f300007211 */ /* 0x000fe200078f10ff */
[----:B------:R-:W-:Y:S01]  /*da20*/  UMOV UR8, 0x400 ;  /* 0x0000040000087882 */ /* 0x000fe20000000000 */
[----:B------:R-:W-:Y:S01]  /*da30*/  LOP3.LUT R2, R2, 0x7c, RZ, 0xc0, !PT ;  /* 0x0000007c02027812 */ /* 0x000fe200078ec0ff */
[----:B------:R-:W-:Y:S01]  /*da40*/  UIADD3 UR4, UPT, UPT, UR8, 0x220, URZ ;  /* 0x0000022008047890 */ /* 0x000fe2000fffe0ff */
[----:B------:R-:W-:Y:S02]  /*da50*/  LOP3.LUT R0, R0, 0xfffffffc, RZ, 0xc0, !PT ;  /* 0xfffffffc00007812 */ /* 0x000fe400078ec0ff */
[----:B------:R-:W-:-:S02]  /*da60*/  CS2R R6, SRZ ;  /* 0x0000000000067805 */ /* 0x000fc4000001ff00 */
[----:B------:R-:W-:Y:S02]  /*da70*/  CS2R R4, SRZ ;  /* 0x0000000000047805 */ /* 0x000fe4000001ff00 */
[----:B------:R-:W-:Y:S01]  /*da80*/  LOP3.LUT R14, R14, 0x1f0, RZ, 0xc0, !PT ;  /* 0x000001f00e0e7812 */ /* 0x000fe200078ec0ff */
[----:B------:R-:W-:-:S05]  /*da90*/  IMAD.IADD R0, R243, 0x1, -R0 ;  /* 0x00000001f3007824 */ /* 0x000fca00078e0a00 */
[----:B------:R-:W-:-:S04]  /*daa0*/  ISETP.NE.AND P0, PT, R3, R0, PT ;  /* 0x000000000300720c */ /* 0x000fc80003f05270 */
[----:B0-----:R-:W-:Y:S01]  /*dab0*/  ISETP.NE.OR P0, PT, RZ, UR10, P0 ;  /* 0x0000000aff007c0c */ /* 0x001fe20008705670 */
[----:B--2---:R-:W-:-:S12]  /*dac0*/  ULEA UR4, UR9, UR4, 0x18 ;  /* 0x0000000409047291 */ /* 0x004fd8000f8ec0ff */
        /* <DEDUP_REMOVED lines=10> */
.L_x_1847:
[----:B-----5:R0:W-:Y:S02]  /*db70*/  STS.128 [R14+UR4], R4 ;  /* 0x000000040e007988 */ /* 0x0201e40008000c04 */
.L_x_1846:
[----:B------:R-:W-:Y:S05]  /*db80*/  BSYNC.RECONVERGENT B0 ;  /* 0x0000000000007941 */ /* 0x000fea0003800200 */
.L_x_1845:
[----:B------:R-:W2:Y:S01]  /*db90*/  S2UR UR5, SR_CTAID.Y ;  /* 0x00000000000579c3 */ /* 0x000ea20000002600 */
[----:B------:R-:W1:Y:S01]  /*dba0*/  LDCU UR6, c[0x0][0x3f4] ;  /* 0x00007e80ff0677ac */ /* 0x000e620008000800 */
[----:B------:R-:W-:Y:S01]  /*dbb0*/  IMAD.IADD R29, R3, 0x1, R244 ;  /* 0x00000001031d7824 */ /* 0x000fe200078e02f4 */
[----:B------:R-:W-:Y:S01]  /*dbc0*/  BSSY.RECONVERGENT B0, `(.L_x_1848) ;  /* 0x00000ab000007945 */ /* 0x000fe20003800200 */
[----:B------:R-:W-:Y:S01]  /*dbd0*/  CS2R R10, SRZ ;  /* 0x00000000000a7805 */ /* 0x000fe2000001ff00 */
[----:B------:R-:W0:Y:S03]  /*dbe0*/  LDCU UR7, c[0x0][0x40c] ;  /* 0x00008180ff0777ac */ /* 0x000e260008000800 */
[----:B----4-:R-:W2:Y:S08]  /*dbf0*/  LDC R20, c[0x0][0x3f8] ;  /* 0x0000fe00ff147b82 */ /* 0x010eb00000000800 */
[----:B------:R-:W4:Y:S01]  /*dc00*/  LDC.64 R12, c[0x0][0x3c0] ;  /* 0x0000f000ff0c7b82 */ /* 0x000f220000000a00 */
[----:B-1----:R-:W-:Y:S01]  /*dc10*/  VIMNMX R18, PT, PT, R243, UR6, PT ;  /* 0x00000006f3127c48 */ /* 0x002fe2000bfe0100 */
[----:B------:R-:W-:-:S06]  /*dc20*/  IMAD R17, R201, UR6, R2 ;  /* 0x00000006c9117c24 */ /* 0x000fcc000f8e0202 */
[----:B------:R-:W-:Y:S01]  /*dc30*/  BAR.SYNC.DEFER_BLOCKING 0x0 ;  /* 0x0000000000007b1d */ /* 0x000fe20000010000 */
[----:B------:R-:W-:Y:S01]  /*dc40*/  ISETP.GE.AND P0, PT, R29, R18, PT ;  /* 0x000000121d00720c */ /* 0x000fe20003f06270 */
[----:B--2---:R-:W-:-:S05]  /*dc50*/  IMAD R19, R20, UR5, R15 ;  /* 0x0000000514137c24 */ /* 0x004fca000f8e020f */
[----:B------:R-:W-:Y:S01]  /*dc60*/  SHF.L.U32 R19, R19, 0x7, RZ ;  /* 0x0000000713137819 */ /* 0x000fe200000006ff */
[----:B----4-:R-:W-:-:S04]  /*dc70*/  IMAD.WIDE R16, R17, 0x4, R12 ;  /* 0x0000000411107825 */ /* 0x010fc800078e020c */
[----:B------:R-:W-:-:S04]  /*dc80*/  IMAD R9, R19, UR6, R2 ;  /* 0x0000000613097c24 */ /* 0x000fc8000f8e0202 */
[----:B------:R-:W-:Y:S01]  /*dc90*/  IMAD.WIDE R12, R9, 0x4, R12 ;  /* 0x00000004090c7825 */ /* 0x000fe200078e020c */
[----:B------:R-:W-:Y:S01]  /*dca0*/  CS2R R8, SRZ ;  /* 0x0000000000087805 */ /* 0x000fe2000001ff00 */
[----:B0-----:R-:W-:Y:S06]  /*dcb0*/  @P0 BRA `(.L_x_1849) ;  /* 0x00000008006c0947 */ /* 0x001fec0003800000 */
[----:B------:R-:W-:Y:S01]  /*dcc0*/  VIADDMNMX R10, R29, 0x4, R18, !PT ;  /* 0x000000041d0a7846 */ /* 0x000fe20007800112 */
[----:B------:R-:W0:Y:S01]  /*dcd0*/  LDC.64 R8, c[0x0][0x458] ;  /* 0x00011600ff087b82 */ /* 0x000e220000000a00 */
[----:B------:R-:W-:Y:S01]  /*dce0*/  LOP3.LUT R11, RZ, R244, RZ, 0x33, !PT ;  /* 0x000000f4ff0b7212 */ /* 0x000fe200078e33ff */
[----:B------:R-:W-:Y:S01]  /*dcf0*/  IMAD R27, R248, R20, R15 ;  /* 0x00000014f81b7224 */ /* 0x000fe200078e020f */
[----:B------:R-:W-:Y:S01]  /*dd00*/  BSSY.RECONVERGENT B1, `(.L_x_1850) ;  /* 0x000002f000017945 */ /* 0x000fe20003800200 */
[----:B------:R-:W-:Y:S02]  /*dd10*/  MOV R31, R29 ;  /* 0x0000001d001f7202 */ /* 0x000fe40000000f00 */
[----:B---3--:R-:W-:Y:S01]  /*dd20*/  IADD3 R22, PT, PT, -R3, R10, R11 ;  /* 0x0000000a03167210 */ /* 0x008fe20007ffe10b */
[----:B------:R-:W-:-:S03]  /*dd30*/  IMAD R27, R27, 0x80, R2 ;  /* 0x000000801b1b7824 */ /* 0x000fc600078e0202 */
[----:B------:R-:W-:-:S04]  /*dd40*/  LOP3.LUT R10, R22, 0xc, RZ, 0xc0, !PT ;  /* 0x0000000c160a7812 */ /* 0x000fc800078ec0ff */
[----:B------:R-:W-:Y:S02]  /*dd50*/  ISETP.NE.AND P0, PT, R10, 0xc, PT ;  /* 0x0000000c0a00780c */ /* 0x000fe40003f05270 */
[----:B------:R-:W-:Y:S01]  /*dd60*/  CS2R R10, SRZ ;  /* 0x00000000000a7805 */ /* 0x000fe2000001ff00 */
[----:B0-----:R-:W-:Y:S01]  /*dd70*/  IMAD.WIDE R26, R27, 0x4, R8 ;  /* 0x000000041b1a7825 */ /* 0x001fe200078e0208 */
[----:B------:R-:W-:-:S09]  /*dd80*/  CS2R R8, SRZ ;  /* 0x0000000000087805 */ /* 0x000fd2000001ff00 */
[----:B------:R-:W-:Y:S05]  /*dd90*/  @!P0 BRA `(.L_x_1851) ;  /* 0x0000000000948947 */ /* 0x000fea0003800000 */
[----:B------:R-:W-:Y:S01]  /*dda0*/  UIADD3 UR5, UPT, UPT, UR8, 0x420, URZ ;  /* 0x0000042008057890 */ /* 0x000fe2000fffe0ff */
[----:B------:R-:W-:Y:S01]  /*ddb0*/  LEA.HI R8, R22, 0x1, RZ, 0x1e ;  /* 0x0000000116087811 */ /* 0x000fe200078ff0ff */
[----:B------:R-:W-:Y:S02]  /*ddc0*/  IMAD.SHL.U32 R25, R29, 0x80, RZ ;  /* 0x000000801d197824 */ /* 0x000fe400078e00ff */
[----:B------:R-:W-:Y:S01]  /*ddd0*/  ULEA UR5, UR9, UR5, 0x18 ;  /* 0x0000000509057291 */ /* 0x000fe2000f8ec0ff */
[----:B------:R-:W-:Y:S01]  /*dde0*/  LOP3.LUT R20, R8, 0x3, RZ, 0xc0, !PT ;  /* 0x0000000308147812 */ /* 0x000fe200078ec0ff */
[----:B------:R-:W-:Y:S02]  /*ddf0*/  HFMA2 R8, -RZ, RZ, 0, 0 ;  /* 0x00000000ff087431 */ /* 0x000fe400000001ff */
[----:B------:R-:W-:Y:S02]  /*de00*/  IMAD.MOV.U32 R31, RZ, RZ, R29 ;  /* 0x000000ffff1f7224 */ /* 0x000fe400078e001d */
[----:B------:R-:W-:Y:S01]  /*de10*/  IMAD.MOV R24, RZ, RZ, -R20 ;  /* 0x000000ffff187224 */ /* 0x000fe200078e0a14 */
[----:B------:R-:W-:-:S07]  /*de20*/  LEA R23, R3, UR5, 0x2 ;  /* 0x0000000503177c11 */ /* 0x000fce000f8e10ff */
.L_x_1853:
[----:B0-----:R-:W-:Y:S01]  /*de30*/  IMAD.WIDE.U32 R20, R25, 0x4, R16 ;  /* 0x0000000419147825 */ /* 0x001fe200078e0010 */
[----:B------:R0:W1:Y:S04]  /*de40*/  LDS R45, [R23] ;  /* 0x00000000172d7984 */ /* 0x0000680000000800 */
[----:B-----5:R0:W5:Y:S01]  /*de50*/  LDG.E.128 R32, desc[UR36][R20.64] ;  /* 0x0000002414207981 */ /* 0x020162000c1e1d00 */
[----:B------:R-:W-:Y:S01]  /*de60*/  UISETP.NE.AND UP0, UPT, UR10, URZ, UPT ;  /* 0x000000ff0a00728c */ /* 0x000fe2000bf05270 */
[----:B------:R-:W-:-:S05]  /*de70*/  VIADD R24, R24, 0x1 ;  /* 0x0000000118187836 */ /* 0x000fca0000000000 */
[----:B------:R-:W-:-:S03]  /*de80*/  ISETP.NE.AND P0, PT, R24, RZ, PT ;  /* 0x000000ff1800720c */ /* 0x000fc60003f05270 */
[----:B0-----:R-:W-:Y:S10]  /*de90*/  BRA.U UP0, `(.L_x_1852) ;  /* 0x0000000100347547 */ /* 0x001ff4000b800000 */
        /* <DEDUP_REMOVED lines=13> */
.L_x_1852:
[C---:B-1---5:R-:W-:Y:S01]  /*df70*/  FFMA.FTZ R8, R45.reuse, R32, R8 ;  /* 0x000000202d087223 */ /* 0x062fe20000010008 */
[C---:B------:R-:W-:Y:S01]  /*df80*/  FFMA.FTZ R9, R45.reuse, R33, R9 ;  /* 0x000000212d097223 */ /* 0x040fe20000010009 */
[C---:B------:R-:W-:Y:S01]  /*df90*/  FFMA.FTZ R10, R45.reuse, R34, R10 ;  /* 0x000000222d0a7223 */ /* 0x040fe2000001000a */
[----:B------:R-:W-:Y:S01]  /*dfa0*/  FFMA.FTZ R11, R45, R35, R11 ;  /* 0x000000232d0b7223 */ /* 0x000fe2000001000b */
[----:B------:R-:W-:Y:S01]  /*dfb0*/  IADD3 R31, PT, PT, R31, 0x4, RZ ;  /* 0x000000041f1f7810 */ /* 0x000fe20007ffe0ff */
[----:B------:R-:W-:Y:S02]  /*dfc0*/  VIADD R23, R23, 0x10 ;  /* 0x0000001017177836 */ /* 0x000fe40000000000 */
[----:B------:R-:W-:Y:S01]  /*dfd0*/  VIADD R25, R25, 0x200 ;  /* 0x0000020019197836 */ /* 0x000fe20000000000 */
[----:B------:R-:W-:Y:S06]  /*dfe0*/  @P0 BRA `(.L_x_1853) ;  /* 0xfffffffc00900947 */ /* 0x000fec000383ffff */
.L_x_1851:
[----:B------:R-:W-:Y:S05]  /*dff0*/  BSYNC.RECONVERGENT B1 ;  /* 0x0000000000017941 */ /* 0x000fea0003800200 */
.L_x_1850:
[----:B------:R-:W-:-:S13]  /*e000*/  ISETP.GE.U32.AND P0, PT, R22, 0xc, PT ;  /* 0x0000000c1600780c */ /* 0x000fda0003f06070 */
[----:B------:R-:W-:Y:S05]  /*e010*/  @!P0 BRA `(.L_x_1849) ;  /* 0x0000000400948947 */ /* 0x000fea0003800000 */
[----:B------:R-:W1:Y:S02]  /*e020*/  LDCU UR5, c[0x0][0x40c] ;  /* 0x00008180ff0577ac */ /* 0x000e640008000800 */
[----:B-1----:R-:W-:-:S06]  /*e030*/  UISETP.NE.AND UP0, UPT, UR5, URZ, UPT ;  /* 0x000000ff0500728c */ /* 0x002fcc000bf05270 */
[----:B------:R-:W-:-:S13]  /*e040*/  PLOP3.LUT P1, PT, PT, PT, UP0, 0x80, 0x8 ;  /* 0x000000000008781c */ /* 0x000fda0003f2f008 */
.L_x_1859:
[----:B------:R-:W-:Y:S02]  /*e050*/  SHF.L.U32 R25, R31, 0x7, RZ ;  /* 0x000000071f197819 */ /* 0x000fe400000006ff */
[----:B------:R-:W-:-:S03]  /*e060*/  ISETP.NE.AND P0, PT, R199, RZ, PT ;  /* 0x000000ffc700720c */ /* 0x000fc60003f05270 */
[----:B0-----:R-:W-:-:S05]  /*e070*/  IMAD.WIDE.U32 R20, R25, 0x4, R16 ;  /* 0x0000000419147825 */ /* 0x001fca00078e0010 */
[----:B-----5:R0:W5:Y:S01]  /*e080*/  LDG.E.128 R32, desc[UR36][R20.64] ;  /* 0x0000002414207981 */ /* 0x020162000c1e1d00 */
[----:B------:R-:W-:Y:S04]  /*e090*/  BSSY.RECONVERGENT B1, `(.L_x_1854) ;  /* 0x000000e000017945 */ /* 0x000fe80003800200 */
[----:B------:R-:W-:Y:S05]  /*e0a0*/  @P1 BRA `(.L_x_1855) ;  /* 0x0000000000301947 */ /* 0x000fea0003800000 */
[----:B------:R-:W2:Y:S04]  /*e0b0*/  @P0 LDG.E.128 R36, desc[UR36][R26.64] ;  /* 0x000000241a240981 */ /* 0x000ea8000c1e1d00 */
[----:B0-----:R-:W0:Y:S02]  /*e0c0*/  LDS.128 R20, [R14+UR4] ;  /* 0x000000040e147984 */ /* 0x001e240008000c00 */
        /* <DEDUP_REMOVED lines=10> */
.L_x_1855:
[----:B------:R-:W-:Y:S05]  /*e170*/  BSYNC.RECONVERGENT B1 ;  /* 0x0000000000017941 */ /* 0x000fea0003800200 */
.L_x_1854:
[----:B------:R-:W-:Y:S01]  /*e180*/  VIADD R45, R25, 0x200 ;  /* 0x00000200192d7836 */ /* 0x000fe20000000000 */
[----:B------:R-:W2:Y:S01]  /*e190*/  S2UR UR6, SR_CgaCtaId ;  /* 0x00000000000679c3 */ /* 0x000ea20000008800 */
[----:B------:R-:W-:Y:S01]  /*e1a0*/  UISETP.NE.AND UP0, UPT, UR7, URZ, UPT ;  /* 0x000000ff0700728c */ /* 0x000fe2000bf05270 */
[----:B------:R-:W-:Y:S01]  /*e1b0*/  IMAD.IADD R28, R31, 0x1, -R244 ;  /* 0x000000011f1c7824 */ /* 0x000fe200078e0af4 */
[----:B------:R-:W-:Y:S01]  /*e1c0*/  UMOV UR5, 0x400 ;  /* 0x0000040000057882 */ /* 0x000fe20000000000 */
[----:B01----:R-:W-:Y:S01]  /*e1d0*/  IMAD.WIDE.U32 R20, R45, 0x4, R16 ;  /* 0x000000042d147825 */ /* 0x003fe200078e0010 */
[----:B------:R-:W-:Y:S01]  /*e1e0*/  UIADD3 UR5, UPT, UPT, UR5, 0x420, URZ ;  /* 0x0000042005057890 */ /* 0x000fe2000fffe0ff */
[C---:B------:R-:W-:Y:S02]  /*e1f0*/  IADD3 R49, PT, PT, R25.reuse, 0x600, RZ ;  /* 0x0000060019317810 */ /* 0x040fe40007ffe0ff */
[----:B------:R-:W-:Y:S01]  /*e200*/  PLOP3.LUT P1, PT, PT, PT, UP0, 0x80, 0x8 ;  /* 0x000000000008781c */ /* 0x000fe20003f2f008 */
[----:B------:R0:W5:Y:S01]  /*e210*/  LDG.E.128 R36, desc[UR36][R20.64] ;  /* 0x0000002414247981 */ /* 0x000162000c1e1d00 */
[----:B------:R-:W-:-:S02]  /*e220*/  VIADD R47, R25, 0x400 ;  /* 0x00000400192f7836 */ /* 0x000fc40000000000 */
[----:B------:R-:W-:-:S04]  /*e230*/  IMAD.WIDE.U32 R24, R49, 0x4, R16 ;  /* 0x0000000431187825 */ /* 0x000fc800078e0010 */
[----:B------:R-:W-:Y:S01]  /*e240*/  IMAD.WIDE.U32 R22, R47, 0x4, R16 ;  /* 0x000000042f167825 */ /* 0x000fe200078e0010 */
[----:B--2---:R-:W-:-:S06]  /*e250*/  ULEA UR5, UR6, UR5, 0x18 ;  /* 0x0000000506057291 */ /* 0x004fcc000f8ec0ff */
[----:B------:R-:W-:Y:S01]  /*e260*/  LEA R28, R28, UR5, 0x2 ;  /* 0x000000051c1c7c11 */ /* 0x000fe2000f8e10ff */
[----:B0-----:R-:W-:Y:S06]  /*e270*/  @P1 BRA `(.L_x_1856) ;  /* 0x0000000000301947 */ /* 0x001fec0003800000 */
[----:B------:R-:W2:Y:S01]  /*e280*/  @P0 LDG.E.128 R40, desc[UR36][R26.64] ;  /* 0x000000241a280981 */ /* 0x000ea2000c1e1d00 */
[----:B------:R-:W-:-:S03]  /*e290*/  IMAD.WIDE.U32 R20, R45, 0x4, R12 ;  /* 0x000000042d147825 */ /* 0x000fc600078e000c */
[----:B------:R-:W0:Y:S02]  /*e2a0*/  LDS.128 R52, [R14+UR4] ;  /* 0x000000040e347984 */ /* 0x000e240008000c00 */
        /* <DEDUP_REMOVED lines=9> */
.L_x_1856:
[----:B------:R1:W5:Y:S01]  /*e340*/  LDG.E.128 R40, desc[UR36][R22.64] ;  /* 0x0000002416287981 */ /* 0x000362000c1e1d00 */
[----:B------:R-:W-:Y:S05]  /*e350*/  @P1 BRA `(.L_x_1857) ;  /* 0x0000000000301947 */ /* 0x000fea0003800000 */
[----:B01----:R-:W2:Y:S04]  /*e360*/  @P0 LDG.E.128 R20, desc[UR36][R26.64] ;  /* 0x000000241a140981 */ /* 0x003ea8000c1e1d00 */
        /* <DEDUP_REMOVED lines=11> */
.L_x_1857:
[----:B------:R3:W5:Y:S04]  /*e420*/  LDG.E.128 R44, desc[UR36][R24.64] ;  /* 0x00000024182c7981 */ /* 0x000768000c1e1d00 */
[----:B0-2---:R-:W0:Y:S04]  /*e430*/  LDS R21, [R28] ;  /* 0x000000001c157984 */ /* 0x005e280000000800 */
[----:B------:R-:W2:Y:S04]  /*e440*/  LDS R20, [R28+0x10] ;  /* 0x000010001c147984 */ /* 0x000ea80000000800 */
[----:B-1----:R-:W1:Y:S01]  /*e450*/  LDS R22, [R28+0x20] ;  /* 0x000020001c167984 */ /* 0x002e620000000800 */
[C---:B0----5:R-:W-:Y:S01]  /*e460*/  FFMA.FTZ R23, R21.reuse, R32, R8 ;  /* 0x0000002015177223 */ /* 0x061fe20000010008 */
[C---:B------:R-:W-:Y:S01]  /*e470*/  FFMA.FTZ R8, R21.reuse, R33, R9 ;  /* 0x0000002115087223 */ /* 0x040fe20000010009 */
[C---:B------:R-:W-:Y:S01]  /*e480*/  FFMA.FTZ R9, R21.reuse, R34, R10 ;  /* 0x0000002215097223 */ /* 0x040fe2000001000a */
[----:B------:R-:W-:Y:S01]  /*e490*/  FFMA.FTZ R10, R21, R35, R11 ;  /* 0x00000023150a7223 */ /* 0x000fe2000001000b */
[C---:B--2---:R-:W-:Y:S01]  /*e4a0*/  FFMA.FTZ R23, R20.reuse, R36, R23 ;  /* 0x0000002414177223 */ /* 0x044fe20000010017 */
[C---:B------:R-:W-:Y:S01]  /*e4b0*/  FFMA.FTZ R8, R20.reuse, R37, R8 ;  /* 0x0000002514087223 */ /* 0x040fe20000010008 */
[C---:B------:R-:W-:Y:S01]  /*e4c0*/  FFMA.FTZ R9, R20.reuse, R38, R9 ;  /* 0x0000002614097223 */ /* 0x040fe20000010009 */
[----:B------:R-:W-:Y:S01]  /*e4d0*/  FFMA.FTZ R10, R20, R39, R10 ;  /* 0x00000027140a7223 */ /* 0x000fe2000001000a */
[C---:B-1----:R-:W-:Y:S01]  /*e4e0*/  FFMA.FTZ R40, R22.reuse, R40, R23 ;  /* 0x0000002816287223 */ /* 0x042fe20000010017 */
[C---:B------:R-:W-:Y:S01]  /*e4f0*/  FFMA.FTZ R20, R22.reuse, R41, R8 ;  /* 0x0000002916147223 */ /* 0x040fe20000010008 */
[C---:B------:R-:W-:Y:S01]  /*e500*/  FFMA.FTZ R21, R22.reuse, R42, R9 ;  /* 0x0000002a16157223 */ /* 0x040fe20000010009 */
[----:B------:R-:W-:Y:S01]  /*e510*/  FFMA.FTZ R22, R22, R43, R10 ;  /* 0x0000002b16167223 */ /* 0x000fe2000001000a */
[----:B---3--:R-:W-:Y:S06]  /*e520*/  @P1 BRA `(.L_x_1858) ;  /* 0x0000000000301947 */ /* 0x008fec0003800000 */
[----:B------:R-:W2:Y:S04]  /*e530*/  @P0 LDG.E.128 R8, desc[UR36][R26.64] ;  /* 0x000000241a080981 */ /* 0x000ea8000c1e1d00 */
        /* <DEDUP_REMOVED lines=11> */
.L_x_1858:
[----:B------:R-:W0:Y:S01]  /*e5f0*/  LDS R11, [R28+0x30] ;  /* 0x000030001c0b7984 */ /* 0x000e220000000800 */
[----:B------:R-:W-:-:S05]  /*e600*/  VIADD R31, R31, 0x10 ;  /* 0x000000101f1f7836 */ /* 0x000fca0000000000 */
[----:B------:R-:W-:Y:S01]  /*e610*/  ISETP.GE.AND P0, PT, R31, R18, PT ;  /* 0x000000121f00720c */ /* 0x000fe20003f06270 */
[C---:B0-----:R-:W-:Y:S01]  /*e620*/  FFMA.FTZ R8, R11.reuse, R44, R40 ;  /* 0x0000002c0b087223 */ /* 0x041fe20000010028 */
[C---:B------:R-:W-:Y:S01]  /*e630*/  FFMA.FTZ R9, R11.reuse, R45, R20 ;  /* 0x0000002d0b097223 */ /* 0x040fe20000010014 */
[C---:B------:R-:W-:Y:S01]  /*e640*/  FFMA.FTZ R10, R11.reuse, R46, R21 ;  /* 0x0000002e0b0a7223 */ /* 0x040fe20000010015 */
[----:B------:R-:W-:-:S09]  /*e650*/  FFMA.FTZ R11, R11, R47, R22 ;  /* 0x0000002f0b0b7223 */ /* 0x000fd20000010016 */
[----:B------:R-:W-:Y:S05]  /*e660*/  @!P0 BRA `(.L_x_1859) ;  /* 0xfffffff800788947 */ /* 0x000fea000383ffff */
.L_x_1849:
[----:B------:R-:W-:Y:S05]  /*e670*/  BSYNC.RECONVERGENT B0 ;  /* 0x0000000000007941 */ /* 0x000fea0003800200 */
.L_x_1848:
[----:B------:R-:W-:Y:S01]  /*e680*/  ISETP.GE.AND P0, PT, R29, R243, PT ;  /* 0x000000f31d00720c */ /* 0x000fe20003f06270 */
[----:B------:R-:W1:Y:S01]  /*e690*/  LDCU UR7, c[0x0][0x40c] ;  /* 0x00008180ff0777ac */ /* 0x000e620008000800 */
[----:B------:R-:W-:Y:S11]  /*e6a0*/  BSSY.RECONVERGENT B0, `(.L_x_1860) ;  /* 0x00000bf000007945 */ /* 0x000ff60003800200 */
[----:B------:R-:W-:Y:S05]  /*e6b0*/  @P0 BRA `(.L_x_1861) ;  /* 0x0000000800f40947 */ /* 0x000fea0003800000 */
[----:B------:R-:W-:Y:S01]  /*e6c0*/  IADD3 R18, PT, PT, R29, 0x4, RZ ;  /* 0x000000041d127810 */ /* 0x000fe20007ffe0ff */
[----:B------:R-:W2:Y:S01]  /*e6d0*/  LDCU UR5, c[0x0][0x3f8] ;  /* 0x00007f00ff0577ac */ /* 0x000ea20008000800 */
[----:B0-----:R-:W0:Y:S01]  /*e6e0*/  LDC.64 R20, c[0x0][0x458] ;  /* 0x00011600ff147b82 */ /* 0x001e220000000a00 */
[----:B------:R-:W-:Y:S01]  /*e6f0*/  LOP3.LUT R24, RZ, R244, RZ, 0x33, !PT ;  /* 0x000000f4ff187212 */ /* 0x000fe200078e33ff */
[----:B------:R-:W-:Y:S01]  /*e700*/  BSSY.RECONVERGENT B1, `(.L_x_1862) ;  /* 0x0000042000017945 */ /* 0x000fe20003800200 */
[----:B---3--:R-:W-:Y:S01]  /*e710*/  VIMNMX R22, PT, PT, R243, R18, !PT ;  /* 0x00000012f3167248 */ /* 0x008fe20007fe0100 */
[----:B------:R-:W-:-:S03]  /*e720*/  IMAD.MOV.U32 R25, RZ, RZ, R29 ;  /* 0x000000ffff197224 */ /* 0x000fc600078e001d */
[----:B------:R-:W-:-:S04]  /*e730*/  IADD3 R24, PT, PT, -R3, R22, R24 ;  /* 0x0000001603187210 */ /* 0x000fc80007ffe118 */
[----:B------:R-:W-:Y:S01]  /*e740*/  LOP3.LUT P0, RZ, R24, 0x4, RZ, 0xc0, !PT ;  /* 0x0000000418ff7812 */ /* 0x000fe2000780c0ff */
[----:B--2---:R-:W-:-:S04]  /*e750*/  IMAD R23, R248, UR5, R15 ;  /* 0x00000005f8177c24 */ /* 0x004fc8000f8e020f */
[----:B------:R-:W-:-:S04]  /*e760*/  IMAD R23, R23, 0x80, R2 ;  /* 0x0000008017177824 */ /* 0x000fc800078e0202 */
[----:B0-----:R-:W-:-:S04]  /*e770*/  IMAD.WIDE R22, R23, 0x4, R20 ;  /* 0x0000000417167825 */ /* 0x001fc800078e0214 */
[----:B------:R-:W-:Y:S05]  /*e780*/  @P0 BRA `(.L_x_1863) ;  /* 0x0000000000e40947 */ /* 0x000fea0003800000 */
[----:B------:R-:W0:Y:S01]  /*e790*/  LDC R26, c[0x0][0x3f4] ;  /* 0x0000fd00ff1a7b82 */ /* 0x000e220000000800 */
[----:B------:R-:W-:Y:S02]  /*e7a0*/  MOV R25, R18 ;  /* 0x0000001200197202 */ /* 0x000fe40000000f00 */
        /* <DEDUP_REMOVED lines=10> */
[----:B0-----:R-:W-:-:S04]  /*e850*/  IMAD.MOV R20, RZ, RZ, -R21 ;  /* 0x000000ffff147224 */ /* 0x001fc800078e0a15 */
        /* <DEDUP_REMOVED lines=8> */
[----:B------:R-:W-:-:S04]  /*e8e0*/  @!P0 IADD3 R20, PT, PT, R20, -R25, RZ ;  /* 0x8000001914148210 */ /* 0x000fc80007ffe0ff */
[----:B------:R-:W-:-:S13]  /*e8f0*/  ISETP.GT.U32.AND P0, PT, R25, R20, PT ;  /* 0x000000141900720c */ /* 0x000fda0003f04070 */
[----:B------:R-:W-:-:S04]  /*e900*/  @!P0 IMAD.IADD R20, R20, 0x1, -R25 ;  /* 0x0000000114148824 */ /* 0x000fc800078e0a19 */
[----:B------:R-:W-:Y:S01]  /*e910*/  @!P1 IMAD.MOV R20, RZ, RZ, -R20 ;  /* 0x000000ffff149224 */ /* 0x000fe200078e0a14 */
[----:B------:R-:W-:-:S04]  /*e920*/  @!P2 LOP3.LUT R20, RZ, R26, RZ, 0x33, !PT ;  /* 0x0000001aff14a212 */ /* 0x000fc800078e33ff */
[----:B------:R-:W-:-:S05]  /*e930*/  SHF.L.U32 R21, R20, 0x7, RZ ;  /* 0x0000000714157819 */ /* 0x000fca00000006ff */
[----:B------:R-:W-:-:S05]  /*e940*/  IMAD.WIDE.U32 R20, R21, 0x4, R16 ;  /* 0x0000000415147825 */ /* 0x000fca00078e0010 */
[----:B------:R0:W5:Y:S01]  /*e950*/  LDG.E.128 R32, desc[UR36][R20.64] ;  /* 0x0000002414207981 */ /* 0x000162000c1e1d00 */
[----:B------:R-:W2:Y:S01]  /*e960*/  S2UR UR6, SR_CgaCtaId ;  /* 0x00000000000679c3 */ /* 0x000ea20000008800 */
[----:B------:R-:W-:Y:S02]  /*e970*/  UMOV UR5, 0x400 ;  /* 0x0000040000057882 */ /* 0x000fe40000000000 */
[----:B------:R-:W-:-:S04]  /*e980*/  UIADD3 UR5, UPT, UPT, UR5, 0x420, URZ ;  /* 0x0000042005057890 */ /* 0x000fc8000fffe0ff */
[----:B--2---:R-:W-:-:S06]  /*e990*/  ULEA UR5, UR6, UR5, 0x18 ;  /* 0x0000000506057291 */ /* 0x004fcc000f8ec0ff */
[----:B------:R-:W-:-:S05]  /*e9a0*/  LEA R25, R3, UR5, 0x2 ;  /* 0x0000000503197c11 */ /* 0x000fca000f8e10ff */
[----:B------:R-:W2:Y:S01]  /*e9b0*/  LDCU UR5, c[0x0][0x40c] ;  /* 0x00008180ff0577ac */ /* 0x000ea20008000800 */
[----:B------:R-:W3:Y:S01]  /*e9c0*/  LDS R25, [R25] ;  /* 0x0000000019197984 */ /* 0x000ee20000000800 */
[----:B--2---:R-:W-:-:S09]  /*e9d0*/  UISETP.NE.AND UP0, UPT, UR5, URZ, UPT ;  /* 0x000000ff0500728c */ /* 0x004fd2000bf05270 */
[----:B0-----:R-:W-:Y:S05]  /*e9e0*/  BRA.U UP0, `(.L_x_1864) ;  /* 0x0000000100387547 */ /* 0x001fea000b800000 */
[----:B------:R-:W-:Y:S01]  /*e9f0*/  ISETP.NE.AND P3, PT, R199, RZ, PT ;  /* 0x000000ffc700720c */ /* 0x000fe20003f65270 */
[----:B------:R-:W0:-:S12]  /*ea00*/  LDS.128 R40, [R14+UR4] ;  /* 0x000000040e287984 */ /* 0x000e180008000c00 */
[----:B------:R-:W2:Y:S01]  /*ea10*/  @P3 LDG.E.128 R36, desc[UR36][R22.64] ;  /* 0x0000002416243981 */ /* 0x000ea2000c1e1d00 */
[----:B------:R-:W-:-:S04]  /*ea20*/  IMAD.SHL.U32 R21, R29, 0x80, RZ ;  /* 0x000000801d157824 */ /* 0x000fc800078e00ff */
        /* <DEDUP_REMOVED lines=10> */
.L_x_1864:
[C---:B---3-5:R-:W-:Y:S01]  /*ead0*/  FFMA.FTZ R8, R25.reuse, R32, R8 ;  /* 0x0000002019087223 */ /* 0x068fe20000010008 */
[C---:B------:R-:W-:Y:S01]  /*eae0*/  FFMA.FTZ R9, R25.reuse, R33, R9 ;  /* 0x0000002119097223 */ /* 0x040fe20000010009 */
[C---:B------:R-:W-:Y:S01]  /*eaf0*/  FFMA.FTZ R10, R25.reuse, R34, R10 ;  /* 0x00000022190a7223 */ /* 0x040fe2000001000a */
[----:B------:R-:W-:Y:S01]  /*eb00*/  FFMA.FTZ R11, R25, R35, R11 ;  /* 0x00000023190b7223 */ /* 0x000fe2000001000b */
[----:B------:R-:W-:-:S07]  /*eb10*/  IMAD.MOV.U32 R25, RZ, RZ, R18 ;  /* 0x000000ffff197224 */ /* 0x000fce00078e0012 */
.L_x_1863:
[----:B-1----:R-:W-:Y:S05]  /*eb20*/  BSYNC.RECONVERGENT B1 ;  /* 0x0000000000017941 */ /* 0x002fea0003800200 */
.L_x_1862:
[----:B------:R-:W-:-:S13]  /*eb30*/  ISETP.GE.U32.AND P0, PT, R24, 0x4, PT ;  /* 0x000000041800780c */ /* 0x000fda0003f06070 */
[----:B------:R-:W-:Y:S05]  /*eb40*/  @!P0 BRA `(.L_x_1861) ;  /* 0x0000000400d08947 */ /* 0x000fea0003800000 */
[----:B0-----:R-:W0:Y:S01]  /*eb50*/  S2R R21, SR_CgaCtaId ;  /* 0x0000000000157919 */ /* 0x001e220000008800 */
[----:B------:R-:W-:Y:S02]  /*eb60*/  MOV R20, 0x400 ;  /* 0x0000040000147802 */ /* 0x000fe40000000f00 */
[----:B------:R-:W-:Y:S02]  /*eb70*/  SHF.L.U32 R18, R244, 0x2, RZ ;  /* 0x00000002f4127819 */ /* 0x000fe400000006ff */
[C---:B------:R-:W-:Y:S01]  /*eb80*/  IADD3 R24, PT, PT, R25.reuse, 0x4, RZ ;  /* 0x0000000419187810 */ /* 0x040fe20007ffe0ff */
[----:B------:R-:W-:Y:S02]  /*eb90*/  VIADD R20, R20, 0x420 ;  /* 0x0000042014147836 */ /* 0x000fe40000000000 */
[C---:B------:R-:W-:Y:S02]  /*eba0*/  IMAD R18, R25.reuse, 0x4, -R18 ;  /* 0x0000000419127824 */ /* 0x040fe400078e0a12 */
[----:B------:R-:W-:Y:S01]  /*ebb0*/  IMAD.SHL.U32 R25, R25, 0x80, RZ ;  /* 0x0000008019197824 */ /* 0x000fe200078e00ff */
[----:B0-----:R-:W-:-:S04]  /*ebc0*/  LEA R21, R21, R20, 0x18 ;  /* 0x0000001415157211 */ /* 0x001fc800078ec0ff */
[----:B------:R-:W-:-:S07]  /*ebd0*/  IADD3 R18, PT, PT, R18, 0x10, R21 ;  /* 0x0000001012127810 */ /* 0x000fce0007ffe015 */
.L_x_1871:
        /* <DEDUP_REMOVED lines=22> */
[----:B------:R-:W-:-:S05]  /*ed40*/  @!P0 IMAD.IADD R20, R20, 0x1, -R27 ;  /* 0x0000000114148824 */ /* 0x000fca00078e0a1b */
[----:B------:R-:W-:-:S13]  /*ed50*/  ISETP.GT.U32.AND P0, PT, R27, R20, PT ;  /* 0x000000141b00720c */ /* 0x000fda0003f04070 */
[----:B------:R-:W-:Y:S02]  /*ed60*/  @!P0 IADD3 R20, PT, PT, R20, -R27, RZ ;  /* 0x8000001b14148210 */ /* 0x000fe40007ffe0ff */
[----:B------:R0:W1:Y:S03]  /*ed70*/  LDS R27, [R18+-0x10] ;  /* 0xfffff000121b7984 */ /* 0x0000660000000800 */
[----:B------:R-:W-:Y:S01]  /*ed80*/  @!P1 IMAD.MOV R20, RZ, RZ, -R20 ;  /* 0x000000ffff149224 */ /* 0x000fe200078e0a14 */
[----:B------:R-:W-:-:S05]  /*ed90*/  @!P2 LOP3.LUT R20, RZ, R41, RZ, 0x33, !PT ;  /* 0x00000029ff14a212 */ /* 0x000fca00078e33ff */
[----:B------:R-:W-:-:S04]  /*eda0*/  IMAD.SHL.U32 R21, R20, 0x80, RZ ;  /* 0x0000008014157824 */ /* 0x000fc800078e00ff */
[----:B------:R-:W-:-:S05]  /*edb0*/  IMAD.WIDE.U32 R20, R21, 0x4, R16 ;  /* 0x0000000415147825 */ /* 0x000fca00078e0010 */
[----:B------:R0:W5:Y:S01]  /*edc0*/  LDG.E.128 R28, desc[UR36][R20.64] ;  /* 0x00000024141c7981 */ /* 0x000162000c1e1d00 */
[----:B------:R-:W-:-:S09]  /*edd0*/  UISETP.NE.AND UP0, UPT, UR7, URZ, UPT ;  /* 0x000000ff0700728c */ /* 0x000fd2000bf05270 */
[----:B0-----:R-:W-:Y:S05]  /*ede0*/  BRA.U UP0, `(.L_x_1867) ;  /* 0x0000000100347547 */ /* 0x001fea000b800000 */
        /* <DEDUP_REMOVED lines=13> */
.L_x_1867:
[C---:B-1---5:R-:W-:Y:S01]  /*eec0*/  FFMA.FTZ R8, R27.reuse, R28, R8 ;  /* 0x0000001c1b087223 */ /* 0x062fe20000010008 */
[C---:B------:R-:W-:Y:S01]  /*eed0*/  FFMA.FTZ R9, R27.reuse, R29, R9 ;  /* 0x0000001d1b097223 */ /* 0x040fe20000010009 */
[C---:B------:R-:W-:Y:S01]  /*eee0*/  FFMA.FTZ R10, R27.reuse, R30, R10 ;  /* 0x0000001e1b0a7223 */ /* 0x040fe2000001000a */
[----:B------:R-:W-:-:S07]  /*eef0*/  FFMA.FTZ R11, R27, R31, R11 ;  /* 0x0000001f1b0b7223 */ /* 0x000fce000001000b */
.L_x_1866:
[----:B------:R-:W-:Y:S05]  /*ef00*/  BSYNC.RECONVERGENT B1 ;  /* 0x0000000000017941 */ /* 0x000fea0003800200 */
.L_x_1865:
[----:B------:R-:W-:Y:S01]  /*ef10*/  ISETP.GE.AND P0, PT, R24, R41, PT ;  /* 0x000000291800720c */ /* 0x000fe20003f06270 */
[----:B------:R-:W-:-:S12]  /*ef20*/  BSSY.RECONVERGENT B1, `(.L_x_1868) ;  /* 0x0000030000017945 */ /* 0x000fd80003800200 */
[----:B------:R-:W-:Y:S05]  /*ef30*/  @!P0 BRA `(.L_x_1869) ;  /* 0x0000000000b88947 */ /* 0x000fea0003800000 */
[----:B------:R-:W-:Y:S02]  /*ef40*/  IABS R27, R41 ;  /* 0x00000029001b7213 */ /* 0x000fe40000000000 */
[----:B0-----:R-:W-:Y:S02]  /*ef50*/  IABS R30, R24 ;  /* 0x00000018001e7213 */ /* 0x001fe40000000000 */
        /* <DEDUP_REMOVED lines=18> */
[----:B------:R0:W1:Y:S03]  /*f080*/  LDS R27, [R18] ;  /* 0x00000000121b7984 */ /* 0x0000660000000800 */
        /* <DEDUP_REMOVED lines=10> */
[----:B------:R-:W-:-:S05]  /*f130*/  IADD3 R21, PT, PT, R25, 0x200, RZ ;  /* 0x0000020019157810 */ /* 0x000fca0007ffe0ff */
        /* <DEDUP_REMOVED lines=10> */
.L_x_1870:
[C---:B-1---5:R-:W-:Y:S01]  /*f1e0*/  FFMA.FTZ R8, R27.reuse, R28, R8 ;  /* 0x0000001c1b087223 */ /* 0x062fe20000010008 */
[C---:B------:R-:W-:Y:S01]  /*f1f0*/  FFMA.FTZ R9, R27.reuse, R29, R9 ;  /* 0x0000001d1b097223 */ /* 0x040fe20000010009 */
[C---:B------:R-:W-:Y:S01]  /*f200*/  FFMA.FTZ R10, R27.reuse, R30, R10 ;  /* 0x0000001e1b0a7223 */ /* 0x040fe2000001000a */
[----:B------:R-:W-:-:S07]  /*f210*/  FFMA.FTZ R11, R27, R31, R11 ;  /* 0x0000001f1b0b7223 */ /* 0x000fce000001000b */
.L_x_1869:
[----:B------:R-:W-:Y:S05]  /*f220*/  BSYNC.RECONVERGENT B1 ;  /* 0x0000000000017941 */ /* 0x000fea0003800200 */
.L_x_1868:
[C---:B0-----:R-:W-:Y:S01]  /*f230*/  VIADD R20, R24.reuse, 0x4 ;  /* 0x0000000418147836 */ /* 0x041fe20000000000 */
[----:B------:R-:W-:Y:S01]  /*f240*/  IADD3 R25, PT, PT, R25, 0x400, RZ ;  /* 0x0000040019197810 */ /* 0x000fe20007ffe0ff */
[----:B------:R-:W-:Y:S02]  /*f250*/  VIADD R24, R24, 0x8 ;  /* 0x0000000818187836 */ /* 0x000fe40000000000 */
[----:B------:R-:W-:Y:S01]  /*f260*/  VIADD R18, R18, 0x20 ;  /* 0x0000002012127836 */ /* 0x000fe20000000000 */
[----:B------:R-:W-:-:S13]  /*f270*/  ISETP.GE.AND P0, PT, R20, R243, PT ;  /* 0x000000f31400720c */ /* 0x000fda0003f06270 */
[----:B------:R-:W-:Y:S05]  /*f280*/  @!P0 BRA `(.L_x_1871) ;  /* 0xfffffff800548947 */ /* 0x000fea000383ffff */
.L_x_1861:
[----:B-1----:R-:W-:Y:S05]  /*f290*/  BSYNC.RECONVERGENT B0 ;  /* 0x0000000000007941 */ /* 0x002fea0003800200 */
.L_x_1860:
[----:B------:R-:W-:Y:S01]  /*f2a0*/  ISETP.NE.AND P0, PT, R3, R0, PT ;  /* 0x000000000300720c */ /* 0x000fe20003f05270 */
[----:B------:R-:W-:-:S12]  /*f2b0*/  BSSY.RECONVERGENT B0, `(.L_x_1872) ;  /* 0x0000021000007945 */ /* 0x000fd80003800200 */
[----:B------:R-:W-:Y:S05]  /*f2c0*/  @P0 BRA `(.L_x_1873) ;  /* 0x00000000007c0947 */ /* 0x000fea0003800000 */
[----:B------:R-:W-:Y:S01]  /*f2d0*/  IMAD.SHL.U32 R17, R243, 0x80, RZ ;  /* 0x00000080f3117824 */ /* 0x000fe200078e00ff */
[----:B------:R-:W1:Y:S01]  /*f2e0*/  LDS R251, [R251+-0x4] ;  /* 0xfffffc00fbfb7984 */ /* 0x000e620000000800 */
[----:B------:R-:W2:Y:S02]  /*f2f0*/  LDCU UR4, c[0x0][0x40c] ;  /* 0x00008180ff0477ac */ /* 0x000ea40008000800 */
[----:B------:R-:W-:-:S05]  /*f300*/  IMAD.WIDE R16, R17, 0x4, R12 ;  /* 0x0000000411107825 */ /* 0x000fca00078e020c */
[----:B0--3--:R0:W5:Y:S01]  /*f310*/  LDG.E.128 R20, desc[UR36][R16.64] ;  /* 0x0000002410147981 */ /* 0x009162000c1e1d00 */
[----:B--2---:R-:W-:-:S09]  /*f320*/  UISETP.NE.AND UP0, UPT, UR4, URZ, UPT ;  /* 0x000000ff0400728c */ /* 0x004fd2000bf05270 */
[----:B0-----:R-:W-:Y:S05]  /*f330*/  BRA.U UP0, `(.L_x_1874) ;  /* 0x0000000100507547 */ /* 0x001fea000b800000 */
[----:B------:R-:W0:Y:S02]  /*f340*/  LDCU.64 UR4, c[0x0][0x460] ;  /* 0x00008c00ff0477ac */ /* 0x000e240008000a00 */
[----:B0-----:R-:W-:-:S04]  /*f350*/  ISETP.NE.U32.AND P0, PT, RZ, UR4, PT ;  /* 0x00000004ff007c0c */ /* 0x001fc8000bf05070 */
[----:B------:R-:W-:-:S13]  /*f360*/  ISETP.NE.AND.EX P0, PT, RZ, UR5, PT, P0 ;  /* 0x00000005ff007c0c */ /* 0x000fda000bf05300 */
[----:B------:R-:W0:Y:S08]  /*f370*/  @P0 LDC R0, c[0x0][0x3f8] ;  /* 0x0000fe00ff000b82 */ /* 0x000e300000000800 */
[----:B------:R-:W2:Y:S01]  /*f380*/  @P0 LDC.64 R16, c[0x0][0x458] ;  /* 0x00011600ff100b82 */ /* 0x000ea20000000a00 */
[----:B0-----:R-:W-:-:S05]  /*f390*/  @P0 IMAD R15, R248, R0, R15 ;  /* 0x00000000f80f0224 */ /* 0x001fca00078e020f */
[----:B------:R-:W-:-:S05]  /*f3a0*/  @P0 LEA R15, R15, R2, 0x7 ;  /* 0x000000020f0f0211 */ /* 0x000fca00078e38ff */
[----:B--2---:R-:W-:-:S05]  /*f3b0*/  @P0 IMAD.WIDE R16, R15, 0x4, R16 ;  /* 0x000000040f100825 */ /* 0x004fca00078e0210 */
[----:B------:R-:W2:Y:S01]  /*f3c0*/  @P0 LDG.E.128 R24, desc[UR36][R16.64] ;  /* 0x0000002410180981 */ /* 0x000ea2000c1e1d00 */
        /* <DEDUP_REMOVED lines=11> */
.L_x_1874:
[C---:B-1---5:R-:W-:Y:S01]  /*f480*/  FFMA.FTZ R8, R251.reuse, R20, R8 ;  /* 0x00000014fb087223 */ /* 0x062fe20000010008 */
[C---:B------:R-:W-:Y:S01]  /*f490*/  FFMA.FTZ R9, R251.reuse, R21, R9 ;  /* 0x00000015fb097223 */ /* 0x040fe20000010009 */
[C---:B------:R-:W-:Y:S01]  /*f4a0*/  FFMA.FTZ R10, R251.reuse, R22, R10 ;  /* 0x00000016fb0a7223 */ /* 0x040fe2000001000a */
[----:B------:R-:W-:-:S07]  /*f4b0*/  FFMA.FTZ R11, R251, R23, R11 ;  /* 0x00000017fb0b7223 */ /* 0x000fce000001000b */
.L_x_1873:
[----:B------:R-:W-:Y:S05]  /*f4c0*/  BSYNC.RECONVERGENT B0 ;  /* 0x0000000000007941 */ /* 0x000fea0003800200 */
.L_x_1872:
[----:B------:R-:W1:Y:S08]  /*f4d0*/  S2UR UR5, SR_CgaCtaId ;  /* 0x00000000000579c3 */ /* 0x000e700000008800 */
[----:B------:R-:W-:Y:S01]  /*f4e0*/  BAR.SYNC.DEFER_BLOCKING 0x0 ;  /* 0x0000000000007b1d */ /* 0x000fe20000010000 */
[C---:B------:R-:W-:Y:S02]  /*f4f0*/  LOP3.LUT R0, R209.reuse, 0x3c0, RZ, 0xc0, !PT ;  /* 0x000003c0d1007812 */ /* 0x040fe400078ec0ff */
[----:B------:R-:W-:-:S02]  /*f500*/  ISETP.GT.U32.AND P1, PT, R209, 0x3f, PT ;  /* 0x0000003fd100780c */ /* 0x000fc40003f24070 */
[----:B------:R-:W-:Y:S01]  /*f510*/  ISETP.NE.AND P0, PT, R0, 0x40, PT ;  /* 0x000000400000780c */ /* 0x000fe20003f05270 */
[----:B------:R-:W-:Y:S01]  /*f520*/  UMOV UR4, 0x400 ;  /* 0x0000040000047882 */ /* 0x000fe20000000000 */
[----:B------:R-:W-:Y:S01]  /*f530*/  IMAD.SHL.U32 R0, R2, 0x4, RZ ;  /* 0x0000000402007824 */ /* 0x000fe200078e00ff */
[----:B------:R-:W-:Y:S01]  /*f540*/  UIADD3 UR4, UPT, UPT, UR4, 0x420, URZ ;  /* 0x0000042004047890 */ /* 0x000fe2000fffe0ff */
[C---:B0-----:R-:W-:Y:S02]  /*f550*/  LOP3.LUT R12, R209.reuse, 0x3e0, RZ, 0xc0, !PT ;  /* 0x000003e0d10c7812 */ /* 0x041fe400078ec0ff */
[----:B------:R-:W-:Y:S02]  /*f560*/  ISETP.GT.U32.AND P2, PT, R209, 0x1f, PT ;  /* 0x0000001fd100780c */ /* 0x000fe40003f44070 */
[----:B------:R-:W-:Y:S01]  /*f570*/  LEA R3, R3, R0, 0x9 ;  /* 0x0000000003037211 */ /* 0x000fe200078e48ff */
[----:B-1----:R-:W-:-:S09]  /*f580*/  ULEA UR4, UR5, UR4, 0x18 ;  /* 0x0000000405047291 */ /* 0x002fd2000f8ec0ff */
[----:B------:R-:W-:Y:S01]  /*f590*/  @!P0 STS.128 [R3+UR4+-0x400], R8 ;  /* 0xfffc000803008988 */ /* 0x000fe20008000c04 */
        /* <DEDUP_REMOVED lines=23> */
[----:B------:R-:W-:-:S05]  /*f710*/  IMAD.IADD R19, R19, 0x1, R2 ;  /* 0x0000000113137824 */ /* 0x000fca00078e0202 */
[----:B-1----:R-:W-:Y:S01]  /*f720*/  IADD3 R2, P0, PT, R19, UR4, RZ ;  /* 0x0000000413027c10 */ /* 0x002fe2000ff1e0ff */
[C---:B--2---:R-:W-:Y:S01]  /*f730*/  FMUL.FTZ R10, R4.reuse, R10 ;  /* 0x0000000a040a7220 */ /* 0x044fe20000410000 */
        /* <DEDUP_REMOVED lines=10> */
[----:B------:R-:W-:Y:S01]  /*f7e0*/  IMAD.U32 R3, R0, 0x10000, RZ ;  /* 0x0001000000037824 */ /* 0x000fe200078e00ff */
[----:B------:R-:W-:-:S04]  /*f7f0*/  PRMT R0, R4, 0x7710, RZ ;  /* 0x0000771004007816 */ /* 0x000fc800000000ff */
[----:B------:R-:W-:Y:S02]  /*f800*/  LOP3.LUT R5, R3, 0xff0000, RZ, 0xc0, !PT ;  /* 0x00ff000003057812 */ /* 0x000fe400078ec0ff */
[----:B0-----:R-:W-:Y:S02]  /*f810*/  PRMT R9, R9, 0x8880, RZ ;  /* 0x0000888009097816 */ /* 0x001fe400000000ff */
[----:B------:R-:W-:Y:S02]  /*f820*/  LEA R5, R0, R5, 0x18 ;  /* 0x0000000500057211 */ /* 0x000fe400078ec0ff */
[----:B------:R-:W-:Y:S02]  /*f830*/  PRMT R3, R9, 0x7710, RZ ;  /* 0x0000771009037816 */ /* 0x000fe400000000ff */
[----:B-1----:R-:W-:-:S04]  /*f840*/  PRMT R4, R8, 0x8880, RZ ;  /* 0x0000888008047816 */ /* 0x002fc800000000ff */
[----:B------:R-:W-:Y:S02]  /*f850*/  PRMT R0, R4, 0x7710, RZ ;  /* 0x0000771004007816 */ /* 0x000fe400000000ff */
[----:B------:R-:W-:Y:S02]  /*f860*/  LOP3.LUT R4, R3, 0xff, RZ, 0xc0, !PT ;  /* 0x000000ff03047812 */ /* 0x000fe400078ec0ff */
[----:B------:R-:W-:Y:S02]  /*f870*/  LOP3.LUT R7, R0, 0xff, RZ, 0xc0, !PT ;  /* 0x000000ff00077812 */ /* 0x000fe400078ec0ff */
[----:B------:R-:W-:Y:S01]  /*f880*/  LEA.HI.X.SX32 R3, R19, UR5, 0x1, P0 ;  /* 0x0000000513037c11 */ /* 0x000fe200080f0eff */
[----:B------:R-:W-:-:S04]  /*f890*/  IMAD R4, R4, 0x100, R5 ;  /* 0x0000010004047824 */ /* 0x000fc800078e0205 */
[----:B------:R-:W-:-:S05]  /*f8a0*/  IMAD.IADD R7, R4, 0x1, R7 ;  /* 0x0000000104077824 */ /* 0x000fca00078e0207 */
[----:B------:R-:W-:Y:S01]  /*f8b0*/  STG.E desc[UR36][R2.64], R7 ;  /* 0x0000000702007986 */ /* 0x000fe2000c101924 */
[----:B------:R-:W-:Y:S05]  /*f8c0*/  EXIT ;  /* 0x000000000000794d */ /* 0x000fea0003800000 */
.L_x_1875:
[----:B------:R-:W0:Y:S01]  /*f8d0*/  LDC.64 R4, c[0x0][0x380] ;  /* 0x0000e000ff047b82 */ /* 0x000e220000000a00 */
[----:B------:R-:W-:-:S05]  /*f8e0*/  IADD3 R3, PT, PT, R19, R2, RZ ;  /* 0x0000000213037210 */ /* 0x000fca0007ffe0ff */
[----:B0-----:R-:W-:-:S05]  /*f8f0*/  IMAD.WIDE R2, R3, 0x4, R4 ;  /* 0x0000000403027825 */ /* 0x001fca00078e0204 */
[----:B------:R-:W-:Y:S01]  /*f900*/  STG.E.128 desc[UR36][R2.64], R8 ;  /* 0x0000000802007986 */ /* 0x000fe2000c101d24 */
[----:B------:R-:W-:Y:S05]  /*f910*/  EXIT ;  /* 0x000000000000794d */ /* 0x000fea0003800000 */
.L_x_1679:
[----:B------:R-:W-:Y:S01]  /*f920*/  IMAD.MOV.U32 R12, RZ, RZ, 0x10 ;  /* 0x00000010ff0c7424 */ /* 0x000fe200078e00ff */
[----:B------:R-:W-:Y:S01]  /*f930*/  MOV R15, 0xffffffff ;  /* 0xffffffff000f7802 */ /* 0x000fe20000000f00 */
[----:B------:R-:W-:-:S07]  /*f940*/  IMAD.MOV.U32 R11, RZ, RZ, 0x1f ;  /* 0x0000001fff0b7424 */ /* 0x000fce00078e00ff */
[----:B01---5:R-:W-:Y:S05]  /*f950*/  WARPSYNC.COLLECTIVE R15, `(.L_x_1876) ;  /* 0x000000000f087348 */ /* 0x023fea0003c00000 */
[----:B------:R2:W3:Y:S02]  /*f960*/  SHFL.BFLY P6, R14, R13, R12, R11 ;  /* 0x0c00000c0d0e7389 */ /* 0x0004e400000c000b */
[----:B0123-5:R-:W-:Y:S05]  /*f970*/  ENDCOLLECTIVE ;  /* 0x000000000000791b */ /* 0x02ffea0003800000 */
.L_x_1876:
[----:B------:R-:W-:Y:S02]  /*f980*/  IMAD.MOV.U32 R12, RZ, RZ, 0x8 ;  /* 0x00000008ff0c7424 */ /* 0x000fe400078e00ff */
[----:B------:R-:W-:-:S04]  /*f990*/  FADD.FTZ R0, R13, R14 ;  /* 0x0000000e0d007221 */ /* 0x000fc80000010000 */
[----:B------:R-:W-:-:S07]  /*f9a0*/  IMAD.MOV.U32 R13, RZ, RZ, R0 ;  /* 0x000000ffff0d7224 */ /* 0x000fce00078e0000 */
[----:B------:R-:W-:Y:S05]  /*f9b0*/  WARPSYNC.COLLECTIVE R15, `(.L_x_1877) ;  /* 0x000000000f087348 */ /* 0x000fea0003c00000 */
[----:B------:R0:W1:Y:S02]  /*f9c0*/  SHFL.BFLY P6, R14, R13, R12, R11 ;  /* 0x0c00000c0d0e7389 */ /* 0x00006400000c000b */
[----:B01----:R-:W-:Y:S05]  /*f9d0*/  ENDCOLLECTIVE ;  /* 0x000000000000791b */ /* 0x003fea0003800000 */
.L_x_1877:
[----:B------:R-:W-:Y:S02]  /*f9e0*/  IMAD.MOV.U32 R12, RZ, RZ, 0x4 ;  /* 0x00000004ff0c7424 */ /* 0x000fe400078e00ff */
[----:B------:R-:W-:-:S05]  /*f9f0*/  FADD.FTZ R2, R0, R14 ;  /* 0x0000000e00027221 */ /* 0x000fca0000010000 */
[----:B------:R-:W-:-:S07]  /*fa00*/  MOV R13, R2 ;  /* 0x00000002000d7202 */ /* 0x000fce0000000f00 */
[----:B------:R-:W-:Y:S05]  /*fa10*/  WARPSYNC.COLLECTIVE R15, `(.L_x_1878) ;  /* 0x000000000f087348 */ /* 0x000fea0003c00000 */
[----:B------:R0:W1:Y:S02]  /*fa20*/  SHFL.BFLY P6, R14, R13, R12, R11 ;  /* 0x0c00000c0d0e7389 */ /* 0x00006400000c000b */
[----:B01----:R-:W-:Y:S05]  /*fa30*/  ENDCOLLECTIVE ;  /* 0x000000000000791b */ /* 0x003fea0003800000 */
.L_x_1878:
[----:B------:R-:W-:Y:S02]  /*fa40*/  HFMA2 R12, -RZ, RZ, 0, 1.1920928955078125e-07 ;  /* 0x00000002ff0c7431 */ /* 0x000fe400000001ff */
[----:B------:R-:W-:-:S04]  /*fa50*/  FADD.FTZ R3, R2, R14 ;  /* 0x0000000e02037221 */ /* 0x000fc80000010000 */
[----:B------:R-:W-:-:S07]  /*fa60*/  IMAD.MOV.U32 R13, RZ, RZ, R3 ;  /* 0x000000ffff0d7224 */ /* 0x000fce00078e0003 */
[----:B------:R-:W-:Y:S05]  /*fa70*/  WARPSYNC.COLLECTIVE R15, `(.L_x_1879) ;  /* 0x000000000f087348 */ /* 0x000fea0003c00000 */
[----:B------:R0:W1:Y:S02]  /*fa80*/  SHFL.BFLY P6, R14, R13, R12, R11 ;  /* 0x0c00000c0d0e7389 */ /* 0x00006400000c000b */
[----:B01----:R-:W-:Y:S05]  /*fa90*/  ENDCOLLECTIVE ;  /* 0x000000000000791b */ /* 0x003fea0003800000 */
.L_x_1879:
[----:B------:R-:W-:Y:S02]  /*faa0*/  IMAD.MOV.U32 R12, RZ, RZ, 0x1 ;  /* 0x00000001ff0c7424 */ /* 0x000fe400078e00ff */
[----:B------:R-:W-:-:S04]  /*fab0*/  FADD.FTZ R4, R3, R14 ;  /* 0x0000000e03047221 */ /* 0x000fc80000010000 */
[----:B------:R-:W-:-:S07]  /*fac0*/  IMAD.MOV.U32 R13, RZ, RZ, R4 ;  /* 0x000000ffff0d7224 */ /* 0x000fce00078e0004 */
[----:B------:R-:W-:Y:S05]  /*fad0*/  WARPSYNC.COLLECTIVE R15, `(.L_x_1880) ;  /* 0x000000000f087348 */ /* 0x000fea0003c00000 */
[----:B------:R0:W1:Y:S02]  /*fae0*/  SHFL.BFLY P6, R14, R13, R12, R11 ;  /* 0x0c00000c0d0e7389 */ /* 0x00006400000c000b */
[----:B01----:R-:W-:Y:S05]  /*faf0*/  ENDCOLLECTIVE ;  /* 0x000000000000791b */ /* 0x003fea0003800000 */
.L_x_1880:
[----:B------:R-:W-:Y:S05]  /*fb00*/  BRA `(.L_x_1881) ;  /* 0xffffff2000d87947 */ /* 0x000fea000383ffff */
.L_x_1805:
[----:B------:R-:W-:Y:S01]  /*fb10*/  BSSY B0, `(.L_x_1882) ;  /* 0x0000007000007945 */ /* 0x000fe20003800000 */
[----:B------:R-:W-:Y:S01]  /*fb20*/  MOV R12, 0x1 ;  /* 0x00000001000c7802 */ /* 0x000fe20000000f00 */
[----:B------:R-:W-:Y:S02]  /*fb30*/  IMAD.MOV.U32 R11, RZ, RZ, 0x1f ;  /* 0x0000001fff0b7424 */ /* 0x000fe400078e00ff */
[----:B------:R-:W-:-:S07]  /*fb40*/  IMAD.MOV.U32 R15, RZ, RZ, -0x1 ;  /* 0xffffffffff0f7424 */ /* 0x000fce00078e00ff */
[----:B-1234-:R-:W-:Y:S05]  /*fb50*/  WARPSYNC.COLLECTIVE R15, `(.L_x_1883) ;  /* 0x000000000f087348 */ /* 0x01efea0003c00000 */
[----:B------:R0:W0:Y:S02]  /*fb60*/  SHFL.BFLY P6, R14, R13, R12, R11 ;  /* 0x0c00000c0d0e7389 */ /* 0x00002400000c000b */
[----:B01234-:R-:W-:Y:S05]  /*fb70*/  ENDCOLLECTIVE ;  /* 0x000000000000791b */ /* 0x01ffea0003800000 */
.L_x_1883:
[----:B------:R-:W-:Y:S05]  /*fb80*/  BSYNC B0 ;  /* 0x0000000000007941 */ /* 0x000fea0003800000 */
.L_x_1882:
[----:B------:R-:W-:Y:S05]  /*fb90*/  BRA `(.L_x_1884) ;  /* 0xffffffac00647947 */ /* 0x000fea000383ffff */
.L_x_1809:
[----:B------:R-:W-:Y:S01]  /*fba0*/  HFMA2 R11, -RZ, RZ, 0, 1.847743988037109375e-06 ;  /* 0x0000001fff0b7431 */ /* 0x000fe200000001ff */
[----:B------:R-:W-:Y:S01]  /*fbb0*/  BSSY B0, `(.L_x_1885) ;  /* 0x0000007000007945 */ /* 0x000fe20003800000 */
[----:B------:R-:W-:Y:S01]  /*fbc0*/  MOV R13, R237 ;  /* 0x000000ed000d7202 */ /* 0x000fe20000000f00 */
[----:B------:R-:W-:Y:S02]  /*fbd0*/  IMAD.MOV.U32 R12, RZ, RZ, 0x10 ;  /* 0x00000010ff0c7424 */ /* 0x000fe400078e00ff */
[----:B------:R-:W-:-:S07]  /*fbe0*/  IMAD.MOV.U32 R15, RZ, RZ, -0x1 ;  /* 0xffffffffff0f7424 */ /* 0x000fce00078e00ff */
[----:B-12345:R-:W-:Y:S05]  /*fbf0*/  WARPSYNC.COLLECTIVE R15, `(.L_x_1886) ;  /* 0x000000000f087348 */ /* 0x03efea0003c00000 */
[----:B------:R0:W0:Y:S02]  /*fc00*/  SHFL.BFLY P6, R14, R13, R12, R11 ;  /* 0x0c00000c0d0e7389 */ /* 0x00002400000c000b */
[----:B012345:R-:W-:Y:S05]  /*fc10*/  ENDCOLLECTIVE ;  /* 0x000000000000791b */ /* 0x03ffea0003800000 */
.L_x_1886:
[----:B------:R-:W-:Y:S05]  /*fc20*/  BSYNC B0 ;  /* 0x0000000000007941 */ /* 0x000fea0003800000 */
.L_x_1885:
[----:B------:R-:W-:Y:S01]  /*fc30*/  FMNMX.FTZ R13, R14, R237, !PT ;  /* 0x000000ed0e0d7209 */ /* 0x000fe20007810000 */
[----:B------:R-:W-:Y:S01]  /*fc40*/  IMAD.MOV.U32 R11, RZ, RZ, 0x1f ;  /* 0x0000001fff0b7424 */ /* 0x000fe200078e00ff */
[----:B------:R-:W-:Y:S02]  /*fc50*/  MOV R12, 0x8 ;  /* 0x00000008000c7802 */ /* 0x000fe40000000f00 */
[----:B------:R-:W-:-:S07]  /*fc60*/  MOV R15, 0xffffffff ;  /* 0xffffffff000f7802 */ /* 0x000fce0000000f00 */
[----:B------:R-:W-:Y:S05]  /*fc70*/  WARPSYNC.COLLECTIVE R15, `(.L_x_1887) ;  /* 0x000000000f087348 */ /* 0x000fea0003c00000 */
[----:B------:R0:W1:Y:S02]  /*fc80*/  SHFL.BFLY P6, R14, R13, R12, R11 ;  /* 0x0c00000c0d0e7389 */ /* 0x00006400000c000b */
[----:B01----:R-:W-:Y:S05]  /*fc90*/  ENDCOLLECTIVE ;  /* 0x000000000000791b */ /* 0x003fea0003800000 */
.L_x_1887:
[----:B------:R-:W-:Y:S01]  /*fca0*/  HFMA2 R12, -RZ, RZ, 0, 2.384185791015625e-07 ;  /* 0x00000004ff0c7431 */ /* 0x000fe200000001ff */
[----:B------:R-:W-:-:S05]  /*fcb0*/  FMNMX.FTZ R2, R13, R14, !PT ;  /* 0x0000000e0d027209 */ /* 0x000fca0007810000 */
[----:B------:R-:W-:-:S07]  /*fcc0*/  IMAD.MOV.U32 R13, RZ, RZ, R2 ;  /* 0x000000ffff0d7224 */ /* 0x000fce00078e0002 */
[----:B------:R-:W-:Y:S05]  /*fcd0*/  WARPSYNC.COLLECTIVE R15, `(.L_x_1888) ;  /* 0x000000000f087348 */ /* 0x000fea0003c00000 */
[----:B------:R0:W1:Y:S02]  /*fce0*/  SHFL.BFLY P6, R14, R13, R12, R11 ;  /* 0x0c00000c0d0e7389 */ /* 0x00006400000c000b */
[----:B01----:R-:W-:Y:S05]  /*fcf0*/  ENDCOLLECTIVE ;  /* 0x000000000000791b */ /* 0x003fea0003800000 */
.L_x_1888:
[----:B------:R-:W-:Y:S02]  /*fd00*/  MOV R12, 0x2 ;  /* 0x00000002000c7802 */ /* 0x000fe40000000f00 */
[----:B------:R-:W-:-:S05]  /*fd10*/  FMNMX.FTZ R3, R2, R14, !PT ;  /* 0x0000000e02037209 */ /* 0x000fca0007810000 */
[----:B------:R-:W-:-:S07]  /*fd20*/  IMAD.MOV.U32 R13, RZ, RZ, R3 ;  /* 0x000000ffff0d7224 */ /* 0x000fce00078e0003 */
[----:B------:R-:W-:Y:S05]  /*fd30*/  WARPSYNC.COLLECTIVE R15, `(.L_x_1889) ;  /* 0x000000000f087348 */ /* 0x000fea0003c00000 */
[----:B------:R0:W1:Y:S02]  /*fd40*/  SHFL.BFLY P6, R14, R13, R12, R11 ;  /* 0x0c00000c0d0e7389 */ /* 0x00006400000c000b */
[----:B01----:R-:W-:Y:S05]  /*fd50*/  ENDCOLLECTIVE ;  /* 0x000000000000791b */ /* 0x003fea0003800000 */
.L_x_1889:
[----:B------:R-:W-:Y:S05]  /*fd60*/  BRA `(.L_x_1890) ;  /* 0xffffffac00a87947 */ /* 0x000fea000383ffff */
.L_x_1891:
        /* <DEDUP_REMOVED lines=9> */
.L_x_3503:


//--------------------- .text._ZN4mmha33masked_multihead_attention_kernelIfLi128ELi128ELi4ELi32ELi64ELb1ELb0EEEv26Multihead_attention_paramsIT_XT5_EE --------------------------
	.section	.text._ZN4mmha33masked_multihead_attention_kernelIfLi128ELi128ELi4ELi32ELi64ELb1ELb0EEEv26Multihead_attention_paramsIT_XT5_EE,"ax",@progbits
	.align	128
        .global         _ZN4mmha33masked_multihead_attention_kernelIfLi128ELi128ELi4ELi32ELi64ELb1ELb0EEEv26Multihead_attention_paramsIT_XT5_EE
        .type           _ZN4mmha33masked_multihead_attention_kernelIfLi128ELi128ELi4ELi32ELi64ELb1ELb0EEEv26Multihead_attention_paramsIT_XT5_EE,@function
        .size           _ZN4mmha33masked_multihead_attention_kernelIfLi128ELi128ELi4ELi32ELi64ELb1ELb0EEEv26Multihead_attention_paramsIT_XT5_EE,(.L_x_3504 - _ZN4mmha33masked_multihead_attention_kernelIfLi128ELi128ELi4ELi32ELi64ELb1ELb0EEEv26Multihead_attention_paramsIT_XT5_EE)
        .other          _ZN4mmha33masked_multihead_attention_kernelIfLi128ELi128ELi4ELi32ELi64ELb1ELb0EEEv26Multihead_attention_paramsIT_XT5_EE,@"STO_CUDA_ENTRY STV_DEFAULT"
_ZN4mmha33masked_multihead_attention_kernelIfLi128ELi128ELi4ELi32ELi64ELb1ELb0EEEv26Multihead_attention_paramsIT_XT5_EE:
.text._ZN4mmha33masked_multihead_attention_kernelIfLi128ELi128ELi4ELi32ELi64ELb1ELb0EEEv26Multihead_attention_paramsIT_XT5_EE:
        /* <DEDUP_REMOVED lines=9> */
[----:B------:R-:W-:-:S04]  /*0090*/  IMAD.U32 R2, RZ, RZ, UR4 ;  /* 0x00000004ff027e24 */ /* 0x000fc8000f8e00ff */
[----:B------:R-:W-:-:S05]  /*00a0*/  IMAD.U32 R3, RZ, RZ, UR5 ;  /* 0x00000005ff037e24 */ /* 0x000fca000f8e00ff */
[----:B------:R-:W2:Y:S02]  /*00b0*/  LDG.E.U8 R2, desc[UR36][R2.64] ;  /* 0x0000002402027981 */ /* 0x000ea4000c1e1100 */
[----:B--2---:R-:W-:-:S13]  /*00c0*/  ISETP.NE.AND P0, PT, R2, 0x1, PT ;  /* 0x000000010200780c */ /* 0x004fda0003f05270 */
[----:B------:R-:W-:Y:S05]  /*00d0*/  @!P0 EXIT ;  /* 0x000000000000894d */ /* 0x000fea0003800000 */
.L_x_1892:
[----:B------:R-:W1:Y:S01]  /*00e0*/  LDCU.64 UR4, c[0x0][0x498] ;  /* 0x00009300ff0477ac */ /* 0x000e620008000a00 */
[----:B------:R-:W2:Y:S01]  /*00f0*/  S2R R6, SR_CTAID.Y ;  /* 0x0000000000067919 */ /* 0x000ea20000002600 */
[----:B------:R-:W3:Y:S01]  /*0100*/  LDCU UR8, c[0x0][0x3f0] ;  /* 0x00007e00ff0877ac */ /* 0x000ee20008000800 */
[----:B------:R-:W4:Y:S01]  /*0110*/  LDCU UR9, c[0x0][0x3f4] ;  /* 0x00007e80ff0977ac */ /* 0x000f220008000800 */
[----:B-1----:R-:W-:Y:S01]  /*0120*/  UIMAD.WIDE.U32 UR4, UR7, 0x4, UR4 ;  /* 0x00000004070478a5 */ /* 0x002fe2000f8e0004 */
[----:B---3--:R-:W-:-:S05]  /*0130*/  IMAD.U32 R0, RZ, RZ, UR8 ;  /* 0x00000008ff007e24 */ /* 0x008fca000f8e00ff */
[----:B------:R-:W-:Y:S02]  /*0140*/  IMAD.U32 R2, RZ, RZ, UR4 ;  /* 0x00000004ff027e24 */ /* 0x000fe4000f8e00ff */
[----:B------:R-:W-:Y:S01]  /*0150*/  IMAD.U32 R3, RZ, RZ, UR5 ;  /* 0x00000005ff037e24 */ /* 0x000fe2000f8e00ff */
[----:B------:R-:W-:-:S04]  /*0160*/  IABS R7, R0 ;  /* 0x0000000000077213 */ /* 0x000fc80000000000 */
[----:B------:R1:W3:Y:S01]  /*0170*/  LDG.E R10, desc[UR36][R2.64] ;  /* 0x00000024020a7981 */ /* 0x0002e2000c1e1900 */
[----:B------:R-:W0:Y:S08]  /*0180*/  I2F.RP R0, R7 ;  /* 0x0000000700007306 */ /* 0x000e300000209400 */
[----:B0-----:R-:W0:Y:S02]  /*0190*/  MUFU.RCP R0, R0 ;  /* 0x0000000000007308 */ /* 0x001e240000001000 */
[----:B0-----:R-:W-:-:S06]  /*01a0*/  IADD3 R4, PT, PT, R0, 0xffffffe, RZ ;  /* 0x0ffffffe00047810 */ /* 0x001fcc0007ffe0ff */
[----:B------:R0:W4:Y:S01]  /*01b0*/  F2I.FTZ.U32.TRUNC.NTZ R5, R4 ;  /* 0x0000000400057305 */ /* 0x000122000021f000 */
[----:B--2---:R-:W-:Y:S01]  /*01c0*/  IABS R0, R6 ;  /* 0x0000000600007213 */ /* 0x004fe20000000000 */
[----:B0-----:R-:W-:Y:S02]  /*01d0*/  HFMA2 R4, -RZ, RZ, 0, 0 ;  /* 0x00000000ff047431 */ /* 0x001fe400000001ff */
[----:B----4-:R-:W-:-:S04]  /*01e0*/  IMAD.MOV R8, RZ, RZ, -R5 ;  /* 0x000000ffff087224 */ /* 0x010fc800078e0a05 */
[----:B------:R-:W-:-:S04]  /*01f0*/  IMAD R9, R8, R7, RZ ;  /* 0x0000000708097224 */ /* 0x000fc800078e02ff */
[----:B------:R-:W-:-:S06]  /*0200*/  IMAD.HI.U32 R5, R5, R9, R4 ;  /* 0x0000000905057227 */ /* 0x000fcc00078e0004 */
[----:B------:R-:W-:-:S05]  /*0210*/  IMAD.HI.U32 R5, R5, R0, RZ ;  /* 0x0000000005057227 */ /* 0x000fca00078e00ff */
[----:B------:R-:W-:-:S13]  /*0220*/  R2UR UR6, R5 ;  /* 0x00000000050672ca */ /* 0x000fda00000e0000 */
[----:B------:R-:W-:-:S04]  /*0230*/  IMAD R4, RZ, RZ, -UR6 ;  /* 0x80000006ff047e24 */ /* 0x000fc8000f8e02ff */
[C---:B-1----:R-:W-:Y:S02]  /*0240*/  IMAD R2, R7.reuse, R4, R0 ;  /* 0x0000000407027224 */ /* 0x042fe400078e0200 */
[----:B------:R-:W0:Y:S03]  /*0250*/  LDC.64 R4, c[0x0][0x460] ;  /* 0x00011800ff047b82 */ /* 0x000e260000000a00 */
[----:B------:R-:W-:-:S05]  /*0260*/  ISETP.GT.U32.AND P0, PT, R7, R2, PT ;  /* 0x000000020700720c */ /* 0x000fca0003f04070 */
[----:B------:R-:W1:Y:S01]  /*0270*/  LDC R0, c[0x0][0x40c] ;  /* 0x00010300ff007b82 */ /* 0x000e620000000800 */
[----:B------:R-:W-:Y:S02]  /*0280*/  IMAD.U32 R3, RZ, RZ, UR6 ;  /* 0x00000006ff037e24 */ /* 0x000fe4000f8e00ff */
[----:B------:R-:W-:-:S05]  /*0290*/  IMAD.U32 R37, RZ, RZ, UR9 ;  /* 0x00000009ff257e24 */ /* 0x000fca000f8e00ff */
[----:B------:R-:W-:Y:S01]  /*02a0*/  @!P0 VIADD R3, R3, 0x1 ;  /* 0x0000000103038836 */ /* 0x000fe20000000000 */
[----:B------:R-:W-:Y:S02]  /*02b0*/  @!P0 IADD3 R2, PT, PT, R2, -R7, RZ ;  /* 0x8000000702028210 */ /* 0x000fe40007ffe0ff */
[----:B------:R-:W-:Y:S02]  /*02c0*/  IABS R8, R37 ;  /* 0x0000002500087213 */ /* 0x000fe40000000000 */
[----:B------:R-:W-:Y:S02]  /*02d0*/  @!P0 R2UR UR6, R3 ;  /* 0x00000000030682ca */ /* 0x000fe400000e0000 */
[----:B0-----:R-:W-:Y:S01]  /*02e0*/  ISETP.NE.U32.AND P0, PT, R4, RZ, PT ;  /* 0x000000ff0400720c */ /* 0x001fe20003f05070 */
[----:B------:R-:W0:Y:S01]  /*02f0*/  I2F.RP R3, R8 ;  /* 0x0000000800037306 */ /* 0x000e220000209400 */
[----:B------:R-:W-:Y:S02]  /*0300*/  ISETP.GE.U32.AND P1, PT, R2, R7, PT ;  /* 0x000000070200720c */ /* 0x000fe40003f26070 */
[----:B------:R-:W-:-:S04]  /*0310*/  ISETP.NE.AND.EX P0, PT, R5, RZ, PT, P0 ;  /* 0x000000ff0500720c */ /* 0x000fc80003f05300 */
[----:B-1----:R-:W-:Y:S01]  /*0320*/  ISETP.EQ.AND P5, PT, R0, RZ, P0 ;  /* 0x000000ff0000720c */ /* 0x002fe200007a2270 */
[----:B------:R-:W-:Y:S02]  /*0330*/  ULOP3.LUT UR4, UR7, UR8, URZ, 0x3c, !UPT ;  /* 0x0000000807047292 */ /* 0x000fe4000f8e3cff */
[----:B------:R-:W-:-:S04]  /*0340*/  IMAD.U32 R2, RZ, RZ, UR6 ;  /* 0x00000006ff027e24 */ /* 0x000fc8000f8e00ff */
[----:B------:R-:W-:Y:S01]  /*0350*/  @P1 VIADD R2, R2, 0x1 ;  /* 0x0000000102021836 */ /* 0x000fe20000000000 */
[----:B0-----:R-:W0:Y:S01]  /*0360*/  MUFU.RCP R3, R3 ;  /* 0x0000000300037308 */ /* 0x001e220000001000 */
[----:B------:R-:W-:-:S04]  /*0370*/  UISETP.GE.AND UP1, UPT, UR4, URZ, UPT ;  /* 0x000000ff0400728c */ /* 0x000fc8000bf26270 */
[----:B------:R-:W-:Y:S01]  /*0380*/  VOTEU.ANY UP2, P5 ;  /* 0x0000000000ff7886 */ /* 0x000fe20002840100 */
[----:B------:R-:W-:Y:S01]  /*0390*/  @P1 R2UR UR6, R2 ;  /* 0x00000000020612ca */ /* 0x000fe200000e0000 */
[----:B------:R-:W-:-:S03]  /*03a0*/  UISETP.NE.AND UP0, UPT, UR8, URZ, UPT ;  /* 0x000000ff0800728c */ /* 0x000fc6000bf05270 */
[----:B------:R-:W1:Y:S01]  /*03b0*/  @UP2 LDCU.64 UR4, c[0x0][0x460] ;  /* 0x00008c00ff0427ac */ /* 0x000e620008000a00 */
[----:B------:R-:W-:Y:S01]  /*03c0*/  PLOP3.LUT P0, PT, PT, PT, UP2, 0x80, 0x8 ;  /* 0x000000000008781c */ /* 0x000fe20003f0f028 */
[----:B0-----:R-:W-:-:S07]  /*03d0*/  VIADD R6, R3, 0xffffffe ;  /* 0x0ffffffe03067836 */ /* 0x001fce0000000000 */
[----:B------:R-:W-:Y:S01]  /*03e0*/  UMOV UR41, UR6 ;  /* 0x0000000600297c82 */ /* 0x000fe20008000000 */
[----:B------:R-:W0:Y:S01]  /*03f0*/  S2R R22, SR_TID.X ;  /* 0x0000000000167919 */ /* 0x000e220000002100 */
[----:B------:R-:W-:Y:S01]  /*0400*/  @!UP1 UIADD3 UR41, UPT, UPT, -UR41, URZ, URZ ;  /* 0x000000ff29299290 */ /* 0x000fe2000fffe1ff */
[----:B------:R2:W4:Y:S01]  /*0410*/  F2I.FTZ.U32.TRUNC.NTZ R7, R6 ;  /* 0x0000000600077305 */ /* 0x000522000021f000 */
[----:B------:R-:W-:Y:S01]  /*0420*/  @!UP0 ULOP3.LUT UR41, URZ, UR8, URZ, 0x33, !UPT ;  /* 0x00000008ff298292 */ /* 0x000fe2000f8e33ff */
[----:B------:R-:W4:Y:S03]  /*0430*/  LDCU UR8, c[0x0][0x3e8] ;  /* 0x00007d00ff0877ac */ /* 0x000f260008000800 */
[----:B-1----:R-:W-:Y:S01]  /*0440*/  @UP2 UIMAD.WIDE UR4, UR41, 0x4, UR4 ;  /* 0x00000004290428a5 */ /* 0x002fe2000f8e0204 */
[----:B------:R-:W1:Y:S01]  /*0450*/  S2UR UR46, SR_CTAID.X ;  /* 0x00000000002e79c3 */ /* 0x000e620000002500 */
[----:B------:R-:W1:Y:S04]  /*0460*/  LDCU UR6, c[0x0][0x3f8] ;  /* 0x00007f00ff0677ac */ /* 0x000e680008000800 */
[----:B------:R-:W-:Y:S01]  /*0470*/  IMAD.U32 R4, RZ, RZ, UR4 ;  /* 0x00000004ff047e24 */ /* 0x000fe2000f8e00ff */
[----:B------:R-:W-:Y:S01]  /*0480*/  MOV R5, UR5 ;  /* 0x0000000500057c02 */ /* 0x000fe20008000f00 */
[----:B--2---:R-:W-:-:S04]  /*0490*/  HFMA2 R6, -RZ, RZ, 0, 0 ;  /* 0x00000000ff067431 */ /* 0x004fc800000001ff */
[----:B------:R4:W5:Y:S02]  /*04a0*/  @P0 LDG.E R12, desc[UR36][R4.64] ;  /* 0x00000024040c0981 */ /* 0x000964000c1e1900 */
[----:B----4-:R-:W-:-:S04]  /*04b0*/  IMAD.MOV R5, RZ, RZ, -R7 ;  /* 0x000000ffff057224 */ /* 0x010fc800078e0a07 */
[----:B------:R-:W-:-:S04]  /*04c0*/  IMAD R5, R5, R8, RZ ;  /* 0x0000000805057224 */ /* 0x000fc800078e02ff */
[----:B------:R-:W-:Y:S01]  /*04d0*/  IMAD.HI.U32 R7, R7, R5, R6 ;  /* 0x0000000507077227 */ /* 0x000fe200078e0006 */
[----:B------:R-:W-:Y:S01]  /*04e0*/  UISETP.NE.AND UP1, UPT, UR8, URZ, UPT ;  /* 0x000000ff0800728c */ /* 0x000fe2000bf25270 */
[----:B0-----:R-:W-:Y:S01]  /*04f0*/  ISETP.GT.U32.AND P3, PT, R22, 0x1f, PT ;  /* 0x0000001f1600780c */ /* 0x001fe20003f64070 */
[----:B------:R-:W-:Y:S02]  /*0500*/  UP2UR UR43, UPR, URZ, 0x4 ;  /* 0x00000004ff2b7883 */ /* 0x000fe40008000000 */
[----:B------:R-:W-:Y:S01]  /*0510*/  UISETP.NE.AND UP0, UPT, UR9, URZ, UPT ;  /* 0x000000ff0900728c */ /* 0x000fe2000bf05270 */
[----:B---3--:R-:W-:-:S13]  /*0520*/  R2UR UR44, R10 ;  /* 0x000000000a2c72ca */ /* 0x008fda00000e0000 */
        /* <DEDUP_REMOVED lines=13> */
[----:B-1----:R-:W-:Y:S02]  /*0600*/  UIMAD UR42, UR7, UR6, UR46 ;  /* 0x00000006072a72a4 */ /* 0x002fe4000f8e022e */
        /* <DEDUP_REMOVED lines=10> */
[----:B------:R-:W-:Y:S01]  /*06b0*/  CS2R R28, SRZ ;  /* 0x00000000001c7805 */ /* 0x000fe2000001ff00 */
        /* <DEDUP_REMOVED lines=22> */
.L_x_1894:
[----:B------:R-:W-:Y:S05]  /*0820*/  BSYNC.RECONVERGENT B0 ;  /* 0x0000000000007941 */ /* 0x000fea0003800200 */
.L_x_1893:
[----:B------:R-:W1:Y:S01]  /*0830*/  LDC.64 R4, c[0x0][0x418] ;  /* 0x00010600ff047b82 */ /* 0x000e620000000a00 */
[----:B------:R-:W2:Y:S01]  /*0840*/  LDCU.64 UR4, c[0x0][0x390] ;  /* 0x00007200ff0477ac */ /* 0x000ea20008000a00 */
[----:B------:R-:W-:Y:S01]  /*0850*/  @!P3 IMAD R3, R22, R37, UR45 ;  /* 0x0000002d1603be24 */ /* 0x000fe2000f8e0225 */
[----:B0-----:R-:W-:Y:S01]  /*0860*/  CS2R R6, SRZ ;  /* 0x0000000000067805 */ /* 0x001fe2000001ff00 */
[----:B------:R-:W0:Y:S03]  /*0870*/  LDCU.64 UR8, c[0x0][0x3a0] ;  /* 0x00007400ff0877ac */ /* 0x000e260008000a00 */
[----:B------:R-:W-:Y:S01]  /*0880*/  @!P3 SHF.L.U32 R16, R3, 0x2, RZ ;  /* 0x000000020310b819 */ /* 0x000fe200000006ff */
[----:B------:R-:W3:Y:S01]  /*0890*/  @!P3 LDC.64 R8, c[0x0][0x3b8] ;  /* 0x0000ee00ff08bb82 */ /* 0x000ee20000000a00 */
[----:B------:R-:W-:Y:S01]  /*08a0*/  VOTEU.ANY UP0, P5 ;  /* 0x0000000000ff7886 */ /* 0x000fe20002800100 */
[----:B------:R-:W-:Y:S01]  /*08b0*/  PLOP3.LUT P5, PT, PT, PT, UP0, 0x80, 0x8 ;  /* 0x000000000008781c */ /* 0x000fe20003faf008 */
[----:B------:R-:W-:Y:S01]  /*08c0*/  USHF.L.U32 UR42, UR42, 0x7, URZ ;  /* 0x000000072a2a7899 */ /* 0x000fe200080006ff */
[----:B------:R-:W-:-:S04]  /*08d0*/  PLOP3.LUT P1, PT, PT, PT, UP0, 0x40, 0x4 ;  /* 0x000000000004781c */ /* 0x000fc80003f2e808 */
[----:B------:R-:W-:Y:S01]  /*08e0*/  ISETP.GT.U32.OR P1, PT, R22, 0x1f, P1 ;  /* 0x0000001f1600780c */ /* 0x000fe20000f24470 */
[----:B------:R-:W-:Y:S01]  /*08f0*/  @!P3 IMAD R17, R37, UR42, R16 ;  /* 0x0000002a2511bc24 */ /* 0x000fe2000f8e0210 */
[----:B--2---:R-:W-:Y:S02]  /*0900*/  ISETP.NE.U32.AND P0, PT, RZ, UR4, PT ;  /* 0x00000004ff007c0c */ /* 0x004fe4000bf05070 */
[----:B0-----:R-:W-:Y:S02]  /*0910*/  ISETP.NE.U32.AND P2, PT, RZ, UR8, PT ;  /* 0x00000008ff007c0c */ /* 0x001fe4000bf45070 */
[----:B-1----:R-:W-:Y:S02]  /*0920*/  ISETP.NE.U32.AND P4, PT, R4, RZ, PT ;  /* 0x000000ff0400720c */ /* 0x002fe40003f85070 */
[----:B------:R-:W-:Y:S01]  /*0930*/  R2UR UR4, R5 ;  /* 0x00000000050472ca */ /* 0x000fe200000e0000 */
[----:B------:R-:W0:Y:S01]  /*0940*/  S2R R4, SR_CTAID.X ;  /* 0x0000000000047919 */ /* 0x000e220000002500 */
[----:B------:R-:W-:-:S03]  /*0950*/  ISETP.NE.AND.EX P2, PT, RZ, UR9, PT, P2 ;  /* 0x00000009ff007c0c */ /* 0x000fc6000bf45320 */
[----:B------:R-:W1:Y:S01]  /*0960*/  @!P1 LDC.64 R14, c[0x0][0x450] ;  /* 0x00011400ff0e9b82 */ /* 0x000e620000000a00 */
[----:B------:R-:W-:Y:S01]  /*0970*/  ISETP.NE.AND.EX P0, PT, RZ, UR5, PT, P0 ;  /* 0x00000005ff007c0c */ /* 0x000fe2000bf05300 */
[----:B------:R-:W-:Y:S01]  /*0980*/  VOTEU.ALL UP1, P1 ;  /* 0x0000000000ff7886 */ /* 0x000fe20000820000 */
[C---:B------:R-:W-:Y:S01]  /*0990*/  ISETP.GT.U32.OR P2, PT, R22.reuse, 0x1f, !P2 ;  /* 0x0000001f1600780c */ /* 0x040fe20005744470 */
[----:B---3--:R-:W-:Y:S01]  /*09a0*/  @!P3 IMAD.WIDE R8, R17, 0x4, R8 ;  /* 0x000000041108b825 */ /* 0x008fe200078e0208 */
[----:B------:R-:W-:Y:S02]  /*09b0*/  ISETP.GT.U32.OR P0, PT, R22, 0x1f, !P0 ;  /* 0x0000001f1600780c */ /* 0x000fe40004704470 */
[----:B------:R-:W-:Y:S01]  /*09c0*/  ISETP.NE.OR P2, PT, R0, RZ, P2 ;  /* 0x000000ff0000720c */ /* 0x000fe20001745670 */
[----:B------:R-:W-:Y:S01]  /*09d0*/  VOTEU.ANY UP0, P4 ;  /* 0x0000000000ff7886 */ /* 0x000fe20002000100 */
[----:B-----5:R-:W-:Y:S01]  /*09e0*/  @P5 R2UR UR38, R12 ;  /* 0x000000000c2652ca */ /* 0x020fe200000e0000 */
[----:B------:R-:W-:-:S08]  /*09f0*/  UISETP.NE.AND.EX UP0, UPT, UR4, URZ, UPT, UP0 ;  /* 0x000000ff0400728c */ /* 0x000fd0000bf05300 */
[----:B------:R-:W2:Y:S03]  /*0a00*/  @!P0 LDC.64 R10, c[0x0][0x390] ;  /* 0x0000e400ff0a8b82 */ /* 0x000ea60000000a00 */
[----:B------:R-:W3:Y:S01]  /*0a10*/  @UP0 LDCU.64 UR4, c[0x0][0x418] ;  /* 0x00008300ff0407ac */ /* 0x000ee20008000a00 */
[----:B------:R-:W-:-:S04]  /*0a20*/  @!UP1 UIMAD UR6, UR38, UR6, URZ ;  /* 0x00000006260692a4 */ /* 0x000fc8000f8e02ff */
[----:B------:R-:W4:Y:S01]  /*0a30*/  @!P2 LDC.64 R12, c[0x0][0x3a0] ;  /* 0x0000e800ff0cab82 */ /* 0x000f220000000a00 */
[----:B------:R-:W-:Y:S01]  /*0a40*/  PLOP3.LUT P4, PT, PT, PT, UP0, 0x80, 0x8 ;  /* 0x000000000008781c */ /* 0x000fe20003f8f008 */
[----:B0-----:R-:W-:Y:S01]  /*0a50*/  IMAD R3, R4, 0x80, R23 ;  /* 0x0000008004037824 */ /* 0x001fe200078e0217 */
[----:B------:R-:W-:Y:S01]  /*0a60*/  CS2R R4, SRZ ;  /* 0x0000000000047805 */ /* 0x000fe2000001ff00 */
[----:B------:R-:W-:Y:S01]  /*0a70*/  IMAD.U32 R16, RZ, RZ, UR6 ;  /* 0x00000006ff107e24 */ /* 0x000fe2000f8e00ff */
[----:B------:R-:W-:Y:S02]  /*0a80*/  CS2R R26, SRZ ;  /* 0x00000000001a7805 */ /* 0x000fe4000001ff00 */
[----:B------:R-:W-:Y:S02]  /*0a90*/  CS2R R24, SRZ ;  /* 0x0000000000187805 */ /* 0x000fe4000001ff00 */
[----:B------:R-:W-:Y:S01]  /*0aa0*/  CS2R R18, SRZ ;  /* 0x0000000000127805 */ /* 0x000fe2000001ff00 */
[----:B------:R-:W-:Y:S01]  /*0ab0*/  @!P1 IMAD R33, R16, 0x80, R3 ;  /* 0x0000008010219824 */ /* 0x000fe200078e0203 */
[----:B---3--:R-:W-:Y:S01]  /*0ac0*/  @UP0 UIMAD.WIDE.U32 UR4, UR7, 0x4, UR4 ;  /* 0x00000004070408a5 */ /* 0x008fe2000f8e0004 */
[----:B------:R-:W-:Y:S01]  /*0ad0*/  CS2R R16, SRZ ;  /* 0x0000000000107805 */ /* 0x000fe2000001ff00 */
[----:B------:R-:W3:Y:S01]  /*0ae0*/  @!P3 LDG.E.128 R24, desc[UR36][R8.64] ;  /* 0x000000240818b981 */ /* 0x000ee2000c1e1d00 */
[----:B--2---:R-:W-:-:S03]  /*0af0*/  @!P0 IMAD.WIDE.U32 R10, R3, 0x4, R10 ;  /* 0x00000004030a8825 */ /* 0x004fc600078e000a */
[----:B------:R-:W-:Y:S01]  /*0b00*/  MOV R20, UR4 ;  /* 0x0000000400147c02 */ /* 0x000fe20008000f00 */
[----:B------:R-:W-:Y:S01]  /*0b10*/  IMAD.U32 R21, RZ, RZ, UR5 ;  /* 0x00000005ff157e24 */ /* 0x000fe2000f8e00ff */
[----:B------:R1:W2:Y:S01]  /*0b20*/  @!P0 LDG.E.128 R4, desc[UR36][R10.64] ;  /* 0x000000240a048981 */ /* 0x0002a2000c1e1d00 */
[----:B----4-:R-:W-:-:S03]  /*0b30*/  @!P2 IMAD.WIDE.U32 R12, R3, 0x4, R12 ;  /* 0x00000004030ca825 */ /* 0x010fc600078e000c */
[----:B------:R-:W4:Y:S01]  /*0b40*/  @P4 LDG.E R20, desc[UR36][R20.64] ;  /* 0x0000002414144981 */ /* 0x000f22000c1e1900 */
[----:B------:R-:W0:Y:S03]  /*0b50*/  LDCU.U8 UR4, c[0x0][0x404] ;  /* 0x00008080ff0477ac */ /* 0x000e260008000000 */
[----:B------:R-:W3:Y:S01]  /*0b60*/  @!P2 LDG.E.128 R16, desc[UR36][R12.64] ;  /* 0x000000240c10a981 */ /* 0x000ee2000c1e1d00 */
[----:B-1----:R-:W-:Y:S02]  /*0b70*/  @!P1 IMAD.WIDE R10, R33, 0x4, R14 ;  /* 0x00000004210a9825 */ /* 0x002fe400078e020e */
[----:B------:R-:W1:Y:S03]  /*0b80*/  LDC R14, c[0x0][0x400] ;  /* 0x00010000ff0e7b82 */ /* 0x000e660000000800 */
[----:B------:R-:W3:Y:S01]  /*0b90*/  @!P1 LDG.E.128 R32, desc[UR36][R10.64] ;  /* 0x000000240a209981 */ /* 0x000ee2000c1e1d00 */
[----:B------:R-:W-:-:S02]  /*0ba0*/  ISETP.NE.AND P2, PT, R0, RZ, PT ;  /* 0x000000ff0000720c */ /* 0x000fc40003f45270 */
[----:B0-----:R-:W-:Y:S01]  /*0bb0*/  ISETP.NE.AND P0, PT, RZ, UR4, PT ;  /* 0x00000004ff007c0c */ /* 0x001fe2000bf05270 */
[----:B------:R-:W-:Y:S01]  /*0bc0*/  IMAD.MOV R3, RZ, RZ, -R37 ;  /* 0x000000ffff037224 */ /* 0x000fe200078e0a25 */
[----:B------:R-:W-:Y:S02]  /*0bd0*/  UMOV UR39, URZ ;  /* 0x000000ff00277c82 */ /* 0x000fe40008000000 */
[----:B-1----:R-:W-:Y:S02]  /*0be0*/  ISETP.LT.OR P0, PT, R14, 0x1, P0 ;  /* 0x000000010e00780c */ /* 0x002fe40000701670 */
[----:B------:R-:W-:Y:S01]  /*0bf0*/  VIADDMNMX R3, R3, UR44, RZ, !PT ;  /* 0x0000002c03037c46 */ /* 0x000fe2000f8001ff */
[----:B------:R-:W-:Y:S03]  /*0c00*/  BSSY.RECONVERGENT B6, `(.L_x_1895) ;  /* 0x000011f000067945 */ /* 0x000fe60003800200 */
[----:B------:R-:W-:Y:S01]  /*0c10*/  R2UR UR47, R3 ;  /* 0x00000000032f72ca */ /* 0x000fe200000e0000 */
[----:B--2---:R-:W-:Y:S01]  /*0c20*/  FADD.FTZ R28, R4, R28 ;  /* 0x0000001c041c7221 */ /* 0x004fe20000010000 */
[----:B------:R-:W-:Y:S01]  /*0c30*/  FADD.FTZ R29, R5, R29 ;  /* 0x0000001d051d7221 */ /* 0x000fe20000010000 */
[----:B----4-:R-:W-:Y:S01]  /*0c40*/  @P4 R2UR UR39, R20 ;  /* 0x00000000142742ca */ /* 0x010fe200000e0000 */
[----:B---3--:R-:W-:Y:S01]  /*0c50*/  @!P2 FADD.FTZ R24, R24, R16 ;  /* 0x000000101818a221 */ /* 0x008fe20000010000 */
[----:B------:R-:W-:Y:S01]  /*0c60*/  @!P2 FADD.FTZ R25, R25, R17 ;  /* 0x000000111919a221 */ /* 0x000fe20000010000 */
[----:B------:R-:W-:Y:S01]  /*0c70*/  @!P2 FADD.FTZ R26, R26, R18 ;  /* 0x000000121a1aa221 */ /* 0x000fe20000010000 */
[----:B------:R-:W-:Y:S01]  /*0c80*/  @!P2 FADD.FTZ R27, R27, R19 ;  /* 0x000000131b1ba221 */ /* 0x000fe20000010000 */
        /* <DEDUP_REMOVED lines=11> */
[----:B------:R-:W-:Y:S01]  /*0d40*/  VIADD R3, R23, 0x2 ;  /* 0x0000000217037836 */ /* 0x000fe20000000000 */
[----:B------:R-:W-:-:S04]  /*0d50*/  IADD3 R0, PT, PT, R0, -UR39, RZ ;  /* 0x8000002700007c10 */ /* 0x000fc8000fffe0ff */
        /* <DEDUP_REMOVED lines=37> */
.L_x_1897:
        /* <DEDUP_REMOVED lines=32> */
.L_x_1896:
        /* <DEDUP_REMOVED lines=13> */
[----:B0-----:R-:W-:Y:S02]  /*1280*/  HFMA2 R4, -RZ, RZ, 0, 0 ;  /* 0x00000000ff047431 */ /* 0x001fe400000001ff */
[----:B-1----:R-:W-:-:S04]  /*1290*/  IMAD.MOV R6, RZ, RZ, -R5 ;  /* 0x000000ffff067224 */ /* 0x002fc800078e0a05 */
        /* <DEDUP_REMOVED lines=30> */
[----:B0-----:R-:W-:Y:S01]  /*1480*/  IMAD.U32 R4, RZ, RZ, UR4 ;  /* 0x00000004ff047e24 */ /* 0x001fe2000f8e00ff */
[----:B------:R-:W-:Y:S01]  /*1490*/  MOV R5, UR5 ;  /* 0x0000000500057c02 */ /* 0x000fe20008000f00 */
[----:B---3--:R-:W-:-:S02]  /*14a0*/  IMAD.U32 R6, RZ, RZ, UR6 ;  /* 0x00000006ff067e24 */ /* 0x008fc4000f8e00ff */
[----:B------:R-:W-:Y:S02]  /*14b0*/  IMAD.U32 R7, RZ, RZ, UR7 ;  /* 0x00000007ff077e24 */ /* 0x000fe4000f8e00ff */
[----:B----4-:R-:W-:Y:S01]  /*14c0*/  IMAD.U32 R10, RZ, RZ, UR8 ;  /* 0x00000008ff0a7e24 */ /* 0x010fe2000f8e00ff */
[----:B-1----:R-:W-:-:S07]  /*14d0*/  MOV R11, UR9 ;  /* 0x00000009000b7c02 */ /* 0x002fce0008000f00 */
[----:B------:R-:W-:-:S07]  /*14e0*/  LEPC R20, `(.L_x_1899) ;  /* 0x000000001014794e */ /* 0x000fce0000000000 */
[----:B--2---:R-:W-:Y:S05]  /*14f0*/  CALL.ABS.NOINC R14 ;  /* 0x000000000e007343 */ /* 0x004fea0003c00000 */
.L_x_1899:
        /* <DEDUP_REMOVED lines=15> */
.L_x_1900:
        /* <DEDUP_REMOVED lines=69> */
[----:B------:R-:W-:-:S02]  /*1a40*/  FFMA.FTZ R25, R25, R5, R6 ;  /* 0x0000000519197223 */ /* 0x000fc40000010006 */
[----:B------:R-:W-:-:S07]  /*1a50*/  MOV R28, R7 ;  /* 0x00000007001c7202 */ /* 0x000fce0000000f00 */
.L_x_1906:
[----:B------:R-:W-:Y:S05]  /*1a60*/  BSYNC.RECONVERGENT B2 ;  /* 0x0000000000027941 */ /* 0x000fea0003800200 */
.L_x_1905:
[----:B-1----:R0:W-:Y:S04]  /*1a70*/  STS [R35], R24 ;  /* 0x0000001823007388 */ /* 0x0021e80000000800 */
[----:B--2---:R0:W-:Y:S04]  /*1a80*/  STS [R35+0x4], R26 ;  /* 0x0000041a23007388 */ /* 0x0041e80000000800 */
[----:B---3--:R0:W-:Y:S04]  /*1a90*/  STS [R36], R25 ;  /* 0x0000001924007388 */ /* 0x0081e80000000800 */
[----:B----4-:R0:W-:Y:S01]  /*1aa0*/  STS [R36+0x4], R27 ;  /* 0x0000041b24007388 */ /* 0x0101e20000000800 */
[----:B------:R-:W-:Y:S05]  /*1ab0*/  BRA `(.L_x_1907) ;  /* 0x0000000000847947 */ /* 0x000fea0003800000 */
.L_x_1904:
[----:B------:R-:W-:-:S05]  /*1ac0*/  LEA.HI R5, R5, R5, RZ, 0x1 ;  /* 0x0000000505057211 */ /* 0x000fca00078f08ff */
[----:B------:R-:W-:-:S05]  /*1ad0*/  IMAD.SHL.U32 R5, R5, 0x2, RZ ;  /* 0x0000000205057824 */ /* 0x000fca00078e00ff */
        /* <DEDUP_REMOVED lines=31> */
.L_x_1907:
[----:B------:R-:W-:Y:S05]  /*1cd0*/  BSYNC.RECONVERGENT B1 ;  /* 0x0000000000017941 */ /* 0x000fea0003800200 */
.L_x_1903:
[----:B------:R1:W-:Y:S04]  /*1ce0*/  STS [R21], R28 ;  /* 0x0000001c15007388 */ /* 0x0003e80000000800 */
[----:B------:R1:W-:Y:S04]  /*1cf0*/  STS [R21+0x4], R30 ;  /* 0x0000041e15007388 */ /* 0x0003e80000000800 */
[----:B------:R1:W-:Y:S04]  /*1d00*/  STS [R20], R29 ;  /* 0x0000001d14007388 */ /* 0x0003e80000000800 */
[----:B------:R1:W-:Y:S02]  /*1d10*/  STS [R20+0x4], R31 ;  /* 0x0000041f14007388 */ /* 0x0003e40000000800 */
.L_x_1902:
[----:B------:R-:W-:Y:S05]  /*1d20*/  BSYNC.RECONVERGENT B0 ;  /* 0x0000000000007941 */ /* 0x000fea0003800200 */
.L_x_1901:
        /* <DEDUP_REMOVED lines=8> */
[----:B------:R-:W-:-:S05]  /*1db0*/  @!P0 LEA R3, R32, R3, 0x2 ;  /* 0x0000000320038211 */ /* 0x000fca00078e10ff */
[----:B0-----:R3:W2:Y:S02]  /*1dc0*/  @!P0 LDS.128 R24, [R3] ;  /* 0x0000000003188984 */ /* 0x0016a40000000c00 */
.L_x_1909:
[----:B------:R-:W-:Y:S05]  /*1dd0*/  BSYNC.RECONVERGENT B0 ;  /* 0x0000000000007941 */ /* 0x000fea0003800200 */
.L_x_1908:
[----:B------:R-:W-:Y:S06]  /*1de0*/  BAR.SYNC.DEFER_BLOCKING 0x0 ;  /* 0x0000000000007b1d */ /* 0x000fec0000010000 */
.L_x_1898:
[----:B------:R-:W-:Y:S05]  /*1df0*/  BSYNC.RECONVERGENT B6 ;  /* 0x0000000000067941 */ /* 0x000fea0003800200 */
.L_x_1895:
        /* <DEDUP_REMOVED lines=21> */
[----:B-1----:R-:W-:Y:S01]  /*1f50*/  IMAD.U32 R3, RZ, RZ, UR4 ;  /* 0x00000004ff037e24 */ /* 0x002fe2000f8e00ff */
[----:B------:R-:W-:-:S03]  /*1f60*/  UIADD3 UR4, UPT, UPT, UR10, 0x210, URZ ;  /* 0x000002100a047890 */ /* 0x000fc6000fffe0ff */
[----:B--2---:R-:W-:Y:S01]  /*1f70*/  IMAD R0, R22, R3, UR40 ;  /* 0x0000002816007e24 */ /* 0x004fe2000f8e0203 */
[----:B------:R-:W-:-:S03]  /*1f80*/  ULEA UR4, UR11, UR4, 0x18 ;  /* 0x000000040b047291 */ /* 0x000fc6000f8ec0ff */
[----:B------:R-:W-:-:S04]  /*1f90*/  IMAD.SHL.U32 R0, R0, 0x4, RZ ;  /* 0x0000000400007824 */ /* 0x000fc800078e00ff */
[----:B------:R-:W-:Y:S01]  /*1fa0*/  IMAD R3, R3, UR42, R0 ;  /* 0x0000002a03037c24 */ /* 0x000fe2000f8e0200 */
[----:B------:R-:W-:-:S03]  /*1fb0*/  LEA R0, R22, UR4, 0x4 ;  /* 0x0000000416007c11 */ /* 0x000fc6000f8e20ff */
[----:B---3--:R-:W-:Y:S02]  /*1fc0*/  IMAD.WIDE R4, R3, 0x4, R4 ;  /* 0x0000000403047825 */ /* 0x008fe400078e0204 */
[----:B------:R1:W-:Y:S04]  /*1fd0*/  STS.128 [R0], R16 ;  /* 0x0000001000007388 */ /* 0x0003e80000000c00 */
[----:B------:R1:W-:Y:S02]  /*1fe0*/  STG.E.128 desc[UR36][R4.64], R24 ;  /* 0x0000001804007986 */ /* 0x0003e4000c101d24 */
.L_x_1911:
        /* <DEDUP_REMOVED lines=12> */
.L_x_2046:
        /* <DEDUP_REMOVED lines=10> */
[----:B------:R-:W3:Y:S01]  /*2150*/  LDCU.64 UR4, c[0x0][0x438] ;  /* 0x00008700ff0477ac */ /* 0x000ee20008000a00 */
[----:B------:R-:W-:-:S04]  /*2160*/  UIADD3 UR7, UPT, UPT, UR45, -UR39, URZ ;  /* 0x800000272d077290 */ /* 0x000fc8000fffe0ff */
[----:B--2---:R-:W-:-:S04]  /*2170*/  UIMAD UR8, UR46, UR9, UR7 ;  /* 0x000000092e0872a4 */ /* 0x004fc8000f8e0207 */
[----:B------:R-:W-:-:S04]  /*2180*/  UIMAD UR8, UR8, UR9, UR7 ;  /* 0x00000009080872a4 */ /* 0x000fc8000f8e0207 */
[----:B---3--:R-:W-:-:S06]  /*2190*/  UIMAD.WIDE UR4, UR8, 0x4, UR4 ;  /* 0x00000004080478a5 */ /* 0x008fcc000f8e0204 */
[----:B-1----:R-:W-:Y:S01]  /*21a0*/  IMAD.U32 R5, RZ, RZ, UR5 ;  /* 0x00000005ff057e24 */ /* 0x002fe2000f8e00ff */
[----:B------:R-:W-:-:S05]  /*21b0*/  MOV R4, UR4 ;  /* 0x0000000400047c02 */ /* 0x000fca0008000f00 */
[----:B------:R-:W2:Y:S02]  /*21c0*/  LDG.E R5, desc[UR36][R4.64] ;  /* 0x0000002404057981 */ /* 0x000ea4000c1e1900 */
[----:B--2---:R-:W-:-:S07]  /*21d0*/  FADD.FTZ R120, R120, R5 ;  /* 0x0000000578787221 */ /* 0x004fce0000010000 */
.L_x_1913:
[----:B------:R2:W-:Y:S02]  /*21e0*/  STS [UR6+-0x4], R120 ;  /* 0xfffffc78ff007988 */ /* 0x0005e40008000806 */
.L_x_1910:
[----:B------:R-:W-:Y:S05]  /*21f0*/  WARPSYNC.ALL ;  /* 0x0000000000007948 */ /* 0x000fea0003800000 */
[----:B------:R-:W-:Y:S01]  /*2200*/  BAR.SYNC.DEFER_BLOCKING 0x0 ;  /* 0x0000000000007b1d */ /* 0x000fe20000010000 */
[----:B------:R-:W-:Y:S01]  /*2210*/  UIADD3 UR4, UPT, UPT, UR10, 0x10, URZ ;  /* 0x000000100a047890 */ /* 0x000fe2000fffe0ff */
[----:B---3--:R-:W-:Y:S02]  /*2220*/  LOP3.LUT R0, R23, 0xc, RZ, 0xc0, !PT ;  /* 0x0000000c17007812 */ /* 0x008fe400078ec0ff */
[----:B------:R-:W-:Y:S01]  /*2230*/  LOP3.LUT R23, R22, 0x3, RZ, 0xc0, !PT ;  /* 0x0000000316177812 */ /* 0x000fe200078ec0ff */
[----:B------:R-:W-:Y:S01]  /*2240*/  ULEA UR4, UR11, UR4, 0x18 ;  /* 0x000000040b047291 */ /* 0x000fe2000f8ec0ff */
[----:B------:R-:W3:Y:S08]  /*2250*/  LDCU UR5, c[0x0][0x40c] ;  /* 0x00008180ff0577ac */ /* 0x000ef00008000800 */
[----:B------:R0:W0:Y:S01]  /*2260*/  LDS R118, [R0+UR4] ;  /* 0x0000000400767984 */ /* 0x0000220008000800 */
[----:B---3--:R-:W-:-:S03]  /*2270*/  UISETP.NE.AND UP0, UPT, UR5, URZ, UPT ;  /* 0x000000ff0500728c */ /* 0x008fc6000bf05270 */
        /* <DEDUP_REMOVED lines=31> */
[----:B------:R-:W-:Y:S05]  /*2470*/  BRA.U UP0, `(.L_x_1914) ;  /* 0x00000001008c7547 */ /* 0x000fea000b800000 */
[----:B------:R-:W-:-:S04]  /*2480*/  UIADD3 UR10, UPT, UPT, UR10, 0x210, URZ ;  /* 0x000002100a0a7890 */ /* 0x000fc8000fffe0ff */
[----:B------:R-:W-:-:S06]  /*2490*/  ULEA UR10, UR11, UR10, 0x18 ;  /* 0x0000000a0b0a7291 */ /* 0x000fcc000f8ec0ff */
[----:B------:R-:W-:-:S05]  /*24a0*/  LEA R11, R23, UR10, 0x2 ;  /* 0x0000000a170b7c11 */ /* 0x000fca000f8e10ff */
[----:B------:R0:W0:Y:S04]  /*24b0*/  LDS R87, [R11] ;  /* 0x000000000b577984 */ /* 0x0000280000000800 */
        /* <DEDUP_REMOVED lines=9> */
[----:B------:R0:W1:Y:S04]  /*2550*/  LDS R77, [R11+0xa0] ;  /* 0x0000a0000b4d7984 */ /* 0x0000680000000800 */
[----:B------:R0:W1:Y:S04]  /*2560*/  LDS R76, [R11+0xb0] ;  /* 0x0000b0000b4c7984 */ /* 0x0000680000000800 */
[----:B------:R0:W2:Y:S04]  /*2570*/  LDS R75, [R11+0xc0] ;  /* 0x0000c0000b4b7984 */ /* 0x0000a80000000800 */
[----:B------:R0:W2:Y:S04]  /*2580*/  LDS R74, [R11+0xd0] ;  /* 0x0000d0000b4a7984 */ /* 0x0000a80000000800 */
[----:B------:R0:W2:Y:S04]  /*2590*/  LDS R73, [R11+0xe0] ;  /* 0x0000e0000b497984 */ /* 0x0000a80000000800 */
[----:B------:R0:W2:Y:S04]  /*25a0*/  LDS R72, [R11+0xf0] ;  /* 0x0000f0000b487984 */ /* 0x0000a80000000800 */
[----:B------:R0:W2:Y:S04]  /*25b0*/  LDS R71, [R11+0x100] ;  /* 0x000100000b477984 */ /* 0x0000a80000000800 */
[----:B------:R0:W2:Y:S04]  /*25c0*/  LDS R70, [R11+0x110] ;  /* 0x000110000b467984 */ /* 0x0000a80000000800 */
[----:B------:R1:W2:Y:S04]  /*25d0*/  LDS R69, [R11+0x120] ;  /* 0x000120000b457984 */ /* 0x0002a80000000800 */
[----:B0--3--:R0:W3:Y:S04]  /*25e0*/  LDS R0, [R11+0x130] ;  /* 0x000130000b007984 */ /* 0x0090e80000000800 */
[----:B------:R0:W0:Y:S04]  /*25f0*/  LDS R3, [R11+0x140] ;  /* 0x000140000b037984 */ /* 0x0000280000000800 */
[----:B-1----:R1:W0:Y:S04]  /*2600*/  LDS R4, [R11+0x150] ;  /* 0x000150000b047984 */ /* 0x0022280000000800 */
        /* <DEDUP_REMOVED lines=9> */
[----:B--23--:R1:W0:Y:S02]  /*26a0*/  LDS R19, [R11+0x1f0] ;  /* 0x0001f0000b137984 */ /* 0x00c2240000000800 */
.L_x_1914:
[----:B------:R-:W-:Y:S01]  /*26b0*/  UIADD3 UR4, UPT, UPT, UR45, 0x7, -UR47 ;  /* 0x000000072d047890 */ /* 0x000fe2000fffe82f */
[----:B01----:R-:W-:Y:S01]  /*26c0*/  SHF.R.U32.HI R11, RZ, 0x2, R22 ;  /* 0x00000002ff0b7819 */ /* 0x003fe20000011616 */
[----:B------:R-:W0:Y:S01]  /*26d0*/  LDCU.64 UR8, c[0x0][0x3f0] ;  /* 0x00007e00ff0877ac */ /* 0x000e220008000a00 */
[----:B------:R-:W-:Y:S01]  /*26e0*/  BSSY B1, `(.L_x_1915) ;  /* 0x000061d000017945 */ /* 0x000fe20003800000 */
[----:B------:R-:W-:Y:S01]  /*26f0*/  USHF.R.S32.HI UR5, URZ, 0x1f, UR4 ;  /* 0x0000001fff057899 */ /* 0x000fe20008011404 */
[----:B------:R-:W1:Y:S03]  /*2700*/  LDCU UR16, c[0x0][0x40c] ;  /* 0x00008180ff1077ac */ /* 0x000e660008000800 */
[----:B------:R-:W-:Y:S01]  /*2710*/  ULEA.HI UR5, UR5, UR4, URZ, 0x3 ;  /* 0x0000000405057291 */ /* 0x000fe2000f8f18ff */
[----:B------:R-:W1:Y:S03]  /*2720*/  LDCU UR22, c[0x0][0x3f4] ;  /* 0x00007e80ff1677ac */ /* 0x000e660008000800 */
[----:B------:R-:W-:-:S02]  /*2730*/  ULOP3.LUT UR5, UR5, 0xfffffff8, URZ, 0xc0, !UPT ;  /* 0xfffffff805057892 */ /* 0x000fc4000f8ec0ff */
[----:B0-----:R-:W-:Y:S01]  /*2740*/  UIMAD UR7, UR41, UR8, UR46 ;  /* 0x00000008290772a4 */ /* 0x001fe2000f8e022e */
[----:B------:R-:W-:Y:S01]  /*2750*/  IMAD.U32 R20, RZ, RZ, UR9 ;  /* 0x00000009ff147e24 */ /* 0x000fe2000f8e00ff */
[----:B------:R-:W0:Y:S02]  /*2760*/  LDCU UR17, c[0x0][0x410] ;  /* 0x00008200ff1177ac */ /* 0x000e240008000800 */
[----:B------:R-:W-:Y:S01]  /*2770*/  ISETP.GE.AND P0, PT, R11, UR5, PT ;  /* 0x000000050b007c0c */ /* 0x000fe2000bf06270 */
[----:B------:R-:W0:Y:S01]  /*2780*/  LDCU.64 UR18, c[0x0][0x3b8] ;  /* 0x00007700ff1277ac */ /* 0x000e220008000a00 */
[----:B------:R-:W0:Y:S01]  /*2790*/  LDCU.64 UR20, c[0x0][0x438] ;  /* 0x00008700ff1477ac */ /* 0x000e220008000a00 */
[----:B------:R-:W0:Y:S01]  /*27a0*/  LDCU.64 UR14, c[0x0][0x448] ;  /* 0x00008900ff0e77ac */ /* 0x000e220008000a00 */
[----:B------:R-:W-:-:S09]  /*27b0*/  USHF.L.U32 UR7, UR7, 0x7, URZ ;  /* 0x0000000707077899 */ /* 0x000fd200080006ff */
[----:B-1----:R-:W-:Y:S05]  /*27c0*/  @P0 BRA `(.L_x_1916) ;  /* 0x0000006000380947 */ /* 0x002fea0003800000 */
[----:B------:R-:W-:Y:S01]  /*27d0*/  IABS R21, R20 ;  /* 0x0000001400157213 */ /* 0x000fe20000000000 */
[----:B------:R-:W1:Y:S01]  /*27e0*/  LDCU UR4, c[0x0][0x3f8] ;  /* 0x00007f00ff0477ac */ /* 0x000e620008000800 */
[----:B------:R-:W5:Y:S01]  /*27f0*/  S2UR UR13, SR_CTAID.Y ;  /* 0x00000000000d79c3 */ /* 0x000f620000002600 */
[----:B------:R-:W-:Y:S01]  /*2800*/  IMAD R22, R20, UR42, R23 ;  /* 0x0000002a14167c24 */ /* 0x000fe2000f8e0217 */
[----:B------:R-:W2:Y:S01]  /*2810*/  I2F.RP R12, R21 ;  /* 0x00000015000c7306 */ /* 0x000ea20000209400 */
[----:B------:R-:W3:Y:S01]  /*2820*/  LDCU UR9, c[0x0][0x440] ;  /* 0x00008800ff0977ac */ /* 0x000ee20008000800 */
[----:B----4-:R-:W-:Y:S01]  /*2830*/  IADD3 R29, PT, PT, R11, UR47, RZ ;  /* 0x0000002f0b1d7c10 */ /* 0x010fe2000fffe0ff */
[----:B------:R-:W-:Y:S01]  /*2840*/  IMAD.U32 R30, RZ, RZ, UR5 ;  /* 0x00000005ff1e7e24 */ /* 0x000fe2000f8e00ff */
[----:B------:R-:W-:Y:S01]  /*2850*/  SHF.R.S32.HI R31, RZ, 0x1f, R22 ;  /* 0x0000001fff1f7819 */ /* 0x000fe20000011416 */
[----:B------:R-:W4:Y:S01]  /*2860*/  LDCU.64 UR10, c[0x0][0x420] ;  /* 0x00008400ff0a77ac */ /* 0x000f220008000a00 */
[----:B------:R-:W0:Y:S02]  /*2870*/  LDC.64 R122, c[0x0][0x450] ;  /* 0x00011400ff7a7b82 */ /* 0x000e240000000a00 */
[----:B------:R-:W-:Y:S01]  /*2880*/  IADD3 R30, PT, PT, R30, UR47, RZ ;  /* 0x0000002f1e1e7c10 */ /* 0x000fe2000fffe0ff */
[----:B------:R-:W0:Y:S05]  /*2890*/  LDCU UR8, c[0x0][0x408] ;  /* 0x00008100ff0877ac */ /* 0x000e2a0008000800 */
[----:B------:R-:W0:Y:S01]  /*28a0*/  LDC R33, c[0x0][0x430] ;  /* 0x00010c00ff217b82 */ /* 0x000e220000000800 */
[----:B--2---:R-:W2:Y:S01]  /*28b0*/  MUFU.RCP R12, R12 ;  /* 0x0000000c000c7308 */ /* 0x004ea20000001000 */
[----:B-1----:R-:W-:Y:S01]  /*28c0*/  UIMAD UR4, UR38, UR4, UR46 ;  /* 0x00000004260472a4 */ /* 0x002fe2000f8e022e */
[----:B---3--:R-:W-:-:S05]  /*28d0*/  IMAD.U32 R28, RZ, RZ, UR9 ;  /* 0x00000009ff1c7e24 */ /* 0x008fca000f8e00ff */
[----:B------:R-:W-:Y:S01]  /*28e0*/  IMAD.U32 R14, RZ, RZ, UR4 ;  /* 0x00000004ff0e7e24 */ /* 0x000fe2000f8e00ff */
[----:B------:R-:W-:Y:S01]  /*28f0*/  UIMAD UR4, UR46, UR9, UR45 ;  /* 0x000000092e0472a4 */ /* 0x000fe2000f8e022d */
[----:B----4-:R-:W-:Y:S02]  /*2900*/  ISETP.NE.U32.AND P0, PT, RZ, UR10, PT ;  /* 0x0000000aff007c0c */ /* 0x010fe4000bf05070 */
[--C-:B------:R-:W-:Y:S02]  /*2910*/  IMAD R13, R14, 0x80, R23.reuse ;  /* 0x000000800e0d7824 */ /* 0x100fe400078e0217 */
[C---:B------:R-:W-:Y:S01]  /*2920*/  IMAD R23, R20.reuse, UR7, R23 ;  /* 0x0000000714177c24 */ /* 0x040fe2000f8e0217 */
[----:B------:R-:W-:Y:S01]  /*2930*/  ISETP.NE.AND.EX P0, PT, RZ, UR11, PT, P0 ;  /* 0x0000000bff007c0c */ /* 0x000fe2000bf05300 */
[----:B-----5:R-:W-:Y:S02]  /*2940*/  IMAD R20, R20, UR13, RZ ;  /* 0x0000000d14147c24 */ /* 0x020fe4000f8e02ff */
[----:B------:R-:W-:Y:S01]  /*2950*/  IMAD R28, R28, UR4, R29 ;  /* 0x000000041c1c7c24 */ /* 0x000fe2000f8e021d */
[----:B------:R-:W-:Y:S01]  /*2960*/  SHF.R.S32.HI R32, RZ, 0x1f, R23 ;  /* 0x0000001fff207819 */ /* 0x000fe20000011417 */
[----:B--2---:R-:W-:Y:S01]  /*2970*/  VIADD R24, R12, 0xffffffe ;  /* 0x0ffffffe0c187836 */ /* 0x004fe20000000000 */
[----:B------:R-:W-:Y:S01]  /*2980*/  SHF.R.S32.HI R27, RZ, 0x1f, R20 ;  /* 0x0000001fff1b7819 */ /* 0x000fe20000011414 */
[----:B0-----:R-:W-:Y:S01]  /*2990*/  IMAD.WIDE R122, R13, 0x4, R122 ;  /* 0x000000040d7a7825 */ /* 0x001fe200078e027a */
[----:B------:R-:W-:Y:S01]  /*29a0*/  IADD3 R26, P1, P2, R20, UR10, R29 ;  /* 0x0000000a141a7c10 */ /* 0x000fe2000fa3e01d */
[----:B------:R0:W1:Y:S02]  /*29b0*/  F2I.FTZ.U32.TRUNC.NTZ R25, R24 ;  /* 0x0000001800197305 */ /* 0x000064000021f000 */
[----:B------:R-:W-:Y:S01]  /*29c0*/  VIADD R29, R29, 0x1 ;  /* 0x000000011d1d7836 */ /* 0x000fe20000000000 */
[----:B------:R-:W-:Y:S01]  /*29d0*/  IADD3.X R27, PT, PT, R27, UR11, RZ, P1, P2 ;  /* 0x0000000b1b1b7c10 */ /* 0x000fe20008fe44ff */
[----:B------:R-:W-:-:S02]  /*29e0*/  VIADD R33, R33, UR8 ;  /* 0x0000000821217c36 */ /* 0x000fc40008000000 */
[----:B0-----:R-:W-:Y:S01]  /*29f0*/  IMAD.MOV.U32 R24, RZ, RZ, RZ ;  /* 0x000000ffff187224 */ /* 0x001fe200078e00ff */
[----:B-1----:R-:W-:-:S05]  /*2a00*/  IADD3 R12, PT, PT, RZ, -R25, RZ ;  /* 0x80000019ff0c7210 */ /* 0x002fca0007ffe0ff */
[----:B------:R-:W-:-:S04]  /*2a10*/  IMAD R15, R12, R21, RZ ;  /* 0x000000150c0f7224 */ /* 0x000fc800078e02ff */
[----:B------:R-:W-:Y:S01]  /*2a20*/  IMAD.HI.U32 R24, R25, R15, R24 ;  /* 0x0000000f19187227 */ /* 0x000fe200078e0018 */
[----:B------:R-:W-:-:S07]  /*2a30*/  LEA R25, R11, UR12, 0x2 ;  /* 0x0000000c0b197c11 */ /* 0x000fce000f8e10ff */
.L_x_1970:
[----:B------:R-:W2:Y:S01]  /*2a40*/  @P0 LDG.E.U8 R15, desc[UR36][R26.64] ;  /* 0x000000241a0f0981 */ /* 0x000ea2000c1e1100 */
[----:B------:R-:W-:Y:S01]  /*2a50*/  VIADD R34, R29, 0xffffffff ;  /* 0xffffffff1d227836 */ /* 0x000fe20000000000 */
[----:B------:R-:W-:Y:S01]  /*2a60*/  UISETP.NE.AND UP0, UPT, UR16, URZ, UPT ;  /* 0x000000ff1000728c */ /* 0x000fe2000bf05270 */
[----:B------:R-:W-:Y:S01]  /*2a70*/  IMAD.U32 R20, RZ, RZ, UR22 ;  /* 0x00000016ff147e24 */ /* 0x000fe2000f8e00ff */
[----:B------:R-:W-:Y:S02]  /*2a80*/  BSSY.RECONVERGENT B0, `(.L_x_1917) ;  /* 0x000059a000007945 */ /* 0x000fe40003800200 */
[----:B0-----:R-:W-:Y:S02]  /*2a90*/  IABS R13, R34 ;  /* 0x00000022000d7213 */ /* 0x001fe40000000000 */
[----:B------:R-:W-:Y:S02]  /*2aa0*/  IABS R14, R20 ;  /* 0x00000014000e7213 */ /* 0x000fe40000000000 */
[----:B------:R-:W-:Y:S01]  /*2ab0*/  ISETP.GE.AND P3, PT, R34, RZ, PT ;  /* 0x000000ff2200720c */ /* 0x000fe20003f66270 */
[----:B------:R-:W-:-:S05]  /*2ac0*/  IMAD.HI.U32 R11, R24, R13, RZ ;  /* 0x0000000d180b7227 */ /* 0x000fca00078e00ff */
[----:B------:R-:W-:-:S05]  /*2ad0*/  IADD3 R12, PT, PT, -R11, RZ, RZ ;  /* 0x000000ff0b0c7210 */ /* 0x000fca0007ffe1ff */
[----:B------:R-:W-:-:S05]  /*2ae0*/  IMAD R11, R14, R12, R13 ;  /* 0x0000000c0e0b7224 */ /* 0x000fca00078e020d */
[----:B------:R-:W-:-:S13]  /*2af0*/  ISETP.GT.U32.AND P1, PT, R21, R11, PT ;  /* 0x0000000b1500720c */ /* 0x000fda0003f24070 */
[----:B------:R-:W-:-:S05]  /*2b00*/  @!P1 IMAD.IADD R11, R11, 0x1, -R14 ;  /* 0x000000010b0b9824 */ /* 0x000fca00078e0a0e */
[----:B------:R-:W-:-:S13]  /*2b10*/  ISETP.GT.U32.AND P1, PT, R21, R11, PT ;  /* 0x0000000b1500720c */ /* 0x000fda0003f24070 */
[----:B------:R-:W-:Y:S01]  /*2b20*/  @!P1 IMAD.IADD R11, R11, 0x1, -R14 ;  /* 0x000000010b0b9824 */ /* 0x000fe200078e0a0e */
[----:B------:R-:W-:-:S03]  /*2b30*/  ISETP.NE.AND P1, PT, R20, RZ, PT ;  /* 0x000000ff1400720c */ /* 0x000fc60003f25270 */
[----:B------:R-:W-:-:S10]  /*2b40*/  @!P3 IMAD.MOV R11, RZ, RZ, -R11 ;  /* 0x000000ffff0bb224 */ /* 0x000fd400078e0a0b */
[----:B------:R-:W-:Y:S02]  /*2b50*/  @!P1 LOP3.LUT R11, RZ, R20, RZ, 0x33, !PT ;  /* 0x00000014ff0b9212 */ /* 0x000fe400078e33ff */
[----:B--2---:R-:W-:Y:S01]  /*2b60*/  ISETP.NE.AND P2, PT, R15, RZ, P0 ;  /* 0x000000ff0f00720c */ /* 0x004fe20000745270 */
[----:B------:R-:W-:-:S12]  /*2b70*/  BRA.U UP0, `(.L_x_1918) ;  /* 0x00000045007c7547 */ /* 0x000fd8000b800000 */
[----:B------:R-:W-:-:S13]  /*2b80*/  ISETP.NE.AND P4, PT, R2, RZ, PT ;  /* 0x000000ff0200720c */ /* 0x000fda0003f85270 */
[----:B------:R-:W-:Y:S02]  /*2b90*/  VOTEU.ANY UP0, P4 ;  /* 0x0000000000ff7886 */ /* 0x000fe40002000100 */
[----:B------:R-:W-:Y:S05]  /*2ba0*/  BRA.U !UP0, `(.L_x_1919) ;  /* 0x0000002508387547 */ /* 0x000fea000b800000 */
[C---:B------:R-:W-:Y:S01]  /*2bb0*/  ISETP.GE.AND P3, PT, R34.reuse, UR45, PT ;  /* 0x0000002d22007c0c */ /* 0x040fe2000bf66270 */
[----:B------:R-:W-:Y:S01]  /*2bc0*/  BSSY.RECONVERGENT B2, `(.L_x_1920) ;  /* 0x0000011000027945 */ /* 0x000fe20003800200 */
[----:B------:R-:W-:-:S11]  /*2bd0*/  ISETP.GE.AND P1, PT, R34, UR45, PT ;  /* 0x0000002d22007c0c */ /* 0x000fd6000bf26270 */
[----:B------:R-:W-:Y:S05]  /*2be0*/  @P3 BRA `(.L_x_1921) ;  /* 0x0000000000383947 */ /* 0x000fea0003800000 */
[----:B------:R-:W-:-:S04]  /*2bf0*/  SHF.L.U32 R12, R11, 0x2, RZ ;  /* 0x000000020b0c7819 */ /* 0x000fc800000006ff */
[----:B------:R-:W-:-:S05]  /*2c00*/  IADD3 R13, P3, PT, R23, R12, RZ ;  /* 0x0000000c170d7210 */ /* 0x000fca0007f7e0ff */
[----:B------:R-:W-:Y:S01]  /*2c10*/  IMAD.X R66, RZ, RZ, R32, P3 ;  /* 0x000000ffff427224 */ /* 0x000fe200018e0620 */
[----:B------:R-:W-:-:S04]  /*2c20*/  LEA R14, P3, R13, UR18, 0x2 ;  /* 0x000000120d0e7c11 */ /* 0x000fc8000f8610ff */
[----:B------:R-:W-:Y:S02]  /*2c30*/  LEA.HI.X R15, R13, UR19, R66, 0x2, P3 ;  /* 0x000000130d0f7c11 */ /* 0x000fe400098f1442 */
[----:B------:R-:W2:Y:S04]  /*2c40*/  LDG.E R66, desc[UR36][R122.64] ;  /* 0x000000247a427981 */ /* 0x000ea8000c1e1900 */
[----:B------:R-:W3:Y:S01]  /*2c50*/  LDG.E R14, desc[UR36][R14.64] ;  /* 0x000000240e0e7981 */ /* 0x000ee2000c1e1900 */
[----:B------:R-:W-:-:S05]  /*2c60*/  IADD3 R13, P3, PT, R22, R12, RZ ;  /* 0x0000000c160d7210 */ /* 0x000fca0007f7e0ff */
[----:B------:R-:W-:Y:S01]  /*2c70*/  IMAD.X R124, RZ, RZ, R31, P3 ;  /* 0x000000ffff7c7224 */ /* 0x000fe200018e061f */
[----:B------:R-:W-:-:S04]  /*2c80*/  LEA R12, P3, R13, UR18, 0x2 ;  /* 0x000000120d0c7c11 */ /* 0x000fc8000f8610ff */
[----:B------:R-:W-:Y:S01]  /*2c90*/  LEA.HI.X R13, R13, UR19, R124, 0x2, P3 ;  /* 0x000000130d0d7c11 */ /* 0x000fe200098f147c */
[----:B---3--:R-:W-:-:S04]  /*2ca0*/  FADD.FTZ R35, R87, R14 ;  /* 0x0000000e57237221 */ /* 0x008fc80000010000 */
[----:B--2---:R-:W-:-:S05]  /*2cb0*/  FMUL.FTZ R35, R35, R66 ;  /* 0x0000004223237220 */ /* 0x004fca0000410000 */
[----:B------:R0:W-:Y:S02]  /*2cc0*/  STG.E desc[UR36][R12.64], R35 ;  /* 0x000000230c007986 */ /* 0x0001e4000c101924 */
.L_x_1921:
[----:B------:R-:W-:Y:S05]  /*2cd0*/  BSYNC.RECONVERGENT B2 ;  /* 0x0000000000027941 */ /* 0x000fea0003800200 */
.L_x_1920:
[----:B------:R-:W-:Y:S04]  /*2ce0*/  BSSY.RECONVERGENT B2, `(.L_x_1922) ;  /* 0x0000043000027945 */ /* 0x000fe80003800200 */
[----:B------:R-:W-:Y:S05]  /*2cf0*/  @P1 BRA `(.L_x_1923) ;  /* 0x0000000400041947 */ /* 0x000fea0003800000 */
[----:B0-----:R-:W-:Y:S01]  /*2d00*/  IMAD.IADD R12, R11, 0x1, R20 ;  /* 0x000000010b0c7824 */ /* 0x001fe200078e0214 */
[----:B------:R-:W2:Y:S04]  /*2d10*/  LDG.E R15, desc[UR36][R122.64+0x10] ;  /* 0x000010247a0f7981 */ /* 0x000ea8000c1e1900 */
[----:B------:R-:W-:-:S04]  /*2d20*/  SHF.L.U32 R14, R12, 0x2, RZ ;  /* 0x000000020c0e7819 */ /* 0x000fc800000006ff */
[----:B------:R-:W-:Y:S02]  /*2d30*/  SHF.R.S32.HI R36, RZ, 0x1f, R14 ;  /* 0x0000001fff247819 */ /* 0x000fe4000001140e */
[----:B------:R-:W-:-:S05]  /*2d40*/  IADD3 R13, P3, PT, R23, R14, RZ ;  /* 0x0000000e170d7210 */ /* 0x000fca0007f7e0ff */
[----:B------:R-:W-:Y:S01]  /*2d50*/  IMAD.X R38, R32, 0x1, R36, P3 ;  /* 0x0000000120267824 */ /* 0x000fe200018e0624 */
[----:B------:R-:W-:-:S04]  /*2d60*/  LEA R12, P3, R13, UR18, 0x2 ;  /* 0x000000120d0c7c11 */ /* 0x000fc8000f8610ff */
[----:B------:R-:W-:-:S06]  /*2d70*/  LEA.HI.X R13, R13, UR19, R38, 0x2, P3 ;  /* 0x000000130d0d7c11 */ /* 0x000fcc00098f1426 */
[----:B------:R-:W3:Y:S01]  /*2d80*/  LDG.E R13, desc[UR36][R12.64] ;  /* 0x000000240c0d7981 */ /* 0x000ee2000c1e1900 */
[----:B------:R-:W-:Y:S01]  /*2d90*/  IADD3 R37, P3, PT, R22, R14, RZ ;  /* 0x0000000e16257210 */ /* 0x000fe20007f7e0ff */
[----:B------:R-:W-:-:S04]  /*2da0*/  IMAD R14, R20, 0x2, R11 ;  /* 0x00000002140e7824 */ /* 0x000fc800078e020b */
[----:B------:R-:W-:Y:S01]  /*2db0*/  IMAD.X R66, R31, 0x1, R36, P3 ;  /* 0x000000011f427824 */ /* 0x000fe200018e0624 */
[C---:B------:R-:W-:Y:S02]  /*2dc0*/  LEA R38, P3, R37.reuse, UR18, 0x2 ;  /* 0x0000001225267c11 */ /* 0x040fe4000f8610ff */
[----:B------:R-:W-:Y:S02]  /*2dd0*/  SHF.L.U32 R14, R14, 0x2, RZ ;  /* 0x000000020e0e7819 */ /* 0x000fe400000006ff */
[----:B------:R-:W-:Y:S01]  /*2de0*/  LEA.HI.X R39, R37, UR19, R66, 0x2, P3 ;  /* 0x0000001325277c11 */ /* 0x000fe200098f1442 */
[----:B---3--:R-:W-:Y:S01]  /*2df0*/  FADD.FTZ R36, R86, R13 ;  /* 0x0000000d56247221 */ /* 0x008fe20000010000 */
[----:B------:R-:W-:-:S03]  /*2e00*/  IADD3 R13, P3, PT, R23, R14, RZ ;  /* 0x0000000e170d7210 */ /* 0x000fc60007f7e0ff */
[----:B--2---:R-:W-:Y:S01]  /*2e10*/  FMUL.FTZ R36, R36, R15 ;  /* 0x0000000f24247220 */ /* 0x004fe20000410000 */
[----:B------:R-:W-:-:S05]  /*2e20*/  SHF.R.S32.HI R15, RZ, 0x1f, R14 ;  /* 0x0000001fff0f7819 */ /* 0x000fca000001140e */
[----:B------:R-:W-:Y:S01]  /*2e30*/  IMAD.X R66, R32, 0x1, R15, P3 ;  /* 0x0000000120427824 */ /* 0x000fe200018e060f */
[----:B------:R-:W-:-:S04]  /*2e40*/  LEA R12, P3, R13, UR18, 0x2 ;  /* 0x000000120d0c7c11 */ /* 0x000fc8000f8610ff */
[----:B------:R-:W-:Y:S01]  /*2e50*/  LEA.HI.X R13, R13, UR19, R66, 0x2, P3 ;  /* 0x000000130d0d7c11 */ /* 0x000fe200098f1442 */
[----:B------:R0:W-:Y:S04]  /*2e60*/  STG.E desc[UR36][R38.64], R36 ;  /* 0x0000002426007986 */ /* 0x0001e8000c101924 */
[----:B------:R1:W2:Y:S04]  /*2e70*/  LDG.E R12, desc[UR36][R12.64] ;  /* 0x000000240c0c7981 */ /* 0x0002a8000c1e1900 */
[----:B------:R-:W3:Y:S01]  /*2e80*/  LDG.E R124, desc[UR36][R122.64+0x20] ;  /* 0x000020247a7c7981 */ /* 0x000ee2000c1e1900 */
[----:B------:R-:W-:Y:S01]  /*2e90*/  IMAD.IADD R37, R11, 0x1, R20 ;  /* 0x000000010b257824 */ /* 0x000fe200078e0214 */
[----:B------:R-:W-:-:S03]  /*2ea0*/  IADD3 R67, P3, PT, R22, R14, RZ ;  /* 0x0000000e16437210 */ /* 0x000fc60007f7e0ff */
[----:B------:R-:W-:Y:S01]  /*2eb0*/  IMAD R66, R20, 0x2, R37 ;  /* 0x0000000214427824 */ /* 0x000fe200078e0225 */
[----:B------:R-:W-:Y:S02]  /*2ec0*/  IADD3.X R15, PT, PT, R31, R15, RZ, P3, !PT ;  /* 0x0000000f1f0f7210 */ /* 0x000fe40001ffe4ff */
[----:B------:R-:W-:Y:S01]  /*2ed0*/  LEA R14, P3, R67, UR18, 0x2 ;  /* 0x00000012430e7c11 */ /* 0x000fe2000f8610ff */
[----:B------:R-:W-:-:S03]  /*2ee0*/  IMAD.SHL.U32 R66, R66, 0x4, RZ ;  /* 0x0000000442427824 */ /* 0x000fc600078e00ff */
[----:B------:R-:W-:Y:S02]  /*2ef0*/  LEA.HI.X R15, R67, UR19, R15, 0x2, P3 ;  /* 0x00000013430f7c11 */ /* 0x000fe400098f140f */
[----:B0-----:R-:W-:Y:S02]  /*2f00*/  SHF.R.S32.HI R38, RZ, 0x1f, R66 ;  /* 0x0000001fff267819 */ /* 0x001fe40000011442 */
[----:B-1----:R-:W-:Y:S01]  /*2f10*/  IADD3 R13, P3, PT, R23, R66, RZ ;  /* 0x00000042170d7210 */ /* 0x002fe20007f7e0ff */
[----:B--2---:R-:W-:-:S04]  /*2f20*/  FADD.FTZ R37, R85, R12 ;  /* 0x0000000c55257221 */ /* 0x004fc80000010000 */
[----:B---3--:R-:W-:Y:S01]  /*2f30*/  FMUL.FTZ R37, R37, R124 ;  /* 0x0000007c25257220 */ /* 0x008fe20000410000 */
[----:B------:R-:W-:Y:S01]  /*2f40*/  IMAD.X R124, R32, 0x1, R38, P3 ;  /* 0x00000001207c7824 */ /* 0x000fe200018e0626 */
[----:B------:R-:W-:-:S04]  /*2f50*/  LEA R12, P3, R13, UR18, 0x2 ;  /* 0x000000120d0c7c11 */ /* 0x000fc8000f8610ff */
[----:B------:R-:W-:Y:S01]  /*2f60*/  LEA.HI.X R13, R13, UR19, R124, 0x2, P3 ;  /* 0x000000130d0d7c11 */ /* 0x000fe200098f147c */
[----:B------:R0:W-:Y:S04]  /*2f70*/  STG.E desc[UR36][R14.64], R37 ;  /* 0x000000250e007986 */ /* 0x0001e8000c101924 */
[----:B------:R-:W2:Y:S04]  /*2f80*/  LDG.E R121, desc[UR36][R122.64+0x30] ;  /* 0x000030247a797981 */ /* 0x000ea8000c1e1900 */
[----:B------:R1:W3:Y:S01]  /*2f90*/  LDG.E R13, desc[UR36][R12.64] ;  /* 0x000000240c0d7981 */ /* 0x0002e2000c1e1900 */
[----:B------:R-:W-:-:S02]  /*2fa0*/  IADD3 R67, P3, PT, R22, R66, RZ ;  /* 0x0000004216437210 */ /* 0x000fc40007f7e0ff */
[----:B------:R-:W-:-:S03]  /*2fb0*/  LEA R39, R20, R11, 0x2 ;  /* 0x0000000b14277211 */ /* 0x000fc600078e10ff */
[----:B------:R-:W-:Y:S01]  /*2fc0*/  IMAD.X R124, R31, 0x1, R38, P3 ;  /* 0x000000011f7c7824 */ /* 0x000fe200018e0626 */
[----:B------:R-:W-:Y:S01]  /*2fd0*/  LEA R66, P3, R67, UR18, 0x2 ;  /* 0x0000001243427c11 */ /* 0x000fe2000f8610ff */
[----:B------:R-:W-:-:S03]  /*2fe0*/  IMAD.SHL.U32 R39, R39, 0x4, RZ ;  /* 0x0000000427277824 */ /* 0x000fc600078e00ff */
[----:B------:R-:W-:Y:S02]  /*2ff0*/  LEA.HI.X R67, R67, UR19, R124, 0x2, P3 ;  /* 0x0000001343437c11 */ /* 0x000fe400098f147c */
[----:B-1----:R-:W-:Y:S01]  /*3000*/  IADD3 R12, P3, PT, R23, R39, RZ ;  /* 0x00000027170c7210 */ /* 0x002fe20007f7e0ff */
[----:B---3--:R-:W-:-:S04]  /*3010*/  FADD.FTZ R38, R84, R13 ;  /* 0x0000000d54267221 */ /* 0x008fc80000010000 */
[----:B--2---:R-:W-:Y:S01]  /*3020*/  FMUL.FTZ R38, R38, R121 ;  /* 0x0000007926267220 */ /* 0x004fe20000410000 */
[----:B------:R-:W-:-:S05]  /*3030*/  SHF.R.S32.HI R121, RZ, 0x1f, R39 ;  /* 0x0000001fff797819 */ /* 0x000fca0000011427 */
[----:B------:R-:W-:Y:S01]  /*3040*/  IMAD.X R13, R32, 0x1, R121, P3 ;  /* 0x00000001200d7824 */ /* 0x000fe200018e0679 */
[----:B0-----:R-:W-:-:S04]  /*3050*/  LEA R14, P3, R12, UR18, 0x2 ;  /* 0x000000120c0e7c11 */ /* 0x001fc8000f8610ff */
[----:B------:R-:W-:Y:S01]  /*3060*/  LEA.HI.X R15, R12, UR19, R13, 0x2, P3 ;  /* 0x000000130c0f7c11 */ /* 0x000fe200098f140d */
[----:B------:R1:W-:Y:S04]  /*3070*/  STG.E desc[UR36][R66.64], R38 ;  /* 0x0000002642007986 */ /* 0x0003e8000c101924 */
[----:B------:R-:W2:Y:S04]  /*3080*/  LDG.E R14, desc[UR36][R14.64] ;  /* 0x000000240e0e7981 */ /* 0x000ea8000c1e1900 */
[----:B------:R-:W3:Y:S01]  /*3090*/  LDG.E R124, desc[UR36][R122.64+0x40] ;  /* 0x000040247a7c7981 */ /* 0x000ee2000c1e1900 */
[----:B------:R-:W-:-:S05]  /*30a0*/  IADD3 R13, P3, PT, R22, R39, RZ ;  /* 0x00000027160d7210 */ /* 0x000fca0007f7e0ff */
[----:B------:R-:W-:Y:S01]  /*30b0*/  IMAD.X R121, R31, 0x1, R121, P3 ;  /* 0x000000011f797824 */ /* 0x000fe200018e0679 */
[----:B------:R-:W-:-:S04]  /*30c0*/  LEA R12, P3, R13, UR18, 0x2 ;  /* 0x000000120d0c7c11 */ /* 0x000fc8000f8610ff */
[----:B------:R-:W-:Y:S01]  /*30d0*/  LEA.HI.X R13, R13, UR19, R121, 0x2, P3 ;  /* 0x000000130d0d7c11 */ /* 0x000fe200098f1479 */
[----:B--2---:R-:W-:-:S04]  /*30e0*/  FADD.FTZ R39, R83, R14 ;  /* 0x0000000e53277221 */ /* 0x004fc80000010000 */
[----:B---3--:R-:W-:-:S05]  /*30f0*/  FMUL.FTZ R39, R39, R124 ;  /* 0x0000007c27277220 */ /* 0x008fca0000410000 */
[----:B------:R1:W-:Y:S02]  /*3100*/  STG.E desc[UR36][R12.64], R39 ;  /* 0x000000270c007986 */ /* 0x0003e4000c101924 */
.L_x_1923:
[----:B------:R-:W-:Y:S05]  /*3110*/  BSYNC.RECONVERGENT B2 ;  /* 0x0000000000027941 */ /* 0x000fea0003800200 */
.L_x_1922:
[----:B------:R-:W-:Y:S04]  /*3120*/  BSSY.RECONVERGENT B2, `(.L_x_1924) ;  /* 0x00000ce000027945 */ /* 0x000fe80003800200 */
[----:B------:R-:W-:Y:S04]  /*3130*/  BSSY.RELIABLE B3, `(.L_x_1925) ;  /* 0x00000b6000037945 */ /* 0x000fe80003800100 */
[----:B------:R-:W-:Y:S05]  /*3140*/  @P1 BRA `(.L_x_1926) ;  /* 0x0000000000901947 */ /* 0x000fea0003800000 */
[----:B01----:R-:W-:Y:S01]  /*3150*/  IADD3 R13, PT, PT, R11, R20, RZ ;  /* 0x000000140b0d7210 */ /* 0x003fe20007ffe0ff */
[----:B------:R-:W2:Y:S04]  /*3160*/  LDG.E R67, desc[UR36][R122.64+0x50] ;  /* 0x000050247a437981 */ /* 0x000ea8000c1e1900 */
[----:B------:R-:W-:-:S04]  /*3170*/  IMAD R12, R20, 0x4, R13 ;  /* 0x00000004140c7824 */ /* 0x000fc800078e020d */
[----:B------:R-:W-:-:S05]  /*3180*/  IMAD.SHL.U32 R12, R12, 0x4, RZ ;  /* 0x000000040c0c7824 */ /* 0x000fca00078e00ff */
[----:B------:R-:W-:Y:S02]  /*3190*/  SHF.R.S32.HI R13, RZ, 0x1f, R12 ;  /* 0x0000001fff0d7819 */ /* 0x000fe4000001140c */
[----:B------:R-:W-:-:S05]  /*31a0*/  IADD3 R15, P3, PT, R23, R12, RZ ;  /* 0x0000000c170f7210 */ /* 0x000fca0007f7e0ff */
[----:B------:R-:W-:Y:S01]  /*31b0*/  IMAD.X R40, R32, 0x1, R13, P3 ;  /* 0x0000000120287824 */ /* 0x000fe200018e060d */
[----:B------:R-:W-:-:S04]  /*31c0*/  LEA R14, P3, R15, UR18, 0x2 ;  /* 0x000000120f0e7c11 */ /* 0x000fc8000f8610ff */
[----:B------:R-:W-:-:S06]  /*31d0*/  LEA.HI.X R15, R15, UR19, R40, 0x2, P3 ;  /* 0x000000130f0f7c11 */ /* 0x000fcc00098f1428 */
[----:B------:R-:W3:Y:S01]  /*31e0*/  LDG.E R15, desc[UR36][R14.64] ;  /* 0x000000240e0f7981 */ /* 0x000ee2000c1e1900 */
[----:B------:R-:W-:-:S04]  /*31f0*/  IADD3 R66, P3, PT, R22, R12, RZ ;  /* 0x0000000c16427210 */ /* 0x000fc80007f7e0ff */
[----:B------:R-:W-:Y:S02]  /*3200*/  IADD3.X R13, PT, PT, R31, R13, RZ, P3, !PT ;  /* 0x0000000d1f0d7210 */ /* 0x000fe40001ffe4ff */
[----:B------:R-:W-:-:S04]  /*3210*/  LEA R12, P3, R66, UR18, 0x2 ;  /* 0x00000012420c7c11 */ /* 0x000fc8000f8610ff */
[----:B------:R-:W-:Y:S01]  /*3220*/  LEA.HI.X R13, R66, UR19, R13, 0x2, P3 ;  /* 0x00000013420d7c11 */ /* 0x000fe200098f140d */
[----:B---3--:R-:W-:-:S04]  /*3230*/  FADD.FTZ R40, R82, R15 ;  /* 0x0000000f52287221 */ /* 0x008fc80000010000 */
[----:B--2---:R-:W-:-:S05]  /*3240*/  FMUL.FTZ R40, R40, R67 ;  /* 0x0000004328287220 */ /* 0x004fca0000410000 */
[----:B------:R0:W-:Y:S01]  /*3250*/  STG.E desc[UR36][R12.64], R40 ;  /* 0x000000280c007986 */ /* 0x0001e2000c101924 */
[----:B------:R-:W-:Y:S05]  /*3260*/  @P1 BRA `(.L_x_1927) ;  /* 0x0000000000d41947 */ /* 0x000fea0003800000 */
[----:B0-----:R-:W-:-:S04]  /*3270*/  IMAD.IADD R13, R11, 0x1, R20 ;  /* 0x000000010b0d7824 */ /* 0x001fc800078e0214 */
[----:B------:R-:W-:-:S04]  /*3280*/  IMAD R13, R20, 0x4, R13 ;  /* 0x00000004140d7824 */ /* 0x000fc800078e020d */
[----:B------:R-:W-:-:S05]  /*3290*/  IMAD.IADD R12, R13, 0x1, R20 ;  /* 0x000000010d0c7824 */ /* 0x000fca00078e0214 */
[----:B------:R-:W-:-:S04]  /*32a0*/  SHF.L.U32 R12, R12, 0x2, RZ ;  /* 0x000000020c0c7819 */ /* 0x000fc800000006ff */
[----:B------:R-:W-:Y:S02]  /*32b0*/  SHF.R.S32.HI R13, RZ, 0x1f, R12 ;  /* 0x0000001fff0d7819 */ /* 0x000fe4000001140c */
[----:B------:R-:W-:-:S05]  /*32c0*/  IADD3 R15, P3, PT, R23, R12, RZ ;  /* 0x0000000c170f7210 */ /* 0x000fca0007f7e0ff */
[----:B------:R-:W-:Y:S01]  /*32d0*/  IMAD.X R66, R32, 0x1, R13, P3 ;  /* 0x0000000120427824 */ /* 0x000fe200018e060d */
[----:B------:R-:W-:-:S04]  /*32e0*/  LEA R14, P3, R15, UR18, 0x2 ;  /* 0x000000120f0e7c11 */ /* 0x000fc8000f8610ff */
[----:B------:R-:W-:Y:S02]  /*32f0*/  LEA.HI.X R15, R15, UR19, R66, 0x2, P3 ;  /* 0x000000130f0f7c11 */ /* 0x000fe400098f1442 */
[----:B------:R-:W2:Y:S04]  /*3300*/  LDG.E R66, desc[UR36][R122.64+0x60] ;  /* 0x000060247a427981 */ /* 0x000ea8000c1e1900 */
[----:B------:R-:W3:Y:S01]  /*3310*/  LDG.E R14, desc[UR36][R14.64] ;  /* 0x000000240e0e7981 */ /* 0x000ee2000c1e1900 */
[----:B------:R-:W-:-:S05]  /*3320*/  IADD3 R67, P3, PT, R22, R12, RZ ;  /* 0x0000000c16437210 */ /* 0x000fca0007f7e0ff */
[----:B------:R-:W-:Y:S01]  /*3330*/  IMAD.X R124, R31, 0x1, R13, P3 ;  /* 0x000000011f7c7824 */ /* 0x000fe200018e060d */
[----:B------:R-:W-:-:S04]  /*3340*/  LEA R12, P3, R67, UR18, 0x2 ;  /* 0x00000012430c7c11 */ /* 0x000fc8000f8610ff */
[----:B------:R-:W-:Y:S01]  /*3350*/  LEA.HI.X R13, R67, UR19, R124, 0x2, P3 ;  /* 0x00000013430d7c11 */ /* 0x000fe200098f147c */
[----:B---3--:R-:W-:-:S04]  /*3360*/  FADD.FTZ R41, R81, R14 ;  /* 0x0000000e51297221 */ /* 0x008fc80000010000 */
[----:B--2---:R-:W-:-:S05]  /*3370*/  FMUL.FTZ R41, R41, R66 ;  /* 0x0000004229297220 */ /* 0x004fca0000410000 */
[----:B------:R2:W-:Y:S02]  /*3380*/  STG.E desc[UR36][R12.64], R41 ;  /* 0x000000290c007986 */ /* 0x0005e4000c101924 */
.L_x_1926:
[----:B------:R-:W-:Y:S05]  /*3390*/  @P1 BRA `(.L_x_1928) ;  /* 0x0000000000d81947 */ /* 0x000fea0003800000 */
[----:B012---:R-:W-:Y:S01]  /*33a0*/  IMAD.IADD R13, R11, 0x1, R20 ;  /* 0x000000010b0d7824 */ /* 0x007fe200078e0214 */
[----:B------:R-:W2:Y:S04]  /*33b0*/  LDG.E R15, desc[UR36][R122.64+0x70] ;  /* 0x000070247a0f7981 */ /* 0x000ea8000c1e1900 */
[----:B------:R-:W-:-:S05]  /*33c0*/  LEA R13, R20, R13, 0x2 ;  /* 0x0000000d140d7211 */ /* 0x000fca00078e10ff */
[----:B------:R-:W-:-:S04]  /*33d0*/  IMAD R12, R20, 0x2, R13 ;  /* 0x00000002140c7824 */ /* 0x000fc800078e020d */
[----:B------:R-:W-:-:S05]  /*33e0*/  IMAD.SHL.U32 R14, R12, 0x4, RZ ;  /* 0x000000040c0e7824 */ /* 0x000fca00078e00ff */
[----:B------:R-:W-:Y:S02]  /*33f0*/  SHF.R.S32.HI R42, RZ, 0x1f, R14 ;  /* 0x0000001fff2a7819 */ /* 0x000fe4000001140e */
[----:B------:R-:W-:-:S05]  /*3400*/  IADD3 R13, P3, PT, R23, R14, RZ ;  /* 0x0000000e170d7210 */ /* 0x000fca0007f7e0ff */
[----:B------:R-:W-:Y:S01]  /*3410*/  IMAD.X R66, R32, 0x1, R42, P3 ;  /* 0x0000000120427824 */ /* 0x000fe200018e062a */
[----:B------:R-:W-:-:S04]  /*3420*/  LEA R12, P3, R13, UR18, 0x2 ;  /* 0x000000120d0c7c11 */ /* 0x000fc8000f8610ff */
[----:B------:R-:W-:-:S06]  /*3430*/  LEA.HI.X R13, R13, UR19, R66, 0x2, P3 ;  /* 0x000000130d0d7c11 */ /* 0x000fcc00098f1442 */
[----:B------:R0:W3:Y:S01]  /*3440*/  LDG.E R13, desc[UR36][R12.64] ;  /* 0x000000240c0d7981 */ /* 0x0000e2000c1e1900 */
[----:B------:R-:W-:Y:S01]  /*3450*/  IADD3 R14, P3, PT, R22, R14, RZ ;  /* 0x0000000e160e7210 */ /* 0x000fe20007f7e0ff */
[----:B------:R-:W-:-:S03]  /*3460*/  IMAD R43, R20, 0x8, R11 ;  /* 0x00000008142b7824 */ /* 0x000fc600078e020b */
[----:B------:R-:W-:Y:S01]  /*3470*/  IADD3.X R67, PT, PT, R31, R42, RZ, P3, !PT ;  /* 0x0000002a1f437210 */ /* 0x000fe20001ffe4ff */
[----:B------:R-:W-:Y:S01]  /*3480*/  IMAD.SHL.U32 R43, R43, 0x4, RZ ;  /* 0x000000042b2b7824 */ /* 0x000fe200078e00ff */
[----:B------:R-:W-:-:S04]  /*3490*/  LEA R66, P3, R14, UR18, 0x2 ;  /* 0x000000120e427c11 */ /* 0x000fc8000f8610ff */
[----:B------:R-:W-:Y:S02]  /*34a0*/  LEA.HI.X R67, R14, UR19, R67, 0x2, P3 ;  /* 0x000000130e437c11 */ /* 0x000fe400098f1443 */
[----:B------:R-:W-:Y:S02]  /*34b0*/  SHF.R.S32.HI R121, RZ, 0x1f, R43 ;  /* 0x0000001fff797819 */ /* 0x000fe4000001142b */
[----:B0-----:R-:W-:Y:S01]  /*34c0*/  IADD3 R12, P3, PT, R23, R43, RZ ;  /* 0x0000002b170c7210 */ /* 0x001fe20007f7e0ff */
[----:B---3--:R-:W-:-:S04]  /*34d0*/  FADD.FTZ R42, R80, R13 ;  /* 0x0000000d502a7221 */ /* 0x008fc80000010000 */
[----:B------:R-:W-:Y:S01]  /*34e0*/  IMAD.X R13, R32, 0x1, R121, P3 ;  /* 0x00000001200d7824 */ /* 0x000fe200018e0679 */
[----:B------:R-:W-:Y:S01]  /*34f0*/  LEA R14, P3, R12, UR18, 0x2 ;  /* 0x000000120c0e7c11 */ /* 0x000fe2000f8610ff */
[----:B--2---:R-:W-:-:S03]  /*3500*/  FMUL.FTZ R42, R42, R15 ;  /* 0x0000000f2a2a7220 */ /* 0x004fc60000410000 */
[----:B------:R-:W-:Y:S02]  /*3510*/  LEA.HI.X R15, R12, UR19, R13, 0x2, P3 ;  /* 0x000000130c0f7c11 */ /* 0x000fe400098f140d */
[----:B------:R1:W-:Y:S04]  /*3520*/  STG.E desc[UR36][R66.64], R42 ;  /* 0x0000002a42007986 */ /* 0x0003e8000c101924 */
[----:B------:R-:W2:Y:S04]  /*3530*/  LDG.E R14, desc[UR36][R14.64] ;  /* 0x000000240e0e7981 */ /* 0x000ea8000c1e1900 */
[----:B------:R-:W3:Y:S01]  /*3540*/  LDG.E R124, desc[UR36][R122.64+0x80] ;  /* 0x000080247a7c7981 */ /* 0x000ee2000c1e1900 */
[----:B------:R-:W-:-:S04]  /*3550*/  IADD3 R13, P3, PT, R22, R43, RZ ;  /* 0x0000002b160d7210 */ /* 0x000fc80007f7e0ff */
[----:B------:R-:W-:Y:S02]  /*3560*/  IADD3.X R121, PT, PT, R31, R121, RZ, P3, !PT ;  /* 0x000000791f797210 */ /* 0x000fe40001ffe4ff */
[----:B------:R-:W-:-:S04]  /*3570*/  LEA R12, P3, R13, UR18, 0x2 ;  /* 0x000000120d0c7c11 */ /* 0x000fc8000f8610ff */
[----:B------:R-:W-:Y:S01]  /*3580*/  LEA.HI.X R13, R13, UR19, R121, 0x2, P3 ;  /* 0x000000130d0d7c11 */ /* 0x000fe200098f1479 */
[----:B--2---:R-:W-:-:S04]  /*3590*/  FADD.FTZ R43, R79, R14 ;  /* 0x0000000e4f2b7221 */ /* 0x004fc80000010000 */
[----:B---3--:R-:W-:-:S05]  /*35a0*/  FMUL.FTZ R43, R43, R124 ;  /* 0x0000007c2b2b7220 */ /* 0x008fca0000410000 */
[----:B------:R1:W-:Y:S02]  /*35b0*/  STG.E desc[UR36][R12.64], R43 ;  /* 0x0000002b0c007986 */ /* 0x0003e4000c101924 */
.L_x_1927:
[----:B------:R-:W-:Y:S05]  /*35c0*/  @P1 BRA `(.L_x_1929) ;  /* 0x0000000000a01947 */ /* 0x000fea0003800000 */
[----:B01----:R-:W-:Y:S01]  /*35d0*/  IMAD.IADD R13, R11, 0x1, R20 ;  /* 0x000000010b0d7824 */ /* 0x003fe200078e0214 */
[----:B------:R-:W2:Y:S03]  /*35e0*/  LDG.E R67, desc[UR36][R122.64+0x90] ;  /* 0x000090247a437981 */ /* 0x000ea6000c1e1900 */
[----:B------:R-:W-:-:S04]  /*35f0*/  IMAD R13, R20, 0x4, R13 ;  /* 0x00000004140d7824 */ /* 0x000fc800078e020d */
[----:B------:R-:W-:-:S05]  /*3600*/  IMAD R13, R20, 0x2, R13 ;  /* 0x00000002140d7824 */ /* 0x000fca00078e020d */
[----:B------:R-:W-:-:S05]  /*3610*/  LEA R12, R20, R13, 0x1 ;  /* 0x0000000d140c7211 */ /* 0x000fca00078e08ff */
[----:B------:R-:W-:-:S05]  /*3620*/  IMAD.SHL.U32 R12, R12, 0x4, RZ ;  /* 0x000000040c0c7824 */ /* 0x000fca00078e00ff */
[----:B------:R-:W-:Y:S02]  /*3630*/  SHF.R.S32.HI R13, RZ, 0x1f, R12 ;  /* 0x0000001fff0d7819 */ /* 0x000fe4000001140c */
[----:B------:R-:W-:-:S05]  /*3640*/  IADD3 R15, P3, PT, R23, R12, RZ ;  /* 0x0000000c170f7210 */ /* 0x000fca0007f7e0ff */
[----:B------:R-:W-:Y:S01]  /*3650*/  IMAD.X R44, R32, 0x1, R13, P3 ;  /* 0x00000001202c7824 */ /* 0x000fe200018e060d */
[----:B------:R-:W-:-:S04]  /*3660*/  LEA R14, P3, R15, UR18, 0x2 ;  /* 0x000000120f0e7c11 */ /* 0x000fc8000f8610ff */
[----:B------:R-:W-:-:S06]  /*3670*/  LEA.HI.X R15, R15, UR19, R44, 0x2, P3 ;  /* 0x000000130f0f7c11 */ /* 0x000fcc00098f142c */
        /* <DEDUP_REMOVED lines=8> */
.L_x_1928:
[----:B------:R-:W-:Y:S05]  /*3700*/  @P1 BRA `(.L_x_1930) ;  /* 0x0000000000a41947 */ /* 0x000fea0003800000 */
[----:B0123--:R-:W-:-:S05]  /*3710*/  IADD3 R13, PT, PT, R11, R20, RZ ;  /* 0x000000140b0d7210 */ /* 0x00ffca0007ffe0ff */
[----:B------:R-:W-:-:S04]  /*3720*/  IMAD R13, R20, 0x4, R13 ;  /* 0x00000004140d7824 */ /* 0x000fc800078e020d */
[----:B------:R-:W-:-:S04]  /*3730*/  IMAD R13, R20, 0x2, R13 ;  /* 0x00000002140d7824 */ /* 0x000fc800078e020d */
[----:B------:R-:W-:-:S05]  /*3740*/  IMAD R13, R20, 0x2, R13 ;  /* 0x00000002140d7824 */ /* 0x000fca00078e020d */
[----:B------:R-:W-:-:S05]  /*3750*/  IADD3 R12, PT, PT, R13, R20, RZ ;  /* 0x000000140d0c7210 */ /* 0x000fca0007ffe0ff */
[----:B------:R-:W-:-:S05]  /*3760*/  IMAD.SHL.U32 R12, R12, 0x4, RZ ;  /* 0x000000040c0c7824 */ /* 0x000fca00078e00ff */
        /* <DEDUP_REMOVED lines=14> */
.L_x_1929:
[----:B------:R-:W-:Y:S05]  /*3850*/  @P1 BRA `(.L_x_1931) ;  /* 0x0000000000a81947 */ /* 0x000fea0003800000 */
[----:B012---:R-:W-:Y:S01]  /*3860*/  IADD3 R13, PT, PT, R11, R20, RZ ;  /* 0x000000140b0d7210 */ /* 0x007fe20007ffe0ff */
[----:B------:R-:W2:Y:S04]  /*3870*/  LDG.E R67, desc[UR36][R122.64+0xb0] ;  /* 0x0000b0247a437981 */ /* 0x000ea8000c1e1900 */
[----:B------:R-:W-:-:S04]  /*3880*/  IMAD R13, R20, 0x4, R13 ;  /* 0x00000004140d7824 */ /* 0x000fc800078e020d */
        /* <DEDUP_REMOVED lines=17> */
.L_x_1930:
[----:B------:R-:W-:Y:S05]  /*39a0*/  @P1 BRA `(.L_x_1932) ;  /* 0x0000000000b01947 */ /* 0x000fea0003800000 */
[----:B01234-:R-:W-:-:S05]  /*39b0*/  IADD3 R13, PT, PT, R11, R20, RZ ;  /* 0x000000140b0d7210 */ /* 0x01ffca0007ffe0ff */
[----:B------:R-:W-:-:S04]  /*39c0*/  IMAD R13, R20, 0x4, R13 ;  /* 0x00000004140d7824 */ /* 0x000fc800078e020d */
[----:B------:R-:W-:-:S04]  /*39d0*/  IMAD R13, R20, 0x2, R13 ;  /* 0x00000002140d7824 */ /* 0x000fc800078e020d */
[----:B------:R-:W-:-:S05]  /*39e0*/  IMAD R13, R20, 0x2, R13 ;  /* 0x00000002140d7824 */ /* 0x000fca00078e020d */
[----:B------:R-:W-:-:S05]  /*39f0*/  LEA R13, R20, R13, 0x1 ;  /* 0x0000000d140d7211 */ /* 0x000fca00078e08ff */
[----:B------:R-:W-:-:S04]  /*3a00*/  IMAD.IADD R12, R13, 0x1, R20 ;  /* 0x000000010d0c7824 */ /* 0x000fc800078e0214 */
        /* <DEDUP_REMOVED lines=8> */
[----:B------:R-:W-:-:S04]  /*3a90*/  IADD3 R67, P3, PT, R22, R12, RZ ;  /* 0x0000000c16437210 */ /* 0x000fc80007f7e0ff */
[----:B------:R-:W-:Y:S02]  /*3aa0*/  IADD3.X R124, PT, PT, R31, R13, RZ, P3, !PT ;  /* 0x0000000d1f7c7210 */ /* 0x000fe40001ffe4ff */
[----:B------:R-:W-:-:S04]  /*3ab0*/  LEA R12, P3, R67, UR18, 0x2 ;  /* 0x00000012430c7c11 */ /* 0x000fc8000f8610ff */
[----:B------:R-:W-:Y:S01]  /*3ac0*/  LEA.HI.X R13, R67, UR19, R124, 0x2, P3 ;  /* 0x00000013430d7c11 */ /* 0x000fe200098f147c */
[----:B---3--:R-:W-:-:S04]  /*3ad0*/  FADD.FTZ R47, R75, R14 ;  /* 0x0000000e4b2f7221 */ /* 0x008fc80000010000 */
[----:B--2---:R-:W-:-:S05]  /*3ae0*/  FMUL.FTZ R47, R47, R66 ;  /* 0x000000422f2f7220 */ /* 0x004fca0000410000 */
[----:B------:R3:W-:Y:S02]  /*3af0*/  STG.E desc[UR36][R12.64], R47 ;  /* 0x0000002f0c007986 */ /* 0x0007e4000c101924 */
.L_x_1931:
[----:B------:R-:W-:Y:S05]  /*3b00*/  @P1 BREAK.RELIABLE B3 ;  /* 0x0000000000031942 */ /* 0x000fea0003800100 */
[----:B------:R-:W-:Y:S05]  /*3b10*/  @P1 BRA `(.L_x_1933) ;  /* 0x0000000000b81947 */ /* 0x000fea0003800000 */
[----:B0123--:R-:W-:Y:S01]  /*3b20*/  IMAD.IADD R13, R11, 0x1, R20 ;  /* 0x000000010b0d7824 */ /* 0x00ffe200078e0214 */
[----:B------:R-:W2:Y:S03]  /*3b30*/  LDG.E R67, desc[UR36][R122.64+0xd0] ;  /* 0x0000d0247a437981 */ /* 0x000ea6000c1e1900 */
[----:B------:R-:W-:-:S04]  /*3b40*/  IMAD R13, R20, 0x4, R13 ;  /* 0x00000004140d7824 */ /* 0x000fc800078e020d */
[----:B------:R-:W-:-:S05]  /*3b50*/  IMAD R13, R20, 0x2, R13 ;  /* 0x00000002140d7824 */ /* 0x000fca00078e020d */
[----:B------:R-:W-:-:S05]  /*3b60*/  LEA R13, R20, R13, 0x1 ;  /* 0x0000000d140d7211 */ /* 0x000fca00078e08ff */
[----:B------:R-:W-:-:S04]  /*3b70*/  IMAD R13, R20, 0x2, R13 ;  /* 0x00000002140d7824 */ /* 0x000fc800078e020d */
[----:B------:R-:W-:-:S04]  /*3b80*/  IMAD R12, R20, 0x2, R13 ;  /* 0x00000002140c7824 */ /* 0x000fc800078e020d */
[----:B------:R-:W-:-:S05]  /*3b90*/  IMAD.SHL.U32 R12, R12, 0x4, RZ ;  /* 0x000000040c0c7824 */ /* 0x000fca00078e00ff */
[----:B------:R-:W-:Y:S02]  /*3ba0*/  SHF.R.S32.HI R13, RZ, 0x1f, R12 ;  /* 0x0000001fff0d7819 */ /* 0x000fe4000001140c */
[----:B------:R-:W-:-:S04]  /*3bb0*/  IADD3 R15, P3, PT, R23, R12, RZ ;  /* 0x0000000c170f7210 */ /* 0x000fc80007f7e0ff */
[----:B------:R-:W-:Y:S02]  /*3bc0*/  IADD3.X R48, PT, PT, R32, R13, RZ, P3, !PT ;  /* 0x0000000d20307210 */ /* 0x000fe40001ffe4ff */
        /* <DEDUP_REMOVED lines=10> */
.L_x_1932:
[----:B------:R-:W-:Y:S05]  /*3c70*/  @P1 BREAK.RELIABLE B3 ;  /* 0x0000000000031942 */ /* 0x000fea0003800100 */
[----:B------:R-:W-:Y:S05]  /*3c80*/  @P1 BRA `(.L_x_1933) ;  /* 0x00000000005c1947 */ /* 0x000fea0003800000 */
[----:B------:R-:W-:Y:S05]  /*3c90*/  BSYNC.RELIABLE B3 ;  /* 0x0000000000037941 */ /* 0x000fea0003800100 */
.L_x_1925:
[----:B01234-:R-:W-:-:S04]  /*3ca0*/  IMAD.IADD R13, R11, 0x1, R20 ;  /* 0x000000010b0d7824 */ /* 0x01ffc800078e0214 */
[----:B------:R-:W-:-:S05]  /*3cb0*/  IMAD R13, R20, 0x4, R13 ;  /* 0x00000004140d7824 */ /* 0x000fca00078e020d */
[----:B------:R-:W-:-:S05]  /*3cc0*/  LEA R13, R20, R13, 0x1 ;  /* 0x0000000d140d7211 */ /* 0x000fca00078e08ff */
        /* <DEDUP_REMOVED lines=19> */
.L_x_1933:
[----:B------:R-:W-:Y:S05]  /*3e00*/  BSYNC.RECONVERGENT B2 ;  /* 0x0000000000027941 */ /* 0x000fea0003800200 */
.L_x_1924:
[----:B01234-:R-:W-:Y:S01]  /*3e10*/  IADD3 R13, PT, PT, R11, R20, RZ ;  /* 0x000000140b0d7210 */ /* 0x01ffe20007ffe0ff */
[----:B------:R-:W-:Y:S04]  /*3e20*/  BSSY.RECONVERGENT B2, `(.L_x_1934) ;  /* 0x0000027000027945 */ /* 0x000fe80003800200 */
[----:B------:R-:W-:-:S04]  /*3e30*/  IMAD R13, R20, 0x4, R13 ;  /* 0x00000004140d7824 */ /* 0x000fc800078e020d */
[----:B------:R-:W-:-:S04]  /*3e40*/  IMAD R13, R20, 0x2, R13 ;  /* 0x00000002140d7824 */ /* 0x000fc800078e020d */
[----:B------:R-:W-:-:S05]  /*3e50*/  IMAD R13, R20, 0x2, R13 ;  /* 0x00000002140d7824 */ /* 0x000fca00078e020d */
[----:B------:R-:W-:-:S05]  /*3e60*/  LEA R13, R20, R13, 0x1 ;  /* 0x0000000d140d7211 */ /* 0x000fca00078e08ff */
[----:B------:R-:W-:-:S04]  /*3e70*/  IMAD R13, R20, 0x2, R13 ;  /* 0x00000002140d7824 */ /* 0x000fc800078e020d */
[----:B------:R-:W-:Y:S01]  /*3e80*/  IMAD R121, R20, 0x2, R13 ;  /* 0x0000000214797824 */ /* 0x000fe200078e020d */
[----:B------:R-:W-:Y:S06]  /*3e90*/  @P1 BRA `(.L_x_1935) ;  /* 0x00000000007c1947 */ /* 0x000fec0003800000 */
[----:B------:R-:W-:-:S05]  /*3ea0*/  IMAD.SHL.U32 R14, R121, 0x4, RZ ;  /* 0x00000004790e7824 */ /* 0x000fca00078e00ff */
[----:B------:R-:W-:Y:S02]  /*3eb0*/  SHF.R.S32.HI R15, RZ, 0x1f, R14 ;  /* 0x0000001fff0f7819 */ /* 0x000fe4000001140e */
[----:B------:R-:W-:-:S04]  /*3ec0*/  IADD3 R13, P3, PT, R23, R14, RZ ;  /* 0x0000000e170d7210 */ /* 0x000fc80007f7e0ff */
[----:B------:R-:W-:Y:S02]  /*3ed0*/  IADD3.X R50, PT, PT, R32, R15, RZ, P3, !PT ;  /* 0x0000000f20327210 */ /* 0x000fe40001ffe4ff */
[----:B------:R-:W-:-:S04]  /*3ee0*/  LEA R12, P3, R13, UR18, 0x2 ;  /* 0x000000120d0c7c11 */ /* 0x000fc8000f8610ff */
[----:B------:R-:W-:Y:S02]  /*3ef0*/  LEA.HI.X R13, R13, UR19, R50, 0x2, P3 ;  /* 0x000000130d0d7c11 */ /* 0x000fe400098f1432 */
[----:B------:R-:W2:Y:S04]  /*3f00*/  LDG.E R50, desc[UR36][R122.64+0xf0] ;  /* 0x0000f0247a327981 */ /* 0x000ea8000c1e1900 */
[----:B------:R0:W3:Y:S01]  /*3f10*/  LDG.E R13, desc[UR36][R12.64] ;  /* 0x000000240c0d7981 */ /* 0x0000e2000c1e1900 */
[----:B------:R-:W-:Y:S01]  /*3f20*/  IADD3 R14, P3, PT, R22, R14, RZ ;  /* 0x0000000e160e7210 */ /* 0x000fe20007f7e0ff */
[----:B------:R-:W-:-:S04]  /*3f30*/  IMAD R11, R20, 0x10, R11 ;  /* 0x00000010140b7824 */ /* 0x000fc800078e020b */
[----:B------:R-:W-:Y:S01]  /*3f40*/  IMAD.X R51, R31, 0x1, R15, P3 ;  /* 0x000000011f337824 */ /* 0x000fe200018e060f */
[----:B------:R-:W-:Y:S01]  /*3f50*/  LEA R66, P3, R14, UR18, 0x2 ;  /* 0x000000120e427c11 */ /* 0x000fe2000f8610ff */
[----:B------:R-:W-:-:S03]  /*3f60*/  IMAD.SHL.U32 R11, R11, 0x4, RZ ;  /* 0x000000040b0b7824 */ /* 0x000fc600078e00ff */
[----:B------:R-:W-:Y:S02]  /*3f70*/  LEA.HI.X R67, R14, UR19, R51, 0x2, P3 ;  /* 0x000000130e437c11 */ /* 0x000fe400098f1433 */
[----:B------:R-:W-:Y:S02]  /*3f80*/  SHF.R.S32.HI R51, RZ, 0x1f, R11 ;  /* 0x0000001fff337819 */ /* 0x000fe4000001140b */
[----:B0-----:R-:W-:Y:S01]  /*3f90*/  IADD3 R12, P3, PT, R23, R11, RZ ;  /* 0x0000000b170c7210 */ /* 0x001fe20007f7e0ff */
[----:B---3--:R-:W-:-:S03]  /*3fa0*/  FADD.FTZ R15, R72, R13 ;  /* 0x0000000d480f7221 */ /* 0x008fc60000010000 */
[----:B------:R-:W-:Y:S02]  /*3fb0*/  IADD3.X R13, PT, PT, R32, R51, RZ, P3, !PT ;  /* 0x00000033200d7210 */ /* 0x000fe40001ffe4ff */
[----:B------:R-:W-:Y:S01]  /*3fc0*/  LEA R14, P3, R12, UR18, 0x2 ;  /* 0x000000120c0e7c11 */ /* 0x000fe2000f8610ff */
[----:B--2---:R-:W-:-:S03]  /*3fd0*/  FMUL.FTZ R50, R15, R50 ;  /* 0x000000320f327220 */ /* 0x004fc60000410000 */
[----:B------:R-:W-:Y:S02]  /*3fe0*/  LEA.HI.X R15, R12, UR19, R13, 0x2, P3 ;  /* 0x000000130c0f7c11 */ /* 0x000fe400098f140d */
        /* <DEDUP_REMOVED lines=10> */
.L_x_1935:
[----:B------:R-:W-:Y:S05]  /*4090*/  BSYNC.RECONVERGENT B2 ;  /* 0x0000000000027941 */ /* 0x000fea0003800200 */
.L_x_1934:
[----:B------:R-:W1:Y:S01]  /*40a0*/  @!P1 LDC.64 R14, c[0x0][0x3b8] ;  /* 0x0000ee00ff0e9b82 */ /* 0x000e620000000a00 */
[----:B------:R-:W-:Y:S02]  /*40b0*/  IMAD R11, R20, 0x2, R121 ;  /* 0x00000002140b7824 */ /* 0x000fe400078e0279 */
[----:B------:R-:W2:Y:S02]  /*40c0*/  @!P1 LDG.E R121, desc[UR36][R122.64+0x110] ;  /* 0x000110247a799981 */ /* 0x000ea4000c1e1900 */
[----:B0-----:R-:W-:-:S05]  /*40d0*/  @!P1 IMAD.SHL.U32 R13, R11, 0x4, RZ ;  /* 0x000000040b0d9824 */ /* 0x001fca00078e00ff */
[----:B------:R-:W-:Y:S02]  /*40e0*/  @!P1 SHF.R.S32.HI R12, RZ, 0x1f, R13 ;  /* 0x0000001fff0c9819 */ /* 0x000fe4000001140d */
[----:B------:R-:W-:-:S04]  /*40f0*/  @!P1 IADD3 R67, P3, PT, R23, R13, RZ ;  /* 0x0000000d17439210 */ /* 0x000fc80007f7e0ff */
[----:B------:R-:W-:Y:S02]  /*4100*/  @!P1 IADD3.X R124, PT, PT, R32, R12, RZ, P3, !PT ;  /* 0x0000000c207c9210 */ /* 0x000fe40001ffe4ff */
[----:B-1----:R-:W-:-:S04]  /*4110*/  @!P1 LEA R66, P3, R67, R14, 0x2 ;  /* 0x0000000e43429211 */ /* 0x002fc800078610ff */
[----:B------:R-:W-:-:S06]  /*4120*/  @!P1 LEA.HI.X R67, R67, R15, R124, 0x2, P3 ;  /* 0x0000000f43439211 */ /* 0x000fcc00018f147c */
[----:B------:R-:W3:Y:S01]  /*4130*/  @!P1 LDG.E R67, desc[UR36][R66.64] ;  /* 0x0000002442439981 */ /* 0x000ee2000c1e1900 */
[----:B------:R-:W-:-:S05]  /*4140*/  @!P1 IADD3 R13, P3, PT, R22, R13, RZ ;  /* 0x0000000d160d9210 */ /* 0x000fca0007f7e0ff */
[----:B------:R-:W-:Y:S01]  /*4150*/  @!P1 IMAD.X R124, R31, 0x1, R12, P3 ;  /* 0x000000011f7c9824 */ /* 0x000fe200018e060c */
[----:B------:R-:W-:-:S04]  /*4160*/  @!P1 LEA R12, P3, R13, R14, 0x2 ;  /* 0x0000000e0d0c9211 */ /* 0x000fc800078610ff */
[----:B------:R-:W-:Y:S01]  /*4170*/  @!P1 LEA.HI.X R13, R13, R15, R124, 0x2, P3 ;  /* 0x0000000f0d0d9211 */ /* 0x000fe200018f147c */
[----:B------:R-:W-:-:S04]  /*4180*/  IMAD.IADD R11, R11, 0x1, R20 ;  /* 0x000000010b0b7824 */ /* 0x000fc800078e0214 */
[----:B------:R-:W-:-:S05]  /*4190*/  @!P1 IMAD.SHL.U32 R125, R11, 0x4, RZ ;  /* 0x000000040b7d9824 */ /* 0x000fca00078e00ff */
[----:B------:R-:W-:Y:S01]  /*41a0*/  @!P1 SHF.R.S32.HI R124, RZ, 0x1f, R125 ;  /* 0x0000001fff7c9819 */ /* 0x000fe2000001147d */
[----:B---3--:R-:W-:-:S04]  /*41b0*/  @!P1 FADD.FTZ R14, R70, R67 ;  /* 0x00000043460e9221 */ /* 0x008fc80000010000 */
[----:B--2---:R-:W-:Y:S02]  /*41c0*/  @!P1 FMUL.FTZ R52, R14, R121 ;  /* 0x000000790e349220 */ /* 0x004fe40000410000 */
[----:B------:R-:W0:Y:S01]  /*41d0*/  @!P1 LDC.64 R14, c[0x0][0x3b8] ;  /* 0x0000ee00ff0e9b82 */ /* 0x000e220000000a00 */
[----:B------:R-:W-:-:S04]  /*41e0*/  @!P1 IADD3 R67, P3, PT, R23, R125, RZ ;  /* 0x0000007d17439210 */ /* 0x000fc80007f7e0ff */
[----:B------:R-:W-:Y:S01]  /*41f0*/  @!P1 IADD3.X R121, PT, PT, R32, R124, RZ, P3, !PT ;  /* 0x0000007c20799210 */ /* 0x000fe20001ffe4ff */
[----:B------:R1:W-:Y:S01]  /*4200*/  @!P1 STG.E desc[UR36][R12.64], R52 ;  /* 0x000000340c009986 */ /* 0x0003e2000c101924 */
[----:B0-----:R-:W-:-:S04]  /*4210*/  @!P1 LEA R66, P3, R67, R14, 0x2 ;  /* 0x0000000e43429211 */ /* 0x001fc800078610ff */
[----:B------:R-:W-:Y:S02]  /*4220*/  @!P1 LEA.HI.X R67, R67, R15, R121, 0x2, P3 ;  /* 0x0000000f43439211 */ /* 0x000fe400018f1479 */
[----:B------:R-:W2:Y:S04]  /*4230*/  @!P1 LDG.E R121, desc[UR36][R122.64+0x120] ;  /* 0x000120247a799981 */ /* 0x000ea8000c1e1900 */
[----:B------:R0:W3:Y:S01]  /*4240*/  @!P1 LDG.E R66, desc[UR36][R66.64] ;  /* 0x0000002442429981 */ /* 0x0000e2000c1e1900 */
[----:B------:R-:W-:-:S05]  /*4250*/  @!P1 IADD3 R125, P3, PT, R22, R125, RZ ;  /* 0x0000007d167d9210 */ /* 0x000fca0007f7e0ff */
[----:B------:R-:W-:Y:S01]  /*4260*/  @!P1 IMAD.X R124, R31, 0x1, R124, P3 ;  /* 0x000000011f7c9824 */ /* 0x000fe200018e067c */
[----:B-1----:R-:W-:-:S04]  /*4270*/  @!P1 LEA R12, P3, R125, R14, 0x2 ;  /* 0x0000000e7d0c9211 */ /* 0x002fc800078610ff */
[----:B------:R-:W-:Y:S01]  /*4280*/  @!P1 LEA.HI.X R13, R125, R15, R124, 0x2, P3 ;  /* 0x0000000f7d0d9211 */ /* 0x000fe200018f147c */
[----:B------:R-:W-:-:S04]  /*4290*/  IMAD.IADD R11, R11, 0x1, R20 ;  /* 0x000000010b0b7824 */ /* 0x000fc800078e0214 */
[----:B------:R-:W-:-:S05]  /*42a0*/  @!P1 IMAD.SHL.U32 R125, R11, 0x4, RZ ;  /* 0x000000040b7d9824 */ /* 0x000fca00078e00ff */
[----:B------:R-:W-:Y:S02]  /*42b0*/  @!P1 SHF.R.S32.HI R124, RZ, 0x1f, R125 ;  /* 0x0000001fff7c9819 */ /* 0x000fe4000001147d */
[----:B0-----:R-:W-:Y:S01]  /*42c0*/  @!P1 IADD3 R67, P3, PT, R23, R125, RZ ;  /* 0x0000007d17439210 */ /* 0x001fe20007f7e0ff */
[----:B---3--:R-:W-:-:S04]  /*42d0*/  @!P1 FADD.FTZ R14, R69, R66 ;  /* 0x00000042450e9221 */ /* 0x008fc80000010000 */
[----:B--2---:R-:W-:Y:S02]  /*42e0*/  @!P1 FMUL.FTZ R53, R14, R121 ;  /* 0x000000790e359220 */ /* 0x004fe40000410000 */
[----:B------:R-:W0:Y:S01]  /*42f0*/  @!P1 LDC.64 R14, c[0x0][0x3b8] ;  /* 0x0000ee00ff0e9b82 */ /* 0x000e220000000a00 */
[----:B------:R-:W-:Y:S02]  /*4300*/  @!P1 IADD3.X R121, PT, PT, R32, R124, RZ, P3, !PT ;  /* 0x0000007c20799210 */ /* 0x000fe40001ffe4ff */
[----:B------:R1:W-:Y:S01]  /*4310*/  @!P1 STG.E desc[UR36][R12.64], R53 ;  /* 0x000000350c009986 */ /* 0x0003e2000c101924 */
[----:B0-----:R-:W-:-:S04]  /*4320*/  @!P1 LEA R66, P3, R67, R14, 0x2 ;  /* 0x0000000e43429211 */ /* 0x001fc800078610ff */
[----:B------:R-:W-:Y:S02]  /*4330*/  @!P1 LEA.HI.X R67, R67, R15, R121, 0x2, P3 ;  /* 0x0000000f43439211 */ /* 0x000fe400018f1479 */
[----:B------:R-:W2:Y:S04]  /*4340*/  @!P1 LDG.E R121, desc[UR36][R122.64+0x130] ;  /* 0x000130247a799981 */ /* 0x000ea8000c1e1900 */
[----:B------:R-:W3:Y:S01]  /*4350*/  @!P1 LDG.E R67, desc[UR36][R66.64] ;  /* 0x0000002442439981 */ /* 0x000ee2000c1e1900 */
[----:B------:R-:W-:-:S05]  /*4360*/  @!P1 IADD3 R125, P3, PT, R22, R125, RZ ;  /* 0x0000007d167d9210 */ /* 0x000fca0007f7e0ff */
[----:B------:R-:W-:Y:S01]  /*4370*/  @!P1 IMAD.X R124, R31, 0x1, R124, P3 ;  /* 0x000000011f7c9824 */ /* 0x000fe200018e067c */
[----:B-1----:R-:W-:-:S04]  /*4380*/  @!P1 LEA R12, P3, R125, R14, 0x2 ;  /* 0x0000000e7d0c9211 */ /* 0x002fc800078610ff */
        /* <DEDUP_REMOVED lines=166> */
[----:B------:R-:W1:Y:S01]  /*4df0*/  @!P1 LDG.E R66, desc[UR36][R66.64] ;  /* 0x0000002442429981 */ /* 0x000e62000c1e1900 */
[----:B------:R-:W-:-:S05]  /*4e00*/  @!P1 IADD3 R125, P3, PT, R22, R125, RZ ;  /* 0x0000007d167d9210 */ /* 0x000fca0007f7e0ff */
[----:B------:R-:W-:Y:S01]  /*4e10*/  @!P1 IMAD.X R124, R31, 0x1, R124, P3 ;  /* 0x000000011f7c9824 */ /* 0x000fe200018e067c */
[----:B------:R-:W-:-:S04]  /*4e20*/  @!P1 LEA R14, P3, R125, R14, 0x2 ;  /* 0x0000000e7d0e9211 */ /* 0x000fc800078610ff */
[----:B------:R-:W-:Y:S01]  /*4e30*/  @!P1 LEA.HI.X R15, R125, R15, R124, 0x2, P3 ;  /* 0x0000000f7d0f9211 */ /* 0x000fe200018f147c */
[----:B-1----:R-:W-:-:S04]  /*4e40*/  @!P1 FADD.FTZ R12, R17, R66 ;  /* 0x00000042110c9221 */ /* 0x002fc80000010000 */
[----:B--2---:R-:W-:-:S05]  /*4e50*/  @!P1 FMUL.FTZ R64, R12, R121 ;  /* 0x000000790c409220 */ /* 0x004fca0000410000 */
[----:B------:R0:W-:Y:S01]  /*4e60*/  @!P1 STG.E desc[UR36][R14.64], R64 ;  /* 0x000000400e009986 */ /* 0x0001e2000c101924 */
[----:B------:R-:W-:Y:S05]  /*4e70*/  @P1 BRA `(.L_x_1936) ;  /* 0x0000003400681947 */ /* 0x000fea0003800000 */
[----:B------:R-:W-:-:S04]  /*4e80*/  IMAD.IADD R65, R11, 0x1, R20 ;  /* 0x000000010b417824 */ /* 0x000fc800078e0214 */
[----:B------:R-:W-:-:S05]  /*4e90*/  IMAD.SHL.U32 R11, R65, 0x4, RZ ;  /* 0x00000004410b7824 */ /* 0x000fca00078e00ff */
[----:B0-----:R-:W-:Y:S02]  /*4ea0*/  SHF.R.S32.HI R15, RZ, 0x1f, R11 ;  /* 0x0000001fff0f7819 */ /* 0x001fe4000001140b */
[----:B------:R-:W-:-:S04]  /*4eb0*/  IADD3 R13, P1, PT, R23, R11, RZ ;  /* 0x0000000b170d7210 */ /* 0x000fc80007f3e0ff */
[----:B------:R-:W-:Y:S02]  /*4ec0*/  IADD3.X R14, PT, PT, R32, R15, RZ, P1, !PT ;  /* 0x0000000f200e7210 */ /* 0x000fe40000ffe4ff */
[----:B------:R-:W-:-:S04]  /*4ed0*/  LEA R12, P1, R13, UR18, 0x2 ;  /* 0x000000120d0c7c11 */ /* 0x000fc8000f8210ff */
[----:B------:R-:W-:Y:S02]  /*4ee0*/  LEA.HI.X R13, R13, UR19, R14, 0x2, P1 ;  /* 0x000000130d0d7c11 */ /* 0x000fe400088f140e */
[----:B------:R-:W2:Y:S04]  /*4ef0*/  LDG.E R14, desc[UR36][R122.64+0x1e0] ;  /* 0x0001e0247a0e7981 */ /* 0x000ea8000c1e1900 */
[----:B------:R0:W3:Y:S01]  /*4f00*/  LDG.E R13, desc[UR36][R12.64] ;  /* 0x000000240c0d7981 */ /* 0x0000e2000c1e1900 */
[----:B------:R-:W-:Y:S01]  /*4f10*/  IADD3 R67, P1, PT, R22, R11, RZ ;  /* 0x0000000b16437210 */ /* 0x000fe20007f3e0ff */
[----:B------:R-:W-:-:S04]  /*4f20*/  IMAD.IADD R11, R65, 0x1, R20 ;  /* 0x00000001410b7824 */ /* 0x000fc800078e0214 */
[----:B------:R-:W-:Y:S01]  /*4f30*/  IMAD.X R68, R31, 0x1, R15, P1 ;  /* 0x000000011f447824 */ /* 0x000fe200008e060f */
[----:B------:R-:W-:Y:S01]  /*4f40*/  LEA R66, P1, R67, UR18, 0x2 ;  /* 0x0000001243427c11 */ /* 0x000fe2000f8210ff */
[----:B------:R-:W-:-:S03]  /*4f50*/  IMAD.SHL.U32 R11, R11, 0x4, RZ ;  /* 0x000000040b0b7824 */ /* 0x000fc600078e00ff */
[----:B------:R-:W-:Y:S02]  /*4f60*/  LEA.HI.X R67, R67, UR19, R68, 0x2, P1 ;  /* 0x0000001343437c11 */ /* 0x000fe400088f1444 */
[----:B------:R-:W-:Y:S02]  /*4f70*/  SHF.R.S32.HI R68, RZ, 0x1f, R11 ;  /* 0x0000001fff447819 */ /* 0x000fe4000001140b */
[----:B0-----:R-:W-:Y:S01]  /*4f80*/  IADD3 R12, P1, PT, R23, R11, RZ ;  /* 0x0000000b170c7210 */ /* 0x001fe20007f3e0ff */
[----:B---3--:R-:W-:-:S03]  /*4f90*/  FADD.FTZ R65, R18, R13 ;  /* 0x0000000d12417221 */ /* 0x008fc60000010000 */
[----:B------:R-:W-:Y:S01]  /*4fa0*/  IADD3.X R13, PT, PT, R32, R68, RZ, P1, !PT ;  /* 0x00000044200d7210 */ /* 0x000fe20000ffe4ff */
[----:B--2---:R-:W-:Y:S01]  /*4fb0*/  FMUL.FTZ R65, R65, R14 ;  /* 0x0000000e41417220 */ /* 0x004fe20000410000 */
[----:B------:R-:W-:-:S04]  /*4fc0*/  LEA R14, P1, R12, UR18, 0x2 ;  /* 0x000000120c0e7c11 */ /* 0x000fc8000f8210ff */
        /* <DEDUP_REMOVED lines=10> */
[----:B------:R1:W-:Y:S01]  /*5070*/  STG.E desc[UR36][R12.64], R68 ;  /* 0x000000440c007986 */ /* 0x0003e2000c101924 */
[----:B------:R-:W-:Y:S05]  /*5080*/  BRA `(.L_x_1936) ;  /* 0x0000003000e47947 */ /* 0x000fea0003800000 */
.L_x_1919:
[C---:B------:R-:W-:Y:S01]  /*5090*/  ISETP.GE.AND P3, PT, R34.reuse, UR45, PT ;  /* 0x0000002d22007c0c */ /* 0x040fe2000bf66270 */
[----:B------:R-:W-:Y:S01]  /*50a0*/  BSSY.RECONVERGENT B2, `(.L_x_1937) ;  /* 0x000000f000027945 */ /* 0x000fe20003800200 */
[----:B------:R-:W-:-:S11]  /*50b0*/  ISETP.GE.AND P1, PT, R34, UR45, PT ;  /* 0x0000002d22007c0c */ /* 0x000fd6000bf26270 */
[----:B------:R-:W-:Y:S05]  /*50c0*/  @P3 BRA `(.L_x_1938) ;  /* 0x0000000000303947 */ /* 0x000fea0003800000 */
[----:B------:R-:W-:-:S05]  /*50d0*/  IMAD.SHL.U32 R12, R11, 0x4, RZ ;  /* 0x000000040b0c7824 */ /* 0x000fca00078e00ff */
[----:B------:R-:W-:-:S05]  /*50e0*/  IADD3 R13, P3, PT, R23, R12, RZ ;  /* 0x0000000c170d7210 */ /* 0x000fca0007f7e0ff */
[----:B------:R-:W-:Y:S01]  /*50f0*/  IMAD.X R66, RZ, RZ, R32, P3 ;  /* 0x000000ffff427224 */ /* 0x000fe200018e0620 */
[----:B------:R-:W-:-:S04]  /*5100*/  LEA R14, P3, R13, UR18, 0x2 ;  /* 0x000000120d0e7c11 */ /* 0x000fc8000f8610ff */
[----:B------:R-:W-:-:S05]  /*5110*/  LEA.HI.X R15, R13, UR19, R66, 0x2, P3 ;  /* 0x000000130d0f7c11 */ /* 0x000fca00098f1442 */
[----:B------:R-:W2:Y:S01]  /*5120*/  LDG.E R14, desc[UR36][R14.64] ;  /* 0x000000240e0e7981 */ /* 0x000ea2000c1e1900 */
[----:B------:R-:W-:-:S04]  /*5130*/  IADD3 R13, P3, PT, R22, R12, RZ ;  /* 0x0000000c160d7210 */ /* 0x000fc80007f7e0ff */
[----:B------:R-:W-:Y:S02]  /*5140*/  IADD3.X R66, PT, PT, RZ, R31, RZ, P3, !PT ;  /* 0x0000001fff427210 */ /* 0x000fe40001ffe4ff */
[----:B------:R-:W-:-:S04]  /*5150*/  LEA R12, P3, R13, UR18, 0x2 ;  /* 0x000000120d0c7c11 */ /* 0x000fc8000f8610ff */
[----:B------:R-:W-:Y:S01]  /*5160*/  LEA.HI.X R13, R13, UR19, R66, 0x2, P3 ;  /* 0x000000130d0d7c11 */ /* 0x000fe200098f1442 */
[----:B--2---:R-:W-:-:S05]  /*5170*/  FADD.FTZ R35, R87, R14 ;  /* 0x0000000e57237221 */ /* 0x004fca0000010000 */
[----:B------:R0:W-:Y:S03]  /*5180*/  STG.E desc[UR36][R12.64], R35 ;  /* 0x000000230c007986 */ /* 0x0001e6000c101924 */
.L_x_1938:
[----:B------:R-:W-:Y:S05]  /*5190*/  BSYNC.RECONVERGENT B2 ;  /* 0x0000000000027941 */ /* 0x000fea0003800200 */
.L_x_1937:
[----:B------:R-:W-:Y:S04]  /*51a0*/  BSSY.RECONVERGENT B2, `(.L_x_1939) ;  /* 0x000003b000027945 */ /* 0x000fe80003800200 */
[----:B------:R-:W-:Y:S05]  /*51b0*/  @P1 BRA `(.L_x_1940) ;  /* 0x0000000000e41947 */ /* 0x000fea0003800000 */
[----:B0-----:R-:W-:-:S04]  /*51c0*/  IMAD.IADD R12, R11, 0x1, R20 ;  /* 0x000000010b0c7824 */ /* 0x001fc800078e0214 */
[----:B------:R-:W-:-:S05]  /*51d0*/  IMAD.SHL.U32 R12, R12, 0x4, RZ ;  /* 0x000000040c0c7824 */ /* 0x000fca00078e00ff */
[----:B------:R-:W-:Y:S02]  /*51e0*/  SHF.R.S32.HI R13, RZ, 0x1f, R12 ;  /* 0x0000001fff0d7819 */ /* 0x000fe4000001140c */
[----:B------:R-:W-:-:S05]  /*51f0*/  IADD3 R15, P3, PT, R23, R12, RZ ;  /* 0x0000000c170f7210 */ /* 0x000fca0007f7e0ff */
[----:B------:R-:W-:Y:S01]  /*5200*/  IMAD.X R36, R32, 0x1, R13, P3 ;  /* 0x0000000120247824 */ /* 0x000fe200018e060d */
[----:B------:R-:W-:-:S04]  /*5210*/  LEA R14, P3, R15, UR18, 0x2 ;  /* 0x000000120f0e7c11 */ /* 0x000fc8000f8610ff */
[----:B------:R-:W-:-:S06]  /*5220*/  LEA.HI.X R15, R15, UR19, R36, 0x2, P3 ;  /* 0x000000130f0f7c11 */ /* 0x000fcc00098f1424 */
[----:B------:R-:W2:Y:S01]  /*5230*/  LDG.E R15, desc[UR36][R14.64] ;  /* 0x000000240e0f7981 */ /* 0x000ea2000c1e1900 */
[----:B------:R-:W-:Y:S02]  /*5240*/  IADD3 R12, P3, PT, R22, R12, RZ ;  /* 0x0000000c160c7210 */ /* 0x000fe40007f7e0ff */
[----:B------:R-:W-:-:S03]  /*5250*/  LEA R37, R20, R11, 0x1 ;  /* 0x0000000b14257211 */ /* 0x000fc600078e08ff */
[----:B------:R-:W-:Y:S01]  /*5260*/  IMAD.X R13, R31, 0x1, R13, P3 ;  /* 0x000000011f0d7824 */ /* 0x000fe200018e060d */
[----:B------:R-:W-:Y:S01]  /*5270*/  LEA R38, P3, R12, UR18, 0x2 ;  /* 0x000000120c267c11 */ /* 0x000fe2000f8610ff */
[----:B------:R-:W-:-:S03]  /*5280*/  IMAD.SHL.U32 R37, R37, 0x4, RZ ;  /* 0x0000000425257824 */ /* 0x000fc600078e00ff */
[----:B------:R-:W-:Y:S02]  /*5290*/  LEA.HI.X R39, R12, UR19, R13, 0x2, P3 ;  /* 0x000000130c277c11 */ /* 0x000fe400098f140d */
[----:B------:R-:W-:Y:S02]  /*52a0*/  SHF.R.S32.HI R66, RZ, 0x1f, R37 ;  /* 0x0000001fff427819 */ /* 0x000fe40000011425 */
[----:B------:R-:W-:-:S05]  /*52b0*/  IADD3 R13, P3, PT, R23, R37, RZ ;  /* 0x00000025170d7210 */ /* 0x000fca0007f7e0ff */
[----:B------:R-:W-:Y:S01]  /*52c0*/  IMAD.X R36, R32, 0x1, R66, P3 ;  /* 0x0000000120247824 */ /* 0x000fe200018e0642 */
[----:B------:R-:W-:-:S04]  /*52d0*/  LEA R12, P3, R13, UR18, 0x2 ;  /* 0x000000120d0c7c11 */ /* 0x000fc8000f8610ff */
[----:B------:R-:W-:Y:S01]  /*52e0*/  LEA.HI.X R13, R13, UR19, R36, 0x2, P3 ;  /* 0x000000130d0d7c11 */ /* 0x000fe200098f1424 */
[----:B--2---:R-:W-:-:S05]  /*52f0*/  FADD.FTZ R36, R86, R15 ;  /* 0x0000000f56247221 */ /* 0x004fca0000010000 */
[----:B------:R0:W-:Y:S04]  /*5300*/  STG.E desc[UR36][R38.64], R36 ;  /* 0x0000002426007986 */ /* 0x0001e8000c101924 */
[----:B------:R1:W2:Y:S01]  /*5310*/  LDG.E R124, desc[UR36][R12.64] ;  /* 0x000000240c7c7981 */ /* 0x0002a2000c1e1900 */
[----:B------:R-:W-:Y:S02]  /*5320*/  IADD3 R15, PT, PT, R11, R20, RZ ;  /* 0x000000140b0f7210 */ /* 0x000fe40007ffe0ff */
[----:B------:R-:W-:-:S03]  /*5330*/  IADD3 R37, P3, PT, R22, R37, RZ ;  /* 0x0000002516257210 */ /* 0x000fc60007f7e0ff */
[----:B------:R-:W-:Y:S02]  /*5340*/  IMAD R15, R20, 0x2, R15 ;  /* 0x00000002140f7824 */ /* 0x000fe400078e020f */
[----:B------:R-:W-:Y:S01]  /*5350*/  IMAD.X R66, R31, 0x1, R66, P3 ;  /* 0x000000011f427824 */ /* 0x000fe200018e0642 */
[----:B------:R-:W-:Y:S01]  /*5360*/  LEA R14, P3, R37, UR18, 0x2 ;  /* 0x00000012250e7c11 */ /* 0x000fe2000f8610ff */
[----:B------:R-:W-:-:S03]  /*5370*/  IMAD.SHL.U32 R67, R15, 0x4, RZ ;  /* 0x000000040f437824 */ /* 0x000fc600078e00ff */
[----:B------:R-:W-:Y:S02]  /*5380*/  LEA.HI.X R15, R37, UR19, R66, 0x2, P3 ;  /* 0x00000013250f7c11 */ /* 0x000fe400098f1442 */
[----:B------:R-:W-:Y:S02]  /*5390*/  SHF.R.S32.HI R66, RZ, 0x1f, R67 ;  /* 0x0000001fff427819 */ /* 0x000fe40000011443 */
[----:B------:R-:W-:-:S04]  /*53a0*/  IADD3 R37, P3, PT, R23, R67, RZ ;  /* 0x0000004317257210 */ /* 0x000fc80007f7e0ff */
[----:B0-----:R-:W-:Y:S02]  /*53b0*/  IADD3.X R38, PT, PT, R32, R66, RZ, P3, !PT ;  /* 0x0000004220267210 */ /* 0x001fe40001ffe4ff */
[----:B-1----:R-:W-:-:S04]  /*53c0*/  LEA R12, P3, R37, UR18, 0x2 ;  /* 0x00000012250c7c11 */ /* 0x002fc8000f8610ff */
[----:B------:R-:W-:Y:S01]  /*53d0*/  LEA.HI.X R13, R37, UR19, R38, 0x2, P3 ;  /* 0x00000013250d7c11 */ /* 0x000fe200098f1426 */
[----:B--2---:R-:W-:-:S05]  /*53e0*/  FADD.FTZ R37, R85, R124 ;  /* 0x0000007c55257221 */ /* 0x004fca0000010000 */
[----:B------:R0:W-:Y:S04]  /*53f0*/  STG.E desc[UR36][R14.64], R37 ;  /* 0x000000250e007986 */ /* 0x0001e8000c101924 */
[----:B------:R-:W2:Y:S01]  /*5400*/  LDG.E R13, desc[UR36][R12.64] ;  /* 0x000000240c0d7981 */ /* 0x000ea2000c1e1900 */
[----:B------:R-:W-:Y:S01]  /*5410*/  IADD3 R67, P3, PT, R22, R67, RZ ;  /* 0x0000004316437210 */ /* 0x000fe20007f7e0ff */
[----:B------:R-:W-:-:S04]  /*5420*/  IMAD R39, R20, 0x4, R11 ;  /* 0x0000000414277824 */ /* 0x000fc800078e020b */
[----:B------:R-:W-:Y:S01]  /*5430*/  IMAD.X R38, R31, 0x1, R66, P3 ;  /* 0x000000011f267824 */ /* 0x000fe200018e0642 */
[----:B------:R-:W-:Y:S01]  /*5440*/  LEA R66, P3, R67, UR18, 0x2 ;  /* 0x0000001243427c11 */ /* 0x000fe2000f8610ff */
[----:B------:R-:W-:-:S03]  /*5450*/  IMAD.SHL.U32 R39, R39, 0x4, RZ ;  /* 0x0000000427277824 */ /* 0x000fc600078e00ff */
[----:B------:R-:W-:Y:S02]  /*5460*/  LEA.HI.X R67, R67, UR19, R38, 0x2, P3 ;  /* 0x0000001343437c11 */ /* 0x000fe400098f1426 */
[----:B------:R-:W-:Y:S02]  /*5470*/  SHF.R.S32.HI R121, RZ, 0x1f, R39 ;  /* 0x0000001fff797819 */ /* 0x000fe40000011427 */
[----:B------:R-:W-:-:S04]  /*5480*/  IADD3 R38, P3, PT, R23, R39, RZ ;  /* 0x0000002717267210 */ /* 0x000fc80007f7e0ff */
[----:B------:R-:W-:Y:S02]  /*5490*/  IADD3.X R125, PT, PT, R32, R121, RZ, P3, !PT ;  /* 0x00000079207d7210 */ /* 0x000fe40001ffe4ff */
[----:B0-----:R-:W-:-:S04]  /*54a0*/  LEA R14, P3, R38, UR18, 0x2 ;  /* 0x00000012260e7c11 */ /* 0x001fc8000f8610ff */
[----:B------:R-:W-:Y:S01]  /*54b0*/  LEA.HI.X R15, R38, UR19, R125, 0x2, P3 ;  /* 0x00000013260f7c11 */ /* 0x000fe200098f147d */
[----:B--2---:R-:W-:-:S05]  /*54c0*/  FADD.FTZ R38, R84, R13 ;  /* 0x0000000d54267221 */ /* 0x004fca0000010000 */
[----:B------:R1:W-:Y:S04]  /*54d0*/  STG.E desc[UR36][R66.64], R38 ;  /* 0x0000002642007986 */ /* 0x0003e8000c101924 */
[----:B------:R-:W2:Y:S01]  /*54e0*/  LDG.E R14, desc[UR36][R14.64] ;  /* 0x000000240e0e7981 */ /* 0x000ea2000c1e1900 */
[----:B------:R-:W-:-:S05]  /*54f0*/  IADD3 R39, P3, PT, R22, R39, RZ ;  /* 0x0000002716277210 */ /* 0x000fca0007f7e0ff */
[----:B------:R-:W-:Y:S01]  /*5500*/  IMAD.X R124, R31, 0x1, R121, P3 ;  /* 0x000000011f7c7824 */ /* 0x000fe200018e0679 */
[----:B------:R-:W-:-:S04]  /*5510*/  LEA R12, P3, R39, UR18, 0x2 ;  /* 0x00000012270c7c11 */ /* 0x000fc8000f8610ff */
[----:B------:R-:W-:Y:S01]  /*5520*/  LEA.HI.X R13, R39, UR19, R124, 0x2, P3 ;  /* 0x00000013270d7c11 */ /* 0x000fe200098f147c */
[----:B--2---:R-:W-:-:S05]  /*5530*/  FADD.FTZ R39, R83, R14 ;  /* 0x0000000e53277221 */ /* 0x004fca0000010000 */
[----:B------:R1:W-:Y:S03]  /*5540*/  STG.E desc[UR36][R12.64], R39 ;  /* 0x000000270c007986 */ /* 0x0003e6000c101924 */
.L_x_1940:
[----:B------:R-:W-:Y:S05]  /*5550*/  BSYNC.RECONVERGENT B2 ;  /* 0x0000000000027941 */ /* 0x000fea0003800200 */
.L_x_1939:
[----:B------:R-:W-:Y:S04]  /*5560*/  BSSY.RECONVERGENT B2, `(.L_x_1941) ;  /* 0x00000ba000027945 */ /* 0x000fe80003800200 */
[----:B------:R-:W-:Y:S04]  /*5570*/  BSSY.RELIABLE B3, `(.L_x_1942) ;  /* 0x00000a4000037945 */ /* 0x000fe80003800100 */
[----:B------:R-:W-:Y:S05]  /*5580*/  @P1 BRA `(.L_x_1943) ;  /* 0x0000000000801947 */ /* 0x000fea0003800000 */
[----:B01----:R-:W-:-:S04]  /*5590*/  IMAD.IADD R13, R11, 0x1, R20 ;  /* 0x000000010b0d7824 */ /* 0x003fc800078e0214 */
[----:B------:R-:W-:-:S05]  /*55a0*/  IMAD R13, R20, 0x4, R13 ;  /* 0x00000004140d7824 */ /* 0x000fca00078e020d */
[----:B------:R-:W-:-:S04]  /*55b0*/  SHF.L.U32 R13, R13, 0x2, RZ ;  /* 0x000000020d0d7819 */ /* 0x000fc800000006ff */
[----:B------:R-:W-:Y:S02]  /*55c0*/  SHF.R.S32.HI R12, RZ, 0x1f, R13 ;  /* 0x0000001fff0c7819 */ /* 0x000fe4000001140d */
[----:B------:R-:W-:-:S05]  /*55d0*/  IADD3 R15, P3, PT, R23, R13, RZ ;  /* 0x0000000d170f7210 */ /* 0x000fca0007f7e0ff */
[----:B------:R-:W-:Y:S01]  /*55e0*/  IMAD.X R40, R32, 0x1, R12, P3 ;  /* 0x0000000120287824 */ /* 0x000fe200018e060c */
[----:B------:R-:W-:-:S04]  /*55f0*/  LEA R14, P3, R15, UR18, 0x2 ;  /* 0x000000120f0e7c11 */ /* 0x000fc8000f8610ff */
[----:B------:R-:W-:-:S06]  /*5600*/  LEA.HI.X R15, R15, UR19, R40, 0x2, P3 ;  /* 0x000000130f0f7c11 */ /* 0x000fcc00098f1428 */
[----:B------:R-:W2:Y:S01]  /*5610*/  LDG.E R15, desc[UR36][R14.64] ;  /* 0x000000240e0f7981 */ /* 0x000ea2000c1e1900 */
[----:B------:R-:W-:-:S05]  /*5620*/  IADD3 R13, P3, PT, R22, R13, RZ ;  /* 0x0000000d160d7210 */ /* 0x000fca0007f7e0ff */
[----:B------:R-:W-:Y:S01]  /*5630*/  IMAD.X R40, R31, 0x1, R12, P3 ;  /* 0x000000011f287824 */ /* 0x000fe200018e060c */
[----:B------:R-:W-:-:S04]  /*5640*/  LEA R12, P3, R13, UR18, 0x2 ;  /* 0x000000120d0c7c11 */ /* 0x000fc8000f8610ff */
[----:B------:R-:W-:Y:S01]  /*5650*/  LEA.HI.X R13, R13, UR19, R40, 0x2, P3 ;  /* 0x000000130d0d7c11 */ /* 0x000fe200098f1428 */
[----:B--2---:R-:W-:-:S05]  /*5660*/  FADD.FTZ R40, R82, R15 ;  /* 0x0000000f52287221 */ /* 0x004fca0000010000 */
[----:B------:R0:W-:Y:S01]  /*5670*/  STG.E desc[UR36][R12.64], R40 ;  /* 0x000000280c007986 */ /* 0x0001e2000c101924 */
[----:B------:R-:W-:Y:S05]  /*5680*/  @P1 BRA `(.L_x_1944) ;  /* 0x0000000000bc1947 */ /* 0x000fea0003800000 */
[----:B0-----:R-:W-:-:S05]  /*5690*/  IMAD.IADD R13, R11, 0x1, R20 ;  /* 0x000000010b0d7824 */ /* 0x001fca00078e0214 */
[----:B------:R-:W-:-:S05]  /*56a0*/  LEA R13, R20, R13, 0x2 ;  /* 0x0000000d140d7211 */ /* 0x000fca00078e10ff */
[----:B------:R-:W-:-:S04]  /*56b0*/  IMAD.IADD R13, R13, 0x1, R20 ;  /* 0x000000010d0d7824 */ /* 0x000fc800078e0214 */
[----:B------:R-:W-:-:S05]  /*56c0*/  IMAD.SHL.U32 R13, R13, 0x4, RZ ;  /* 0x000000040d0d7824 */ /* 0x000fca00078e00ff */
[----:B------:R-:W-:Y:S02]  /*56d0*/  SHF.R.S32.HI R12, RZ, 0x1f, R13 ;  /* 0x0000001fff0c7819 */ /* 0x000fe4000001140d */
[----:B------:R-:W-:-:S05]  /*56e0*/  IADD3 R15, P3, PT, R23, R13, RZ ;  /* 0x0000000d170f7210 */ /* 0x000fca0007f7e0ff */
[----:B------:R-:W-:Y:S01]  /*56f0*/  IMAD.X R66, R32, 0x1, R12, P3 ;  /* 0x0000000120427824 */ /* 0x000fe200018e060c */
[----:B------:R-:W-:-:S04]  /*5700*/  LEA R14, P3, R15, UR18, 0x2 ;  /* 0x000000120f0e7c11 */ /* 0x000fc8000f8610ff */
[----:B------:R-:W-:-:S05]  /*5710*/  LEA.HI.X R15, R15, UR19, R66, 0x2, P3 ;  /* 0x000000130f0f7c11 */ /* 0x000fca00098f1442 */
[----:B------:R-:W2:Y:S01]  /*5720*/  LDG.E R14, desc[UR36][R14.64] ;  /* 0x000000240e0e7981 */ /* 0x000ea2000c1e1900 */
[----:B------:R-:W-:-:S04]  /*5730*/  IADD3 R13, P3, PT, R22, R13, RZ ;  /* 0x0000000d160d7210 */ /* 0x000fc80007f7e0ff */
[----:B------:R-:W-:Y:S02]  /*5740*/  IADD3.X R66, PT, PT, R31, R12, RZ, P3, !PT ;  /* 0x0000000c1f427210 */ /* 0x000fe40001ffe4ff */
[----:B------:R-:W-:-:S04]  /*5750*/  LEA R12, P3, R13, UR18, 0x2 ;  /* 0x000000120d0c7c11 */ /* 0x000fc8000f8610ff */
[----:B------:R-:W-:Y:S01]  /*5760*/  LEA.HI.X R13, R13, UR19, R66, 0x2, P3 ;  /* 0x000000130d0d7c11 */ /* 0x000fe200098f1442 */
[----:B--2---:R-:W-:-:S05]  /*5770*/  FADD.FTZ R41, R81, R14 ;  /* 0x0000000e51297221 */ /* 0x004fca0000010000 */
[----:B------:R2:W-:Y:S03]  /*5780*/  STG.E desc[UR36][R12.64], R41 ;  /* 0x000000290c007986 */ /* 0x0005e6000c101924 */
.L_x_1943:
[----:B------:R-:W-:Y:S05]  /*5790*/  @P1 BRA `(.L_x_1945) ;  /* 0x0000000000c01947 */ /* 0x000fea0003800000 */
[----:B012---:R-:W-:-:S04]  /*57a0*/  IMAD.IADD R13, R11, 0x1, R20 ;  /* 0x000000010b0d7824 */ /* 0x007fc800078e0214 */
[----:B------:R-:W-:-:S04]  /*57b0*/  IMAD R13, R20, 0x4, R13 ;  /* 0x00000004140d7824 */ /* 0x000fc800078e020d */
        /* <DEDUP_REMOVED lines=8> */
[----:B------:R-:W-:Y:S01]  /*5840*/  IADD3 R14, P3, PT, R22, R14, RZ ;  /* 0x0000000e160e7210 */ /* 0x000fe20007f7e0ff */
[----:B------:R-:W-:-:S03]  /*5850*/  IMAD R43, R20, 0x8, R11 ;  /* 0x00000008142b7824 */ /* 0x000fc600078e020b */
[----:B------:R-:W-:Y:S01]  /*5860*/  IADD3.X R15, PT, PT, R31, R15, RZ, P3, !PT ;  /* 0x0000000f1f0f7210 */ /* 0x000fe20001ffe4ff */
[----:B------:R-:W-:Y:S01]  /*5870*/  IMAD.SHL.U32 R43, R43, 0x4, RZ ;  /* 0x000000042b2b7824 */ /* 0x000fe200078e00ff */
[----:B------:R-:W-:-:S04]  /*5880*/  LEA R66, P3, R14, UR18, 0x2 ;  /* 0x000000120e427c11 */ /* 0x000fc8000f8610ff */
        /* <DEDUP_REMOVED lines=15> */
.L_x_1944:
[----:B------:R-:W-:Y:S05]  /*5980*/  @P1 BRA `(.L_x_1946) ;  /* 0x0000000000901947 */ /* 0x000fea0003800000 */
[----:B01----:R-:W-:-:S05]  /*5990*/  IMAD.IADD R13, R11, 0x1, R20 ;  /* 0x000000010b0d7824 */ /* 0x003fca00078e0214 */
        /* <DEDUP_REMOVED lines=15> */
[----:B------:R3:W-:Y:S03]  /*5a90*/  STG.E desc[UR36][R12.64], R44 ;  /* 0x0000002c0c007986 */ /* 0x0007e6000c101924 */
.L_x_1945:
[----:B------:R-:W-:Y:S05]  /*5aa0*/  @P1 BRA `(.L_x_1947) ;  /* 0x0000000000941947 */ /* 0x000fea0003800000 */
[----:B0123--:R-:W-:-:S04]  /*5ab0*/  IMAD.IADD R13, R11, 0x1, R20 ;  /* 0x000000010b0d7824 */ /* 0x00ffc800078e0214 */
[----:B------:R-:W-:-:S05]  /*5ac0*/  IMAD R13, R20, 0x4, R13 ;  /* 0x00000004140d7824 */ /* 0x000fca00078e020d */
[----:B------:R-:W-:-:S05]  /*5ad0*/  LEA R13, R20, R13, 0x1 ;  /* 0x0000000d140d7211 */ /* 0x000fca00078e08ff */
[----:B------:R-:W-:-:S04]  /*5ae0*/  IMAD R13, R20, 0x2, R13 ;  /* 0x00000002140d7824 */ /* 0x000fc800078e020d */
[----:B------:R-:W-:-:S04]  /*5af0*/  IMAD.IADD R13, R13, 0x1, R20 ;  /* 0x000000010d0d7824 */ /* 0x000fc800078e0214 */
[----:B------:R-:W-:-:S05]  /*5b00*/  IMAD.SHL.U32 R13, R13, 0x4, RZ ;  /* 0x000000040d0d7824 */ /* 0x000fca00078e00ff */
[----:B------:R-:W-:Y:S02]  /*5b10*/  SHF.R.S32.HI R12, RZ, 0x1f, R13 ;  /* 0x0000001fff0c7819 */ /* 0x000fe4000001140d */
[----:B------:R-:W-:-:S04]  /*5b20*/  IADD3 R15, P3, PT, R23, R13, RZ ;  /* 0x0000000d170f7210 */ /* 0x000fc80007f7e0ff */
[----:B------:R-:W-:Y:S02]  /*5b30*/  IADD3.X R66, PT, PT, R32, R12, RZ, P3, !PT ;  /* 0x0000000c20427210 */ /* 0x000fe40001ffe4ff */
[----:B------:R-:W-:-:S04]  /*5b40*/  LEA R14, P3, R15, UR18, 0x2 ;  /* 0x000000120f0e7c11 */ /* 0x000fc8000f8610ff */
[----:B------:R-:W-:-:S05]  /*5b50*/  LEA.HI.X R15, R15, UR19, R66, 0x2, P3 ;  /* 0x000000130f0f7c11 */ /* 0x000fca00098f1442 */
[----:B------:R-:W2:Y:S01]  /*5b60*/  LDG.E R14, desc[UR36][R14.64] ;  /* 0x000000240e0e7981 */ /* 0x000ea2000c1e1900 */
[----:B------:R-:W-:-:S05]  /*5b70*/  IADD3 R13, P3, PT, R22, R13, RZ ;  /* 0x0000000d160d7210 */ /* 0x000fca0007f7e0ff */
[----:B------:R-:W-:Y:S01]  /*5b80*/  IMAD.X R66, R31, 0x1, R12, P3 ;  /* 0x000000011f427824 */ /* 0x000fe200018e060c */
[----:B------:R-:W-:-:S04]  /*5b90*/  LEA R12, P3, R13, UR18, 0x2 ;  /* 0x000000120d0c7c11 */ /* 0x000fc8000f8610ff */
[----:B------:R-:W-:Y:S01]  /*5ba0*/  LEA.HI.X R13, R13, UR19, R66, 0x2, P3 ;  /* 0x000000130d0d7c11 */ /* 0x000fe200098f1442 */
[----:B--2---:R-:W-:-:S05]  /*5bb0*/  FADD.FTZ R45, R77, R14 ;  /* 0x0000000e4d2d7221 */ /* 0x004fca0000010000 */
[----:B------:R2:W-:Y:S03]  /*5bc0*/  STG.E desc[UR36][R12.64], R45 ;  /* 0x0000002d0c007986 */ /* 0x0005e6000c101924 */
.L_x_1946:
[----:B------:R-:W-:Y:S05]  /*5bd0*/  @P1 BRA `(.L_x_1948) ;  /* 0x0000000000981947 */ /* 0x000fea0003800000 */
[----:B012---:R-:W-:-:S04]  /*5be0*/  IMAD.IADD R13, R11, 0x1, R20 ;  /* 0x000000010b0d7824 */ /* 0x007fc800078e0214 */
        /* <DEDUP_REMOVED lines=17> */
.L_x_1947:
[----:B------:R-:W-:Y:S05]  /*5d00*/  @P1 BRA `(.L_x_1949) ;  /* 0x0000000000a01947 */ /* 0x000fea0003800000 */
[----:B01234-:R-:W-:-:S04]  /*5d10*/  IMAD.IADD R13, R11, 0x1, R20 ;  /* 0x000000010b0d7824 */ /* 0x01ffc800078e0214 */
[----:B------:R-:W-:-:S05]  /*5d20*/  IMAD R13, R20, 0x4, R13 ;  /* 0x00000004140d7824 */ /* 0x000fca00078e020d */
[----:B------:R-:W-:-:S05]  /*5d30*/  LEA R13, R20, R13, 0x1 ;  /* 0x0000000d140d7211 */ /* 0x000fca00078e08ff */
[----:B------:R-:W-:-:S04]  /*5d40*/  IMAD R13, R20, 0x2, R13 ;  /* 0x00000002140d7824 */ /* 0x000fc800078e020d */
[----:B------:R-:W-:-:S04]  /*5d50*/  IMAD R13, R20, 0x2, R13 ;  /* 0x00000002140d7824 */ /* 0x000fc800078e020d */
[----:B------:R-:W-:-:S05]  /*5d60*/  IMAD.IADD R13, R13, 0x1, R20 ;  /* 0x000000010d0d7824 */ /* 0x000fca00078e0214 */
[----:B------:R-:W-:-:S04]  /*5d70*/  SHF.L.U32 R13, R13, 0x2, RZ ;  /* 0x000000020d0d7819 */ /* 0x000fc800000006ff */
[----:B------:R-:W-:Y:S02]  /*5d80*/  SHF.R.S32.HI R12, RZ, 0x1f, R13 ;  /* 0x0000001fff0c7819 */ /* 0x000fe4000001140d */
[----:B------:R-:W-:-:S05]  /*5d90*/  IADD3 R15, P3, PT, R23, R13, RZ ;  /* 0x0000000d170f7210 */ /* 0x000fca0007f7e0ff */
[----:B------:R-:W-:Y:S01]  /*5da0*/  IMAD.X R66, R32, 0x1, R12, P3 ;  /* 0x0000000120427824 */ /* 0x000fe200018e060c */
        /* <DEDUP_REMOVED lines=9> */
.L_x_1948:
[----:B------:R-:W-:Y:S05]  /*5e40*/  @P1 BREAK.RELIABLE B3 ;  /* 0x0000000000031942 */ /* 0x000fea0003800100 */
[----:B------:R-:W-:Y:S05]  /*5e50*/  @P1 BRA `(.L_x_1950) ;  /* 0x0000000000a81947 */ /* 0x000fea0003800000 */
[----:B0123--:R-:W-:-:S05]  /*5e60*/  IADD3 R13, PT, PT, R11, R20, RZ ;  /* 0x000000140b0d7210 */ /* 0x00ffca0007ffe0ff */
[----:B------:R-:W-:-:S04]  /*5e70*/  IMAD R13, R20, 0x4, R13 ;  /* 0x00000004140d7824 */ /* 0x000fc800078e020d */
[----:B------:R-:W-:-:S05]  /*5e80*/  IMAD R13, R20, 0x2, R13 ;  /* 0x00000002140d7824 */ /* 0x000fca00078e020d */
[----:B------:R-:W-:-:S05]  /*5e90*/  LEA R13, R20, R13, 0x1 ;  /* 0x0000000d140d7211 */ /* 0x000fca00078e08ff */
        /* <DEDUP_REMOVED lines=15> */
.L_x_1949:
[----:B------:R-:W-:Y:S05]  /*5f90*/  @P1 BREAK.RELIABLE B3 ;  /* 0x0000000000031942 */ /* 0x000fea0003800100 */
[----:B------:R-:W-:Y:S05]  /*5fa0*/  @P1 BRA `(.L_x_1950) ;  /* 0x0000000000541947 */ /* 0x000fea0003800000 */
[----:B------:R-:W-:Y:S05]  /*5fb0*/  BSYNC.RELIABLE B3 ;  /* 0x0000000000037941 */ /* 0x000fea0003800100 */
.L_x_1942:
[----:B01234-:R-:W-:-:S05]  /*5fc0*/  IADD3 R13, PT, PT, R11, R20, RZ ;  /* 0x000000140b0d7210 */ /* 0x01ffca0007ffe0ff */
[----:B------:R-:W-:-:S04]  /*5fd0*/  IMAD R13, R20, 0x4, R13 ;  /* 0x00000004140d7824 */ /* 0x000fc800078e020d */
[----:B------:R-:W-:-:S05]  /*5fe0*/  IMAD R13, R20, 0x2, R13 ;  /* 0x00000002140d7824 */ /* 0x000fca00078e020d */
[----:B------:R-:W-:-:S05]  /*5ff0*/  LEA R13, R20, R13, 0x1 ;  /* 0x0000000d140d7211 */ /* 0x000fca00078e08ff */
        /* <DEDUP_REMOVED lines=16> */
.L_x_1950:
[----:B------:R-:W-:Y:S05]  /*6100*/  BSYNC.RECONVERGENT B2 ;  /* 0x0000000000027941 */ /* 0x000fea0003800200 */
.L_x_1941:
[----:B01234-:R-:W-:Y:S01]  /*6110*/  IMAD.IADD R13, R11, 0x1, R20 ;  /* 0x000000010b0d7824 */ /* 0x01ffe200078e0214 */
[----:B------:R-:W-:Y:S03]  /*6120*/  BSSY.RECONVERGENT B2, `(.L_x_1951) ;  /* 0x0000023000027945 */ /* 0x000fe60003800200 */
[----:B------:R-:W-:-:S05]  /*6130*/  IMAD R13, R20, 0x4, R13 ;  /* 0x00000004140d7824 */ /* 0x000fca00078e020d */
[----:B------:R-:W-:-:S05]  /*6140*/  LEA R13, R20, R13, 0x1 ;  /* 0x0000000d140d7211 */ /* 0x000fca00078e08ff */
[----:B------:R-:W-:-:S04]  /*6150*/  IMAD R13, R20, 0x2, R13 ;  /* 0x00000002140d7824 */ /* 0x000fc800078e020d */
[----:B------:R-:W-:-:S05]  /*6160*/  IMAD R13, R20, 0x2, R13 ;  /* 0x00000002140d7824 */ /* 0x000fca00078e020d */
[----:B------:R-:W-:-:S05]  /*6170*/  LEA R13, R20, R13, 0x1 ;  /* 0x0000000d140d7211 */ /* 0x000fca00078e08ff */
[----:B------:R-:W-:Y:S01]  /*6180*/  IMAD R121, R20, 0x2, R13 ;  /* 0x0000000214797824 */ /* 0x000fe200078e020d */
[----:B------:R-:W-:Y:S06]  /*6190*/  @P1 BRA `(.L_x_1952) ;  /* 0x00000000006c1947 */ /* 0x000fec0003800000 */
[----:B------:R-:W-:-:S05]  /*61a0*/  IMAD R11, R20, 0x10, R11 ;  /* 0x00000010140b7824 */ /* 0x000fca00078e020b */
[----:B------:R-:W-:-:S04]  /*61b0*/  SHF.L.U32 R11, R11, 0x2, RZ ;  /* 0x000000020b0b7819 */ /* 0x000fc800000006ff */
[----:B------:R-:W-:Y:S02]  /*61c0*/  SHF.R.S32.HI R12, RZ, 0x1f, R11 ;  /* 0x0000001fff0c7819 */ /* 0x000fe4000001140b */
[-C--:B------:R-:W-:Y:S02]  /*61d0*/  IADD3 R13, P3, PT, R23, R11.reuse, RZ ;  /* 0x0000000b170d7210 */ /* 0x080fe40007f7e0ff */
[----:B------:R-:W-:-:S03]  /*61e0*/  IADD3 R11, P4, PT, R22, R11, RZ ;  /* 0x0000000b160b7210 */ /* 0x000fc60007f9e0ff */
[----:B------:R-:W-:Y:S01]  /*61f0*/  IMAD.X R50, R32, 0x1, R12, P3 ;  /* 0x0000000120327824 */ /* 0x000fe200018e060c */
[----:B------:R-:W-:-:S04]  /*6200*/  LEA R14, P3, R13, UR18, 0x2 ;  /* 0x000000120d0e7c11 */ /* 0x000fc8000f8610ff */
[----:B------:R-:W-:Y:S01]  /*6210*/  LEA.HI.X R15, R13, UR19, R50, 0x2, P3 ;  /* 0x000000130d0f7c11 */ /* 0x000fe200098f1432 */
[----:B------:R-:W-:Y:S01]  /*6220*/  IMAD.X R50, R31, 0x1, R12, P4 ;  /* 0x000000011f327824 */ /* 0x000fe200020e060c */
[----:B------:R-:W-:-:S04]  /*6230*/  LEA R12, P3, R11, UR18, 0x2 ;  /* 0x000000120b0c7c11 */ /* 0x000fc8000f8610ff */
[----:B------:R-:W-:Y:S02]  /*6240*/  LEA.HI.X R13, R11, UR19, R50, 0x2, P3 ;  /* 0x000000130b0d7c11 */ /* 0x000fe400098f1432 */
        /* <DEDUP_REMOVED lines=12> */
[----:B------:R0:W-:Y:S04]  /*6310*/  STG.E desc[UR36][R66.64], R50 ;  /* 0x0000003242007986 */ /* 0x0001e8000c101924 */
[----:B------:R-:W2:Y:S02]  /*6320*/  LDG.E R14, desc[UR36][R14.64] ;  /* 0x000000240e0e7981 */ /* 0x000ea4000c1e1900 */
[----:B--2---:R-:W-:-:S05]  /*6330*/  FADD.FTZ R51, R71, R14 ;  /* 0x0000000e47337221 */ /* 0x004fca0000010000 */
[----:B------:R0:W-:Y:S02]  /*6340*/  STG.E desc[UR36][R12.64], R51 ;  /* 0x000000330c007986 */ /* 0x0001e4000c101924 */
.L_x_1952:
[----:B------:R-:W-:Y:S05]  /*6350*/  BSYNC.RECONVERGENT B2 ;  /* 0x0000000000027941 */ /* 0x000fea0003800200 */
.L_x_1951:
[----:B------:R-:W1:Y:S01]  /*6360*/  @!P1 LDC.64 R14, c[0x0][0x3b8] ;  /* 0x0000ee00ff0e9b82 */ /* 0x000e620000000a00 */
[----:B------:R-:W-:-:S05]  /*6370*/  LEA R121, R20, R121, 0x1 ;  /* 0x0000007914797211 */ /* 0x000fca00078e08ff */
[----:B0-----:R-:W-:-:S05]  /*6380*/  @!P1 IMAD.SHL.U32 R12, R121, 0x4, RZ ;  /* 0x00000004790c9824 */ /* 0x001fca00078e00ff */
[----:B------:R-:W-:Y:S02]  /*6390*/  @!P1 SHF.R.S32.HI R11, RZ, 0x1f, R12 ;  /* 0x0000001fff0b9819 */ /* 0x000fe4000001140c */
[----:B------:R-:W-:-:S05]  /*63a0*/  @!P1 IADD3 R13, P3, PT, R23, R12, RZ ;  /* 0x0000000c170d9210 */ /* 0x000fca0007f7e0ff */
[----:B------:R-:W-:Y:S01]  /*63b0*/  @!P1 IMAD.X R124, R32, 0x1, R11, P3 ;  /* 0x00000001207c9824 */ /* 0x000fe200018e060b */
[----:B-1----:R-:W-:-:S04]  /*63c0*/  @!P1 LEA R66, P3, R13, R14, 0x2 ;  /* 0x0000000e0d429211 */ /* 0x002fc800078610ff */
[----:B------:R-:W-:-:S06]  /*63d0*/  @!P1 LEA.HI.X R67, R13, R15, R124, 0x2, P3 ;  /* 0x0000000f0d439211 */ /* 0x000fcc00018f147c */
[----:B------:R-:W2:Y:S01]  /*63e0*/  @!P1 LDG.E R67, desc[UR36][R66.64] ;  /* 0x0000002442439981 */ /* 0x000ea2000c1e1900 */
[----:B------:R-:W-:Y:S01]  /*63f0*/  @!P1 IADD3 R13, P3, PT, R22, R12, RZ ;  /* 0x0000000c160d9210 */ /* 0x000fe20007f7e0ff */
[----:B------:R-:W-:-:S03]  /*6400*/  IMAD.IADD R121, R121, 0x1, R20 ;  /* 0x0000000179797824 */ /* 0x000fc600078e0214 */
[----:B------:R-:W-:Y:S02]  /*6410*/  @!P1 IADD3.X R124, PT, PT, R31, R11, RZ, P3, !PT ;  /* 0x0000000b1f7c9210 */ /* 0x000fe40001ffe4ff */
[----:B------:R-:W-:-:S04]  /*6420*/  @!P1 LEA R12, P3, R13, R14, 0x2 ;  /* 0x0000000e0d0c9211 */ /* 0x000fc800078610ff */
[----:B------:R-:W-:Y:S01]  /*6430*/  @!P1 LEA.HI.X R13, R13, R15, R124, 0x2, P3 ;  /* 0x0000000f0d0d9211 */ /* 0x000fe200018f147c */
[----:B------:R-:W-:Y:S01]  /*6440*/  @!P1 IMAD.SHL.U32 R124, R121, 0x4, RZ ;  /* 0x00000004797c9824 */ /* 0x000fe200078e00ff */
[----:B------:R-:W0:Y:S04]  /*6450*/  @!P1 LDC.64 R14, c[0x0][0x3b8] ;  /* 0x0000ee00ff0e9b82 */ /* 0x000e280000000a00 */
[----:B------:R-:W-:Y:S01]  /*6460*/  @!P1 SHF.R.S32.HI R11, RZ, 0x1f, R124 ;  /* 0x0000001fff0b9819 */ /* 0x000fe2000001147c */
[----:B--2---:R-:W-:Y:S01]  /*6470*/  @!P1 FADD.FTZ R52, R70, R67 ;  /* 0x0000004346349221 */ /* 0x004fe20000010000 */
[----:B------:R-:W-:-:S04]  /*6480*/  @!P1 IADD3 R67, P3, PT, R23, R124, RZ ;  /* 0x0000007c17439210 */ /* 0x000fc80007f7e0ff */
[----:B------:R-:W-:Y:S01]  /*6490*/  @!P1 IADD3.X R125, PT, PT, R32, R11, RZ, P3, !PT ;  /* 0x0000000b207d9210 */ /* 0x000fe20001ffe4ff */
[----:B------:R1:W-:Y:S01]  /*64a0*/  @!P1 STG.E desc[UR36][R12.64], R52 ;  /* 0x000000340c009986 */ /* 0x0003e2000c101924 */
[----:B0-----:R-:W-:-:S04]  /*64b0*/  @!P1 LEA R66, P3, R67, R14, 0x2 ;  /* 0x0000000e43429211 */ /* 0x001fc800078610ff */
[----:B------:R-:W-:-:S05]  /*64c0*/  @!P1 LEA.HI.X R67, R67, R15, R125, 0x2, P3 ;  /* 0x0000000f43439211 */ /* 0x000fca00018f147d */
[----:B------:R0:W2:Y:S01]  /*64d0*/  @!P1 LDG.E R66, desc[UR36][R66.64] ;  /* 0x0000002442429981 */ /* 0x0000a2000c1e1900 */
[----:B------:R-:W-:Y:S01]  /*64e0*/  @!P1 IADD3 R124, P3, PT, R22, R124, RZ ;  /* 0x0000007c167c9210 */ /* 0x000fe20007f7e0ff */
[----:B------:R-:W-:-:S04]  /*64f0*/  IMAD.IADD R121, R121, 0x1, R20 ;  /* 0x0000000179797824 */ /* 0x000fc800078e0214 */
[----:B------:R-:W-:Y:S01]  /*6500*/  @!P1 IMAD.X R11, R31, 0x1, R11, P3 ;  /* 0x000000011f0b9824 */ /* 0x000fe200018e060b */
[----:B-1----:R-:W-:-:S04]  /*6510*/  @!P1 LEA R12, P3, R124, R14, 0x2 ;  /* 0x0000000e7c0c9211 */ /* 0x002fc800078610ff */
[----:B------:R-:W-:Y:S02]  /*6520*/  @!P1 LEA.HI.X R13, R124, R15, R11, 0x2, P3 ;  /* 0x0000000f7c0d9211 */ /* 0x000fe400018f140b */
[----:B------:R-:W1:Y:S01]  /*6530*/  @!P1 LDC.64 R14, c[0x0][0x3b8] ;  /* 0x0000ee00ff0e9b82 */ /* 0x000e620000000a00 */
[----:B------:R-:W-:-:S04]  /*6540*/  @!P1 SHF.L.U32 R124, R121, 0x2, RZ ;  /* 0x00000002797c9819 */ /* 0x000fc800000006ff */
[----:B------:R-:W-:Y:S02]  /*6550*/  @!P1 SHF.R.S32.HI R11, RZ, 0x1f, R124 ;  /* 0x0000001fff0b9819 */ /* 0x000fe4000001147c */
[----:B0-----:R-:W-:-:S05]  /*6560*/  @!P1 IADD3 R67, P3, PT, R23, R124, RZ ;  /* 0x0000007c17439210 */ /* 0x001fca0007f7e0ff */
[----:B------:R-:W-:Y:S02]  /*6570*/  @!P1 IMAD.X R125, R32, 0x1, R11, P3 ;  /* 0x00000001207d9824 */ /* 0x000fe400018e060b */
[----:B--2---:R-:W-:Y:S01]  /*6580*/  @!P1 FADD.FTZ R53, R69, R66 ;  /* 0x0000004245359221 */ /* 0x004fe20000010000 */
[----:B-1----:R-:W-:-:S04]  /*6590*/  @!P1 LEA R66, P3, R67, R14, 0x2 ;  /* 0x0000000e43429211 */ /* 0x002fc800078610ff */
[----:B------:R-:W-:Y:S01]  /*65a0*/  @!P1 LEA.HI.X R67, R67, R15, R125, 0x2, P3 ;  /* 0x0000000f43439211 */ /* 0x000fe200018f147d */
[----:B------:R0:W-:Y:S05]  /*65b0*/  @!P1 STG.E desc[UR36][R12.64], R53 ;  /* 0x000000350c009986 */ /* 0x0001ea000c101924 */
[----:B------:R-:W2:Y:S01]  /*65c0*/  @!P1 LDG.E R67, desc[UR36][R66.64] ;  /* 0x0000002442439981 */ /* 0x000ea2000c1e1900 */
[----:B------:R-:W-:Y:S02]  /*65d0*/  @!P1 IADD3 R124, P3, PT, R22, R124, RZ ;  /* 0x0000007c167c9210 */ /* 0x000fe40007f7e0ff */
[----:B------:R-:W-:-:S03]  /*65e0*/  IADD3 R121, PT, PT, R121, R20, RZ ;  /* 0x0000001479797210 */ /* 0x000fc60007ffe0ff */
[----:B------:R-:W-:Y:S01]  /*65f0*/  @!P1 IMAD.X R11, R31, 0x1, R11, P3 ;  /* 0x000000011f0b9824 */ /* 0x000fe200018e060b */
[----:B0-----:R-:W-:-:S04]  /*6600*/  @!P1 LEA R12, P3, R124, R14, 0x2 ;  /* 0x0000000e7c0c9211 */ /* 0x001fc800078610ff */
[----:B------:R-:W-:Y:S01]  /*6610*/  @!P1 LEA.HI.X R13, R124, R15, R11, 0x2, P3 ;  /* 0x0000000f7c0d9211 */ /* 0x000fe200018f140b */
[----:B------:R-:W-:Y:S01]  /*6620*/  @!P1 IMAD.SHL.U32 R124, R121, 0x4, RZ ;  /* 0x00000004797c9824 */ /* 0x000fe200078e00ff */
[----:B------:R-:W0:Y:S04]  /*6630*/  @!P1 LDC.64 R14, c[0x0][0x3b8] ;  /* 0x0000ee00ff0e9b82 */ /* 0x000e280000000a00 */
[----:B------:R-:W-:Y:S01]  /*6640*/  @!P1 SHF.R.S32.HI R11, RZ, 0x1f, R124 ;  /* 0x0000001fff0b9819 */ /* 0x000fe2000001147c */
[----:B--2---:R-:W-:Y:S01]  /*6650*/  @!P1 FADD.FTZ R54, R0, R67 ;  /* 0x0000004300369221 */ /* 0x004fe20000010000 */
[----:B------:R-:W-:-:S04]  /*6660*/  @!P1 IADD3 R67, P3, PT, R23, R124, RZ ;  /* 0x0000007c17439210 */ /* 0x000fc80007f7e0ff */
[----:B------:R1:W-:Y:S01]  /*6670*/  @!P1 STG.E desc[UR36][R12.64], R54 ;  /* 0x000000360c009986 */ /* 0x0003e2000c101924 */
[----:B------:R-:W-:Y:S01]  /*6680*/  @!P1 IMAD.X R125, R32, 0x1, R11, P3 ;  /* 0x00000001207d9824 */ /* 0x000fe200018e060b */
[----:B0-----:R-:W-:-:S04]  /*6690*/  @!P1 LEA R66, P3, R67, R14, 0x2 ;  /* 0x0000000e43429211 */ /* 0x001fc800078610ff */
[----:B------:R-:W-:-:S05]  /*66a0*/  @!P1 LEA.HI.X R67, R67, R15, R125, 0x2, P3 ;  /* 0x0000000f43439211 */ /* 0x000fca00018f147d */
[----:B------:R0:W2:Y:S01]  /*66b0*/  @!P1 LDG.E R66, desc[UR36][R66.64] ;  /* 0x0000002442429981 */ /* 0x0000a2000c1e1900 */
[----:B------:R-:W-:Y:S01]  /*66c0*/  @!P1 IADD3 R124, P3, PT, R22, R124, RZ ;  /* 0x0000007c167c9210 */ /* 0x000fe20007f7e0ff */
[----:B------:R-:W-:-:S03]  /*66d0*/  IMAD.IADD R121, R121, 0x1, R20 ;  /* 0x0000000179797824 */ /* 0x000fc600078e0214 */
[----:B------:R-:W-:Y:S02]  /*66e0*/  @!P1 IADD3.X R11, PT, PT, R31, R11, RZ, P3, !PT ;  /* 0x0000000b1f0b9210 */ /* 0x000fe40001ffe4ff */
[----:B-1----:R-:W-:-:S04]  /*66f0*/  @!P1 LEA R12, P3, R124, R14, 0x2 ;  /* 0x0000000e7c0c9211 */ /* 0x002fc800078610ff */
[----:B------:R-:W-:Y:S01]  /*6700*/  @!P1 LEA.HI.X R13, R124, R15, R11, 0x2, P3 ;  /* 0x0000000f7c0d9211 */ /* 0x000fe200018f140b */
[----:B------:R-:W-:Y:S01]  /*6710*/  @!P1 IMAD.SHL.U32 R124, R121, 0x4, RZ ;  /* 0x00000004797c9824 */ /* 0x000fe200078e00ff */
[----:B------:R-:W1:Y:S04]  /*6720*/  @!P1 LDC.64 R14, c[0x0][0x3b8] ;  /* 0x0000ee00ff0e9b82 */ /* 0x000e680000000a00 */
[----:B------:R-:W-:Y:S02]  /*6730*/  @!P1 SHF.R.S32.HI R11, RZ, 0x1f, R124 ;  /* 0x0000001fff0b9819 */ /* 0x000fe4000001147c */
[----:B0-----:R-:W-:-:S04]  /*6740*/  @!P1 IADD3 R67, P3, PT, R23, R124, RZ ;  /* 0x0000007c17439210 */ /* 0x001fc80007f7e0ff */
[----:B------:R-:W-:Y:S01]  /*6750*/  @!P1 IADD3.X R125, PT, PT, R32, R11, RZ, P3, !PT ;  /* 0x0000000b207d9210 */ /* 0x000fe20001ffe4ff */
[----:B--2---:R-:W-:Y:S01]  /*6760*/  @!P1 FADD.FTZ R55, R3, R66 ;  /* 0x0000004203379221 */ /* 0x004fe20000010000 */
[----:B-1----:R-:W-:-:S04]  /*6770*/  @!P1 LEA R66, P3, R67, R14, 0x2 ;  /* 0x0000000e43429211 */ /* 0x002fc800078610ff */
[----:B------:R-:W-:Y:S01]  /*6780*/  @!P1 LEA.HI.X R67, R67, R15, R125, 0x2, P3 ;  /* 0x0000000f43439211 */ /* 0x000fe200018f147d */
[----:B------:R0:W-:Y:S05]  /*6790*/  @!P1 STG.E desc[UR36][R12.64], R55 ;  /* 0x000000370c009986 */ /* 0x0001ea000c101924 */
[----:B------:R-:W2:Y:S01]  /*67a0*/  @!P1 LDG.E R67, desc[UR36][R66.64] ;  /* 0x0000002442439981 */ /* 0x000ea2000c1e1900 */
[----:B------:R-:W-:Y:S01]  /*67b0*/  @!P1 IADD3 R124, P3, PT, R22, R124, RZ ;  /* 0x0000007c167c9210 */ /* 0x000fe20007f7e0ff */
[----:B------:R-:W-:-:S04]  /*67c0*/  IMAD.IADD R121, R121, 0x1, R20 ;  /* 0x0000000179797824 */ /* 0x000fc800078e0214 */
[----:B------:R-:W-:Y:S01]  /*67d0*/  @!P1 IMAD.X R11, R31, 0x1, R11, P3 ;  /* 0x000000011f0b9824 */ /* 0x000fe200018e060b */
[----:B0-----:R-:W-:-:S04]  /*67e0*/  @!P1 LEA R12, P3, R124, R14, 0x2 ;  /* 0x0000000e7c0c9211 */ /* 0x001fc800078610ff */
[----:B------:R-:W-:Y:S02]  /*67f0*/  @!P1 LEA.HI.X R13, R124, R15, R11, 0x2, P3 ;  /* 0x0000000f7c0d9211 */ /* 0x000fe400018f140b */
[----:B------:R-:W0:Y:S01]  /*6800*/  @!P1 LDC.64 R14, c[0x0][0x3b8] ;  /* 0x0000ee00ff0e9b82 */ /* 0x000e220000000a00 */
[----:B------:R-:W-:-:S04]  /*6810*/  @!P1 SHF.L.U32 R124, R121, 0x2, RZ ;  /* 0x00000002797c9819 */ /* 0x000fc800000006ff */
        /* <DEDUP_REMOVED lines=8> */
[----:B------:R-:W-:Y:S02]  /*68a0*/  @!P1 IADD3 R124, P3, PT, R22, R124, RZ ;  /* 0x0000007c167c9210 */ /* 0x000fe40007f7e0ff */
[----:B------:R-:W-:-:S03]  /*68b0*/  IADD3 R121, PT, PT, R121, R20, RZ ;  /* 0x0000001479797210 */ /* 0x000fc60007ffe0ff */
[----:B------:R-:W-:Y:S01]  /*68c0*/  @!P1 IMAD.X R11, R31, 0x1, R11, P3 ;  /* 0x000000011f0b9824 */ /* 0x000fe200018e060b */
[----:B-1----:R-:W-:-:S04]  /*68d0*/  @!P1 LEA R12, P3, R124, R14, 0x2 ;  /* 0x0000000e7c0c9211 */ /* 0x002fc800078610ff */
[----:B------:R-:W-:Y:S01]  /*68e0*/  @!P1 LEA.HI.X R13, R124, R15, R11, 0x2, P3 ;  /* 0x0000000f7c0d9211 */ /* 0x000fe200018f140b */
[----:B------:R-:W-:Y:S01]  /*68f0*/  @!P1 IMAD.SHL.U32 R124, R121, 0x4, RZ ;  /* 0x00000004797c9824 */ /* 0x000fe200078e00ff */
[----:B------:R-:W1:Y:S04]  /*6900*/  @!P1 LDC.64 R14, c[0x0][0x3b8] ;  /* 0x0000ee00ff0e9b82 */ /* 0x000e680000000a00 */
        /* <DEDUP_REMOVED lines=8> */
[----:B------:R-:W-:Y:S01]  /*6990*/  @!P1 IADD3 R124, P3, PT, R22, R124, RZ ;  /* 0x0000007c167c9210 */ /* 0x000fe20007f7e0ff */
[----:B------:R-:W-:-:S03]  /*69a0*/  IMAD.IADD R121, R121, 0x1, R20 ;  /* 0x0000000179797824 */ /* 0x000fc600078e0214 */
[----:B------:R-:W-:Y:S02]  /*69b0*/  @!P1 IADD3.X R11, PT, PT, R31, R11, RZ, P3, !PT ;  /* 0x0000000b1f0b9210 */ /* 0x000fe40001ffe4ff */
[----:B0-----:R-:W-:-:S04]  /*69c0*/  @!P1 LEA R12, P3, R124, R14, 0x2 ;  /* 0x0000000e7c0c9211 */ /* 0x001fc800078610ff */
        /* <DEDUP_REMOVED lines=69> */
[----:B------:R-:W-:-:S06]  /*6e20*/  @!P1 LEA.HI.X R67, R67, R15, R125, 0x2, P3 ;  /* 0x0000000f43439211 */ /* 0x000fcc00018f147d */
[----:B------:R-:W2:Y:S01]  /*6e30*/  @!P1 LDG.E R67, desc[UR36][R66.64] ;  /* 0x0000002442439981 */ /* 0x000ea2000c1e1900 */
[----:B------:R-:W-:Y:S02]  /*6e40*/  @!P1 IADD3 R124, P3, PT, R22, R124, RZ ;  /* 0x0000007c167c9210 */ /* 0x000fe40007f7e0ff */
[----:B------:R-:W-:-:S03]  /*6e50*/  IADD3 R121, PT, PT, R121, R20, RZ ;  /* 0x0000001479797210 */ /* 0x000fc60007ffe0ff */
[----:B------:R-:W-:Y:S01]  /*6e60*/  @!P1 IMAD.X R11, R31, 0x1, R11, P3 ;  /* 0x000000011f0b9824 */ /* 0x000fe200018e060b */
[----:B-1----:R-:W-:-:S04]  /*6e70*/  @!P1 LEA R12, P3, R124, R14, 0x2 ;  /* 0x0000000e7c0c9211 */ /* 0x002fc800078610ff */
        /* <DEDUP_REMOVED lines=10> */
[----:B------:R-:W3:Y:S01]  /*6f20*/  @!P1 LDG.E R66, desc[UR36][R66.64] ;  /* 0x0000002442429981 */ /* 0x000ee2000c1e1900 */
[----:B------:R-:W-:-:S04]  /*6f30*/  @!P1 IADD3 R124, P3, PT, R22, R124, RZ ;  /* 0x0000007c167c9210 */ /* 0x000fc80007f7e0ff */
[----:B------:R-:W-:Y:S02]  /*6f40*/  @!P1 IADD3.X R11, PT, PT, R31, R11, RZ, P3, !PT ;  /* 0x0000000b1f0b9210 */ /* 0x000fe40001ffe4ff */
[----:B------:R-:W-:-:S04]  /*6f50*/  @!P1 LEA R14, P3, R124, R14, 0x2 ;  /* 0x0000000e7c0e9211 */ /* 0x000fc800078610ff */
[----:B------:R-:W-:Y:S01]  /*6f60*/  @!P1 LEA.HI.X R15, R124, R15, R11, 0x2, P3 ;  /* 0x0000000f7c0f9211 */ /* 0x000fe200018f140b */
[----:B---3--:R-:W-:-:S05]  /*6f70*/  @!P1 FADD.FTZ R64, R17, R66 ;  /* 0x0000004211409221 */ /* 0x008fca0000010000 */
[----:B------:R2:W-:Y:S01]  /*6f80*/  @!P1 STG.E desc[UR36][R14.64], R64 ;  /* 0x000000400e009986 */ /* 0x0005e2000c101924 */
[----:B------:R-:W-:Y:S05]  /*6f90*/  @P1 BRA `(.L_x_1936) ;  /* 0x0000001400201947 */ /* 0x000fea0003800000 */
[----:B------:R-:W-:-:S04]  /*6fa0*/  IMAD.IADD R121, R121, 0x1, R20 ;  /* 0x0000000179797824 */ /* 0x000fc800078e0214 */
[----:B------:R-:W-:-:S05]  /*6fb0*/  IMAD.SHL.U32 R11, R121, 0x4, RZ ;  /* 0x00000004790b7824 */ /* 0x000fca00078e00ff */
[----:B--2---:R-:W-:Y:S02]  /*6fc0*/  SHF.R.S32.HI R15, RZ, 0x1f, R11 ;  /* 0x0000001fff0f7819 */ /* 0x004fe4000001140b */
[----:B------:R-:W-:-:S04]  /*6fd0*/  IADD3 R13, P1, PT, R23, R11, RZ ;  /* 0x0000000b170d7210 */ /* 0x000fc80007f3e0ff */
[----:B------:R-:W-:Y:S02]  /*6fe0*/  IADD3.X R14, PT, PT, R32, R15, RZ, P1, !PT ;  /* 0x0000000f200e7210 */ /* 0x000fe40000ffe4ff */
[----:B------:R-:W-:-:S04]  /*6ff0*/  LEA R12, P1, R13, UR18, 0x2 ;  /* 0x000000120d0c7c11 */ /* 0x000fc8000f8210ff */
[----:B------:R-:W-:-:S06]  /*7000*/  LEA.HI.X R13, R13, UR19, R14, 0x2, P1 ;  /* 0x000000130d0d7c11 */ /* 0x000fcc00088f140e */
[----:B------:R-:W2:Y:S01]  /*7010*/  LDG.E R13, desc[UR36][R12.64] ;  /* 0x000000240c0d7981 */ /* 0x000ea2000c1e1900 */
[----:B------:R-:W-:Y:S01]  /*7020*/  IMAD.IADD R14, R121, 0x1, R20 ;  /* 0x00000001790e7824 */ /* 0x000fe200078e0214 */
[----:B------:R-:W-:-:S03]  /*7030*/  IADD3 R65, P1, PT, R22, R11, RZ ;  /* 0x0000000b16417210 */ /* 0x000fc60007f3e0ff */
[----:B------:R-:W-:Y:S01]  /*7040*/  IMAD.SHL.U32 R11, R14, 0x4, RZ ;  /* 0x000000040e0b7824 */ /* 0x000fe200078e00ff */
[----:B------:R-:W-:Y:S02]  /*7050*/  IADD3.X R14, PT, PT, R31, R15, RZ, P1, !PT ;  /* 0x0000000f1f0e7210 */ /* 0x000fe40000ffe4ff */
[C---:B------:R-:W-:Y:S02]  /*7060*/  LEA R66, P1, R65.reuse, UR18, 0x2 ;  /* 0x0000001241427c11 */ /* 0x040fe4000f8210ff */
[----:B------:R-:W-:Y:S02]  /*7070*/  SHF.R.S32.HI R68, RZ, 0x1f, R11 ;  /* 0x0000001fff447819 */ /* 0x000fe4000001140b */
[----:B------:R-:W-:Y:S02]  /*7080*/  LEA.HI.X R67, R65, UR19, R14, 0x2, P1 ;  /* 0x0000001341437c11 */ /* 0x000fe400088f140e */
        /* <DEDUP_REMOVED lines=12> */
[----:B------:R3:W-:Y:S01]  /*7150*/  STG.E desc[UR36][R12.64], R68 ;  /* 0x000000440c007986 */ /* 0x0007e2000c101924 */
[----:B------:R-:W-:Y:S05]  /*7160*/  BRA `(.L_x_1936) ;  /* 0x0000001000ac7947 */ /* 0x000fea0003800000 */
.L_x_1918:
[C---:B------:R-:W-:Y:S01]  /*7170*/  ISETP.GE.AND P3, PT, R34.reuse, UR45, PT ;  /* 0x0000002d22007c0c */ /* 0x040fe2000bf66270 */
[----:B------:R-:W-:Y:S01]  /*7180*/  BSSY.RECONVERGENT B2, `(.L_x_1953) ;  /* 0x0000008000027945 */ /* 0x000fe20003800200 */
[----:B------:R-:W-:-:S11]  /*7190*/  ISETP.GE.AND P1, PT, R34, UR45, PT ;  /* 0x0000002d22007c0c */ /* 0x000fd6000bf26270 */
[----:B------:R-:W-:Y:S05]  /*71a0*/  @P3 BRA `(.L_x_1954) ;  /* 0x0000000000143947 */ /* 0x000fea0003800000 */
[----:B------:R-:W-:-:S04]  /*71b0*/  LEA R13, P3, R11, R23, 0x2 ;  /* 0x000000170b0d7211 */ /* 0x000fc800078610ff */
[----:B------:R-:W-:Y:S02]  /*71c0*/  IADD3.X R14, PT, PT, RZ, R32, RZ, P3, !PT ;  /* 0x00000020ff0e7210 */ /* 0x000fe40001ffe4ff */
[----:B------:R-:W-:-:S04]  /*71d0*/  LEA R12, P3, R13, UR18, 0x2 ;  /* 0x000000120d0c7c11 */ /* 0x000fc8000f8610ff */
[----:B------:R-:W-:-:S05]  /*71e0*/  LEA.HI.X R13, R13, UR19, R14, 0x2, P3 ;  /* 0x000000130d0d7c11 */ /* 0x000fca00098f140e */
[----:B------:R0:W5:Y:S04]  /*71f0*/  LDG.E R35, desc[UR36][R12.64] ;  /* 0x000000240c237981 */ /* 0x000168000c1e1900 */
.L_x_1954:
[----:B------:R-:W-:Y:S05]  /*7200*/  BSYNC.RECONVERGENT B2 ;  /* 0x0000000000027941 */ /* 0x000fea0003800200 */
.L_x_1953:
[----:B------:R-:W-:Y:S04]  /*7210*/  BSSY.RECONVERGENT B2, `(.L_x_1955) ;  /* 0x000001f000027945 */ /* 0x000fe80003800200 */
[----:B------:R-:W-:Y:S05]  /*7220*/  @P1 BRA `(.L_x_1956) ;  /* 0x0000000000741947 */ /* 0x000fea0003800000 */
[----:B0-----:R-:W-:-:S04]  /*7230*/  IMAD.IADD R12, R11, 0x1, R20 ;  /* 0x000000010b0c7824 */ /* 0x001fc800078e0214 */
[----:B------:R-:W-:-:S05]  /*7240*/  IMAD.SHL.U32 R12, R12, 0x4, RZ ;  /* 0x000000040c0c7824 */ /* 0x000fca00078e00ff */
[----:B------:R-:W-:-:S04]  /*7250*/  IADD3 R13, P3, PT, R23, R12, RZ ;  /* 0x0000000c170d7210 */ /* 0x000fc80007f7e0ff */
[----:B------:R-:W-:Y:S02]  /*7260*/  LEA.HI.X.SX32 R12, R12, R32, 0x1, P3 ;  /* 0x000000200c0c7211 */ /* 0x000fe400018f0eff */
[----:B------:R-:W-:-:S04]  /*7270*/  LEA R36, P3, R13, UR18, 0x2 ;  /* 0x000000120d247c11 */ /* 0x000fc8000f8610ff */
[----:B------:R-:W-:Y:S02]  /*7280*/  LEA.HI.X R37, R13, UR19, R12, 0x2, P3 ;  /* 0x000000130d257c11 */ /* 0x000fe400098f140c */
[----:B------:R-:W-:-:S03]  /*7290*/  LEA R12, R20, R11, 0x1 ;  /* 0x0000000b140c7211 */ /* 0x000fc600078e08ff */
[----:B------:R0:W5:Y:S02]  /*72a0*/  LDG.E R36, desc[UR36][R36.64] ;  /* 0x0000002424247981 */ /* 0x000164000c1e1900 */
[----:B------:R-:W-:-:S05]  /*72b0*/  IMAD.SHL.U32 R12, R12, 0x4, RZ ;  /* 0x000000040c0c7824 */ /* 0x000fca00078e00ff */
[----:B------:R-:W-:-:S04]  /*72c0*/  IADD3 R13, P3, PT, R23, R12, RZ ;  /* 0x0000000c170d7210 */ /* 0x000fc80007f7e0ff */
[----:B------:R-:W-:Y:S02]  /*72d0*/  LEA.HI.X.SX32 R12, R12, R32, 0x1, P3 ;  /* 0x000000200c0c7211 */ /* 0x000fe400018f0eff */
[----:B------:R-:W-:-:S04]  /*72e0*/  LEA R66, P3, R13, UR18, 0x2 ;  /* 0x000000120d427c11 */ /* 0x000fc8000f8610ff */
[----:B------:R-:W-:Y:S01]  /*72f0*/  LEA.HI.X R67, R13, UR19, R12, 0x2, P3 ;  /* 0x000000130d437c11 */ /* 0x000fe200098f140c */
[----:B------:R-:W-:Y:S02]  /*7300*/  IMAD R12, R20, 0x4, R11 ;  /* 0x00000004140c7824 */ /* 0x000fe400078e020b */
[----:B------:R-:W-:-:S03]  /*7310*/  IMAD.IADD R13, R11, 0x1, R20 ;  /* 0x000000010b0d7824 */ /* 0x000fc600078e0214 */
[----:B------:R-:W-:Y:S01]  /*7320*/  SHF.L.U32 R12, R12, 0x2, RZ ;  /* 0x000000020c0c7819 */ /* 0x000fe200000006ff */
[----:B------:R-:W-:-:S03]  /*7330*/  IMAD R13, R20, 0x2, R13 ;  /* 0x00000002140d7824 */ /* 0x000fc600078e020d */
[----:B------:R-:W-:Y:S02]  /*7340*/  IADD3 R15, P3, PT, R23, R12, RZ ;  /* 0x0000000c170f7210 */ /* 0x000fe40007f7e0ff */
[----:B------:R-:W-:Y:S02]  /*7350*/  SHF.L.U32 R13, R13, 0x2, RZ ;  /* 0x000000020d0d7819 */ /* 0x000fe400000006ff */
[----:B------:R-:W-:Y:S02]  /*7360*/  LEA.HI.X.SX32 R12, R12, R32, 0x1, P3 ;  /* 0x000000200c0c7211 */ /* 0x000fe400018f0eff */
[----:B------:R-:W-:-:S04]  /*7370*/  LEA R14, P3, R15, UR18, 0x2 ;  /* 0x000000120f0e7c11 */ /* 0x000fc8000f8610ff */
[----:B------:R-:W-:Y:S02]  /*7380*/  LEA.HI.X R15, R15, UR19, R12, 0x2, P3 ;  /* 0x000000130f0f7c11 */ /* 0x000fe400098f140c */
[----:B0-----:R-:W-:-:S03]  /*7390*/  IADD3 R37, P3, PT, R23, R13, RZ ;  /* 0x0000000d17257210 */ /* 0x001fc60007f7e0ff */
[----:B------:R1:W5:Y:S01]  /*73a0*/  LDG.E R39, desc[UR36][R14.64] ;  /* 0x000000240e277981 */ /* 0x000362000c1e1900 */
[----:B------:R-:W-:Y:S02]  /*73b0*/  LEA.HI.X.SX32 R38, R13, R32, 0x1, P3 ;  /* 0x000000200d267211 */ /* 0x000fe400018f0eff */
[----:B------:R-:W-:-:S04]  /*73c0*/  LEA R12, P3, R37, UR18, 0x2 ;  /* 0x00000012250c7c11 */ /* 0x000fc8000f8610ff */
[----:B------:R-:W-:Y:S02]  /*73d0*/  LEA.HI.X R13, R37, UR19, R38, 0x2, P3 ;  /* 0x00000013250d7c11 */ /* 0x000fe400098f1426 */
[----:B------:R1:W5:Y:S04]  /*73e0*/  LDG.E R37, desc[UR36][R66.64] ;  /* 0x0000002442257981 */ /* 0x000368000c1e1900 */
[----:B------:R1:W5:Y:S03]  /*73f0*/  LDG.E R38, desc[UR36][R12.64] ;  /* 0x000000240c267981 */ /* 0x000366000c1e1900 */
.L_x_1956:
[----:B------:R-:W-:Y:S05]  /*7400*/  BSYNC.RECONVERGENT B2 ;  /* 0x0000000000027941 */ /* 0x000fea0003800200 */
.L_x_1955:
[----:B------:R-:W-:Y:S04]  /*7410*/  BSSY.RECONVERGENT B2, `(.L_x_1957) ;  /* 0x0000074000027945 */ /* 0x000fe80003800200 */
[----:B------:R-:W-:Y:S04]  /*7420*/  BSSY.RELIABLE B3, `(.L_x_1958) ;  /* 0x0000065000037945 */ /* 0x000fe80003800100 */
[----:B------:R-:W-:Y:S05]  /*7430*/  @P1 BRA `(.L_x_1959) ;  /* 0x0000000000481947 */ /* 0x000fea0003800000 */
[----:B01----:R-:W-:-:S04]  /*7440*/  IMAD.IADD R13, R11, 0x1, R20 ;  /* 0x000000010b0d7824 */ /* 0x003fc800078e0214 */
[----:B------:R-:W-:-:S05]  /*7450*/  IMAD R13, R20, 0x4, R13 ;  /* 0x00000004140d7824 */ /* 0x000fca00078e020d */
[----:B------:R-:W-:-:S04]  /*7460*/  SHF.L.U32 R13, R13, 0x2, RZ ;  /* 0x000000020d0d7819 */ /* 0x000fc800000006ff */
[----:B------:R-:W-:-:S04]  /*7470*/  IADD3 R14, P3, PT, R23, R13, RZ ;  /* 0x0000000d170e7210 */ /* 0x000fc80007f7e0ff */
[----:B------:R-:W-:Y:S02]  /*7480*/  LEA.HI.X.SX32 R13, R13, R32, 0x1, P3 ;  /* 0x000000200d0d7211 */ /* 0x000fe400018f0eff */
[----:B------:R-:W-:-:S04]  /*7490*/  LEA R12, P3, R14, UR18, 0x2 ;  /* 0x000000120e0c7c11 */ /* 0x000fc8000f8610ff */
[----:B------:R-:W-:-:S05]  /*74a0*/  LEA.HI.X R13, R14, UR19, R13, 0x2, P3 ;  /* 0x000000130e0d7c11 */ /* 0x000fca00098f140d */
[----:B------:R0:W5:Y:S01]  /*74b0*/  LDG.E R40, desc[UR36][R12.64] ;  /* 0x000000240c287981 */ /* 0x000162000c1e1900 */
[----:B------:R-:W-:Y:S05]  /*74c0*/  @P1 BRA `(.L_x_1960) ;  /* 0x0000000000681947 */ /* 0x000fea0003800000 */
[----:B0-----:R-:W-:-:S04]  /*74d0*/  IMAD.IADD R13, R11, 0x1, R20 ;  /* 0x000000010b0d7824 */ /* 0x001fc800078e0214 */
[----:B------:R-:W-:-:S05]  /*74e0*/  IMAD R13, R20, 0x4, R13 ;  /* 0x00000004140d7824 */ /* 0x000fca00078e020d */
[----:B------:R-:W-:-:S05]  /*74f0*/  IADD3 R13, PT, PT, R13, R20, RZ ;  /* 0x000000140d0d7210 */ /* 0x000fca0007ffe0ff */
[----:B------:R-:W-:-:S05]  /*7500*/  IMAD.SHL.U32 R13, R13, 0x4, RZ ;  /* 0x000000040d0d7824 */ /* 0x000fca00078e00ff */
[----:B------:R-:W-:-:S04]  /*7510*/  IADD3 R14, P3, PT, R23, R13, RZ ;  /* 0x0000000d170e7210 */ /* 0x000fc80007f7e0ff */
[----:B------:R-:W-:Y:S02]  /*7520*/  LEA.HI.X.SX32 R13, R13, R32, 0x1, P3 ;  /* 0x000000200d0d7211 */ /* 0x000fe400018f0eff */
[----:B------:R-:W-:-:S04]  /*7530*/  LEA R12, P3, R14, UR18, 0x2 ;  /* 0x000000120e0c7c11 */ /* 0x000fc8000f8610ff */
[----:B------:R-:W-:-:S05]  /*7540*/  LEA.HI.X R13, R14, UR19, R13, 0x2, P3 ;  /* 0x000000130e0d7c11 */ /* 0x000fca00098f140d */
[----:B------:R2:W5:Y:S04]  /*7550*/  LDG.E R41, desc[UR36][R12.64] ;  /* 0x000000240c297981 */ /* 0x000568000c1e1900 */
.L_x_1959:
[----:B------:R-:W-:Y:S05]  /*7560*/  @P1 BRA `(.L_x_1961) ;  /* 0x00000000006c1947 */ /* 0x000fea0003800000 */
[----:B012---:R-:W-:Y:S01]  /*7570*/  LEA R12, R20, R11, 0x3 ;  /* 0x0000000b140c7211 */ /* 0x007fe200078e18ff */
[----:B------:R-:W-:-:S04]  /*7580*/  IMAD.IADD R13, R11, 0x1, R20 ;  /* 0x000000010b0d7824 */ /* 0x000fc800078e0214 */
[----:B------:R-:W-:Y:S02]  /*7590*/  IMAD R13, R20, 0x4, R13 ;  /* 0x00000004140d7824 */ /* 0x000fe400078e020d */
[----:B------:R-:W-:-:S03]  /*75a0*/  IMAD.SHL.U32 R12, R12, 0x4, RZ ;  /* 0x000000040c0c7824 */ /* 0x000fc600078e00ff */
[----:B------:R-:W-:Y:S02]  /*75b0*/  LEA R13, R20, R13, 0x1 ;  /* 0x0000000d140d7211 */ /* 0x000fe400078e08ff */
[----:B------:R-:W-:-:S03]  /*75c0*/  IADD3 R15, P3, PT, R23, R12, RZ ;  /* 0x0000000c170f7210 */ /* 0x000fc60007f7e0ff */
[----:B------:R-:W-:Y:S01]  /*75d0*/  IMAD.SHL.U32 R13, R13, 0x4, RZ ;  /* 0x000000040d0d7824 */ /* 0x000fe200078e00ff */
[----:B------:R-:W-:Y:S02]  /*75e0*/  LEA.HI.X.SX32 R12, R12, R32, 0x1, P3 ;  /* 0x000000200c0c7211 */ /* 0x000fe400018f0eff */
[----:B------:R-:W-:-:S04]  /*75f0*/  LEA R14, P3, R15, UR18, 0x2 ;  /* 0x000000120f0e7c11 */ /* 0x000fc8000f8610ff */
[----:B------:R-:W-:Y:S02]  /*7600*/  LEA.HI.X R15, R15, UR19, R12, 0x2, P3 ;  /* 0x000000130f0f7c11 */ /* 0x000fe400098f140c */
[----:B------:R-:W-:-:S03]  /*7610*/  IADD3 R42, P3, PT, R23, R13, RZ ;  /* 0x0000000d172a7210 */ /* 0x000fc60007f7e0ff */
[----:B------:R1:W5:Y:S01]  /*7620*/  LDG.E R43, desc[UR36][R14.64] ;  /* 0x000000240e2b7981 */ /* 0x000362000c1e1900 */
[----:B------:R-:W-:Y:S02]  /*7630*/  LEA.HI.X.SX32 R13, R13, R32, 0x1, P3 ;  /* 0x000000200d0d7211 */ /* 0x000fe400018f0eff */
[----:B------:R-:W-:-:S04]  /*7640*/  LEA R12, P3, R42, UR18, 0x2 ;  /* 0x000000122a0c7c11 */ /* 0x000fc8000f8610ff */
[----:B------:R-:W-:-:S05]  /*7650*/  LEA.HI.X R13, R42, UR19, R13, 0x2, P3 ;  /* 0x000000132a0d7c11 */ /* 0x000fca00098f140d */
[----:B------:R1:W5:Y:S04]  /*7660*/  LDG.E R42, desc[UR36][R12.64] ;  /* 0x000000240c2a7981 */ /* 0x000368000c1e1900 */
.L_x_1960:
[----:B------:R-:W-:Y:S05]  /*7670*/  @P1 BRA `(.L_x_1962) ;  /* 0x0000000000581947 */ /* 0x000fea0003800000 */
[----:B01----:R-:W-:-:S05]  /*7680*/  IMAD.IADD R13, R11, 0x1, R20 ;  /* 0x000000010b0d7824 */ /* 0x003fca00078e0214 */
[----:B------:R-:W-:-:S05]  /*7690*/  LEA R13, R20, R13, 0x2 ;  /* 0x0000000d140d7211 */ /* 0x000fca00078e10ff */
[----:B------:R-:W-:-:S04]  /*76a0*/  IMAD R13, R20, 0x2, R13 ;  /* 0x00000002140d7824 */ /* 0x000fc800078e020d */
[----:B------:R-:W-:-:S05]  /*76b0*/  IMAD R13, R20, 0x2, R13 ;  /* 0x00000002140d7824 */ /* 0x000fca00078e020d */
[----:B------:R-:W-:-:S04]  /*76c0*/  SHF.L.U32 R13, R13, 0x2, RZ ;  /* 0x000000020d0d7819 */ /* 0x000fc800000006ff */
[----:B------:R-:W-:-:S04]  /*76d0*/  IADD3 R14, P3, PT, R23, R13, RZ ;  /* 0x0000000d170e7210 */ /* 0x000fc80007f7e0ff */
[----:B------:R-:W-:Y:S02]  /*76e0*/  LEA.HI.X.SX32 R13, R13, R32, 0x1, P3 ;  /* 0x000000200d0d7211 */ /* 0x000fe400018f0eff */
[----:B------:R-:W-:-:S04]  /*76f0*/  LEA R12, P3, R14, UR18, 0x2 ;  /* 0x000000120e0c7c11 */ /* 0x000fc8000f8610ff */
[----:B------:R-:W-:-:S05]  /*7700*/  LEA.HI.X R13, R14, UR19, R13, 0x2, P3 ;  /* 0x000000130e0d7c11 */ /* 0x000fca00098f140d */
[----:B------:R3:W5:Y:S04]  /*7710*/  LDG.E R44, desc[UR36][R12.64] ;  /* 0x000000240c2c7981 */ /* 0x000768000c1e1900 */
.L_x_1961:
[----:B------:R-:W-:Y:S05]  /*7720*/  @P1 BRA `(.L_x_1963) ;  /* 0x00000000005c1947 */ /* 0x000fea0003800000 */
[----:B0123--:R-:W-:-:S04]  /*7730*/  IMAD.IADD R13, R11, 0x1, R20 ;  /* 0x000000010b0d7824 */ /* 0x00ffc800078e0214 */
[----:B------:R-:W-:-:S05]  /*7740*/  IMAD R13, R20, 0x4, R13 ;  /* 0x00000004140d7824 */ /* 0x000fca00078e020d */
[----:B------:R-:W-:-:S05]  /*7750*/  LEA R13, R20, R13, 0x1 ;  /* 0x0000000d140d7211 */ /* 0x000fca00078e08ff */
[----:B------:R-:W-:-:S04]  /*7760*/  IMAD R13, R20, 0x2, R13 ;  /* 0x00000002140d7824 */ /* 0x000fc800078e020d */
[----:B------:R-:W-:-:S05]  /*7770*/  IMAD.IADD R13, R13, 0x1, R20 ;  /* 0x000000010d0d7824 */ /* 0x000fca00078e0214 */
[----:B------:R-:W-:-:S04]  /*7780*/  SHF.L.U32 R13, R13, 0x2, RZ ;  /* 0x000000020d0d7819 */ /* 0x000fc800000006ff */
[----:B------:R-:W-:-:S04]  /*7790*/  IADD3 R14, P3, PT, R23, R13, RZ ;  /* 0x0000000d170e7210 */ /* 0x000fc80007f7e0ff */
[----:B------:R-:W-:Y:S02]  /*77a0*/  LEA.HI.X.SX32 R13, R13, R32, 0x1, P3 ;  /* 0x000000200d0d7211 */ /* 0x000fe400018f0eff */
[----:B------:R-:W-:-:S04]  /*77b0*/  LEA R12, P3, R14, UR18, 0x2 ;  /* 0x000000120e0c7c11 */ /* 0x000fc8000f8610ff */
[----:B------:R-:W-:-:S05]  /*77c0*/  LEA.HI.X R13, R14, UR19, R13, 0x2, P3 ;  /* 0x000000130e0d7c11 */ /* 0x000fca00098f140d */
[----:B------:R2:W5:Y:S04]  /*77d0*/  LDG.E R45, desc[UR36][R12.64] ;  /* 0x000000240c2d7981 */ /* 0x000568000c1e1900 */
.L_x_1962:
[----:B------:R-:W-:Y:S05]  /*77e0*/  @P1 BRA `(.L_x_1964) ;  /* 0x0000000000601947 */ /* 0x000fea0003800000 */
[----:B012---:R-:W-:-:S04]  /*77f0*/  IMAD.IADD R13, R11, 0x1, R20 ;  /* 0x000000010b0d7824 */ /* 0x007fc800078e0214 */
[----:B------:R-:W-:-:S05]  /*7800*/  IMAD R13, R20, 0x4, R13 ;  /* 0x00000004140d7824 */ /* 0x000fca00078e020d */
        /* <DEDUP_REMOVED lines=9> */
.L_x_1963:
[----:B------:R-:W-:Y:S05]  /*78a0*/  @P1 BRA `(.L_x_1965) ;  /* 0x0000000000681947 */ /* 0x000fea0003800000 */
[----:B01234-:R-:W-:-:S04]  /*78b0*/  IMAD.IADD R13, R11, 0x1, R20 ;  /* 0x000000010b0d7824 */ /* 0x01ffc800078e0214 */
[----:B------:R-:W-:-:S05]  /*78c0*/  IMAD R13, R20, 0x4, R13 ;  /* 0x00000004140d7824 */ /* 0x000fca00078e020d */
[----:B------:R-:W-:-:S05]  /*78d0*/  LEA R13, R20, R13, 0x1 ;  /* 0x0000000d140d7211 */ /* 0x000fca00078e08ff */
[----:B------:R-:W-:-:S04]  /*78e0*/  IMAD R13, R20, 0x2, R13 ;  /* 0x00000002140d7824 */ /* 0x000fc800078e020d */
        /* <DEDUP_REMOVED lines=8> */
.L_x_1964:
[----:B------:R-:W-:Y:S05]  /*7970*/  @P1 BREAK.RELIABLE B3 ;  /* 0x0000000000031942 */ /* 0x000fea0003800100 */
[----:B------:R-:W-:Y:S05]  /*7980*/  @P1 BRA `(.L_x_1966) ;  /* 0x0000000000701947 */ /* 0x000fea0003800000 */
[----:B0123--:R-:W-:-:S05]  /*7990*/  IMAD.IADD R13, R11, 0x1, R20 ;  /* 0x000000010b0d7824 */ /* 0x00ffca00078e0214 */
[----:B------:R-:W-:-:S05]  /*79a0*/  LEA R13, R20, R13, 0x2 ;  /* 0x0000000d140d7211 */ /* 0x000fca00078e10ff */
[----:B------:R-:W-:-:S04]  /*79b0*/  IMAD R13, R20, 0x2, R13 ;  /* 0x00000002140d7824 */ /* 0x000fc800078e020d */
[----:B------:R-:W-:-:S05]  /*79c0*/  IMAD R13, R20, 0x2, R13 ;  /* 0x00000002140d7824 */ /* 0x000fca00078e020d */
[----:B------:R-:W-:-:S05]  /*79d0*/  LEA R13, R20, R13, 0x1 ;  /* 0x0000000d140d7211 */ /* 0x000fca00078e08ff */
[----:B------:R-:W-:-:S04]  /*79e0*/  IMAD R13, R20, 0x2, R13 ;  /* 0x00000002140d7824 */ /* 0x000fc800078e020d */
[----:B------:R-:W-:-:S05]  /*79f0*/  IMAD.SHL.U32 R13, R13, 0x4, RZ ;  /* 0x000000040d0d7824 */ /* 0x000fca00078e00ff */
[----:B------:R-:W-:-:S04]  /*7a00*/  IADD3 R14, P3, PT, R23, R13, RZ ;  /* 0x0000000d170e7210 */ /* 0x000fc80007f7e0ff */
[----:B------:R-:W-:Y:S02]  /*7a10*/  LEA.HI.X.SX32 R13, R13, R32, 0x1, P3 ;  /* 0x000000200d0d7211 */ /* 0x000fe400018f0eff */
[----:B------:R-:W-:-:S04]  /*7a20*/  LEA R12, P3, R14, UR18, 0x2 ;  /* 0x000000120e0c7c11 */ /* 0x000fc8000f8610ff */
[----:B------:R-:W-:-:S05]  /*7a30*/  LEA.HI.X R13, R14, UR19, R13, 0x2, P3 ;  /* 0x000000130e0d7c11 */ /* 0x000fca00098f140d */
[----:B------:R0:W5:Y:S04]  /*7a40*/  LDG.E R48, desc[UR36][R12.64] ;  /* 0x000000240c307981 */ /* 0x000168000c1e1900 */
.L_x_1965:
[----:B------:R-:W-:Y:S05]  /*7a50*/  @P1 BREAK.RELIABLE B3 ;  /* 0x0000000000031942 */ /* 0x000fea0003800100 */
[----:B------:R-:W-:Y:S05]  /*7a60*/  @P1 BRA `(.L_x_1966) ;  /* 0x0000000000381947 */ /* 0x000fea0003800000 */
[----:B------:R-:W-:Y:S05]  /*7a70*/  BSYNC.RELIABLE B3 ;  /* 0x0000000000037941 */ /* 0x000fea0003800100 */
.L_x_1958:
        /* <DEDUP_REMOVED lines=13> */
.L_x_1966:
[----:B------:R-:W-:Y:S05]  /*7b50*/  BSYNC.RECONVERGENT B2 ;  /* 0x0000000000027941 */ /* 0x000fea0003800200 */
.L_x_1957:
[----:B01234-:R-:W-:Y:S01]  /*7b60*/  IMAD.IADD R13, R11, 0x1, R20 ;  /* 0x000000010b0d7824 */ /* 0x01ffe200078e0214 */
[----:B------:R-:W0:Y:S04]  /*7b70*/  @!P1 LDC.64 R14, c[0x0][0x3b8] ;  /* 0x0000ee00ff0e9b82 */ /* 0x000e280000000a00 */
[----:B------:R-:W-:-:S05]  /*7b80*/  LEA R13, R20, R13, 0x2 ;  /* 0x0000000d140d7211 */ /* 0x000fca00078e10ff */
[----:B------:R-:W-:-:S04]  /*7b90*/  IMAD R13, R20, 0x2, R13 ;  /* 0x00000002140d7824 */ /* 0x000fc800078e020d */
[----:B------:R-:W-:-:S05]  /*7ba0*/  IMAD R13, R20, 0x2, R13 ;  /* 0x00000002140d7824 */ /* 0x000fca00078e020d */
[----:B------:R-:W-:-:S05]  /*7bb0*/  LEA R13, R20, R13, 0x1 ;  /* 0x0000000d140d7211 */ /* 0x000fca00078e08ff */
[----:B------:R-:W-:-:S04]  /*7bc0*/  IMAD R13, R20, 0x2, R13 ;  /* 0x00000002140d7824 */ /* 0x000fc800078e020d */
[C---:B------:R-:W-:Y:S02]  /*7bd0*/  IMAD R67, R20.reuse, 0x2, R13 ;  /* 0x0000000214437824 */ /* 0x040fe400078e020d */
[----:B------:R-:W-:-:S03]  /*7be0*/  @!P1 IMAD R13, R20, 0x10, R11 ;  /* 0x00000010140d9824 */ /* 0x000fc600078e020b */
[----:B------:R-:W-:Y:S01]  /*7bf0*/  @!P1 SHF.L.U32 R12, R67, 0x2, RZ ;  /* 0x00000002430c9819 */ /* 0x000fe200000006ff */
[----:B------:R-:W-:-:S03]  /*7c00*/  @!P1 IMAD.SHL.U32 R13, R13, 0x4, RZ ;  /* 0x000000040d0d9824 */ /* 0x000fc600078e00ff */
[----:B------:R-:W-:-:S04]  /*7c10*/  @!P1 IADD3 R11, P3, PT, R23, R12, RZ ;  /* 0x0000000c170b9210 */ /* 0x000fc80007f7e0ff */
[----:B------:R-:W-:Y:S02]  /*7c20*/  @!P1 LEA.HI.X.SX32 R12, R12, R32, 0x1, P3 ;  /* 0x000000200c0c9211 */ /* 0x000fe400018f0eff */
[----:B0-----:R-:W-:-:S04]  /*7c30*/  @!P1 LEA R124, P3, R11, R14, 0x2 ;  /* 0x0000000e0b7c9211 */ /* 0x001fc800078610ff */
[----:B------:R-:W-:Y:S02]  /*7c40*/  @!P1 LEA.HI.X R125, R11, R15, R12, 0x2, P3 ;  /* 0x0000000f0b7d9211 */ /* 0x000fe400018f140c */
[----:B------:R-:W-:Y:S02]  /*7c50*/  @!P1 IADD3 R11, P3, PT, R23, R13, RZ ;  /* 0x0000000d170b9210 */ /* 0x000fe40007f7e0ff */
[----:B------:R-:W-:Y:S01]  /*7c60*/  LEA R67, R20, R67, 0x1 ;  /* 0x0000004314437211 */ /* 0x000fe200078e08ff */
[----:B------:R-:W5:Y:S01]  /*7c70*/  @!P1 LDG.E R50, desc[UR36][R124.64] ;  /* 0x000000247c329981 */ /* 0x000f62000c1e1900 */
[----:B------:R-:W-:Y:S02]  /*7c80*/  @!P1 LEA.HI.X.SX32 R66, R13, R32, 0x1, P3 ;  /* 0x000000200d429211 */ /* 0x000fe400018f0eff */
[----:B------:R-:W-:-:S04]  /*7c90*/  @!P1 LEA R12, P3, R11, R14, 0x2 ;  /* 0x0000000e0b0c9211 */ /* 0x000fc800078610ff */
[----:B------:R-:W-:Y:S02]  /*7ca0*/  @!P1 LEA.HI.X R13, R11, R15, R66, 0x2, P3 ;  /* 0x0000000f0b0d9211 */ /* 0x000fe400018f1442 */
[----:B------:R-:W0:Y:S01]  /*7cb0*/  @!P1 LDC.64 R14, c[0x0][0x3b8] ;  /* 0x0000ee00ff0e9b82 */ /* 0x000e220000000a00 */
[C---:B------:R-:W-:Y:S02]  /*7cc0*/  @!P1 IMAD.SHL.U32 R11, R67.reuse, 0x4, RZ ;  /* 0x00000004430b9824 */ /* 0x040fe400078e00ff */
[----:B------:R-:W-:Y:S01]  /*7cd0*/  IMAD.IADD R121, R67, 0x1, R20 ;  /* 0x0000000143797824 */ /* 0x000fe200078e0214 */
[----:B------:R-:W5:Y:S02]  /*7ce0*/  @!P1 LDG.E R51, desc[UR36][R12.64] ;  /* 0x000000240c339981 */ /* 0x000f64000c1e1900 */
[----:B------:R-:W-:-:S04]  /*7cf0*/  @!P1 IADD3 R66, P3, PT, R23, R11, RZ ;  /* 0x0000000b17429210 */ /* 0x000fc80007f7e0ff */
[----:B------:R-:W-:Y:S02]  /*7d00*/  @!P1 LEA.HI.X.SX32 R11, R11, R32, 0x1, P3 ;  /* 0x000000200b0b9211 */ /* 0x000fe400018f0eff */
[----:B0-----:R-:W-:-:S04]  /*7d10*/  @!P1 LEA R14, P3, R66, R14, 0x2 ;  /* 0x0000000e420e9211 */ /* 0x001fc800078610ff */
[----:B------:R-:W-:Y:S02]  /*7d20*/  @!P1 LEA.HI.X R15, R66, R15, R11, 0x2, P3 ;  /* 0x0000000f420f9211 */ /* 0x000fe400018f140b */
[----:B------:R-:W0:Y:S03]  /*7d30*/  @!P1 LDC.64 R66, c[0x0][0x3b8] ;  /* 0x0000ee00ff429b82 */ /* 0x000e260000000a00 */
[----:B------:R1:W5:Y:S05]  /*7d40*/  @!P1 LDG.E R52, desc[UR36][R14.64] ;  /* 0x000000240e349981 */ /* 0x00036a000c1e1900 */
[----:B-1----:R-:W1:Y:S01]  /*7d50*/  @!P1 LDC.64 R14, c[0x0][0x3b8] ;  /* 0x0000ee00ff0e9b82 */ /* 0x002e620000000a00 */
[----:B------:R-:W-:-:S04]  /*7d60*/  @!P1 SHF.L.U32 R11, R121, 0x2, RZ ;  /* 0x00000002790b9819 */ /* 0x000fc800000006ff */
[----:B------:R-:W-:-:S04]  /*7d70*/  @!P1 IADD3 R13, P3, PT, R23, R11, RZ ;  /* 0x0000000b170d9210 */ /* 0x000fc80007f7e0ff */
[----:B------:R-:W-:Y:S02]  /*7d80*/  @!P1 LEA.HI.X.SX32 R11, R11, R32, 0x1, P3 ;  /* 0x000000200b0b9211 */ /* 0x000fe400018f0eff */
[----:B-1----:R-:W-:-:S04]  /*7d90*/  @!P1 LEA R12, P3, R13, R14, 0x2 ;  /* 0x0000000e0d0c9211 */ /* 0x002fc800078610ff */
[----:B------:R-:W-:Y:S01]  /*7da0*/  @!P1 LEA.HI.X R13, R13, R15, R11, 0x2, P3 ;  /* 0x0000000f0d0d9211 */ /* 0x000fe200018f140b */
[----:B------:R-:W-:-:S04]  /*7db0*/  IMAD.IADD R11, R121, 0x1, R20 ;  /* 0x00000001790b7824 */ /* 0x000fc800078e0214 */
[----:B------:R-:W-:Y:S01]  /*7dc0*/  @!P1 IMAD.SHL.U32 R121, R11, 0x4, RZ ;  /* 0x000000040b799824 */ /* 0x000fe200078e00ff */
[----:B------:R1:W5:Y:S04]  /*7dd0*/  @!P1 LDG.E R53, desc[UR36][R12.64] ;  /* 0x000000240c359981 */ /* 0x000368000c1e1900 */
[----:B------:R-:W-:-:S04]  /*7de0*/  @!P1 IADD3 R14, P3, PT, R23, R121, RZ ;  /* 0x00000079170e9210 */ /* 0x000fc80007f7e0ff */
[----:B------:R-:W-:Y:S02]  /*7df0*/  @!P1 LEA.HI.X.SX32 R121, R121, R32, 0x1, P3 ;  /* 0x0000002079799211 */ /* 0x000fe400018f0eff */
[----:B0-----:R-:W-:-:S04]  /*7e00*/  @!P1 LEA R66, P3, R14, R66, 0x2 ;  /* 0x000000420e429211 */ /* 0x001fc800078610ff */
[----:B------:R-:W-:Y:S02]  /*7e10*/  @!P1 LEA.HI.X R67, R14, R67, R121, 0x2, P3 ;  /* 0x000000430e439211 */ /* 0x000fe400018f1479 */
[----:B------:R-:W0:Y:S01]  /*7e20*/  @!P1 LDC.64 R14, c[0x0][0x3b8] ;  /* 0x0000ee00ff0e9b82 */ /* 0x000e220000000a00 */
[----:B-1----:R-:W-:Y:S02]  /*7e30*/  IADD3 R13, PT, PT, R11, R20, RZ ;  /* 0x000000140b0d7210 */ /* 0x002fe40007ffe0ff */
[----:B------:R1:W5:Y:S03]  /*7e40*/  @!P1 LDG.E R54, desc[UR36][R66.64] ;  /* 0x0000002442369981 */ /* 0x000366000c1e1900 */
[----:B------:R-:W-:-:S05]  /*7e50*/  @!P1 IMAD.SHL.U32 R11, R13, 0x4, RZ ;  /* 0x000000040d0b9824 */ /* 0x000fca00078e00ff */
[----:B------:R-:W-:Y:S01]  /*7e60*/  @!P1 IADD3 R121, P3, PT, R23, R11, RZ ;  /* 0x0000000b17799210 */ /* 0x000fe20007f7e0ff */
[----:B-1----:R-:W1:Y:S03]  /*7e70*/  @!P1 LDC.64 R66, c[0x0][0x3b8] ;  /* 0x0000ee00ff429b82 */ /* 0x002e660000000a00 */
[----:B------:R-:W-:Y:S02]  /*7e80*/  @!P1 LEA.HI.X.SX32 R11, R11, R32, 0x1, P3 ;  /* 0x000000200b0b9211 */ /* 0x000fe400018f0eff */
[----:B0-----:R-:W-:-:S04]  /*7e90*/  @!P1 LEA R124, P3, R121, R14, 0x2 ;  /* 0x0000000e797c9211 */ /* 0x001fc800078610ff */
[----:B------:R-:W-:Y:S01]  /*7ea0*/  @!P1 LEA.HI.X R125, R121, R15, R11, 0x2, P3 ;  /* 0x0000000f797d9211 */ /* 0x000fe200018f140b */
[----:B------:R-:W-:Y:S01]  /*7eb0*/  IMAD.IADD R11, R13, 0x1, R20 ;  /* 0x000000010d0b7824 */ /* 0x000fe200078e0214 */
[----:B------:R-:W0:Y:S03]  /*7ec0*/  @!P1 LDC.64 R14, c[0x0][0x3b8] ;  /* 0x0000ee00ff0e9b82 */ /* 0x000e260000000a00 */
[----:B------:R-:W5:Y:S01]  /*7ed0*/  @!P1 LDG.E R55, desc[UR36][R124.64] ;  /* 0x000000247c379981 */ /* 0x000f62000c1e1900 */
[----:B------:R-:W-:-:S04]  /*7ee0*/  @!P1 SHF.L.U32 R12, R11, 0x2, RZ ;  /* 0x000000020b0c9819 */ /* 0x000fc800000006ff */
[----:B------:R-:W-:Y:S01]  /*7ef0*/  @!P1 IADD3 R13, P3, PT, R23, R12, RZ ;  /* 0x0000000c170d9210 */ /* 0x000fe20007f7e0ff */
[----:B------:R-:W-:-:S03]  /*7f00*/  IMAD.IADD R121, R11, 0x1, R20 ;  /* 0x000000010b797824 */ /* 0x000fc600078e0214 */
[----:B------:R-:W-:Y:S02]  /*7f10*/  @!P1 LEA.HI.X.SX32 R12, R12, R32, 0x1, P3 ;  /* 0x000000200c0c9211 */ /* 0x000fe400018f0eff */
[----:B-1----:R-:W-:Y:S01]  /*7f20*/  @!P1 LEA R66, P3, R13, R66, 0x2 ;  /* 0x000000420d429211 */ /* 0x002fe200078610ff */
[----:B------:R-:W-:-:S03]  /*7f30*/  @!P1 IMAD.SHL.U32 R11, R121, 0x4, RZ ;  /* 0x00000004790b9824 */ /* 0x000fc600078e00ff */
[----:B------:R-:W-:Y:S02]  /*7f40*/  @!P1 LEA.HI.X R67, R13, R67, R12, 0x2, P3 ;  /* 0x000000430d439211 */ /* 0x000fe400018f140c */
[----:B------:R-:W-:-:S03]  /*7f50*/  @!P1 IADD3 R13, P3, PT, R23, R11, RZ ;  /* 0x0000000b170d9210 */ /* 0x000fc60007f7e0ff */
[----:B------:R1:W5:Y:S01]  /*7f60*/  @!P1 LDG.E R56, desc[UR36][R66.64] ;  /* 0x0000002442389981 */ /* 0x000362000c1e1900 */
[----:B------:R-:W-:Y:S02]  /*7f70*/  @!P1 LEA.HI.X.SX32 R11, R11, R32, 0x1, P3 ;  /* 0x000000200b0b9211 */ /* 0x000fe400018f0eff */
[C---:B0-----:R-:W-:Y:S01]  /*7f80*/  @!P1 LEA R12, P3, R13.reuse, R14, 0x2 ;  /* 0x0000000e0d0c9211 */ /* 0x041fe200078610ff */
[----:B-1----:R-:W0:Y:S03]  /*7f90*/  @!P1 LDC.64 R66, c[0x0][0x3b8] ;  /* 0x0000ee00ff429b82 */ /* 0x002e260000000a00 */
[----:B------:R-:W-:Y:S02]  /*7fa0*/  @!P1 LEA.HI.X R13, R13, R15, R11, 0x2, P3 ;  /* 0x0000000f0d0d9211 */ /* 0x000fe400018f140b */
[----:B------:R-:W-:-:S03]  /*7fb0*/  IADD3 R11, PT, PT, R121, R20, RZ ;  /* 0x00000014790b7210 */ /* 0x000fc60007ffe0ff */
[----:B------:R1:W5:Y:S02]  /*7fc0*/  @!P1 LDG.E R57, desc[UR36][R12.64] ;  /* 0x000000240c399981 */ /* 0x000364000c1e1900 */
[----:B------:R-:W-:-:S05]  /*7fd0*/  @!P1 IMAD.SHL.U32 R14, R11, 0x4, RZ ;  /* 0x000000040b0e9824 */ /* 0x000fca00078e00ff */
[----:B------:R-:W-:-:S04]  /*7fe0*/  @!P1 IADD3 R15, P3, PT, R23, R14, RZ ;  /* 0x0000000e170f9210 */ /* 0x000fc80007f7e0ff */
[----:B------:R-:W-:Y:S02]  /*7ff0*/  @!P1 LEA.HI.X.SX32 R14, R14, R32, 0x1, P3 ;  /* 0x000000200e0e9211 */ /* 0x000fe400018f0eff */
[----:B0-----:R-:W-:-:S04]  /*8000*/  @!P1 LEA R66, P3, R15, R66, 0x2 ;  /* 0x000000420f429211 */ /* 0x001fc800078610ff */
[----:B------:R-:W-:Y:S02]  /*8010*/  @!P1 LEA.HI.X R67, R15, R67, R14, 0x2, P3 ;  /* 0x000000430f439211 */ /* 0x000fe400018f140e */
[----:B------:R-:W0:Y:S01]  /*8020*/  @!P1 LDC.64 R14, c[0x0][0x3b8] ;  /* 0x0000ee00ff0e9b82 */ /* 0x000e220000000a00 */
[----:B-1----:R-:W-:Y:S02]  /*8030*/  IMAD.IADD R13, R11, 0x1, R20 ;  /* 0x000000010b0d7824 */ /* 0x002fe400078e0214 */
[----:B------:R1:W5:Y:S03]  /*8040*/  @!P1 LDG.E R58, desc[UR36][R66.64] ;  /* 0x00000024423a9981 */ /* 0x000366000c1e1900 */
[----:B------:R-:W-:-:S04]  /*8050*/  @!P1 SHF.L.U32 R11, R13, 0x2, RZ ;  /* 0x000000020d0b9819 */ /* 0x000fc800000006ff */
[----:B------:R-:W-:Y:S01]  /*8060*/  @!P1 IADD3 R121, P3, PT, R23, R11, RZ ;  /* 0x0000000b17799210 */ /* 0x000fe20007f7e0ff */
[----:B-1----:R-:W1:Y:S03]  /*8070*/  @!P1 LDC.64 R66, c[0x0][0x3b8] ;  /* 0x0000ee00ff429b82 */ /* 0x002e660000000a00 */
[----:B------:R-:W-:Y:S02]  /*8080*/  @!P1 LEA.HI.X.SX32 R11, R11, R32, 0x1, P3 ;  /* 0x000000200b0b9211 */ /* 0x000fe400018f0eff */
[----:B0-----:R-:W-:-:S04]  /*8090*/  @!P1 LEA R124, P3, R121, R14, 0x2 ;  /* 0x0000000e797c9211 */ /* 0x001fc800078610ff */
[----:B------:R-:W-:Y:S01]  /*80a0*/  @!P1 LEA.HI.X R125, R121, R15, R11, 0x2, P3 ;  /* 0x0000000f797d9211 */ /* 0x000fe200018f140b */
[----:B------:R-:W-:Y:S01]  /*80b0*/  IMAD.IADD R11, R13, 0x1, R20 ;  /* 0x000000010d0b7824 */ /* 0x000fe200078e0214 */
[----:B------:R-:W0:Y:S03]  /*80c0*/  @!P1 LDC.64 R14, c[0x0][0x3b8] ;  /* 0x0000ee00ff0e9b82 */ /* 0x000e260000000a00 */
[----:B------:R-:W-:Y:S01]  /*80d0*/  @!P1 IMAD.SHL.U32 R12, R11, 0x4, RZ ;  /* 0x000000040b0c9824 */ /* 0x000fe200078e00ff */
[----:B------:R-:W5:Y:S04]  /*80e0*/  @!P1 LDG.E R59, desc[UR36][R124.64] ;  /* 0x000000247c3b9981 */ /* 0x000f68000c1e1900 */
[----:B------:R-:W-:-:S02]  /*80f0*/  @!P1 IADD3 R13, P3, PT, R23, R12, RZ ;  /* 0x0000000c170d9210 */ /* 0x000fc40007f7e0ff */
[----:B------:R-:W-:Y:S02]  /*8100*/  IADD3 R121, PT, PT, R11, R20, RZ ;  /* 0x000000140b797210 */ /* 0x000fe40007ffe0ff */
        /* <DEDUP_REMOVED lines=9> */
[----:B------:R-:W-:Y:S01]  /*81a0*/  @!P1 LEA.HI.X R13, R13, R15, R11, 0x2, P3 ;  /* 0x0000000f0d0d9211 */ /* 0x000fe200018f140b */
[----:B------:R-:W-:-:S04]  /*81b0*/  IMAD.IADD R11, R121, 0x1, R20 ;  /* 0x00000001790b7824 */ /* 0x000fc800078e0214 */
[----:B------:R1:W5:Y:S01]  /*81c0*/  @!P1 LDG.E R61, desc[UR36][R12.64] ;  /* 0x000000240c3d9981 */ /* 0x000362000c1e1900 */
[----:B------:R-:W-:-:S04]  /*81d0*/  @!P1 SHF.L.U32 R14, R11, 0x2, RZ ;  /* 0x000000020b0e9819 */ /* 0x000fc800000006ff */
[----:B------:R-:W-:-:S04]  /*81e0*/  @!P1 IADD3 R15, P3, PT, R23, R14, RZ ;  /* 0x0000000e170f9210 */ /* 0x000fc80007f7e0ff */
[----:B------:R-:W-:Y:S02]  /*81f0*/  @!P1 LEA.HI.X.SX32 R14, R14, R32, 0x1, P3 ;  /* 0x000000200e0e9211 */ /* 0x000fe400018f0eff */
[----:B0-----:R-:W-:-:S04]  /*8200*/  @!P1 LEA R124, P3, R15, R66, 0x2 ;  /* 0x000000420f7c9211 */ /* 0x001fc800078610ff */
[----:B------:R-:W-:Y:S02]  /*8210*/  @!P1 LEA.HI.X R125, R15, R67, R14, 0x2, P3 ;  /* 0x000000430f7d9211 */ /* 0x000fe400018f140e */
[----:B------:R-:W0:Y:S01]  /*8220*/  @!P1 LDC.64 R14, c[0x0][0x3b8] ;  /* 0x0000ee00ff0e9b82 */ /* 0x000e220000000a00 */
[----:B-1----:R-:W-:Y:S02]  /*8230*/  IMAD.IADD R13, R11, 0x1, R20 ;  /* 0x000000010b0d7824 */ /* 0x002fe400078e0214 */
[----:B------:R4:W5:Y:S02]  /*8240*/  @!P1 LDG.E R62, desc[UR36][R124.64] ;  /* 0x000000247c3e9981 */ /* 0x000964000c1e1900 */
[----:B------:R-:W-:-:S03]  /*8250*/  @!P1 IMAD.SHL.U32 R11, R13, 0x4, RZ ;  /* 0x000000040d0b9824 */ /* 0x000fc600078e00ff */
[----:B------:R-:W1:Y:S02]  /*8260*/  @!P1 LDC.64 R66, c[0x0][0x3b8] ;  /* 0x0000ee00ff429b82 */ /* 0x000e640000000a00 */
[----:B------:R-:W-:-:S04]  /*8270*/  @!P1 IADD3 R121, P3, PT, R23, R11, RZ ;  /* 0x0000000b17799210 */ /* 0x000fc80007f7e0ff */
[----:B------:R-:W-:Y:S02]  /*8280*/  @!P1 LEA.HI.X.SX32 R11, R11, R32, 0x1, P3 ;  /* 0x000000200b0b9211 */ /* 0x000fe400018f0eff */
[----:B0-----:R-:W-:-:S04]  /*8290*/  @!P1 LEA R14, P3, R121, R14, 0x2 ;  /* 0x0000000e790e9211 */ /* 0x001fc800078610ff */
[----:B------:R-:W-:Y:S02]  /*82a0*/  @!P1 LEA.HI.X R15, R121, R15, R11, 0x2, P3 ;  /* 0x0000000f790f9211 */ /* 0x000fe400018f140b */
[----:B------:R-:W-:-:S03]  /*82b0*/  IADD3 R121, PT, PT, R13, R20, RZ ;  /* 0x000000140d797210 */ /* 0x000fc60007ffe0ff */
[----:B------:R4:W5:Y:S02]  /*82c0*/  @!P1 LDG.E R63, desc[UR36][R14.64] ;  /* 0x000000240e3f9981 */ /* 0x000964000c1e1900 */
[----:B------:R-:W-:-:S05]  /*82d0*/  @!P1 IMAD.SHL.U32 R11, R121, 0x4, RZ ;  /* 0x00000004790b9824 */ /* 0x000fca00078e00ff */
[----:B------:R-:W-:-:S04]  /*82e0*/  @!P1 IADD3 R12, P3, PT, R23, R11, RZ ;  /* 0x0000000b170c9210 */ /* 0x000fc80007f7e0ff */
[----:B------:R-:W-:Y:S02]  /*82f0*/  @!P1 LEA.HI.X.SX32 R11, R11, R32, 0x1, P3 ;  /* 0x000000200b0b9211 */ /* 0x000fe400018f0eff */
[----:B-1----:R-:W-:-:S04]  /*8300*/  @!P1 LEA R66, P3, R12, R66, 0x2 ;  /* 0x000000420c429211 */ /* 0x002fc800078610ff */
[----:B------:R-:W-:-:S05]  /*8310*/  @!P1 LEA.HI.X R67, R12, R67, R11, 0x2, P3 ;  /* 0x000000430c439211 */ /* 0x000fca00018f140b */
[----:B------:R4:W5:Y:S01]  /*8320*/  @!P1 LDG.E R64, desc[UR36][R66.64] ;  /* 0x0000002442409981 */ /* 0x000962000c1e1900 */
[----:B------:R-:W-:Y:S05]  /*8330*/  @P1 BRA `(.L_x_1936) ;  /* 0x0000000000381947 */ /* 0x000fea0003800000 */
[----:B------:R-:W-:-:S04]  /*8340*/  IMAD.IADD R121, R121, 0x1, R20 ;  /* 0x0000000179797824 */ /* 0x000fc800078e0214 */
[C---:B------:R-:W-:Y:S01]  /*8350*/  IMAD.IADD R12, R121.reuse, 0x1, R20 ;  /* 0x00000001790c7824 */ /* 0x040fe200078e0214 */
[----:B------:R-:W-:-:S03]  /*8360*/  SHF.L.U32 R11, R121, 0x2, RZ ;  /* 0x00000002790b7819 */ /* 0x000fc600000006ff */
[----:B------:R-:W-:Y:S01]  /*8370*/  IMAD.SHL.U32 R12, R12, 0x4, RZ ;  /* 0x000000040c0c7824 */ /* 0x000fe200078e00ff */
[----:B------:R-:W-:-:S04]  /*8380*/  IADD3 R13, P1, PT, R23, R11, RZ ;  /* 0x0000000b170d7210 */ /* 0x000fc80007f3e0ff */
[----:B----4-:R-:W-:Y:S02]  /*8390*/  LEA.HI.X.SX32 R66, R11, R32, 0x1, P1 ;  /* 0x000000200b427211 */ /* 0x010fe400008f0eff */
        /* <DEDUP_REMOVED lines=8> */
.L_x_1936:
[----:B------:R-:W-:Y:S05]  /*8420*/  BSYNC.RECONVERGENT B0 ;  /* 0x0000000000007941 */ /* 0x000fea0003800200 */
.L_x_1917:
[----:B-----5:R-:W-:Y:S01]  /*8430*/  FMUL.FTZ R11, R119, R36 ;  /* 0x00000024770b7220 */ /* 0x020fe20000410000 */
[----:B0123--:R-:W0:Y:S01]  /*8440*/  S2R R13, SR_TID.X ;  /* 0x00000000000d7919 */ /* 0x00fe220000002100 */
        /* <DEDUP_REMOVED lines=34> */
[----:B----4-:R-:W0:Y:S02]  /*8670*/  SHFL.BFLY PT, R14, R13, 0x2, 0x1f ;  /* 0x0c401f000d0e7f89 */ /* 0x010e2400000e0000 */
[----:B0-----:R-:W-:-:S05]  /*8680*/  FADD.FTZ R13, R13, R14 ;  /* 0x0000000e0d0d7221 */ /* 0x001fca0000010000 */
[----:B------:R0:W1:Y:S02]  /*8690*/  SHFL.BFLY PT, R14, R13, 0x1, 0x1f ;  /* 0x0c201f000d0e7f89 */ /* 0x00006400000e0000 */
.L_x_2050:
        /* <DEDUP_REMOVED lines=24> */
.L_x_1969:
[----:B------:R-:W-:Y:S05]  /*8820*/  BSYNC.RECONVERGENT B0 ;  /* 0x0000000000007941 */ /* 0x000fea0003800200 */
.L_x_1968:
[C---:B-1----:R-:W-:Y:S01]  /*8830*/  IADD3 R11, PT, PT, R29.reuse, 0xf, RZ ;  /* 0x0000000f1d0b7810 */ /* 0x042fe20007ffe0ff */
[----:B------:R-:W-:Y:S01]  /*8840*/  VIADD R29, R29, 0x10 ;  /* 0x000000101d1d7836 */ /* 0x000fe20000000000 */
[----:B------:R-:W-:Y:S01]  /*8850*/  IADD3 R26, P2, PT, R26, 0x10, RZ ;  /* 0x000000101a1a7810 */ /* 0x000fe20007f5e0ff */
[----:B------:R-:W-:Y:S01]  /*8860*/  VIADD R25, R25, 0x40 ;  /* 0x0000004019197836 */ /* 0x000fe20000000000 */
[----:B------:R-:W-:Y:S02]  /*8870*/  ISETP.GE.AND P1, PT, R11, R30, PT ;  /* 0x0000001e0b00720c */ /* 0x000fe40003f26270 */
[----:B------:R-:W-:Y:S01]  /*8880*/  IADD3 R28, PT, PT, R28, 0x10, RZ ;  /* 0x000000101c1c7810 */ /* 0x000fe20007ffe0ff */
[----:B------:R-:W-:-:S10]  /*8890*/  IMAD.X R27, RZ, RZ, R27, P2 ;  /* 0x000000ffff1b7224 */ /* 0x000fd400010e061b */
[----:B------:R-:W-:Y:S05]  /*88a0*/  @!P1 BRA `(.L_x_1970) ;  /* 0xffffffa000649947 */ /* 0x000fea000383ffff */
.L_x_1916:
[----:B0-----:R-:W-:Y:S05]  /*88b0*/  BSYNC B1 ;  /* 0x0000000000017941 */ /* 0x001fea0003800000 */
.L_x_1915:
[----:B------:R-:W-:-:S03]  /*88c0*/  UMOV UR4, 0xffffffff ;  /* 0xffffffff00047882 */ /* 0x000fc60000000000 */
[----:B------:R-:W-:Y:S05]  /*88d0*/  BRA.DIV UR4, `(.L_x_1971) ;  /* 0x0000005e04687947 */ /* 0x000fea000b800000 */
[----:B------:R-:W0:Y:S02]  /*88e0*/  SHFL.BFLY PT, R14, R120, 0x10, 0x1f ;  /* 0x0e001f00780e7f89 */ /* 0x000e2400000e0000 */
[----:B0-----:R-:W-:-:S05]  /*88f0*/  FMNMX.FTZ R13, R14, R120, !PT ;  /* 0x000000780e0d7209 */ /* 0x001fca0007810000 */
[----:B------:R-:W3:Y:S02]  /*8900*/  SHFL.BFLY PT, R14, R13, 0x8, 0x1f ;  /* 0x0d001f000d0e7f89 */ /* 0x000ee400000e0000 */
[----:B---3--:R-:W-:-:S05]  /*8910*/  FMNMX.FTZ R0, R13, R14, !PT ;  /* 0x0000000e0d007209 */ /* 0x008fca0007810000 */
[----:B------:R0:W1:Y:S02]  /*8920*/  SHFL.BFLY PT, R14, R0, 0x4, 0x1f ;  /* 0x0c801f00000e7f89 */ /* 0x00006400000e0000 */
.L_x_2055:
[----:B------:R-:W3:Y:S01]  /*8930*/  S2R R3, SR_TID.X ;  /* 0x0000000000037919 */ /* 0x000ee20000002100 */
[----:B------:R-:W-:Y:S01]  /*8940*/  MOV R12, 0x400 ;  /* 0x00000400000c7802 */ /* 0x000fe20000000f00 */
[----:B------:R-:W-:Y:S05]  /*8950*/  WARPSYNC.ALL ;  /* 0x0000000000007948 */ /* 0x000fea0003800000 */
[----:B------:R-:W5:Y:S01]  /*8960*/  S2R R15, SR_CgaCtaId ;  /* 0x00000000000f7919 */ /* 0x000f620000008800 */
[----:B-1----:R-:W-:Y:S02]  /*8970*/  FMNMX.FTZ R5, R0, R14, !PT ;  /* 0x0000000e00057209 */ /* 0x002fe40007810000 */
[----:B---3--:R-:W-:-:S02]  /*8980*/  LOP3.LUT P0, R7, R3, 0x1f, RZ, 0xc0, !PT ;  /* 0x0000001f03077812 */ /* 0x008fc4000780c0ff */
[----:B-----5:R-:W-:-:S11]  /*8990*/  LEA R4, R15, R12, 0x18 ;  /* 0x0000000c0f047211 */ /* 0x020fd600078ec0ff */
[----:B0-----:R-:W-:-:S05]  /*89a0*/  @!P0 LEA.HI R0, R3, R4, RZ, 0x1d ;  /* 0x0000000403008211 */ /* 0x001fca00078fe8ff */
[----:B------:R0:W-:Y:S01]  /*89b0*/  @!P0 STS [R0], R5 ;  /* 0x0000000500008388 */ /* 0x0001e20000000800 */
[----:B------:R-:W-:Y:S01]  /*89c0*/  BAR.SYNC.DEFER_BLOCKING 0x0 ;  /* 0x0000000000007b1d */ /* 0x000fe20000010000 */
[C---:B------:R-:W-:Y:S01]  /*89d0*/  ISETP.GT.U32.AND P0, PT, R7.reuse, 0x1, PT ;  /* 0x000000010700780c */ /* 0x040fe20003f04070 */
[----:B------:R-:W-:Y:S01]  /*89e0*/  IMAD R6, R7, 0x4, R4 ;  /* 0x0000000407067824 */ /* 0x000fe200078e0204 */
[----:B------:R-:W-:Y:S01]  /*89f0*/  MOV R9, 0xff7fffff ;  /* 0xff7fffff00097802 */ /* 0x000fe20000000f00 */
[C---:B0-----:R-:W-:Y:S02]  /*8a00*/  VIADD R5, R3.reuse, UR47 ;  /* 0x0000002f03057c36 */ /* 0x041fe40008000000 */
[----:B------:R-:W-:Y:S01]  /*8a10*/  HFMA2 R8, -RZ, RZ, 0, 0 ;  /* 0x00000000ff087431 */ /* 0x000fe200000001ff */
[----:B------:R-:W-:Y:S01]  /*8a20*/  BSSY.RECONVERGENT B0, `(.L_x_1972) ;  /* 0x0000153000007945 */ /* 0x000fe20003800200 */
[----:B------:R-:W-:-:S06]  /*8a30*/  IMAD.SHL.U32 R16, R3, 0x4, RZ ;  /* 0x0000000403107824 */ /* 0x000fcc00078e00ff */
        /* <DEDUP_REMOVED lines=13> */
[----:B------:R-:W-:Y:S02]  /*8b10*/  MOV R10, R5 ;  /* 0x00000005000a7202 */ /* 0x000fe40000000f00 */
        /* <DEDUP_REMOVED lines=15> */
.L_x_1977:
[----:B------:R-:W0:Y:S01]  /*8c10*/  LDS R13, [R11] ;  /* 0x000000000b0d7984 */ /* 0x000e220000000800 */
[----:B------:R-:W-:Y:S01]  /*8c20*/  IADD3 R9, PT, PT, R9, 0x1, RZ ;  /* 0x0000000109097810 */ /* 0x000fe20007ffe0ff */
[----:B------:R-:W-:-:S03]  /*8c30*/  VIADD R10, R10, 0x40 ;  /* 0x000000400a0a7836 */ /* 0x000fc60000000000 */
        /* <DEDUP_REMOVED lines=8> */
.L_x_1976:
[----:B------:R-:W-:Y:S05]  /*8cc0*/  BSYNC.RECONVERGENT B1 ;  /* 0x0000000000017941 */ /* 0x000fea0003800200 */
.L_x_1975:
        /* <DEDUP_REMOVED lines=12> */
[----:B------:R-:W-:-:S03]  /*8d90*/  PLOP3.LUT P0, PT, PT, PT, PT, 0x8, 0x80 ;  /* 0x000000000080781c */ /* 0x000fc60003f0e170 */
[----:B------:R-:W-:-:S10]  /*8da0*/  VIADD R43, R43, 0xfffffd00 ;  /* 0xfffffd002b2b7836 */ /* 0x000fd40000000000 */
.L_x_1980:
[----:B------:R-:W0:Y:S01]  /*8db0*/  LDS R11, [R9+-0x200] ;  /* 0xfffe0000090b7984 */ /* 0x000e220000000800 */
[----:B------:R-:W-:-:S03]  /*8dc0*/  IADD3 R10, PT, PT, R10, 0x400, RZ ;  /* 0x000004000a0a7810 */ /* 0x000fc60007ffe0ff */
[----:B------:R-:W1:Y:S01]  /*8dd0*/  LDS R13, [R9+-0x100] ;  /* 0xffff0000090d7984 */ /* 0x000e620000000800 */
[----:B------:R-:W-:-:S03]  /*8de0*/  ISETP.GE.AND P1, PT, R10, R43, PT ;  /* 0x0000002b0a00720c */ /* 0x000fc60003f26270 */
[----:B------:R-:W3:Y:S04]  /*8df0*/  LDS R15, [R9] ;  /* 0x00000000090f7984 */ /* 0x000ee80000000800 */
[----:B------:R-:W5:Y:S04]  /*8e00*/  LDS R17, [R9+0x100] ;  /* 0x0001000009117984 */ /* 0x000f680000000800 */
[----:B------:R-:W5:Y:S04]  /*8e10*/  LDS R19, [R9+0x200] ;  /* 0x0002000009137984 */ /* 0x000f680000000800 */
[----:B------:R-:W5:Y:S04]  /*8e20*/  LDS R21, [R9+0x300] ;  /* 0x0003000009157984 */ /* 0x000f680000000800 */
[----:B------:R-:W5:Y:S04]  /*8e30*/  LDS R23, [R9+0x400] ;  /* 0x0004000009177984 */ /* 0x000f680000000800 */
[----:B--2---:R-:W2:Y:S04]  /*8e40*/  LDS R25, [R9+0x500] ;  /* 0x0005000009197984 */ /* 0x004ea80000000800 */
        /* <DEDUP_REMOVED lines=16> */
[C---:B------:R-:W-:Y:S01]  /*8f50*/  FADD.FTZ R19, -R0.reuse, R19 ;  /* 0x0000001300137221 */ /* 0x040fe20000010100 */
[----:B------:R-:W-:Y:S01]  /*8f60*/  FMUL.FTZ R17, R17, 1.4426950216293334961 ;  /* 0x3fb8aa3b11117820 */ /* 0x000fe20000410000 */
[C---:B------:R-:W-:Y:S01]  /*8f70*/  FADD.FTZ R21, -R0.reuse, R21 ;  /* 0x0000001500157221 */ /* 0x040fe20000010100 */
[----:B------:R-:W4:Y:S01]  /*8f80*/  MUFU.EX2 R15, R15 ;  /* 0x0000000f000f7308 */ /* 0x000f220000000800 */
[----:B------:R-:W1:Y:S01]  /*8f90*/  LDS R41, [R9+0xd00] ;  /* 0x000d000009297984 */ /* 0x000e620000000800 */
[----:B------:R-:W-:Y:S01]  /*8fa0*/  FMUL.FTZ R19, R19, 1.4426950216293334961 ;  /* 0x3fb8aa3b13137820 */ /* 0x000fe20000410000 */
[C---:B------:R-:W-:Y:S01]  /*8fb0*/  FADD.FTZ R23, -R0.reuse, R23 ;  /* 0x0000001700177221 */ /* 0x040fe20000010100 */
[----:B------:R-:W4:Y:S01]  /*8fc0*/  MUFU.EX2 R17, R17 ;  /* 0x0000001100117308 */ /* 0x000f220000000800 */
[----:B------:R-:W-:Y:S01]  /*8fd0*/  FMUL.FTZ R21, R21, 1.4426950216293334961 ;  /* 0x3fb8aa3b15157820 */ /* 0x000fe20000410000 */
[----:B---3--:R-:W-:Y:S01]  /*8fe0*/  FADD.FTZ R8, R11, R8 ;  /* 0x000000080b087221 */ /* 0x008fe20000010000 */
[----:B--2---:R-:W-:Y:S01]  /*8ff0*/  FADD.FTZ R25, -R0, R25 ;  /* 0x0000001900197221 */ /* 0x004fe20000010100 */
[----:B------:R-:W2:Y:S01]  /*9000*/  MUFU.EX2 R19, R19 ;  /* 0x0000001300137308 */ /* 0x000ea20000000800 */
[----:B------:R-:W-:Y:S01]  /*9010*/  FMUL.FTZ R23, R23, 1.4426950216293334961 ;  /* 0x3fb8aa3b17177820 */ /* 0x000fe20000410000 */
[----:B-----5:R-:W-:Y:S01]  /*9020*/  FADD.FTZ R8, R8, R13 ;  /* 0x0000000d08087221 */ /* 0x020fe20000010000 */
        /* <DEDUP_REMOVED lines=9> */
[----:B------:R-:W5:Y:S01]  /*90c0*/  MUFU.EX2 R25, R25 ;  /* 0x0000001900197308 */ /* 0x000f620000000800 */
[----:B------:R-:W-:Y:S01]  /*90d0*/  FMUL.FTZ R29, R29, 1.4426950216293334961 ;  /* 0x3fb8aa3b1d1d7820 */ /* 0x000fe20000410000 */
[----:B--2---:R-:W-:Y:S01]  /*90e0*/  FADD.FTZ R8, R8, R19 ;  /* 0x0000001308087221 */ /* 0x004fe20000010000 */
[----:B0-----:R-:W-:Y:S01]  /*90f0*/  FADD.FTZ R33, -R0, R33 ;  /* 0x0000002100217221 */ /* 0x001fe20000010100 */
[----:B------:R-:W0:Y:S01]  /*9100*/  MUFU.EX2 R27, R27 ;  /* 0x0000001b001b7308 */ /* 0x000e220000000800 */
[----:B------:R-:W-:Y:S01]  /*9110*/  FMUL.FTZ R31, R31, 1.4426950216293334961 ;  /* 0x3fb8aa3b1f1f7820 */ /* 0x000fe20000410000 */
[----:B---3--:R-:W-:Y:S01]  /*9120*/  FADD.FTZ R8, R8, R21 ;  /* 0x0000001508087221 */ /* 0x008fe20000010000 */
[----:B-1----:R-:W-:Y:S01]  /*9130*/  FADD.FTZ R35, -R0, R35 ;  /* 0x0000002300237221 */ /* 0x002fe20000010100 */
[----:B------:R-:W1:Y:S01]  /*9140*/  MUFU.EX2 R29, R29 ;  /* 0x0000001d001d7308 */ /* 0x000e620000000800 */
[----:B------:R-:W-:Y:S01]  /*9150*/  FMUL.FTZ R33, R33, 1.4426950216293334961 ;  /* 0x3fb8aa3b21217820 */ /* 0x000fe20000410000 */
[----:B----4-:R-:W-:Y:S01]  /*9160*/  FADD.FTZ R8, R8, R23 ;  /* 0x0000001708087221 */ /* 0x010fe20000010000 */
[----:B------:R-:W-:Y:S01]  /*9170*/  FMUL.FTZ R35, R35, 1.4426950216293334961 ;  /* 0x3fb8aa3b23237820 */ /* 0x000fe20000410000 */
[----:B------:R-:W2:Y:S01]  /*9180*/  MUFU.EX2 R31, R31 ;  /* 0x0000001f001f7308 */ /* 0x000ea20000000800 */
[----:B------:R-:W-:Y:S01]  /*9190*/  FADD.FTZ R37, -R0, R37 ;  /* 0x0000002500257221 */ /* 0x000fe20000010100 */
[----:B-----5:R-:W-:Y:S01]  /*91a0*/  FADD.FTZ R8, R8, R25 ;  /* 0x0000001908087221 */ /* 0x020fe20000010000 */
[----:B------:R-:W-:Y:S01]  /*91b0*/  STS [R9+-0x200], R11 ;  /* 0xfffe000b09007388 */ /* 0x000fe20000000800 */
        /* <DEDUP_REMOVED lines=35> */
.L_x_1979:
[----:B------:R-:W-:Y:S05]  /*93f0*/  BSYNC.RECONVERGENT B1 ;  /* 0x0000000000017941 */ /* 0x000fea0003800200 */
.L_x_1978:
        /* <DEDUP_REMOVED lines=10> */
[----:B------:R-:W4:Y:S04]  /*94a0*/  LDS R19, [R9+0x200] ;  /* 0x0002000009137984 */ /* 0x000f280000000800 */
[----:B------:R-:W4:Y:S04]  /*94b0*/  LDS R21, [R9+0x300] ;  /* 0x0003000009157984 */ /* 0x000f280000000800 */
[----:B------:R-:W4:Y:S04]  /*94c0*/  LDS R23, [R9+0x400] ;  /* 0x0004000009177984 */ /* 0x000f280000000800 */
[----:B--2---:R-:W2:Y:S01]  /*94d0*/  LDS R25, [R9+0x500] ;  /* 0x0005000009197984 */ /* 0x004ea20000000800 */
        /* <DEDUP_REMOVED lines=9> */
[C---:B----4-:R-:W-:Y:S01]  /*9570*/  FADD.FTZ R19, -R0.reuse, R19 ;  /* 0x0000001300137221 */ /* 0x050fe20000010100 */
[----:B------:R-:W-:Y:S02]  /*9580*/  FMUL.FTZ R17, R17, 1.4426950216293334961 ;  /* 0x3fb8aa3b11117820 */ /* 0x000fe40000410000 */
[----:B------:R-:W3:Y:S01]  /*9590*/  MUFU.EX2 R15, R15 ;  /* 0x0000000f000f7308 */ /* 0x000ee20000000800 */
[----:B------:R-:W-:Y:S01]  /*95a0*/  FADD.FTZ R21, -R0, R21 ;  /* 0x0000001500157221 */ /* 0x000fe20000010100 */
[----:B------:R-:W-:-:S02]  /*95b0*/  FMUL.FTZ R19, R19, 1.4426950216293334961 ;  /* 0x3fb8aa3b13137820 */ /* 0x000fc40000410000 */
[----:B------:R-:W4:Y:S01]  /*95c0*/  MUFU.EX2 R17, R17 ;  /* 0x0000001100117308 */ /* 0x000f220000000800 */
[----:B------:R-:W-:Y:S01]  /*95d0*/  FADD.FTZ R23, -R0, R23 ;  /* 0x0000001700177221 */ /* 0x000fe20000010100 */
[----:B------:R-:W-:Y:S01]  /*95e0*/  FMUL.FTZ R21, R21, 1.4426950216293334961 ;  /* 0x3fb8aa3b15157820 */ /* 0x000fe20000410000 */
[----:B0-----:R-:W-:Y:S01]  /*95f0*/  FADD.FTZ R8, R8, R11 ;  /* 0x0000000b08087221 */ /* 0x001fe20000010000 */
[----:B------:R-:W0:Y:S01]  /*9600*/  MUFU.EX2 R19, R19 ;  /* 0x0000001300137308 */ /* 0x000e220000000800 */
[----:B--2---:R-:W-:Y:S01]  /*9610*/  FADD.FTZ R25, -R0, R25 ;  /* 0x0000001900197221 */ /* 0x004fe20000010100 */
[----:B------:R-:W-:Y:S01]  /*9620*/  FMUL.FTZ R23, R23, 1.4426950216293334961 ;  /* 0x3fb8aa3b17177820 */ /* 0x000fe20000410000 */
[----:B-1----:R-:W-:Y:S01]  /*9630*/  FADD.FTZ R8, R8, R13 ;  /* 0x0000000d08087221 */ /* 0x002fe20000010000 */
[----:B------:R-:W1:Y:S01]  /*9640*/  MUFU.EX2 R21, R21 ;  /* 0x0000001500157308 */ /* 0x000e620000000800 */
[----:B------:R-:W-:Y:S01]  /*9650*/  FMUL.FTZ R25, R25, 1.4426950216293334961 ;  /* 0x3fb8aa3b19197820 */ /* 0x000fe20000410000 */
[----:B------:R-:W-:Y:S01]  /*9660*/  STS [R9+-0x200], R11 ;  /* 0xfffe000b09007388 */ /* 0x000fe20000000800 */
[----:B---3--:R-:W-:Y:S01]  /*9670*/  FADD.FTZ R8, R8, R15 ;  /* 0x0000000f08087221 */ /* 0x008fe20000010000 */
[----:B------:R-:W2:Y:S02]  /*9680*/  MUFU.EX2 R23, R23 ;  /* 0x0000001700177308 */ /* 0x000ea40000000800 */
[----:B------:R-:W-:Y:S01]  /*9690*/  STS [R9+-0x100], R13 ;  /* 0xffff000d09007388 */ /* 0x000fe20000000800 */
[----:B----4-:R-:W-:Y:S01]  /*96a0*/  FADD.FTZ R8, R8, R17 ;  /* 0x0000001108087221 */ /* 0x010fe20000010000 */
        /* <DEDUP_REMOVED lines=12> */
.L_x_1982:
[----:B------:R-:W-:Y:S05]  /*9770*/  BSYNC.RECONVERGENT B1 ;  /* 0x0000000000017941 */ /* 0x000fea0003800200 */
.L_x_1981:
        /* <DEDUP_REMOVED lines=27> */
.L_x_1974:
[----:B------:R-:W-:Y:S01]  /*9930*/  IMAD.MOV.U32 R8, RZ, RZ, 0x40 ;  /* 0x00000040ff087424 */ /* 0x000fe200078e00ff */
[----:B------:R-:W1:Y:S01]  /*9940*/  S2UR UR4, SR_CTAID.Y ;  /* 0x00000000000479c3 */ /* 0x000e620000002600 */
[----:B------:R-:W-:Y:S01]  /*9950*/  LOP3.LUT R9, RZ, R3, RZ, 0x33, !PT ;  /* 0x00000003ff097212 */ /* 0x000fe200078e33ff */
[----:B------:R-:W-:Y:S02]  /*9960*/  BSSY.RECONVERGENT B1, `(.L_x_1983) ;  /* 0x0000026000017945 */ /* 0x000fe40003800200 */
[----:B------:R-:W-:-:S04]  /*9970*/  VIADDMNMX R8, R5, R8, UR44, !PT ;  /* 0x0000002c05087e46 */ /* 0x000fc8000f800108 */
[----:B------:R-:W-:Y:S02]  /*9980*/  IADD3 R13, PT, PT, R8, -UR47, R9 ;  /* 0x8000002f080d7c10 */ /* 0x000fe4000fffe009 */
[----:B------:R-:W-:Y:S02]  /*9990*/  MOV R9, R5 ;  /* 0x0000000500097202 */ /* 0x000fe40000000f00 */
[C---:B------:R-:W-:Y:S02]  /*99a0*/  LOP3.LUT R8, R13.reuse, 0xc0, RZ, 0xc0, !PT ;  /* 0x000000c00d087812 */ /* 0x040fe400078ec0ff */
[----:B------:R-:W-:Y:S02]  /*99b0*/  ISETP.GE.U32.AND P0, PT, R13, 0xc0, PT ;  /* 0x000000c00d00780c */ /* 0x000fe40003f06070 */
[----:B------:R-:W-:Y:S01]  /*99c0*/  ISETP.NE.AND P1, PT, R8, 0xc0, PT ;  /* 0x000000c00800780c */ /* 0x000fe20003f25270 */
[----:B------:R-:W-:Y:S02]  /*99d0*/  IMAD.MOV.U32 R8, RZ, RZ, RZ ;  /* 0x000000ffff087224 */ /* 0x000fe400078e00ff */
[----:B-1----:R-:W-:-:S05]  /*99e0*/  IMAD R20, R20, UR4, RZ ;  /* 0x0000000414147c24 */ /* 0x002fca000f8e02ff */
[----:B------:R-:W-:-:S05]  /*99f0*/  SHF.R.S32.HI R18, RZ, 0x1f, R20 ;  /* 0x0000001fff127819 */ /* 0x000fca0000011414 */
[----:B------:R-:W-:Y:S05]  /*9a00*/  @!P1 BRA `(.L_x_1984) ;  /* 0x00000000006c9947 */ /* 0x000fea0003800000 */
[----:B------:R-:W-:Y:S01]  /*9a10*/  VIADD R12, R12, 0x410 ;  /* 0x000004100c0c7836 */ /* 0x000fe20000000000 */
[----:B------:R-:W-:Y:S02]  /*9a20*/  LEA.HI R8, R13, 0x1, RZ, 0x1a ;  /* 0x000000010d087811 */ /* 0x000fe400078fd0ff */
[----:B------:R-:W-:Y:S02]  /*9a30*/  IADD3 R17, P1, P2, R20, R10, R5 ;  /* 0x0000000a14117210 */ /* 0x000fe40007a3e005 */
[----:B------:R-:W-:Y:S02]  /*9a40*/  LEA R15, R15, R12, 0x18 ;  /* 0x0000000c0f0f7211 */ /* 0x000fe400078ec0ff */
[----:B------:R-:W-:Y:S01]  /*9a50*/  LOP3.LUT R10, R8, 0x3, RZ, 0xc0, !PT ;  /* 0x00000003080a7812 */ /* 0x000fe200078ec0ff */
[----:B------:R-:W-:Y:S01]  /*9a60*/  IMAD.MOV.U32 R8, RZ, RZ, RZ ;  /* 0x000000ffff087224 */ /* 0x000fe200078e00ff */
[----:B------:R-:W-:Y:S01]  /*9a70*/  IADD3.X R11, PT, PT, R18, R11, RZ, P1, P2 ;  /* 0x0000000b120b7210 */ /* 0x000fe20000fe44ff */
[----:B------:R-:W-:Y:S01]  /*9a80*/  IMAD.IADD R12, R16, 0x1, R15 ;  /* 0x00000001100c7824 */ /* 0x000fe200078e020f */
[----:B------:R-:W-:Y:S01]  /*9a90*/  MOV R9, R5 ;  /* 0x0000000500097202 */ /* 0x000fe20000000f00 */
[----:B------:R-:W-:-:S07]  /*9aa0*/  IMAD.MOV R13, RZ, RZ, -R10 ;  /* 0x000000ffff0d7224 */ /* 0x000fce00078e0a0a */
.L_x_1985:
[----:B------:R-:W-:-:S06]  /*9ab0*/  MOV R10, R17 ;  /* 0x00000011000a7202 */ /* 0x000fcc0000000f00 */
[----:B------:R1:W3:Y:S01]  /*9ac0*/  LDG.E.U8 R10, desc[UR36][R10.64] ;  /* 0x000000240a0a7981 */ /* 0x0002e2000c1e1100 */
[----:B------:R-:W-:Y:S01]  /*9ad0*/  VIADD R13, R13, 0x1 ;  /* 0x000000010d0d7836 */ /* 0x000fe20000000000 */
[----:B------:R-:W-:Y:S02]  /*9ae0*/  IADD3 R17, P2, PT, R17, 0x40, RZ ;  /* 0x0000004011117810 */ /* 0x000fe40007f5e0ff */
[----:B------:R-:W-:-:S03]  /*9af0*/  IADD3 R9, PT, PT, R9, 0x40, RZ ;  /* 0x0000004009097810 */ /* 0x000fc60007ffe0ff */
[----:B-1----:R-:W-:Y:S01]  /*9b00*/  IMAD.X R11, RZ, RZ, R11, P2 ;  /* 0x000000ffff0b7224 */ /* 0x002fe200010e060b */
        /* <DEDUP_REMOVED lines=11> */
.L_x_1984:
[----:B------:R-:W-:Y:S05]  /*9bc0*/  BSYNC.RECONVERGENT B1 ;  /* 0x0000000000017941 */ /* 0x000fea0003800200 */
.L_x_1983:
        /* <DEDUP_REMOVED lines=13> */
.L_x_1986:
[----:B------:R-:W-:-:S05]  /*9ca0*/  IMAD.MOV.U32 R10, RZ, RZ, R14 ;  /* 0x000000ffff0a7224 */ /* 0x000fca00078e000e */
[----:B------:R-:W3:Y:S04]  /*9cb0*/  LDG.E.U8 R17, desc[UR36][R10.64+-0x80] ;  /* 0xffff80240a117981 */ /* 0x000ee8000c1e1100 */
[----:B------:R-:W5:Y:S04]  /*9cc0*/  LDG.E.U8 R13, desc[UR36][R10.64+-0x40] ;  /* 0xffffc0240a0d7981 */ /* 0x000f68000c1e1100 */
[----:B------:R-:W2:Y:S04]  /*9cd0*/  LDG.E.U8 R14, desc[UR36][R10.64] ;  /* 0x000000240a0e7981 */ /* 0x000ea8000c1e1100 */
[----:B------:R-:W4:Y:S01]  /*9ce0*/  LDG.E.U8 R15, desc[UR36][R10.64+0x40] ;  /* 0x000040240a0f7981 */ /* 0x000f22000c1e1100 */
[----:B------:R-:W-:Y:S01]  /*9cf0*/  VIADD R9, R9, 0x100 ;  /* 0x0000010009097836 */ /* 0x000fe20000000000 */
[----:B---3--:R-:W-:-:S02]  /*9d00*/  ISETP.NE.AND P0, PT, R17, RZ, PT ;  /* 0x000000ff1100720c */ /* 0x008fc40003f05270 */
[----:B-----5:R-:W-:Y:S02]  /*9d10*/  ISETP.NE.AND P1, PT, R13, RZ, PT ;  /* 0x000000ff0d00720c */ /* 0x020fe40003f25270 */
[----:B--2---:R-:W-:Y:S02]  /*9d20*/  ISETP.NE.AND P2, PT, R14, RZ, PT ;  /* 0x000000ff0e00720c */ /* 0x004fe40003f45270 */
        /* <DEDUP_REMOVED lines=8> */
[C---:B-1----:R-:W-:Y:S01]  /*9db0*/  @!P1 FADD.FTZ R17, -R0.reuse, R15 ;  /* 0x0000000f00119221 */ /* 0x042fe20000010100 */
[----:B------:R-:W-:Y:S02]  /*9dc0*/  IMAD.MOV.U32 R15, RZ, RZ, RZ ;  /* 0x000000ffff0f7224 */ /* 0x000fe400078e00ff */
[----:B------:R0:W1:Y:S01]  /*9dd0*/  @!P0 MUFU.EX2 R13, R14 ;  /* 0x0000000e000d8308 */ /* 0x0000620000000800 */
[----:B------:R-:W-:Y:S01]  /*9de0*/  @!P1 FMUL.FTZ R17, R17, 1.4426950216293334961 ;  /* 0x3fb8aa3b11119820 */ /* 0x000fe20000410000 */
[C---:B--2---:R-:W-:Y:S01]  /*9df0*/  @!P2 FADD.FTZ R18, -R0.reuse, R19 ;  /* 0x000000130012a221 */ /* 0x044fe20000010100 */
[----:B------:R-:W-:Y:S02]  /*9e00*/  IMAD.MOV.U32 R19, RZ, RZ, RZ ;  /* 0x000000ffff137224 */ /* 0x000fe400078e00ff */
[----:B---3--:R-:W-:Y:S01]  /*9e10*/  @!P3 FADD.FTZ R20, -R0, R21 ;  /* 0x000000150014b221 */ /* 0x008fe20000010100 */
[----:B------:R-:W2:Y:S01]  /*9e20*/  @!P1 MUFU.EX2 R15, R17 ;  /* 0x00000011000f9308 */ /* 0x000ea20000000800 */
[----:B------:R-:W-:Y:S01]  /*9e30*/  @!P2 FMUL.FTZ R18, R18, 1.4426950216293334961 ;  /* 0x3fb8aa3b1212a820 */ /* 0x000fe20000410000 */
[----:B------:R-:W-:Y:S01]  /*9e40*/  MOV R21, RZ ;  /* 0x000000ff00157202 */ /* 0x000fe20000000f00 */
        /* <DEDUP_REMOVED lines=16> */
.L_x_1973:
[----:B------:R-:W-:Y:S05]  /*9f50*/  BSYNC.RECONVERGENT B0 ;  /* 0x0000000000007941 */ /* 0x000fea0003800200 */
.L_x_1972:
[----:B0-----:R-:W0:Y:S01]  /*9f60*/  SHFL.BFLY PT, R9, R8, 0x10, 0x1f ;  /* 0x0e001f0008097f89 */ /* 0x001e2200000e0000 */
[C---:B------:R-:W-:Y:S01]  /*9f70*/  ISETP.NE.AND P0, PT, R7.reuse, RZ, PT ;  /* 0x000000ff0700720c */ /* 0x040fe20003f05270 */
[----:B------:R-:W1:Y:S01]  /*9f80*/  LDCU.U8 UR11, c[0x0][0x48c] ;  /* 0x00009180ff0b77ac */ /* 0x000e620008000000 */
[----:B------:R-:W-:Y:S01]  /*9f90*/  ISETP.GT.U32.AND P1, PT, R7, 0x1, PT ;  /* 0x000000010700780c */ /* 0x000fe20003f24070 */
[----:B------:R-:W3:Y:S01]  /*9fa0*/  S2UR UR14, SR_CTAID.X ;  /* 0x00000000000e79c3 */ /* 0x000ee20000002500 */
[----:B------:R-:W-:Y:S01]  /*9fb0*/  UMOV UR4, URZ ;  /* 0x000000ff00047c82 */ /* 0x000fe20008000000 */
[----:B------:R-:W-:Y:S01]  /*9fc0*/  UMOV UR5, URZ ;  /* 0x000000ff00057c82 */ /* 0x000fe20008000000 */
[----:B-1----:R-:W-:Y:S01]  /*9fd0*/  UISETP.NE.AND UP0, UPT, UR11, URZ, UPT ;  /* 0x000000ff0b00728c */ /* 0x002fe2000bf05270 */
[----:B0-----:R-:W-:-:S05]  /*9fe0*/  FADD.FTZ R9, R9, R8 ;  /* 0x0000000809097221 */ /* 0x001fca0000010000 */
[----:B------:R-:W0:Y:S02]  /*9ff0*/  SHFL.BFLY PT, R0, R9, 0x8, 0x1f ;  /* 0x0d001f0009007f89 */ /* 0x000e2400000e0000 */
        /* <DEDUP_REMOVED lines=9> */
[----:B------:R-:W-:Y:S01]  /*a090*/  @!P0 STS [R8+0x8], R13 ;  /* 0x0000080d08008388 */ /* 0x000fe20000000800 */
[----:B------:R-:W-:Y:S01]  /*a0a0*/  BAR.SYNC.DEFER_BLOCKING 0x0 ;  /* 0x0000000000007b1d */ /* 0x000fe20000010000 */
[----:B------:R-:W-:-:S05]  /*a0b0*/  ISETP.GE.AND P0, PT, R5, UR44, PT ;  /* 0x0000002c05007c0c */ /* 0x000fca000bf06270 */
[----:B------:R-:W0:Y:S04]  /*a0c0*/  @!P1 LDS R13, [R6+0x8] ;  /* 0x00000800060d9984 */ /* 0x000e280000000800 */
[----:B0-----:R-:W0:Y:S02]  /*a0d0*/  SHFL.BFLY PT, R4, R13, 0x1, 0x1f ;  /* 0x0c201f000d047f89 */ /* 0x001e2400000e0000 */
[----:B0-----:R-:W-:-:S06]  /*a0e0*/  FADD.FTZ R7, R4, R13 ;  /* 0x0000000d04077221 */ /* 0x001fcc0000010000 */
[----:B------:R-:W0:Y:S02]  /*a0f0*/  SHFL.IDX PT, R7, R7, RZ, 0x1f ;  /* 0x00001fff07077589 */ /* 0x000e2400000e0000 */
[----:B0-----:R-:W-:-:S06]  /*a100*/  FADD.FTZ R4, R7, 9.9999999747524270788e-07 ;  /* 0x358637bd07047421 */ /* 0x001fcc0000010000 */
[----:B------:R-:W0:Y:S01]  /*a110*/  MUFU.RCP R4, R4 ;  /* 0x0000000400047308 */ /* 0x000e220000001000 */
[----:B---3--:R-:W-:Y:S05]  /*a120*/  BRA.U !UP0, `(.L_x_1987) ;  /* 0x0000000108247547 */ /* 0x008fea000b800000 */
[----:B------:R-:W1:Y:S01]  /*a130*/  S2UR UR5, SR_CTAID.Y ;  /* 0x00000000000579c3 */ /* 0x000e620000002600 */
[----:B------:R-:W1:Y:S01]  /*a140*/  LDCU UR8, c[0x0][0x3f8] ;  /* 0x00007f00ff0877ac */ /* 0x000e620008000800 */
[----:B------:R-:W3:Y:S01]  /*a150*/  LDCU UR4, c[0x0][0x488] ;  /* 0x00009100ff0477ac */ /* 0x000ee20008000800 */
[----:B------:R-:W3:Y:S01]  /*a160*/  LDCU UR9, c[0x0][0x40c] ;  /* 0x00008180ff0977ac */ /* 0x000ee20008000800 */
[----:B------:R-:W5:Y:S01]  /*a170*/  LDCU UR10, c[0x0][0x3f4] ;  /* 0x00007e80ff0a77ac */ /* 0x000f620008000800 */
[----:B-1----:R-:W-:-:S04]  /*a180*/  UIMAD UR5, UR5, UR8, UR14 ;  /* 0x00000008050572a4 */ /* 0x002fc8000f8e020e */
[----:B---3--:R-:W-:-:S04]  /*a190*/  UIMAD UR4, UR5, UR4, UR9 ;  /* 0x00000004050472a4 */ /* 0x008fc8000f8e0209 */
[----:B-----5:R-:W-:-:S04]  /*a1a0*/  UIMAD UR4, UR4, UR10, URZ ;  /* 0x0000000a040472a4 */ /* 0x020fc8000f8e02ff */
[----:B------:R-:W-:-:S12]  /*a1b0*/  USHF.R.S32.HI UR5, URZ, 0x1f, UR4 ;  /* 0x0000001fff057899 */ /* 0x000fd80008011404 */
.L_x_1987:
        /* <DEDUP_REMOVED lines=13> */
[----:B------:R-:W1:Y:S01]  /*a290*/  S2UR UR9, SR_CgaCtaId ;  /* 0x00000000000979c3 */ /* 0x000e620000008800 */
        /* <DEDUP_REMOVED lines=8> */
[----:B-1----:R-:W-:-:S06]  /*a320*/  ULEA UR8, UR9, UR8, 0x18 ;  /* 0x0000000809087291 */ /* 0x002fcc000f8ec0ff */
[----:B------:R-:W-:-:S07]  /*a330*/  IADD3 R6, PT, PT, R16, UR8, RZ ;  /* 0x0000000810067c10 */ /* 0x000fce000fffe0ff */
.L_x_1993:
[----:B------:R-:W0:Y:S01]  /*a340*/  LDS R9, [R6] ;  /* 0x0000000006097984 */ /* 0x000e220000000800 */
[----:B------:R-:W-:-:S05]  /*a350*/  VIADD R7, R7, 0x1 ;  /* 0x0000000107077836 */ /* 0x000fca0000000000 */
[----:B------:R-:W-:Y:S01]  /*a360*/  ISETP.NE.AND P0, PT, R7, RZ, PT ;  /* 0x000000ff0700720c */ /* 0x000fe20003f05270 */
[----:B0-----:R-:W-:-:S05]  /*a370*/  FMUL.FTZ R9, R9, R4 ;  /* 0x0000000409097220 */ /* 0x001fca0000410000 */
[----:B------:R0:W-:Y:S02]  /*a380*/  STS [R6], R9 ;  /* 0x0000000906007388 */ /* 0x0001e40000000800 */
[----:B0-----:R-:W-:-:S05]  /*a390*/  VIADD R6, R6, 0x100 ;  /* 0x0000010006067836 */ /* 0x001fca0000000000 */
[----:B------:R-:W-:Y:S05]  /*a3a0*/  @P0 BRA `(.L_x_1993) ;  /* 0xfffffffc00e40947 */ /* 0x000fea000383ffff */
.L_x_1992:
[----:B------:R-:W-:Y:S05]  /*a3b0*/  BSYNC.RECONVERGENT B1 ;  /* 0x0000000000017941 */ /* 0x000fea0003800200 */
.L_x_1991:
[----:B------:R-:W-:Y:S05]  /*a3c0*/  @!P1 BRA `(.L_x_1989) ;  /* 0x0000001000dc9947 */ /* 0x000fea0003800000 */
[----:B------:R-:W1:Y:S01]  /*a3d0*/  S2R R8, SR_CgaCtaId ;  /* 0x0000000000087919 */ /* 0x000e620000008800 */
        /* <DEDUP_REMOVED lines=8> */
[----:B-1----:R-:W-:-:S04]  /*a460*/  LEA R7, R8, R7, 0x18 ;  /* 0x0000000708077211 */ /* 0x002fc800078ec0ff */
[----:B------:R-:W-:Y:S01]  /*a470*/  IADD3 R6, PT, PT, R6, 0x200, R7 ;  /* 0x0000020006067810 */ /* 0x000fe20007ffe007 */
[----:B------:R-:W-:Y:S06]  /*a480*/  @!P1 BRA `(.L_x_1995) ;  /* 0x0000000000dc9947 */ /* 0x000fec0003800000 */
[----:B------:R-:W-:Y:S01]  /*a490*/  IMAD.U32 R8, RZ, RZ, UR44 ;  /* 0x0000002cff087e24 */ /* 0x000fe2000f8e00ff */
[----:B------:R-:W-:-:S03]  /*a4a0*/  PLOP3.LUT P0, PT, PT, PT, PT, 0x8, 0x80 ;  /* 0x000000000080781c */ /* 0x000fc60003f0e170 */
[----:B------:R-:W-:-:S10]  /*a4b0*/  VIADD R8, R8, 0xfffffd00 ;  /* 0xfffffd0008087836 */ /* 0x000fd40000000000 */
.L_x_1996:
        /* <DEDUP_REMOVED lines=9> */
[----:B------:R-:W5:Y:S04]  /*a550*/  LDS R21, [R6+0x500] ;  /* 0x0005000006157984 */ /* 0x000f680000000800 */
[----:B------:R-:W5:Y:S04]  /*a560*/  LDS R23, [R6+0x600] ;  /* 0x0006000006177984 */ /* 0x000f680000000800 */
[----:B--2---:R-:W2:Y:S04]  /*a570*/  LDS R25, [R6+0x700] ;  /* 0x0007000006197984 */ /* 0x004ea80000000800 */
[----:B------:R-:W2:Y:S01]  /*a580*/  LDS R27, [R6+0x800] ;  /* 0x00080000061b7984 */ /* 0x000ea20000000800 */
[----:B0-----:R-:W-:-:S03]  /*a590*/  FMUL.FTZ R7, R4, R7 ;  /* 0x0000000704077220 */ /* 0x001fc60000410000 */
[----:B----4-:R-:W0:Y:S01]  /*a5a0*/  LDS R29, [R6+0x900] ;  /* 0x00090000061d7984 */ /* 0x010e220000000800 */
[----:B-1----:R-:W-:-:S03]  /*a5b0*/  FMUL.FTZ R9, R4, R9 ;  /* 0x0000000904097220 */ /* 0x002fc60000410000 */
[----:B------:R-:W1:Y:S01]  /*a5c0*/  LDS R31, [R6+0xa00] ;  /* 0x000a0000061f7984 */ /* 0x000e620000000800 */
[----:B---3--:R-:W-:-:S03]  /*a5d0*/  FMUL.FTZ R11, R4, R11 ;  /* 0x0000000b040b7220 */ /* 0x008fc60000410000 */
[----:B------:R-:W3:Y:S01]  /*a5e0*/  LDS R33, [R6+0xb00] ;  /* 0x000b000006217984 */ /* 0x000ee20000000800 */
[----:B-----5:R-:W-:-:S03]  /*a5f0*/  FMUL.FTZ R13, R4, R13 ;  /* 0x0000000d040d7220 */ /* 0x020fc60000410000 */
[----:B------:R-:W4:Y:S01]  /*a600*/  LDS R35, [R6+0xc00] ;  /* 0x000c000006237984 */ /* 0x000f220000000800 */
[----:B------:R-:W-:-:S03]  /*a610*/  FMUL.FTZ R15, R4, R15 ;  /* 0x0000000f040f7220 */ /* 0x000fc60000410000 */
[----:B------:R-:W5:Y:S01]  /*a620*/  LDS R37, [R6+0xd00] ;  /* 0x000d000006257984 */ /* 0x000f620000000800 */
[C---:B------:R-:W-:Y:S01]  /*a630*/  FMUL.FTZ R17, R4.reuse, R17 ;  /* 0x0000001104117220 */ /* 0x040fe20000410000 */
[C---:B------:R-:W-:Y:S02]  /*a640*/  FMUL.FTZ R19, R4.reuse, R19 ;  /* 0x0000001304137220 */ /* 0x040fe40000410000 */
[----:B------:R-:W-:Y:S01]  /*a650*/  STS [R6+-0x200], R7 ;  /* 0xfffe000706007388 */ /* 0x000fe20000000800 */
[----:B------:R-:W-:-:S03]  /*a660*/  FMUL.FTZ R21, R4, R21 ;  /* 0x0000001504157220 */ /* 0x000fc60000410000 */
[----:B------:R-:W-:Y:S01]  /*a670*/  STS [R6+-0x100], R9 ;  /* 0xffff000906007388 */ /* 0x000fe20000000800 */
[----:B------:R-:W-:-:S03]  /*a680*/  FMUL.FTZ R23, R4, R23 ;  /* 0x0000001704177220 */ /* 0x000fc60000410000 */
[----:B------:R-:W-:Y:S01]  /*a690*/  STS [R6], R11 ;  /* 0x0000000b06007388 */ /* 0x000fe20000000800 */
[----:B--2---:R-:W-:-:S03]  /*a6a0*/  FMUL.FTZ R25, R4, R25 ;  /* 0x0000001904197220 */ /* 0x004fc60000410000 */
[----:B------:R-:W-:Y:S01]  /*a6b0*/  STS [R6+0x100], R13 ;  /* 0x0001000d06007388 */ /* 0x000fe20000000800 */
[----:B------:R-:W-:-:S03]  /*a6c0*/  FMUL.FTZ R27, R4, R27 ;  /* 0x0000001b041b7220 */ /* 0x000fc60000410000 */
        /* <DEDUP_REMOVED lines=19> */
.L_x_1995:
[----:B------:R-:W-:Y:S05]  /*a800*/  BSYNC.RECONVERGENT B1 ;  /* 0x0000000000017941 */ /* 0x000fea0003800200 */
.L_x_1994:
        /* <DEDUP_REMOVED lines=14> */
[C---:B0-----:R-:W-:Y:S01]  /*a8f0*/  FMUL.FTZ R7, R4.reuse, R7 ;  /* 0x0000000704077220 */ /* 0x041fe20000410000 */
[----:B-1----:R-:W-:-:S04]  /*a900*/  FMUL.FTZ R9, R4, R9 ;  /* 0x0000000904097220 */ /* 0x002fc80000410000 */
[----:B------:R-:W-:Y:S01]  /*a910*/  STS [R6+-0x200], R7 ;  /* 0xfffe000706007388 */ /* 0x000fe20000000800 */
[----:B---3--:R-:W-:-:S03]  /*a920*/  FMUL.FTZ R11, R4, R11 ;  /* 0x0000000b040b7220 */ /* 0x008fc60000410000 */
[----:B------:R-:W-:Y:S01]  /*a930*/  STS [R6+-0x100], R9 ;  /* 0xffff000906007388 */ /* 0x000fe20000000800 */
[----:B-----5:R-:W-:-:S03]  /*a940*/  FMUL.FTZ R13, R4, R13 ;  /* 0x0000000d040d7220 */ /* 0x020fc60000410000 */
[----:B------:R-:W-:Y:S01]  /*a950*/  STS [R6], R11 ;  /* 0x0000000b06007388 */ /* 0x000fe20000000800 */
[----:B--2---:R-:W-:-:S03]  /*a960*/  FMUL.FTZ R15, R4, R15 ;  /* 0x0000000f040f7220 */ /* 0x004fc60000410000 */
        /* <DEDUP_REMOVED lines=8> */
[----:B0-----:R-:W-:-:S07]  /*a9f0*/  IADD3 R6, PT, PT, R6, 0x800, RZ ;  /* 0x0000080006067810 */ /* 0x001fce0007ffe0ff */
.L_x_1998:
[----:B------:R-:W-:Y:S05]  /*aa00*/  BSYNC.RECONVERGENT B1 ;  /* 0x0000000000017941 */ /* 0x000fea0003800200 */
.L_x_1997:
[----:B------:R-:W-:-:S13]  /*aa10*/  ISETP.LT.OR P0, PT, R5, UR44, P0 ;  /* 0x0000002c05007c0c */ /* 0x000fda0008701670 */
[----:B------:R-:W-:Y:S05]  /*aa20*/  @!P0 BRA `(.L_x_1989) ;  /* 0x0000000c00448947 */ /* 0x000fea0003800000 */
[----:B------:R-:W0:Y:S04]  /*aa30*/  LDS R5, [R6+-0x200] ;  /* 0xfffe000006057984 */ /* 0x000e280000000800 */
[----:B------:R-:W1:Y:S04]  /*aa40*/  LDS R7, [R6+-0x100] ;  /* 0xffff000006077984 */ /* 0x000e680000000800 */
[----:B------:R-:W3:Y:S04]  /*aa50*/  LDS R9, [R6] ;  /* 0x0000000006097984 */ /* 0x000ee80000000800 */
[----:B------:R-:W5:Y:S01]  /*aa60*/  LDS R11, [R6+0x100] ;  /* 0x00010000060b7984 */ /* 0x000f620000000800 */
[-C--:B0-----:R-:W-:Y:S01]  /*aa70*/  FMUL.FTZ R5, R5, R4.reuse ;  /* 0x0000000405057220 */ /* 0x081fe20000410000 */
[----:B-1----:R-:W-:-:S04]  /*aa80*/  FMUL.FTZ R7, R7, R4 ;  /* 0x0000000407077220 */ /* 0x002fc80000410000 */
[----:B------:R1:W-:Y:S01]  /*aa90*/  STS [R6+-0x200], R5 ;  /* 0xfffe000506007388 */ /* 0x0003e20000000800 */
[----:B---3--:R-:W-:-:S03]  /*aaa0*/  FMUL.FTZ R9, R9, R4 ;  /* 0x0000000409097220 */ /* 0x008fc60000410000 */
[----:B------:R1:W-:Y:S01]  /*aab0*/  STS [R6+-0x100], R7 ;  /* 0xffff000706007388 */ /* 0x0003e20000000800 */
[----:B-----5:R-:W-:-:S03]  /*aac0*/  FMUL.FTZ R11, R11, R4 ;  /* 0x000000040b0b7220 */ /* 0x020fc60000410000 */
[----:B------:R1:W-:Y:S04]  /*aad0*/  STS [R6], R9 ;  /* 0x0000000906007388 */ /* 0x0003e80000000800 */
[----:B------:R1:W-:Y:S01]  /*aae0*/  STS [R6+0x100], R11 ;  /* 0x0001000b06007388 */ /* 0x0003e20000000800 */
[----:B------:R-:W-:Y:S05]  /*aaf0*/  BRA `(.L_x_1989) ;  /* 0x0000000c00107947 */ /* 0x000fea0003800000 */
.L_x_1990:
        /* <DEDUP_REMOVED lines=10> */
[----:B------:R-:W3:Y:S01]  /*aba0*/  LDCU.64 UR12, c[0x0][0x480] ;  /* 0x00009000ff0c77ac */ /* 0x000ee20008000a00 */
[----:B------:R-:W-:Y:S02]  /*abb0*/  LEA.HI R6, R6, 0x1, RZ, 0x1a ;  /* 0x0000000106067811 */ /* 0x000fe400078fd0ff */
[----:B------:R-:W-:Y:S01]  /*abc0*/  IADD3 R13, P0, PT, R5, UR4, RZ ;  /* 0x00000004050d7c10 */ /* 0x000fe2000ff1e0ff */
[----:B------:R-:W-:Y:S02]  /*abd0*/  UMOV UR8, 0x400 ;  /* 0x0000040000087882 */ /* 0x000fe40000000000 */
[C---:B------:R-:W-:Y:S01]  /*abe0*/  IMAD.SHL.U32 R7, R6.reuse, 0x40, RZ ;  /* 0x0000004006077824 */ /* 0x040fe200078e00ff */
[----:B------:R-:W-:Y:S01]  /*abf0*/  UIADD3 UR8, UPT, UPT, UR8, 0x410, URZ ;  /* 0x0000041008087890 */ /* 0x000fe2000fffe0ff */
[----:B------:R-:W-:Y:S02]  /*ac00*/  IADD3.X R12, PT, PT, RZ, UR5, RZ, P0, !PT ;  /* 0x00000005ff0c7c10 */ /* 0x000fe400087fe4ff */
[----:B------:R-:W-:-:S02]  /*ac10*/  LOP3.LUT R6, R6, 0x3, RZ, 0xc0, !PT ;  /* 0x0000000306067812 */ /* 0x000fc400078ec0ff */
[----:B------:R-:W-:-:S03]  /*ac20*/  LOP3.LUT R8, R7, 0xc0, RZ, 0xc0, !PT ;  /* 0x000000c007087812 */ /* 0x000fc600078ec0ff */
[----:B------:R-:W-:Y:S02]  /*ac30*/  IMAD.MOV R9, RZ, RZ, -R6 ;  /* 0x000000ffff097224 */ /* 0x000fe400078e0a06 */
[----:B------:R-:W-:Y:S01]  /*ac40*/  IMAD.IADD R5, R5, 0x1, R8 ;  /* 0x0000000105057824 */ /* 0x000fe200078e0208 */
[----:B---3--:R-:W-:-:S04]  /*ac50*/  LEA R10, P0, R13, UR12, 0x2 ;  /* 0x0000000c0d0a7c11 */ /* 0x008fc8000f8010ff */
[----:B------:R-:W-:Y:S01]  /*ac60*/  LEA.HI.X R13, R13, UR13, R12, 0x2, P0 ;  /* 0x0000000d0d0d7c11 */ /* 0x000fe200080f140c */
[----:B-1----:R-:W-:-:S06]  /*ac70*/  ULEA UR8, UR9, UR8, 0x18 ;  /* 0x0000000809087291 */ /* 0x002fcc000f8ec0ff */
[----:B------:R-:W-:-:S07]  /*ac80*/  IADD3 R8, PT, PT, R16, UR8, RZ ;  /* 0x0000000810087c10 */ /* 0x000fce000fffe0ff */
.L_x_2001:
[----:B-1----:R-:W0:Y:S01]  /*ac90*/  LDS R7, [R8] ;  /* 0x0000000008077984 */ /* 0x002e220000000800 */
[----:B------:R-:W-:Y:S01]  /*aca0*/  IMAD.MOV.U32 R6, RZ, RZ, R10 ;  /* 0x000000ffff067224 */ /* 0x000fe200078e000a */
[----:B------:R-:W-:Y:S02]  /*acb0*/  IADD3 R9, PT, PT, R9, 0x1, RZ ;  /* 0x0000000109097810 */ /* 0x000fe40007ffe0ff */
[----:B------:R-:W-:Y:S02]  /*acc0*/  IADD3 R10, P2, PT, R10, 0x100, RZ ;  /* 0x000001000a0a7810 */ /* 0x000fe40007f5e0ff */
[----:B------:R-:W-:Y:S01]  /*acd0*/  ISETP.NE.AND P0, PT, R9, RZ, PT ;  /* 0x000000ff0900720c */ /* 0x000fe20003f05270 */
[----:B0-----:R-:W-:Y:S01]  /*ace0*/  FMUL.FTZ R11, R7, R4 ;  /* 0x00000004070b7220 */ /* 0x001fe20000410000 */
[--C-:B------:R-:W-:Y:S02]  /*acf0*/  IMAD.MOV.U32 R7, RZ, RZ, R13.reuse ;  /* 0x000000ffff077224 */ /* 0x100fe400078e000d */
[----:B------:R-:W-:-:S02]  /*ad00*/  IMAD.X R13, RZ, RZ, R13, P2 ;  /* 0x000000ffff0d7224 */ /* 0x000fc400010e060d */
[----:B------:R0:W-:Y:S04]  /*ad10*/  STS [R8], R11 ;  /* 0x0000000b08007388 */ /* 0x0001e80000000800 */
[----:B------:R1:W-:Y:S01]  /*ad20*/  STG.E desc[UR36][R6.64], R11 ;  /* 0x0000000b06007986 */ /* 0x0003e2000c101924 */
[----:B0-----:R-:W-:Y:S02]  /*ad30*/  VIADD R8, R8, 0x100 ;  /* 0x0000010008087836 */ /* 0x001fe40000000000 */
[----:B------:R-:W-:Y:S05]  /*ad40*/  @P0 BRA `(.L_x_2001) ;  /* 0xfffffffc00d00947 */ /* 0x000fea000383ffff */
.L_x_2000:
[----:B------:R-:W-:Y:S05]  /*ad50*/  BSYNC.RECONVERGENT B1 ;  /* 0x0000000000017941 */ /* 0x000fea0003800200 */
.L_x_1999:
[----:B------:R-:W-:Y:S05]  /*ad60*/  @!P1 BRA `(.L_x_1989) ;  /* 0x0000000800749947 */ /* 0x000fea0003800000 */
[----:B------:R-:W3:Y:S01]  /*ad70*/  S2R R8, SR_CgaCtaId ;  /* 0x0000000000087919 */ /* 0x000ee20000008800 */
[----:B------:R-:W5:Y:S01]  /*ad80*/  LDCU.64 UR8, c[0x0][0x480] ;  /* 0x00009000ff0877ac */ /* 0x000f620008000a00 */
[C---:B------:R-:W-:Y:S01]  /*ad90*/  IADD3 R12, PT, PT, -R5.reuse, UR44, RZ ;  /* 0x0000002c050c7c10 */ /* 0x040fe2000fffe1ff */
[----:B------:R-:W-:Y:S01]  /*ada0*/  BSSY.RECONVERGENT B1, `(.L_x_2002) ;  /* 0x000005b000017945 */ /* 0x000fe20003800200 */
[----:B------:R-:W-:Y:S02]  /*adb0*/  IADD3 R9, P0, PT, R5, UR4, RZ ;  /* 0x0000000405097c10 */ /* 0x000fe4000ff1e0ff */
[----:B-1----:R-:W-:Y:S02]  /*adc0*/  MOV R6, 0x400 ;  /* 0x0000040000067802 */ /* 0x002fe40000000f00 */
[----:B------:R-:W-:Y:S02]  /*add0*/  ISETP.GT.AND P1, PT, R12, 0x300, PT ;  /* 0x000003000c00780c */ /* 0x000fe40003f24270 */
[----:B------:R-:W-:Y:S01]  /*ade0*/  IADD3.X R10, PT, PT, RZ, UR5, RZ, P0, !PT ;  /* 0x00000005ff0a7c10 */ /* 0x000fe200087fe4ff */
[----:B------:R-:W-:Y:S01]  /*adf0*/  VIADD R7, R6, 0x410 ;  /* 0x0000041006077836 */ /* 0x000fe20000000000 */
[----:B-----5:R-:W-:Y:S01]  /*ae00*/  LEA R11, P0, R9, UR8, 0x2 ;  /* 0x00000008090b7c11 */ /* 0x020fe2000f8010ff */
[----:B------:R-:W-:-:S03]  /*ae10*/  USHF.L.U32 UR8, UR47, 0x2, URZ ;  /* 0x000000022f087899 */ /* 0x000fc600080006ff */
[----:B------:R-:W-:Y:S02]  /*ae20*/  LEA.HI.X R10, R9, UR9, R10, 0x2, P0 ;  /* 0x00000009090a7c11 */ /* 0x000fe400080f140a */
[----:B------:R-:W-:Y:S02]  /*ae30*/  IADD3 R6, P0, PT, R11, 0x200, RZ ;  /* 0x000002000b067810 */ /* 0x000fe40007f1e0ff */
[----:B---3--:R-:W-:-:S03]  /*ae40*/  LEA R9, R8, R7, 0x18 ;  /* 0x0000000708097211 */ /* 0x008fc600078ec0ff */
[----:B------:R-:W-:Y:S01]  /*ae50*/  IMAD.X R7, RZ, RZ, R10, P0 ;  /* 0x000000ffff077224 */ /* 0x000fe200000e060a */
[----:B------:R-:W-:Y:S02]  /*ae60*/  LEA R8, R5, -UR8, 0x2 ;  /* 0x8000000805087c11 */ /* 0x000fe4000f8e10ff */
[----:B------:R-:W-:Y:S02]  /*ae70*/  PLOP3.LUT P0, PT, PT, PT, PT, 0x80, 0x8 ;  /* 0x000000000008781c */ /* 0x000fe40003f0f070 */
[----:B------:R-:W-:Y:S01]  /*ae80*/  IADD3 R8, PT, PT, R8, 0x200, R9 ;  /* 0x0000020008087810 */ /* 0x000fe20007ffe009 */
[----:B------:R-:W-:Y:S10]  /*ae90*/  @!P1 BRA `(.L_x_2003) ;  /* 0x00000004002c9947 */ /* 0x000ff40003800000 */
[----:B------:R-:W-:Y:S02]  /*aea0*/  MOV R12, UR44 ;  /* 0x0000002c000c7c02 */ /* 0x000fe40008000f00 */
[----:B------:R-:W-:-:S03]  /*aeb0*/  PLOP3.LUT P0, PT, PT, PT, PT, 0x8, 0x80 ;  /* 0x000000000080781c */ /* 0x000fc60003f0e170 */
[----:B------:R-:W-:-:S10]  /*aec0*/  VIADD R12, R12, 0xfffffd00 ;  /* 0xfffffd000c0c7836 */ /* 0x000fd40000000000 */
.L_x_2004:
[----:B------:R-:W0:Y:S01]  /*aed0*/  LDS R9, [R8+-0x200] ;  /* 0xfffe000008097984 */ /* 0x000e220000000800 */
[----:B------:R-:W-:-:S03]  /*aee0*/  VIADD R5, R5, 0x400 ;  /* 0x0000040005057836 */ /* 0x000fc60000000000 */
[----:B------:R-:W1:Y:S02]  /*aef0*/  LDS R11, [R8+-0x100] ;  /* 0xffff0000080b7984 */ /* 0x000e640000000800 */
[----:B------:R-:W-:Y:S02]  /*af00*/  ISETP.GE.AND P2, PT, R5, R12, PT ;  /* 0x0000000c0500720c */ /* 0x000fe40003f46270 */
[----:B------:R-:W3:Y:S04]  /*af10*/  LDS R13, [R8] ;  /* 0x00000000080d7984 */ /* 0x000ee80000000800 */
[----:B------:R-:W5:Y:S04]  /*af20*/  LDS R15, [R8+0x100] ;  /* 0x00010000080f7984 */ /* 0x000f680000000800 */
[----:B------:R-:W5:Y:S04]  /*af30*/  LDS R17, [R8+0x200] ;  /* 0x0002000008117984 */ /* 0x000f680000000800 */
[----:B------:R-:W5:Y:S04]  /*af40*/  LDS R19, [R8+0x300] ;  /* 0x0003000008137984 */ /* 0x000f680000000800 */
[----:B------:R-:W5:Y:S04]  /*af50*/  LDS R21, [R8+0x400] ;  /* 0x0004000008157984 */ /* 0x000f680000000800 */
[----:B------:R-:W5:Y:S04]  /*af60*/  LDS R23, [R8+0x500] ;  /* 0x0005000008177984 */ /* 0x000f680000000800 */
[----:B--2---:R-:W2:Y:S04]  /*af70*/  LDS R25, [R8+0x600] ;  /* 0x0006000008197984 */ /* 0x004ea80000000800 */
[----:B------:R-:W2:Y:S04]  /*af80*/  LDS R27, [R8+0x700] ;  /* 0x00070000081b7984 */ /* 0x000ea80000000800 */
[----:B----4-:R-:W4:Y:S01]  /*af90*/  LDS R29, [R8+0x800] ;  /* 0x00080000081d7984 */ /* 0x010f220000000800 */
[----:B0-----:R-:W-:-:S03]  /*afa0*/  FMUL.FTZ R9, R4, R9 ;  /* 0x0000000904097220 */ /* 0x001fc60000410000 */
[----:B------:R-:W0:Y:S01]  /*afb0*/  LDS R31, [R8+0x900] ;  /* 0x00090000081f7984 */ /* 0x000e220000000800 */
[----:B-1----:R-:W-:-:S03]  /*afc0*/  FMUL.FTZ R11, R4, R11 ;  /* 0x0000000b040b7220 */ /* 0x002fc60000410000 */
[----:B------:R-:W1:Y:S01]  /*afd0*/  LDS R33, [R8+0xa00] ;  /* 0x000a000008217984 */ /* 0x000e620000000800 */
[----:B---3--:R-:W-:-:S03]  /*afe0*/  FMUL.FTZ R13, R4, R13 ;  /* 0x0000000d040d7220 */ /* 0x008fc60000410000 */
[----:B------:R-:W3:Y:S01]  /*aff0*/  LDS R35, [R8+0xb00] ;  /* 0x000b000008237984 */ /* 0x000ee20000000800 */
[----:B-----5:R-:W-:-:S03]  /*b000*/  FMUL.FTZ R15, R4, R15 ;  /* 0x0000000f040f7220 */ /* 0x020fc60000410000 */
[----:B------:R-:W5:Y:S01]  /*b010*/  LDS R37, [R8+0xc00] ;  /* 0x000c000008257984 */ /* 0x000f620000000800 */
[----:B------:R-:W-:-:S03]  /*b020*/  FMUL.FTZ R17, R4, R17 ;  /* 0x0000001104117220 */ /* 0x000fc60000410000 */
[----:B------:R-:W5:Y:S01]  /*b030*/  LDS R39, [R8+0xd00] ;  /* 0x000d000008277984 */ /* 0x000f620000000800 */
[----:B------:R-:W-:-:S03]  /*b040*/  FMUL.FTZ R19, R4, R19 ;  /* 0x0000001304137220 */ /* 0x000fc60000410000 */
[----:B------:R-:W-:Y:S01]  /*b050*/  STG.E desc[UR36][R6.64+-0x200], R9 ;  /* 0xfffe000906007986 */ /* 0x000fe2000c101924 */
[----:B------:R-:W-:-:S03]  /*b060*/  FMUL.FTZ R21, R4, R21 ;  /* 0x0000001504157220 */ /* 0x000fc60000410000 */
[----:B------:R4:W-:Y:S01]  /*b070*/  STS [R8+-0x200], R9 ;  /* 0xfffe000908007388 */ /* 0x0009e20000000800 */
[C---:B------:R-:W-:Y:S01]  /*b080*/  FMUL.FTZ R23, R4.reuse, R23 ;  /* 0x0000001704177220 */ /* 0x040fe20000410000 */
[C---:B--2---:R-:W-:Y:S02]  /*b090*/  FMUL.FTZ R25, R4.reuse, R25 ;  /* 0x0000001904197220 */ /* 0x044fe40000410000 */
[----:B------:R-:W-:Y:S01]  /*b0a0*/  STG.E desc[UR36][R6.64+-0x100], R11 ;  /* 0xffff000b06007986 */ /* 0x000fe2000c101924 */
[----:B------:R-:W-:-:S03]  /*b0b0*/  FMUL.FTZ R27, R4, R27 ;  /* 0x0000001b041b7220 */ /* 0x000fc60000410000 */
[----:B------:R-:W-:Y:S01]  /*b0c0*/  STS [R8+-0x100], R11 ;  /* 0xffff000b08007388 */ /* 0x000fe20000000800 */
[----:B----4-:R-:W-:Y:S01]  /*b0d0*/  IADD3 R9, P1, PT, R6, 0x1000, RZ ;  /* 0x0000100006097810 */ /* 0x010fe20007f3e0ff */
[C---:B------:R-:W-:Y:S02]  /*b0e0*/  FMUL.FTZ R29, R4.reuse, R29 ;  /* 0x0000001d041d7220 */ /* 0x040fe40000410000 */
[----:B------:R-:W-:Y:S01]  /*b0f0*/  STG.E desc[UR36][R6.64], R13 ;  /* 0x0000000d06007986 */ /* 0x000fe2000c101924 */
[----:B------:R-:W-:Y:S01]  /*b100*/  IADD3.X R10, PT, PT, RZ, R7, RZ, P1, !PT ;  /* 0x00000007ff0a7210 */ /* 0x000fe20000ffe4ff */
[C---:B0-----:R-:W-:Y:S02]  /*b110*/  FMUL.FTZ R31, R4.reuse, R31 ;  /* 0x0000001f041f7220 */ /* 0x041fe40000410000 */
[----:B------:R-:W-:Y:S01]  /*b120*/  STS [R8], R13 ;  /* 0x0000000d08007388 */ /* 0x000fe20000000800 */
[----:B-1----:R-:W-:-:S03]  /*b130*/  FMUL.FTZ R33, R4, R33 ;  /* 0x0000002104217220 */ /* 0x002fc60000410000 */
[----:B------:R-:W-:Y:S01]  /*b140*/  STG.E desc[UR36][R6.64+0x100], R15 ;  /* 0x0001000f06007986 */ /* 0x000fe2000c101924 */
[----:B---3--:R-:W-:-:S03]  /*b150*/  FMUL.FTZ R35, R4, R35 ;  /* 0x0000002304237220 */ /* 0x008fc60000410000 */
[----:B------:R-:W-:Y:S01]  /*b160*/  STS [R8+0x100], R15 ;  /* 0x0001000f08007388 */ /* 0x000fe20000000800 */
[----:B-----5:R-:W-:-:S03]  /*b170*/  FMUL.FTZ R37, R4, R37 ;  /* 0x0000002504257220 */ /* 0x020fc60000410000 */
[----:B------:R-:W-:Y:S01]  /*b180*/  STG.E desc[UR36][R6.64+0x200], R17 ;  /* 0x0002001106007986 */ /* 0x000fe2000c101924 */
[----:B------:R-:W-:-:S03]  /*b190*/  FMUL.FTZ R39, R4, R39 ;  /* 0x0000002704277220 */ /* 0x000fc60000410000 */
        /* <DEDUP_REMOVED lines=24> */
[----:B------:R-:W-:Y:S01]  /*b320*/  MOV R7, R10 ;  /* 0x0000000a00077202 */ /* 0x000fe20000000f00 */
[----:B-1----:R-:W-:Y:S01]  /*b330*/  VIADD R8, R8, 0x1000 ;  /* 0x0000100008087836 */ /* 0x002fe20000000000 */
[----:B------:R-:W-:Y:S06]  /*b340*/  @!P2 BRA `(.L_x_2004) ;  /* 0xfffffff800e0a947 */ /* 0x000fec000383ffff */
.L_x_2003:
[----:B------:R-:W-:Y:S05]  /*b350*/  BSYNC.RECONVERGENT B1 ;  /* 0x0000000000017941 */ /* 0x000fea0003800200 */
.L_x_2002:
        /* <DEDUP_REMOVED lines=16> */
[----:B------:R-:W-:Y:S01]  /*b460*/  STG.E desc[UR36][R6.64+-0x200], R9 ;  /* 0xfffe000906007986 */ /* 0x000fe2000c101924 */
[----:B---3--:R-:W-:-:S03]  /*b470*/  FMUL.FTZ R13, R4, R13 ;  /* 0x0000000d040d7220 */ /* 0x008fc60000410000 */
[----:B------:R0:W-:Y:S01]  /*b480*/  STS [R8+-0x200], R9 ;  /* 0xfffe000908007388 */ /* 0x0001e20000000800 */
[----:B-----5:R-:W-:-:S03]  /*b490*/  FMUL.FTZ R15, R4, R15 ;  /* 0x0000000f040f7220 */ /* 0x020fc60000410000 */
[----:B------:R-:W-:Y:S01]  /*b4a0*/  STG.E desc[UR36][R6.64+-0x100], R11 ;  /* 0xffff000b06007986 */ /* 0x000fe2000c101924 */
[----:B--2---:R-:W-:-:S03]  /*b4b0*/  FMUL.FTZ R17, R4, R17 ;  /* 0x0000001104117220 */ /* 0x004fc60000410000 */
[----:B------:R-:W-:Y:S01]  /*b4c0*/  STS [R8+-0x100], R11 ;  /* 0xffff000b08007388 */ /* 0x000fe20000000800 */
[----:B0-----:R-:W-:Y:S01]  /*b4d0*/  IADD3 R9, P1, PT, R6, 0x800, RZ ;  /* 0x0000080006097810 */ /* 0x001fe20007f3e0ff */
[C---:B----4-:R-:W-:Y:S02]  /*b4e0*/  FMUL.FTZ R19, R4.reuse, R19 ;  /* 0x0000001304137220 */ /* 0x050fe40000410000 */
[----:B------:R-:W-:Y:S01]  /*b4f0*/  STG.E desc[UR36][R6.64], R13 ;  /* 0x0000000d06007986 */ /* 0x000fe2000c101924 */
[C---:B------:R-:W-:Y:S01]  /*b500*/  FMUL.FTZ R21, R4.reuse, R21 ;  /* 0x0000001504157220 */ /* 0x040fe20000410000 */
[----:B------:R-:W-:Y:S02]  /*b510*/  IMAD.X R10, RZ, RZ, R7, P1 ;  /* 0x000000ffff0a7224 */ /* 0x000fe400008e0607 */
[----:B------:R-:W-:Y:S01]  /*b520*/  STS [R8], R13 ;  /* 0x0000000d08007388 */ /* 0x000fe20000000800 */
[----:B------:R-:W-:-:S03]  /*b530*/  FMUL.FTZ R23, R4, R23 ;  /* 0x0000001704177220 */ /* 0x000fc60000410000 */
        /* <DEDUP_REMOVED lines=13> */
.L_x_2006:
[----:B------:R-:W-:Y:S05]  /*b610*/  BSYNC.RECONVERGENT B1 ;  /* 0x0000000000017941 */ /* 0x000fea0003800200 */
.L_x_2005:
        /* <DEDUP_REMOVED lines=8> */
[----:B------:R0:W-:Y:S01]  /*b6a0*/  STG.E desc[UR36][R6.64+-0x200], R5 ;  /* 0xfffe000506007986 */ /* 0x0001e2000c101924 */
[----:B---3--:R-:W-:-:S03]  /*b6b0*/  FMUL.FTZ R11, R11, R4 ;  /* 0x000000040b0b7220 */ /* 0x008fc60000410000 */
[----:B------:R0:W-:Y:S01]  /*b6c0*/  STS [R8+-0x200], R5 ;  /* 0xfffe000508007388 */ /* 0x0001e20000000800 */
[----:B-----5:R-:W-:-:S03]  /*b6d0*/  FMUL.FTZ R13, R13, R4 ;  /* 0x000000040d0d7220 */ /* 0x020fc60000410000 */
[----:B------:R0:W-:Y:S04]  /*b6e0*/  STG.E desc[UR36][R6.64+-0x100], R9 ;  /* 0xffff000906007986 */ /* 0x0001e8000c101924 */
[----:B------:R0:W-:Y:S04]  /*b6f0*/  STS [R8+-0x100], R9 ;  /* 0xffff000908007388 */ /* 0x0001e80000000800 */
[----:B------:R0:W-:Y:S04]  /*b700*/  STG.E desc[UR36][R6.64], R11 ;  /* 0x0000000b06007986 */ /* 0x0001e8000c101924 */
[----:B------:R0:W-:Y:S04]  /*b710*/  STS [R8], R11 ;  /* 0x0000000b08007388 */ /* 0x0001e80000000800 */
[----:B------:R0:W-:Y:S04]  /*b720*/  STG.E desc[UR36][R6.64+0x100], R13 ;  /* 0x0001000d06007986 */ /* 0x0001e8000c101924 */
[----:B------:R0:W-:Y:S02]  /*b730*/  STS [R8+0x100], R13 ;  /* 0x0001000d08007388 */ /* 0x0001e40000000800 */
.L_x_1989:
[----:B------:R-:W-:Y:S05]  /*b740*/  BSYNC.RECONVERGENT B0 ;  /* 0x0000000000007941 */ /* 0x000fea0003800200 */
.L_x_1988:
[----:B------:R-:W3:Y:S01]  /*b750*/  S2R R20, SR_CgaCtaId ;  /* 0x0000000000147919 */ /* 0x000ee20000008800 */
[----:B------:R-:W-:Y:S01]  /*b760*/  ULEA.HI UR4, UR45, UR45, URZ, 0x1 ;  /* 0x0000002d2d047291 */ /* 0x000fe2000f8f08ff */
[----:B------:R-:W-:Y:S01]  /*b770*/  MOV R21, 0x400 ;  /* 0x0000040000157802 */ /* 0x000fe20000000f00 */
[----:B------:R-:W5:Y:S01]  /*b780*/  LDCU UR10, c[0x0][0x40c] ;  /* 0x00008180ff0a77ac */ /* 0x000f620008000800 */
[----:B0-----:R-:W-:Y:S01]  /*b790*/  SHF.L.U32 R4, R3, 0x4, RZ ;  /* 0x0000000403047819 */ /* 0x001fe200000006ff */
[----:B------:R-:W-:Y:S01]  /*b7a0*/  BSSY.RECONVERGENT B0, `(.L_x_2007) ;  /* 0x0000018000007945 */ /* 0x000fe20003800200 */
[----:B------:R-:W-:Y:S01]  /*b7b0*/  LOP3.LUT R16, R16, 0x7c, RZ, 0xc0, !PT ;  /* 0x0000007c10107812 */ /* 0x000fe200078ec0ff */
[----:B------:R-:W-:Y:S01]  /*b7c0*/  ULOP3.LUT UR4, UR4, 0xfffffffe, URZ, 0xc0, !UPT ;  /* 0xfffffffe04047892 */ /* 0x000fe2000f8ec0ff */
[----:B-1----:R-:W-:Y:S01]  /*b7d0*/  VIADD R5, R21, 0x210 ;  /* 0x0000021015057836 */ /* 0x002fe20000000000 */
[----:B------:R-:W-:Y:S02]  /*b7e0*/  LOP3.LUT R4, R4, 0x1f0, RZ, 0xc0, !PT ;  /* 0x000001f004047812 */ /* 0x000fe400078ec0ff */
[----:B------:R-:W-:Y:S01]  /*b7f0*/  CS2R R6, SRZ ;  /* 0x0000000000067805 */ /* 0x000fe2000001ff00 */
[----:B------:R-:W-:-:S06]  /*b800*/  UIADD3 UR4, UPT, UPT, UR45, -UR4, URZ ;  /* 0x800000042d047290 */ /* 0x000fcc000fffe0ff */
[----:B------:R-:W-:-:S04]  /*b810*/  ISETP.NE.AND P0, PT, R0, UR4, PT ;  /* 0x0000000400007c0c */ /* 0x000fc8000bf05270 */
[----:B-----5:R-:W-:Y:S02]  /*b820*/  ISETP.NE.OR P0, PT, RZ, UR10, P0 ;  /* 0x0000000aff007c0c */ /* 0x020fe40008705670 */
[----:B---3--:R-:W-:-:S05]  /*b830*/  LEA R5, R20, R5, 0x18 ;  /* 0x0000000514057211 */ /* 0x008fca00078ec0ff */
[----:B------:R-:W-:Y:S01]  /*b840*/  IMAD.IADD R17, R5, 0x1, R4 ;  /* 0x0000000105117824 */ /* 0x000fe200078e0204 */
[----:B------:R-:W-:-:S05]  /*b850*/  CS2R R4, SRZ ;  /* 0x0000000000047805 */ /* 0x000fca000001ff00 */
[----:B------:R-:W-:Y:S05]  /*b860*/  @P0 BRA `(.L_x_2008) ;  /* 0x00000000002c0947 */ /* 0x000fea0003800000 */
[----:B------:R-:W0:Y:S01]  /*b870*/  LDCU.64 UR8, c[0x0][0x3b0] ;  /* 0x00007600ff0877ac */ /* 0x000e220008000a00 */
[----:B------:R-:W-:Y:S01]  /*b880*/  HFMA2 R7, -RZ, RZ, 0, 0 ;  /* 0x00000000ff077431 */ /* 0x000fe200000001ff */
[----:B0-----:R-:W-:-:S04]  /*b890*/  UISETP.NE.U32.AND UP0, UPT, UR8, URZ, UPT ;  /* 0x000000ff0800728c */ /* 0x001fc8000bf05070 */
[----:B------:R-:W-:-:S09]  /*b8a0*/  UISETP.NE.AND.EX UP0, UPT, UR9, URZ, UPT, UP0 ;  /* 0x000000ff0900728c */ /* 0x000fd2000bf05300 */
[----:B------:R-:W-:Y:S05]  /*b8b0*/  BRA.U !UP0, `(.L_x_2009) ;  /* 0x0000000108147547 */ /* 0x000fea000b800000 */
[----:B------:R-:W0:Y:S01]  /*b8c0*/  S2R R7, SR_CTAID.X ;  /* 0x0000000000077919 */ /* 0x000e220000002500 */
[----:B------:R-:W1:Y:S01]  /*b8d0*/  LDC.64 R4, c[0x0][0x3b0] ;  /* 0x0000ec00ff047b82 */ /* 0x000e620000000a00 */
[----:B0-----:R-:W-:-:S04]  /*b8e0*/  IMAD R7, R7, 0x80, R16 ;  /* 0x0000008007077824 */ /* 0x001fc800078e0210 */
[----:B-1----:R-:W-:-:S06]  /*b8f0*/  IMAD.WIDE.U32 R4, R7, 0x4, R4 ;  /* 0x0000000407047825 */ /* 0x002fcc00078e0004 */
[----:B------:R-:W5:Y:S02]  /*b900*/  LDG.E.128 R4, desc[UR36][R4.64] ;  /* 0x0000002404047981 */ /* 0x000f64000c1e1d00 */
.L_x_2009:
[----:B-----5:R0:W-:Y:S02]  /*b910*/  STS.128 [R17], R4 ;  /* 0x0000000411007388 */ /* 0x0201e40000000c00 */
.L_x_2008:
[----:B------:R-:W-:Y:S05]  /*b920*/  BSYNC.RECONVERGENT B0 ;  /* 0x0000000000007941 */ /* 0x000fea0003800200 */
.L_x_2007:
[----:B------:R-:W1:Y:S01]  /*b930*/  S2UR UR5, SR_CTAID.Y ;  /* 0x00000000000579c3 */ /* 0x000e620000002600 */
[----:B------:R-:W1:Y:S01]  /*b940*/  LDCU UR8, c[0x0][0x3f8] ;  /* 0x00007f00ff0877ac */ /* 0x000e620008000800 */
[----:B------:R-:W-:Y:S01]  /*b950*/  VIADD R18, R0, UR47 ;  /* 0x0000002f00127c36 */ /* 0x000fe20008000000 */
[----:B------:R-:W-:Y:S01]  /*b960*/  BSSY.RECONVERGENT B0, `(.L_x_2010) ;  /* 0x000016c000007945 */ /* 0x000fe20003800200 */
[----:B------:R-:W-:Y:S01]  /*b970*/  CS2R R10, SRZ ;  /* 0x00000000000a7805 */ /* 0x000fe2000001ff00 */
[----:B------:R-:W3:Y:S03]  /*b980*/  LDCU UR9, c[0x0][0x3f4] ;  /* 0x00007e80ff0977ac */ /* 0x000ee60008000800 */
[----:B------:R-:W5:Y:S01]  /*b990*/  LDC.64 R14, c[0x0][0x3c0] ;  /* 0x0000f000ff0e7b82 */ /* 0x000f620000000a00 */
[----:B---3--:R-:W-:Y:S02]  /*b9a0*/  UISETP.LT.AND UP0, UPT, UR45, UR9, UPT ;  /* 0x000000092d00728c */ /* 0x008fe4000bf01270 */
[----:B------:R-:W-:Y:S01]  /*b9b0*/  MOV R13, UR9 ;  /* 0x00000009000d7c02 */ /* 0x000fe20008000f00 */
[----:B-1----:R-:W-:-:S04]  /*b9c0*/  UIMAD UR5, UR5, UR8, UR14 ;  /* 0x00000008050572a4 */ /* 0x002fc8000f8e020e */
[----:B------:R-:W-:Y:S02]  /*b9d0*/  IMAD R13, R13, UR7, R16 ;  /* 0x000000070d0d7c24 */ /* 0x000fe4000f8e0210 */
[----:B------:R-:W-:Y:S01]  /*b9e0*/  IMAD.U32 R19, RZ, RZ, UR5 ;  /* 0x00000005ff137e24 */ /* 0x000fe2000f8e00ff */
[----:B------:R-:W-:Y:S01]  /*b9f0*/  USEL UR5, UR45, UR9, UP0 ;  /* 0x000000092d057287 */ /* 0x000fe20008000000 */
[----:B-----5:R-:W-:-:S04]  /*ba00*/  IMAD.WIDE R12, R13, 0x4, R14 ;  /* 0x000000040d0c7825 */ /* 0x020fc800078e020e */
[----:B------:R-:W-:Y:S01]  /*ba10*/  IMAD.SHL.U32 R19, R19, 0x80, RZ ;  /* 0x0000008013137824 */ /* 0x000fe200078e00ff */
[----:B------:R-:W-:Y:S01]  /*ba20*/  BAR.SYNC.DEFER_BLOCKING 0x0 ;  /* 0x0000000000007b1d */ /* 0x000fe20000010000 */
[----:B------:R-:W-:Y:S02]  /*ba30*/  ISETP.GE.AND P0, PT, R18, UR5, PT ;  /* 0x0000000512007c0c */ /* 0x000fe4000bf06270 */
[----:B------:R-:W-:-:S04]  /*ba40*/  IMAD R9, R19, UR9, R16 ;  /* 0x0000000913097c24 */ /* 0x000fc8000f8e0210 */
[----:B------:R-:W-:Y:S01]  /*ba50*/  IMAD.WIDE R14, R9, 0x4, R14 ;  /* 0x00000004090e7825 */ /* 0x000fe200078e020e */
[----:B------:R-:W-:-:S06]  /*ba60*/  CS2R R8, SRZ ;  /* 0x0000000000087805 */ /* 0x000fcc000001ff00 */
[----:B------:R-:W-:Y:S05]  /*ba70*/  @P0 BRA `(.L_x_2011) ;  /* 0x0000001400680947 */ /* 0x000fea0003800000 */
[----:B------:R-:W-:-:S09]  /*ba80*/  UISETP.NE.AND UP0, UPT, UR10, URZ, UPT ;  /* 0x000000ff0a00728c */ /* 0x000fd2000bf05270 */
[----:B------:R-:W-:Y:S05]  /*ba90*/  BRA.U UP0, `(.L_x_2012) ;  /* 0x0000000900ac7547 */ /* 0x000fea000b800000 */
[----:B------:R-:W-:Y:S01]  /*baa0*/  MOV R9, UR5 ;  /* 0x0000000500097c02 */ /* 0x000fe20008000f00 */
[----:B------:R-:W-:Y:S01]  /*bab0*/  ULOP3.LUT UR7, URZ, UR47, URZ, 0x33, !UPT ;  /* 0x0000002fff077292 */ /* 0x000fe2000f8e33ff */
[----:B--2---:R-:W1:Y:S01]  /*bac0*/  LDC.64 R24, c[0x0][0x458] ;  /* 0x00011600ff187b82 */ /* 0x004e620000000a00 */
[----:B------:R-:W-:Y:S01]  /*bad0*/  UIMAD UR9, UR38, UR8, UR14 ;  /* 0x00000008260972a4 */ /* 0x000fe2000f8e020e */
[----:B------:R-:W-:Y:S01]  /*bae0*/  VIADDMNMX R9, R18, 0x2, R9, !PT ;  /* 0x0000000212097846 */ /* 0x000fe20007800109 */
[----:B------:R-:W-:Y:S01]  /*baf0*/  BSSY.RECONVERGENT B1, `(.L_x_2013) ;  /* 0x0000035000017945 */ /* 0x000fe20003800200 */
[----:B------:R-:W-:Y:S02]  /*bb00*/  MOV R26, R18 ;  /* 0x00000012001a7202 */ /* 0x000fe40000000f00 */
[----:B------:R-:W-:Y:S02]  /*bb10*/  CS2R R10, SRZ ;  /* 0x00000000000a7805 */ /* 0x000fe4000001ff00 */
[----:B------:R-:W-:Y:S01]  /*bb20*/  IADD3 R22, PT, PT, -R0, UR7, R9 ;  /* 0x0000000700167c10 */ /* 0x000fe2000fffe109 */
[----:B------:R-:W-:-:S03]  /*bb30*/  IMAD.U32 R9, RZ, RZ, UR9 ;  /* 0x00000009ff097e24 */ /* 0x000fc6000f8e00ff */
[C---:B------:R-:W-:Y:S01]  /*bb40*/  LOP3.LUT R8, R22.reuse, 0x6, RZ, 0xc0, !PT ;  /* 0x0000000616087812 */ /* 0x040fe200078ec0ff */
[----:B------:R-:W-:Y:S01]  /*bb50*/  IMAD R9, R9, 0x80, R16 ;  /* 0x0000008009097824 */ /* 0x000fe200078e0210 */
[----:B------:R-:W-:Y:S02]  /*bb60*/  ISETP.GE.U32.AND P0, PT, R22, 0x6, PT ;  /* 0x000000061600780c */ /* 0x000fe40003f06070 */
[----:B------:R-:W-:Y:S01]  /*bb70*/  ISETP.NE.AND P1, PT, R8, 0x6, PT ;  /* 0x000000060800780c */ /* 0x000fe20003f25270 */
[----:B-1----:R-:W-:Y:S01]  /*bb80*/  IMAD.WIDE R24, R9, 0x4, R24 ;  /* 0x0000000409187825 */ /* 0x002fe200078e0218 */
[----:B------:R-:W-:-:S11]  /*bb90*/  CS2R R8, SRZ ;  /* 0x0000000000087805 */ /* 0x000fd6000001ff00 */
[----:B------:R-:W-:Y:S05]  /*bba0*/  @!P1 BRA `(.L_x_2014) ;  /* 0x0000000000a49947 */ /* 0x000fea0003800000 */
[----:B----4-:R1:W2:Y:S01]  /*bbb0*/  LDS.128 R28, [R17] ;  /* 0x00000000111c7984 */ /* 0x0102a20000000c00 */
[----:B------:R-:W-:Y:S01]  /*bbc0*/  VIADD R21, R21, 0x410 ;  /* 0x0000041015157836 */ /* 0x000fe20000000000 */
[----:B------:R-:W-:Y:S01]  /*bbd0*/  LEA.HI R22, R22, 0x1, RZ, 0x1f ;  /* 0x0000000116167811 */ /* 0x000fe200078ff8ff */
[----:B------:R-:W-:Y:S01]  /*bbe0*/  IMAD.SHL.U32 R27, R18, 0x80, RZ ;  /* 0x00000080121b7824 */ /* 0x000fe200078e00ff */
[----:B------:R-:W-:Y:S01]  /*bbf0*/  MOV R26, R18 ;  /* 0x00000012001a7202 */ /* 0x000fe20000000f00 */
[----:B------:R-:W-:Y:S01]  /*bc00*/  IMAD.MOV.U32 R8, RZ, RZ, RZ ;  /* 0x000000ffff087224 */ /* 0x000fe200078e00ff */
[----:B------:R-:W-:Y:S02]  /*bc10*/  LEA R21, R20, R21, 0x18 ;  /* 0x0000001514157211 */ /* 0x000fe400078ec0ff */
[----:B------:R-:W-:-:S03]  /*bc20*/  LOP3.LUT R22, R22, 0x3, RZ, 0xc0, !PT ;  /* 0x0000000316167812 */ /* 0x000fc600078ec0ff */
[----:B------:R-:W-:Y:S01]  /*bc30*/  IMAD R23, R0, 0x4, R21 ;  /* 0x0000000400177824 */ /* 0x000fe200078e0215 */
[----:B-1----:R-:W-:-:S07]  /*bc40*/  IADD3 R22, PT, PT, -R22, RZ, RZ ;  /* 0x000000ff16167210 */ /* 0x002fce0007ffe1ff */
.L_x_2015:
[----:B------:R-:W-:Y:S01]  /*bc50*/  ISETP.NE.AND P1, PT, R2, RZ, PT ;  /* 0x000000ff0200720c */ /* 0x000fe20003f25270 */
[----:B-1----:R-:W-:Y:S01]  /*bc60*/  IMAD.WIDE.U32 R20, R27, 0x4, R12 ;  /* 0x000000041b147825 */ /* 0x002fe200078e000c */
[----:B------:R1:W3:Y:S04]  /*bc70*/  LDS R41, [R23] ;  /* 0x0000000017297984 */ /* 0x0002e80000000800 */
[----:B------:R4:W2:Y:S07]  /*bc80*/  LDG.E.128 R32, desc[UR36][R20.64] ;  /* 0x0000002414207981 */ /* 0x0008ae000c1e1d00 */
[----:B------:R-:W-:Y:S01]  /*bc90*/  VOTEU.ANY UP0, P1 ;  /* 0x0000000000ff7886 */ /* 0x000fe20000800100 */
[----:B------:R-:W-:-:S13]  /*bca0*/  PLOP3.LUT P1, PT, PT, PT, UP0, 0x80, 0x8 ;  /* 0x000000000008781c */ /* 0x000fda0003f2f008 */
[----:B------:R-:W5:Y:S01]  /*bcb0*/  @P1 LDG.E.128 R36, desc[UR36][R24.64] ;  /* 0x0000002418241981 */ /* 0x000f62000c1e1d00 */
[----:B------:R-:W-:Y:S02]  /*bcc0*/  PLOP3.LUT P1, PT, PT, PT, UP0, 0x80, 0x8 ;  /* 0x000000000008781c */ /* 0x000fe40003f2f008 */
[----:B------:R-:W-:Y:S02]  /*bcd0*/  PLOP3.LUT P2, PT, PT, PT, UP0, 0x80, 0x8 ;  /* 0x000000000008781c */ /* 0x000fe40003f4f008 */
[----:B------:R-:W-:Y:S02]  /*bce0*/  PLOP3.LUT P3, PT, PT, PT, UP0, 0x80, 0x8 ;  /* 0x000000000008781c */ /* 0x000fe40003f6f008 */
[----:B------:R-:W-:Y:S01]  /*bcf0*/  PLOP3.LUT P4, PT, PT, PT, UP0, 0x80, 0x8 ;  /* 0x000000000008781c */ /* 0x000fe20003f8f008 */
[----:B----4-:R-:W-:-:S04]  /*bd00*/  IMAD.WIDE.U32 R20, R27, 0x4, R14 ;  /* 0x000000041b147825 */ /* 0x010fc800078e000e */
[----:B------:R-:W-:Y:S01]  /*bd10*/  VIADD R22, R22, 0x1 ;  /* 0x0000000116167836 */ /* 0x000fe20000000000 */
[----:B------:R-:W-:Y:S01]  /*bd20*/  IADD3 R27, PT, PT, R27, 0x100, RZ ;  /* 0x000001001b1b7810 */ /* 0x000fe20007ffe0ff */
[----:B------:R-:W-:Y:S02]  /*bd30*/  VIADD R26, R26, 0x2 ;  /* 0x000000021a1a7836 */ /* 0x000fe40000000000 */
[----:B-1----:R-:W-:Y:S02]  /*bd40*/  VIADD R23, R23, 0x8 ;  /* 0x0000000817177836 */ /* 0x002fe40000000000 */
[----:B--2---:R-:W-:Y:S01]  /*bd50*/  FADD.FTZ R32, R28, R32 ;  /* 0x000000201c207221 */ /* 0x004fe20000010000 */
[----:B------:R-:W-:Y:S01]  /*bd60*/  FADD.FTZ R33, R29, R33 ;  /* 0x000000211d217221 */ /* 0x000fe20000010000 */
[----:B------:R-:W-:Y:S01]  /*bd70*/  FADD.FTZ R34, R30, R34 ;  /* 0x000000221e227221 */ /* 0x000fe20000010000 */
[----:B------:R-:W-:Y:S01]  /*bd80*/  FADD.FTZ R35, R31, R35 ;  /* 0x000000231f237221 */ /* 0x000fe20000010000 */
[----:B-----5:R-:W-:Y:S01]  /*bd90*/  @P1 FMUL.FTZ R32, R32, R36 ;  /* 0x0000002420201220 */ /* 0x020fe20000410000 */
[----:B------:R-:W-:Y:S01]  /*bda0*/  @P2 FMUL.FTZ R33, R33, R37 ;  /* 0x0000002521212220 */ /* 0x000fe20000410000 */
[----:B------:R-:W-:Y:S01]  /*bdb0*/  @P3 FMUL.FTZ R34, R34, R38 ;  /* 0x0000002622223220 */ /* 0x000fe20000410000 */
[----:B------:R-:W-:-:S05]  /*bdc0*/  @P4 FMUL.FTZ R35, R35, R39 ;  /* 0x0000002723234220 */ /* 0x000fca0000410000 */
[----:B------:R1:W-:Y:S01]  /*bdd0*/  STG.E.128 desc[UR36][R20.64], R32 ;  /* 0x0000002014007986 */ /* 0x0003e2000c101d24 */
[----:B------:R-:W-:Y:S01]  /*bde0*/  ISETP.NE.AND P1, PT, R22, RZ, PT ;  /* 0x000000ff1600720c */ /* 0x000fe20003f25270 */
[C---:B---3--:R-:W-:Y:S01]  /*bdf0*/  FFMA.FTZ R8, R41.reuse, R32, R8 ;  /* 0x0000002029087223 */ /* 0x048fe20000010008 */
[C---:B------:R-:W-:Y:S01]  /*be00*/  FFMA.FTZ R9, R41.reuse, R33, R9 ;  /* 0x0000002129097223 */ /* 0x040fe20000010009 */
[C---:B------:R-:W-:Y:S01]  /*be10*/  FFMA.FTZ R10, R41.reuse, R34, R10 ;  /* 0x00000022290a7223 */ /* 0x040fe2000001000a */
[----:B------:R-:W-:-:S09]  /*be20*/  FFMA.FTZ R11, R41, R35, R11 ;  /* 0x00000023290b7223 */ /* 0x000fd2000001000b */
[----:B------:R-:W-:Y:S05]  /*be30*/  @P1 BRA `(.L_x_2015) ;  /* 0xfffffffc00841947 */ /* 0x000fea000383ffff */
.L_x_2014:
[----:B------:R-:W-:Y:S05]  /*be40*/  BSYNC.RECONVERGENT B1 ;  /* 0x0000000000017941 */ /* 0x000fea0003800200 */
.L_x_2013:
[----:B------:R-:W-:Y:S05]  /*be50*/  @!P0 BRA `(.L_x_2011) ;  /* 0x0000001000708947 */ /* 0x000fea0003800000 */
[----:B-1----:R1:W2:Y:S01]  /*be60*/  LDS.128 R20, [R17] ;  /* 0x0000000011147984 */ /* 0x0022a20000000c00 */
[----:B------:R-:W-:Y:S01]  /*be70*/  MOV R27, 0x400 ;  /* 0x00000400001b7802 */ /* 0x000fe20000000f00 */
[----:B------:R-:W-:Y:S01]  /*be80*/  BSSY.RECONVERGENT B1, `(.L_x_2016) ;  /* 0x000006b000017945 */ /* 0x000fe20003800200 */
[----:B----4-:R-:W3:Y:S03]  /*be90*/  S2R R28, SR_CgaCtaId ;  /* 0x00000000001c7919 */ /* 0x010ee60000008800 */
[----:B------:R-:W-:-:S05]  /*bea0*/  VIADD R27, R27, 0x410 ;  /* 0x000004101b1b7836 */ /* 0x000fca0000000000 */
[----:B-1-3--:R-:W-:-:S07]  /*beb0*/  LEA R58, R28, R27, 0x18 ;  /* 0x0000001b1c3a7211 */ /* 0x00afce00078ec0ff */
.L_x_2017:
[----:B------:R-:W-:Y:S02]  /*bec0*/  ISETP.NE.AND P0, PT, R2, RZ, PT ;  /* 0x000000ff0200720c */ /* 0x000fe40003f05270 */
[----:B------:R-:W-:-:S05]  /*bed0*/  SHF.L.U32 R27, R26, 0x7, RZ ;  /* 0x000000071a1b7819 */ /* 0x000fca00000006ff */
[----:B------:R-:W-:-:S05]  /*bee0*/  IMAD.WIDE.U32 R32, R27, 0x4, R12 ;  /* 0x000000041b207825 */ /* 0x000fca00078e000c */
[----:B------:R-:W2:Y:S01]  /*bef0*/  LDG.E.128 R28, desc[UR36][R32.64] ;  /* 0x00000024201c7981 */ /* 0x000ea2000c1e1d00 */
[----:B------:R-:W-:Y:S01]  /*bf00*/  VOTEU.ANY UP0, P0 ;  /* 0x0000000000ff7886 */ /* 0x000fe20000000100 */
[----:B------:R-:W-:-:S13]  /*bf10*/  PLOP3.LUT P0, PT, PT, PT, UP0, 0x80, 0x8 ;  /* 0x000000000008781c */ /* 0x000fda0003f0f008 */
[----:B------:R-:W3:Y:S01]  /*bf20*/  @P0 LDG.E.128 R36, desc[UR36][R24.64] ;  /* 0x0000002418240981 */ /* 0x000ee2000c1e1d00 */
[----:B------:R-:W-:Y:S02]  /*bf30*/  PLOP3.LUT P0, PT, PT, PT, UP0, 0x80, 0x8 ;  /* 0x000000000008781c */ /* 0x000fe40003f0f008 */
[----:B------:R-:W-:Y:S02]  /*bf40*/  PLOP3.LUT P1, PT, PT, PT, UP0, 0x80, 0x8 ;  /* 0x000000000008781c */ /* 0x000fe40003f2f008 */
[----:B------:R-:W-:Y:S02]  /*bf50*/  PLOP3.LUT P2, PT, PT, PT, UP0, 0x80, 0x8 ;  /* 0x000000000008781c */ /* 0x000fe40003f4f008 */
[----:B------:R-:W-:Y:S01]  /*bf60*/  PLOP3.LUT P3, PT, PT, PT, UP0, 0x80, 0x8 ;  /* 0x000000000008781c */ /* 0x000fe20003f6f008 */
[C---:B------:R-:W-:Y:S02]  /*bf70*/  VIADD R45, R27.reuse, 0x100 ;  /* 0x000001001b2d7836 */ /* 0x040fe40000000000 */
[----:B------:R-:W-:-:S04]  /*bf80*/  IMAD.WIDE.U32 R34, R27, 0x4, R14 ;  /* 0x000000041b227825 */ /* 0x000fc800078e000e */
[----:B--2---:R-:W-:Y:S01]  /*bf90*/  FADD.FTZ R28, R20, R28 ;  /* 0x0000001c141c7221 */ /* 0x004fe20000010000 */
[----:B------:R-:W-:Y:S01]  /*bfa0*/  FADD.FTZ R29, R21, R29 ;  /* 0x0000001d151d7221 */ /* 0x000fe20000010000 */
[----:B------:R-:W-:Y:S01]  /*bfb0*/  FADD.FTZ R30, R22, R30 ;  /* 0x0000001e161e7221 */ /* 0x000fe20000010000 */
[----:B------:R-:W-:Y:S01]  /*bfc0*/  FADD.FTZ R31, R23, R31 ;  /* 0x0000001f171f7221 */ /* 0x000fe20000010000 */
[----:B---3--:R-:W-:Y:S01]  /*bfd0*/  @P0 FMUL.FTZ R28, R28, R36 ;  /* 0x000000241c1c0220 */ /* 0x008fe20000410000 */
[----:B------:R-:W-:Y:S01]  /*bfe0*/  PLOP3.LUT P0, PT, PT, PT, UP0, 0x80, 0x8 ;  /* 0x000000000008781c */ /* 0x000fe20003f0f008 */
[----:B------:R-:W-:Y:S01]  /*bff0*/  @P1 FMUL.FTZ R29, R29, R37 ;  /* 0x000000251d1d1220 */ /* 0x000fe20000410000 */
[----:B------:R-:W-:Y:S01]  /*c000*/  @P2 FMUL.FTZ R30, R30, R38 ;  /* 0x000000261e1e2220 */ /* 0x000fe20000410000 */
[----:B------:R-:W-:Y:S01]  /*c010*/  @P3 FMUL.FTZ R31, R31, R39 ;  /* 0x000000271f1f3220 */ /* 0x000fe20000410000 */
[----:B------:R-:W-:-:S04]  /*c020*/  IMAD.WIDE.U32 R36, R45, 0x4, R12 ;  /* 0x000000042d247825 */ /* 0x000fc800078e000c */
[----:B------:R1:W-:Y:S04]  /*c030*/  STG.E.128 desc[UR36][R34.64], R28 ;  /* 0x0000001c22007986 */ /* 0x0003e8000c101d24 */
[----:B------:R-:W2:Y:S04]  /*c040*/  LDG.E.128 R36, desc[UR36][R36.64] ;  /* 0x0000002424247981 */ /* 0x000ea8000c1e1d00 */
[----:B------:R-:W3:Y:S01]  /*c050*/  @P0 LDG.E.128 R40, desc[UR36][R24.64] ;  /* 0x0000002418280981 */ /* 0x000ee2000c1e1d00 */
[----:B------:R-:W-:Y:S02]  /*c060*/  PLOP3.LUT P0, PT, PT, PT, UP0, 0x80, 0x8 ;  /* 0x000000000008781c */ /* 0x000fe40003f0f008 */
[----:B------:R-:W-:-:S02]  /*c070*/  PLOP3.LUT P1, PT, PT, PT, UP0, 0x80, 0x8 ;  /* 0x000000000008781c */ /* 0x000fc40003f2f008 */
[----:B------:R-:W-:Y:S02]  /*c080*/  PLOP3.LUT P2, PT, PT, PT, UP0, 0x80, 0x8 ;  /* 0x000000000008781c */ /* 0x000fe40003f4f008 */
[----:B------:R-:W-:Y:S01]  /*c090*/  PLOP3.LUT P3, PT, PT, PT, UP0, 0x80, 0x8 ;  /* 0x000000000008781c */ /* 0x000fe20003f6f008 */
[----:B------:R-:W-:Y:S02]  /*c0a0*/  VIADD R49, R27, 0x200 ;  /* 0x000002001b317836 */ /* 0x000fe40000000000 */
[----:B--2---:R-:W-:Y:S01]  /*c0b0*/  FADD.FTZ R32, R20, R36 ;  /* 0x0000002414207221 */ /* 0x004fe20000010000 */
[----:B------:R-:W-:Y:S01]  /*c0c0*/  FADD.FTZ R33, R21, R37 ;  /* 0x0000002515217221 */ /* 0x000fe20000010000 */
[----:B-1----:R-:W-:Y:S01]  /*c0d0*/  FADD.FTZ R34, R22, R38 ;  /* 0x0000002616227221 */ /* 0x002fe20000010000 */
[----:B------:R-:W-:Y:S01]  /*c0e0*/  FADD.FTZ R35, R23, R39 ;  /* 0x0000002717237221 */ /* 0x000fe20000010000 */
[----:B---3--:R-:W-:Y:S01]  /*c0f0*/  @P0 FMUL.FTZ R32, R32, R40 ;  /* 0x0000002820200220 */ /* 0x008fe20000410000 */
[----:B------:R-:W-:Y:S01]  /*c100*/  PLOP3.LUT P0, PT, PT, PT, UP0, 0x80, 0x8 ;  /* 0x000000000008781c */ /* 0x000fe20003f0f008 */
[----:B------:R-:W-:-:S02]  /*c110*/  @P1 FMUL.FTZ R33, R33, R41 ;  /* 0x0000002921211220 */ /* 0x000fc40000410000 */
[----:B------:R-:W-:Y:S02]  /*c120*/  @P2 FMUL.FTZ R34, R34, R42 ;  /* 0x0000002a22222220 */ /* 0x000fe40000410000 */
[----:B------:R-:W-:Y:S01]  /*c130*/  @P3 FMUL.FTZ R35, R35, R43 ;  /* 0x0000002b23233220 */ /* 0x000fe20000410000 */
[----:B------:R-:W-:-:S04]  /*c140*/  IMAD.WIDE.U32 R38, R45, 0x4, R14 ;  /* 0x000000042d267825 */ /* 0x000fc800078e000e */
[----:B------:R-:W-:Y:S01]  /*c150*/  IMAD.WIDE.U32 R40, R49, 0x4, R12 ;  /* 0x0000000431287825 */ /* 0x000fe200078e000c */
[----:B------:R1:W-:Y:S04]  /*c160*/  STG.E.128 desc[UR36][R38.64], R32 ;  /* 0x0000002026007986 */ /* 0x0003e8000c101d24 */
[----:B------:R-:W2:Y:S04]  /*c170*/  @P0 LDG.E.128 R44, desc[UR36][R24.64] ;  /* 0x00000024182c0981 */ /* 0x000ea8000c1e1d00 */
[----:B------:R-:W3:Y:S01]  /*c180*/  LDG.E.128 R40, desc[UR36][R40.64] ;  /* 0x0000002428287981 */ /* 0x000ee2000c1e1d00 */
[----:B------:R-:W-:-:S02]  /*c190*/  PLOP3.LUT P1, PT, PT, PT, UP0, 0x80, 0x8 ;  /* 0x000000000008781c */ /* 0x000fc40003f2f008 */
[----:B------:R-:W-:Y:S02]  /*c1a0*/  PLOP3.LUT P0, PT, PT, PT, UP0, 0x80, 0x8 ;  /* 0x000000000008781c */ /* 0x000fe40003f0f008 */
[----:B------:R-:W-:Y:S02]  /*c1b0*/  PLOP3.LUT P2, PT, PT, PT, UP0, 0x80, 0x8 ;  /* 0x000000000008781c */ /* 0x000fe40003f4f008 */
[----:B------:R-:W-:Y:S01]  /*c1c0*/  PLOP3.LUT P3, PT, PT, PT, UP0, 0x80, 0x8 ;  /* 0x000000000008781c */ /* 0x000fe20003f6f008 */
[----:B---3--:R-:W-:Y:S01]  /*c1d0*/  FADD.FTZ R37, R21, R41 ;  /* 0x0000002915257221 */ /* 0x008fe20000010000 */
[----:B------:R-:W-:Y:S01]  /*c1e0*/  FADD.FTZ R36, R20, R40 ;  /* 0x0000002814247221 */ /* 0x000fe20000010000 */
[----:B-1----:R-:W-:Y:S01]  /*c1f0*/  FADD.FTZ R38, R22, R42 ;  /* 0x0000002a16267221 */ /* 0x002fe20000010000 */
[----:B------:R-:W-:-:S03]  /*c200*/  FADD.FTZ R39, R23, R43 ;  /* 0x0000002b17277221 */ /* 0x000fc60000010000 */
[----:B--2---:R-:W-:Y:S02]  /*c210*/  @P1 FMUL.FTZ R37, R37, R45 ;  /* 0x0000002d25251220 */ /* 0x004fe40000410000 */
[----:B------:R-:W-:Y:S01]  /*c220*/  @P0 FMUL.FTZ R36, R36, R44 ;  /* 0x0000002c24240220 */ /* 0x000fe20000410000 */
[----:B------:R-:W-:Y:S02]  /*c230*/  IADD3 R45, PT, PT, R27, 0x300, RZ ;  /* 0x000003001b2d7810 */ /* 0x000fe40007ffe0ff */
[----:B------:R-:W-:Y:S01]  /*c240*/  PLOP3.LUT P0, PT, PT, PT, UP0, 0x80, 0x8 ;  /* 0x000000000008781c */ /* 0x000fe20003f0f008 */
[----:B------:R-:W-:Y:S01]  /*c250*/  @P2 FMUL.FTZ R38, R38, R46 ;  /* 0x0000002e26262220 */ /* 0x000fe20000410000 */
[----:B------:R-:W-:Y:S01]  /*c260*/  @P3 FMUL.FTZ R39, R39, R47 ;  /* 0x0000002f27273220 */ /* 0x000fe20000410000 */
[----:B------:R-:W-:-:S04]  /*c270*/  IMAD.WIDE.U32 R40, R49, 0x4, R14 ;  /* 0x0000000431287825 */ /* 0x000fc800078e000e */
[----:B------:R-:W-:Y:S01]  /*c280*/  IMAD.WIDE.U32 R42, R45, 0x4, R12 ;  /* 0x000000042d2a7825 */ /* 0x000fe200078e000c */
[----:B------:R-:W-:Y:S04]  /*c290*/  STG.E.128 desc[UR36][R40.64], R36 ;  /* 0x0000002428007986 */ /* 0x000fe8000c101d24 */
[----:B------:R-:W2:Y:S04]  /*c2a0*/  LDG.E.128 R48, desc[UR36][R42.64] ;  /* 0x000000242a307981 */ /* 0x000ea8000c1e1d00 */
[----:B------:R-:W3:Y:S01]  /*c2b0*/  @P0 LDG.E.128 R52, desc[UR36][R24.64] ;  /* 0x0000002418340981 */ /* 0x000ee2000c1e1d00 */
[----:B------:R-:W-:-:S04]  /*c2c0*/  VIADD R27, R26, -UR47 ;  /* 0x8000002f1a1b7c36 */ /* 0x000fc80008000000 */
[----:B------:R-:W-:-:S05]  /*c2d0*/  IMAD R44, R27, 0x4, R58 ;  /* 0x000000041b2c7824 */ /* 0x000fca00078e023a */
[----:B------:R-:W1:Y:S04]  /*c2e0*/  LDS R27, [R44] ;  /* 0x000000002c1b7984 */ /* 0x000e680000000800 */
[----:B------:R-:W4:Y:S04]  /*c2f0*/  LDS R46, [R44+0x8] ;  /* 0x000008002c2e7984 */ /* 0x000f280000000800 */
[----:B------:R-:W5:Y:S01]  /*c300*/  LDS R47, [R44+0x10] ;  /* 0x000010002c2f7984 */ /* 0x000f620000000800 */
[----:B------:R-:W-:-:S03]  /*c310*/  PLOP3.LUT P0, PT, PT, PT, UP0, 0x80, 0x8 ;  /* 0x000000000008781c */ /* 0x000fc60003f0f008 */
[----:B------:R0:W5:Y:S01]  /*c320*/  LDS R56, [R44+0x18] ;  /* 0x000018002c387984 */ /* 0x0001620000000800 */
[----:B------:R-:W-:Y:S02]  /*c330*/  PLOP3.LUT P1, PT, PT, PT, UP0, 0x80, 0x8 ;  /* 0x000000000008781c */ /* 0x000fe40003f2f008 */
[----:B------:R-:W-:Y:S02]  /*c340*/  PLOP3.LUT P2, PT, PT, PT, UP0, 0x80, 0x8 ;  /* 0x000000000008781c */ /* 0x000fe40003f4f008 */
[----:B------:R-:W-:Y:S01]  /*c350*/  PLOP3.LUT P3, PT, PT, PT, UP0, 0x80, 0x8 ;  /* 0x000000000008781c */ /* 0x000fe20003f6f008 */
[----:B0-----:R-:W-:Y:S01]  /*c360*/  IMAD.WIDE.U32 R44, R45, 0x4, R14 ;  /* 0x000000042d2c7825 */ /* 0x001fe200078e000e */
[----:B------:R-:W-:-:S03]  /*c370*/  IADD3 R26, PT, PT, R26, 0x8, RZ ;  /* 0x000000081a1a7810 */ /* 0x000fc60007ffe0ff */
[----:B--2---:R-:W-:Y:S01]  /*c380*/  FADD.FTZ R40, R20, R48 ;  /* 0x0000003014287221 */ /* 0x004fe20000010000 */
[----:B------:R-:W-:Y:S01]  /*c390*/  FADD.FTZ R41, R21, R49 ;  /* 0x0000003115297221 */ /* 0x000fe20000010000 */
[----:B------:R-:W-:Y:S01]  /*c3a0*/  FADD.FTZ R42, R22, R50 ;  /* 0x00000032162a7221 */ /* 0x000fe20000010000 */
[----:B------:R-:W-:Y:S01]  /*c3b0*/  FADD.FTZ R43, R23, R51 ;  /* 0x00000033172b7221 */ /* 0x000fe20000010000 */
[----:B---3--:R-:W-:Y:S01]  /*c3c0*/  @P0 FMUL.FTZ R40, R40, R52 ;  /* 0x0000003428280220 */ /* 0x008fe20000410000 */
[----:B------:R-:W-:Y:S01]  /*c3d0*/  @P1 FMUL.FTZ R41, R41, R53 ;  /* 0x0000003529291220 */ /* 0x000fe20000410000 */
[----:B------:R-:W-:Y:S02]  /*c3e0*/  @P2 FMUL.FTZ R42, R42, R54 ;  /* 0x000000362a2a2220 */ /* 0x000fe40000410000 */
[----:B------:R-:W-:-:S05]  /*c3f0*/  @P3 FMUL.FTZ R43, R43, R55 ;  /* 0x000000372b2b3220 */ /* 0x000fca0000410000 */
[----:B------:R3:W-:Y:S01]  /*c400*/  STG.E.128 desc[UR36][R44.64], R40 ;  /* 0x000000282c007986 */ /* 0x0007e2000c101d24 */
[C---:B-1----:R-:W-:Y:S01]  /*c410*/  FFMA.FTZ R49, R27.reuse, R28, R8 ;  /* 0x0000001c1b317223 */ /* 0x042fe20000010008 */
[----:B------:R-:W-:Y:S01]  /*c420*/  ISETP.GE.AND P0, PT, R26, UR5, PT ;  /* 0x000000051a007c0c */ /* 0x000fe2000bf06270 */
[C---:B------:R-:W-:Y:S01]  /*c430*/  FFMA.FTZ R8, R27.reuse, R29, R9 ;  /* 0x0000001d1b087223 */ /* 0x040fe20000010009 */
[C---:B------:R-:W-:Y:S01]  /*c440*/  FFMA.FTZ R9, R27.reuse, R30, R10 ;  /* 0x0000001e1b097223 */ /* 0x040fe2000001000a */
[----:B------:R-:W-:Y:S01]  /*c450*/  FFMA.FTZ R10, R27, R31, R11 ;  /* 0x0000001f1b0a7223 */ /* 0x000fe2000001000b */
[C---:B----4-:R-:W-:Y:S01]  /*c460*/  FFMA.FTZ R32, R46.reuse, R32, R49 ;  /* 0x000000202e207223 */ /* 0x050fe20000010031 */
[C---:B------:R-:W-:Y:S01]  /*c470*/  FFMA.FTZ R8, R46.reuse, R33, R8 ;  /* 0x000000212e087223 */ /* 0x040fe20000010008 */
[C---:B------:R-:W-:Y:S01]  /*c480*/  FFMA.FTZ R9, R46.reuse, R34, R9 ;  /* 0x000000222e097223 */ /* 0x040fe20000010009 */
[----:B------:R-:W-:Y:S01]  /*c490*/  FFMA.FTZ R10, R46, R35, R10 ;  /* 0x000000232e0a7223 */ /* 0x000fe2000001000a */
[C---:B-----5:R-:W-:Y:S01]  /*c4a0*/  FFMA.FTZ R11, R47.reuse, R36, R32 ;  /* 0x000000242f0b7223 */ /* 0x060fe20000010020 */
[C---:B------:R-:W-:Y:S01]  /*c4b0*/  FFMA.FTZ R28, R47.reuse, R37, R8 ;  /* 0x000000252f1c7223 */ /* 0x040fe20000010008 */
[C---:B------:R-:W-:Y:S01]  /*c4c0*/  FFMA.FTZ R27, R47.reuse, R38, R9 ;  /* 0x000000262f1b7223 */ /* 0x040fe20000010009 */
[----:B------:R-:W-:Y:S01]  /*c4d0*/  FFMA.FTZ R30, R47, R39, R10 ;  /* 0x000000272f1e7223 */ /* 0x000fe2000001000a */
[C---:B------:R-:W-:Y:S01]  /*c4e0*/  FFMA.FTZ R8, R56.reuse, R40, R11 ;  /* 0x0000002838087223 */ /* 0x040fe2000001000b */
[C---:B------:R-:W-:Y:S01]  /*c4f0*/  FFMA.FTZ R9, R56.reuse, R41, R28 ;  /* 0x0000002938097223 */ /* 0x040fe2000001001c */
[C---:B------:R-:W-:Y:S01]  /*c500*/  FFMA.FTZ R10, R56.reuse, R42, R27 ;  /* 0x0000002a380a7223 */ /* 0x040fe2000001001b */
[----:B------:R-:W-:Y:S01]  /*c510*/  FFMA.FTZ R11, R56, R43, R30 ;  /* 0x0000002b380b7223 */ /* 0x000fe2000001001e */
[----:B---3--:R-:W-:Y:S06]  /*c520*/  @!P0 BRA `(.L_x_2017) ;  /* 0xfffffff800648947 */ /* 0x008fec000383ffff */
[----:B------:R-:W-:Y:S05]  /*c530*/  BSYNC.RECONVERGENT B1 ;  /* 0x0000000000017941 */ /* 0x000fea0003800200 */
.L_x_2016:
[----:B------:R-:W-:Y:S05]  /*c540*/  BRA `(.L_x_2011) ;  /* 0x0000000800b47947 */ /* 0x000fea0003800000 */
.L_x_2012:
[----:B------:R-:W-:Y:S01]  /*c550*/  IMAD.U32 R23, RZ, RZ, UR5 ;  /* 0x00000005ff177e24 */ /* 0x000fe2000f8e00ff */
[----:B------:R-:W-:Y:S01]  /*c560*/  ULOP3.LUT UR7, URZ, UR47, URZ, 0x33, !UPT ;  /* 0x0000002fff077292 */ /* 0x000fe2000f8e33ff */
[----:B------:R-:W-:Y:S01]  /*c570*/  BSSY.RECONVERGENT B1, `(.L_x_2018) ;  /* 0x0000057000017945 */ /* 0x000fe20003800200 */
[----:B------:R-:W-:Y:S01]  /*c580*/  IMAD.MOV.U32 R22, RZ, RZ, R18 ;  /* 0x000000ffff167224 */ /* 0x000fe200078e0012 */
[----:B------:R-:W-:Y:S02]  /*c590*/  CS2R R8, SRZ ;  /* 0x0000000000087805 */ /* 0x000fe4000001ff00 */
[----:B------:R-:W-:Y:S02]  /*c5a0*/  VIADDMNMX R23, R18, 0x2, R23, !PT ;  /* 0x0000000212177846 */ /* 0x000fe40007800117 */
[----:B------:R-:W-:Y:S02]  /*c5b0*/  CS2R R10, SRZ ;  /* 0x00000000000a7805 */ /* 0x000fe4000001ff00 */
[----:B------:R-:W-:-:S04]  /*c5c0*/  IADD3 R23, PT, PT, -R0, UR7, R23 ;  /* 0x0000000700177c10 */ /* 0x000fc8000fffe117 */
[C---:B------:R-:W-:Y:S02]  /*c5d0*/  ISETP.GE.U32.AND P0, PT, R23.reuse, 0xe, PT ;  /* 0x0000000e1700780c */ /* 0x040fe40003f06070 */
[----:B------:R-:W-:-:S04]  /*c5e0*/  LEA.HI R68, R23, 0x1, RZ, 0x1f ;  /* 0x0000000117447811 */ /* 0x000fc800078ff8ff */
[----:B------:R-:W-:-:S04]  /*c5f0*/  LOP3.LUT R70, R68, 0x7, RZ, 0xc0, !PT ;  /* 0x0000000744467812 */ /* 0x000fc800078ec0ff */
[----:B------:R-:W-:-:S03]  /*c600*/  ISETP.NE.AND P1, PT, R70, RZ, PT ;  /* 0x000000ff4600720c */ /* 0x000fc60003f25270 */
[----:B------:R-:W-:Y:S10]  /*c610*/  @!P0 BRA `(.L_x_2019) ;  /* 0x0000000400308947 */ /* 0x000ff40003800000 */
[----:B--2---:R-:W-:Y:S01]  /*c620*/  IADD3 R25, PT, PT, R21, 0x410, RZ ;  /* 0x0000041015197810 */ /* 0x004fe20007ffe0ff */
[----:B------:R-:W-:Y:S01]  /*c630*/  HFMA2 R8, -RZ, RZ, 0, 0 ;  /* 0x00000000ff087431 */ /* 0x000fe200000001ff */
[----:B------:R-:W-:Y:S01]  /*c640*/  LOP3.LUT R56, R68, 0xfffffff8, RZ, 0xc0, !PT ;  /* 0xfffffff844387812 */ /* 0x000fe200078ec0ff */
[----:B------:R-:W-:Y:S01]  /*c650*/  IMAD.MOV.U32 R57, RZ, RZ, RZ ;  /* 0x000000ffff397224 */ /* 0x000fe200078e00ff */
[----:B------:R-:W-:Y:S01]  /*c660*/  LEA R69, R20, R25, 0x18 ;  /* 0x0000001914457211 */ /* 0x000fe200078ec0ff */
[----:B------:R-:W-:-:S07]  /*c670*/  IMAD.MOV.U32 R22, RZ, RZ, R18 ;  /* 0x000000ffff167224 */ /* 0x000fce00078e0012 */
.L_x_2020:
[----:B------:R-:W-:-:S04]  /*c680*/  IMAD.SHL.U32 R47, R22, 0x80, RZ ;  /* 0x00000080162f7824 */ /* 0x000fc800078e00ff */
[C---:B------:R-:W-:Y:S01]  /*c690*/  IMAD.WIDE.U32 R24, R47.reuse, 0x4, R12 ;  /* 0x000000042f187825 */ /* 0x040fe200078e000c */
[----:B------:R-:W-:-:S03]  /*c6a0*/  IADD3 R33, PT, PT, R47, 0x200, RZ ;  /* 0x000002002f217810 */ /* 0x000fc60007ffe0ff */
[----:B----4-:R-:W-:Y:S02]  /*c6b0*/  VIADD R29, R47, 0x100 ;  /* 0x000001002f1d7836 */ /* 0x010fe40000000000 */
[----:B------:R-:W2:Y:S02]  /*c6c0*/  LDG.E.128 R24, desc[UR36][R24.64] ;  /* 0x0000002418187981 */ /* 0x000ea4000c1e1d00 */
[----:B------:R-:W-:-:S04]  /*c6d0*/  IMAD.WIDE.U32 R28, R29, 0x4, R12 ;  /* 0x000000041d1c7825 */ /* 0x000fc800078e000c */
[----:B------:R-:W-:Y:S02]  /*c6e0*/  VIADD R37, R47, 0x300 ;  /* 0x000003002f257836 */ /* 0x000fe40000000000 */
[--C-:B------:R-:W-:Y:S01]  /*c6f0*/  IMAD.WIDE.U32 R32, R33, 0x4, R12.reuse ;  /* 0x0000000421207825 */ /* 0x100fe200078e000c */
[----:B------:R-:W3:Y:S03]  /*c700*/  LDG.E.128 R28, desc[UR36][R28.64] ;  /* 0x000000241c1c7981 */ /* 0x000ee6000c1e1d00 */
[----:B------:R-:W-:Y:S02]  /*c710*/  VIADD R41, R47, 0x400 ;  /* 0x000004002f297836 */ /* 0x000fe40000000000 */
[----:B------:R-:W-:Y:S01]  /*c720*/  IMAD.WIDE.U32 R36, R37, 0x4, R12 ;  /* 0x0000000425247825 */ /* 0x000fe200078e000c */
[----:B------:R-:W4:Y:S01]  /*c730*/  LDG.E.128 R32, desc[UR36][R32.64] ;  /* 0x0000002420207981 */ /* 0x000f22000c1e1d00 */
[----:B------:R-:W-:-:S02]  /*c740*/  IADD3 R45, PT, PT, R47, 0x500, RZ ;  /* 0x000005002f2d7810 */ /* 0x000fc40007ffe0ff */
[--C-:B------:R-:W-:Y:S02]  /*c750*/  IMAD.WIDE.U32 R40, R41, 0x4, R12.reuse ;  /* 0x0000000429287825 */ /* 0x100fe400078e000c */
[----:B------:R-:W5:Y:S02]  /*c760*/  LDG.E.128 R36, desc[UR36][R36.64] ;  /* 0x0000002424247981 */ /* 0x000f64000c1e1d00 */
[----:B------:R-:W-:Y:S02]  /*c770*/  VIADD R49, R47, 0x600 ;  /* 0x000006002f317836 */ /* 0x000fe40000000000 */
[----:B------:R-:W-:Y:S01]  /*c780*/  IMAD.WIDE.U32 R44, R45, 0x4, R12 ;  /* 0x000000042d2c7825 */ /* 0x000fe200078e000c */
[----:B------:R-:W5:Y:S03]  /*c790*/  LDG.E.128 R40, desc[UR36][R40.64] ;  /* 0x0000002428287981 */ /* 0x000f66000c1e1d00 */
[----:B------:R-:W-:-:S02]  /*c7a0*/  VIADD R53, R47, 0x700 ;  /* 0x000007002f357836 */ /* 0x000fc40000000000 */
[--C-:B------:R-:W-:Y:S01]  /*c7b0*/  IMAD.WIDE.U32 R48, R49, 0x4, R12.reuse ;  /* 0x0000000431307825 */ /* 0x100fe200078e000c */
[----:B------:R-:W5:Y:S03]  /*c7c0*/  LDG.E.128 R44, desc[UR36][R44.64] ;  /* 0x000000242c2c7981 */ /* 0x000f66000c1e1d00 */
[----:B------:R-:W-:Y:S02]  /*c7d0*/  IMAD.WIDE.U32 R52, R53, 0x4, R12 ;  /* 0x0000000435347825 */ /* 0x000fe400078e000c */
[----:B------:R-:W5:Y:S04]  /*c7e0*/  LDG.E.128 R48, desc[UR36][R48.64] ;  /* 0x0000002430307981 */ /* 0x000f68000c1e1d00 */
[----:B------:R-:W5:Y:S01]  /*c7f0*/  LDG.E.128 R52, desc[UR36][R52.64] ;  /* 0x0000002434347981 */ /* 0x000f62000c1e1d00 */
[----:B------:R-:W-:-:S05]  /*c800*/  IADD3 R58, PT, PT, R22, -UR47, RZ ;  /* 0x8000002f163a7c10 */ /* 0x000fca000fffe0ff */
[----:B------:R-:W-:-:S05]  /*c810*/  IMAD R58, R58, 0x4, R69 ;  /* 0x000000043a3a7824 */ /* 0x000fca00078e0245 */
[----:B------:R-:W2:Y:S04]  /*c820*/  LDS R59, [R58] ;  /* 0x000000003a3b7984 */ /* 0x000ea80000000800 */
[----:B------:R-:W3:Y:S04]  /*c830*/  LDS R60, [R58+0x8] ;  /* 0x000008003a3c7984 */ /* 0x000ee80000000800 */
[----:B------:R-:W4:Y:S04]  /*c840*/  LDS R62, [R58+0x10] ;  /* 0x000010003a3e7984 */ /* 0x000f280000000800 */
[----:B------:R-:W5:Y:S04]  /*c850*/  LDS R63, [R58+0x18] ;  /* 0x000018003a3f7984 */ /* 0x000f680000000800 */
[----:B------:R-:W1:Y:S04]  /*c860*/  LDS R64, [R58+0x20] ;  /* 0x000020003a407984 */ /* 0x000e680000000800 */
[----:B------:R-:W0:Y:S04]  /*c870*/  LDS R65, [R58+0x28] ;  /* 0x000028003a417984 */ /* 0x000e280000000800 */
[----:B------:R-:W0:Y:S04]  /*c880*/  LDS R66, [R58+0x30] ;  /* 0x000030003a427984 */ /* 0x000e280000000800 */
[----:B------:R-:W0:Y:S01]  /*c890*/  LDS R67, [R58+0x38] ;  /* 0x000038003a437984 */ /* 0x000e220000000800 */
[----:B------:R-:W-:-:S05]  /*c8a0*/  VIADD R57, R57, 0x8 ;  /* 0x0000000839397836 */ /* 0x000fca0000000000 */
[----:B------:R-:W-:Y:S02]  /*c8b0*/  ISETP.NE.AND P0, PT, R57, R56, PT ;  /* 0x000000383900720c */ /* 0x000fe40003f05270 */
[----:B------:R-:W-:Y:S01]  /*c8c0*/  IADD3 R22, PT, PT, R22, 0x10, RZ ;  /* 0x0000001016167810 */ /* 0x000fe20007ffe0ff */
[-C--:B--2---:R-:W-:Y:S01]  /*c8d0*/  FFMA.FTZ R61, R24, R59.reuse, R8 ;  /* 0x0000003b183d7223 */ /* 0x084fe20000010008 */
[-C--:B------:R-:W-:Y:S01]  /*c8e0*/  FFMA.FTZ R8, R25, R59.reuse, R9 ;  /* 0x0000003b19087223 */ /* 0x080fe20000010009 */
[-C--:B------:R-:W-:Y:S01]  /*c8f0*/  FFMA.FTZ R9, R26, R59.reuse, R10 ;  /* 0x0000003b1a097223 */ /* 0x080fe2000001000a */
[----:B------:R-:W-:Y:S01]  /*c900*/  FFMA.FTZ R10, R27, R59, R11 ;  /* 0x0000003b1b0a7223 */ /* 0x000fe2000001000b */
[-C--:B---3--:R-:W-:Y:S01]  /*c910*/  FFMA.FTZ R61, R28, R60.reuse, R61 ;  /* 0x0000003c1c3d7223 */ /* 0x088fe2000001003d */
[-C--:B------:R-:W-:Y:S01]  /*c920*/  FFMA.FTZ R8, R29, R60.reuse, R8 ;  /* 0x0000003c1d087223 */ /* 0x080fe20000010008 */
[-C--:B------:R-:W-:Y:S01]  /*c930*/  FFMA.FTZ R9, R30, R60.reuse, R9 ;  /* 0x0000003c1e097223 */ /* 0x080fe20000010009 */
[----:B------:R-:W-:Y:S01]  /*c940*/  FFMA.FTZ R10, R31, R60, R10 ;  /* 0x0000003c1f0a7223 */ /* 0x000fe2000001000a */
[-C--:B----4-:R-:W-:Y:S01]  /*c950*/  FFMA.FTZ R61, R32, R62.reuse, R61 ;  /* 0x0000003e203d7223 */ /* 0x090fe2000001003d */
[-C--:B------:R-:W-:Y:S01]  /*c960*/  FFMA.FTZ R8, R33, R62.reuse, R8 ;  /* 0x0000003e21087223 */ /* 0x080fe20000010008 */
[-C--:B------:R-:W-:Y:S01]  /*c970*/  FFMA.FTZ R9, R34, R62.reuse, R9 ;  /* 0x0000003e22097223 */ /* 0x080fe20000010009 */
[----:B------:R-:W-:Y:S01]  /*c980*/  FFMA.FTZ R10, R35, R62, R10 ;  /* 0x0000003e230a7223 */ /* 0x000fe2000001000a */
[-C--:B-----5:R-:W-:Y:S01]  /*c990*/  FFMA.FTZ R61, R36, R63.reuse, R61 ;  /* 0x0000003f243d7223 */ /* 0x0a0fe2000001003d */
[-C--:B------:R-:W-:Y:S01]  /*c9a0*/  FFMA.FTZ R8, R37, R63.reuse, R8 ;  /* 0x0000003f25087223 */ /* 0x080fe20000010008 */
[-C--:B------:R-:W-:Y:S01]  /*c9b0*/  FFMA.FTZ R9, R38, R63.reuse, R9 ;  /* 0x0000003f26097223 */ /* 0x080fe20000010009 */
[----:B------:R-:W-:Y:S01]  /*c9c0*/  FFMA.FTZ R10, R39, R63, R10 ;  /* 0x0000003f270a7223 */ /* 0x000fe2000001000a */
[-C--:B-1----:R-:W-:Y:S01]  /*c9d0*/  FFMA.FTZ R61, R40, R64.reuse, R61 ;  /* 0x00000040283d7223 */ /* 0x082fe2000001003d */
[-C--:B------:R-:W-:Y:S01]  /*c9e0*/  FFMA.FTZ R8, R41, R64.reuse, R8 ;  /* 0x0000004029087223 */ /* 0x080fe20000010008 */
[-C--:B------:R-:W-:Y:S01]  /*c9f0*/  FFMA.FTZ R9, R42, R64.reuse, R9 ;  /* 0x000000402a097223 */ /* 0x080fe20000010009 */
[----:B------:R-:W-:Y:S01]  /*ca00*/  FFMA.FTZ R10, R43, R64, R10 ;  /* 0x000000402b0a7223 */ /* 0x000fe2000001000a */
[-C--:B0-----:R-:W-:Y:S01]  /*ca10*/  FFMA.FTZ R61, R44, R65.reuse, R61 ;  /* 0x000000412c3d7223 */ /* 0x081fe2000001003d */
[-C--:B------:R-:W-:Y:S01]  /*ca20*/  FFMA.FTZ R8, R45, R65.reuse, R8 ;  /* 0x000000412d087223 */ /* 0x080fe20000010008 */
[-C--:B------:R-:W-:Y:S01]  /*ca30*/  FFMA.FTZ R9, R46, R65.reuse, R9 ;  /* 0x000000412e097223 */ /* 0x080fe20000010009 */
[----:B------:R-:W-:Y:S01]  /*ca40*/  FFMA.FTZ R10, R47, R65, R10 ;  /* 0x000000412f0a7223 */ /* 0x000fe2000001000a */
[-C--:B------:R-:W-:Y:S01]  /*ca50*/  FFMA.FTZ R61, R48, R66.reuse, R61 ;  /* 0x00000042303d7223 */ /* 0x080fe2000001003d */
[-C--:B------:R-:W-:Y:S01]  /*ca60*/  FFMA.FTZ R24, R49, R66.reuse, R8 ;  /* 0x0000004231187223 */ /* 0x080fe20000010008 */
[-C--:B------:R-:W-:Y:S01]  /*ca70*/  FFMA.FTZ R11, R50, R66.reuse, R9 ;  /* 0x00000042320b7223 */ /* 0x080fe20000010009 */
[----:B------:R-:W-:Y:S01]  /*ca80*/  FFMA.FTZ R66, R51, R66, R10 ;  /* 0x0000004233427223 */ /* 0x000fe2000001000a */
[-C--:B------:R-:W-:Y:S01]  /*ca90*/  FFMA.FTZ R8, R52, R67.reuse, R61 ;  /* 0x0000004334087223 */ /* 0x080fe2000001003d */
[-C--:B------:R-:W-:Y:S01]  /*caa0*/  FFMA.FTZ R9, R53, R67.reuse, R24 ;  /* 0x0000004335097223 */ /* 0x080fe20000010018 */
[-C--:B------:R-:W-:Y:S01]  /*cab0*/  FFMA.FTZ R10, R54, R67.reuse, R11 ;  /* 0x00000043360a7223 */ /* 0x080fe2000001000b */
[----:B------:R-:W-:Y:S01]  /*cac0*/  FFMA.FTZ R11, R55, R67, R66 ;  /* 0x00000043370b7223 */ /* 0x000fe20000010042 */
[----:B------:R-:W-:Y:S06]  /*cad0*/  @P0 BRA `(.L_x_2020) ;  /* 0xfffffff800e80947 */ /* 0x000fec000383ffff */
.L_x_2019:
[----:B------:R-:W-:Y:S05]  /*cae0*/  BSYNC.RECONVERGENT B1 ;  /* 0x0000000000017941 */ /* 0x000fea0003800200 */
.L_x_2018:
[----:B------:R-:W-:Y:S05]  /*caf0*/  @!P1 BRA `(.L_x_2011) ;  /* 0x0000000400489947 */ /* 0x000fea0003800000 */
[----:B------:R-:W-:Y:S01]  /*cb00*/  ISETP.GE.U32.AND P0, PT, R70, 0x4, PT ;  /* 0x000000044600780c */ /* 0x000fe20003f06070 */
[----:B------:R-:W-:Y:S01]  /*cb10*/  BSSY.RECONVERGENT B1, `(.L_x_2021) ;  /* 0x0000028000017945 */ /* 0x000fe20003800200 */
[----:B------:R-:W-:-:S11]  /*cb20*/  LOP3.LUT P1, R46, R68, 0x3, RZ, 0xc0, !PT ;  /* 0x00000003442e7812 */ /* 0x000fd6000782c0ff */
[----:B------:R-:W-:Y:S05]  /*cb30*/  @!P0 BRA `(.L_x_2022) ;  /* 0x0000000000948947 */ /* 0x000fea0003800000 */
[----:B--2---:R-:W-:-:S04]  /*cb40*/  IMAD.SHL.U32 R27, R22, 0x80, RZ ;  /* 0x00000080161b7824 */ /* 0x004fc800078e00ff */
[C---:B------:R-:W-:Y:S01]  /*cb50*/  IMAD.WIDE.U32 R36, R27.reuse, 0x4, R12 ;  /* 0x000000041b247825 */ /* 0x040fe200078e000c */
[----:B----4-:R-:W-:-:S03]  /*cb60*/  IADD3 R29, PT, PT, R27, 0x200, RZ ;  /* 0x000002001b1d7810 */ /* 0x010fc60007ffe0ff */
[----:B------:R-:W-:Y:S02]  /*cb70*/  VIADD R25, R27, 0x100 ;  /* 0x000001001b197836 */ /* 0x000fe40000000000 */
[----:B------:R-:W2:Y:S02]  /*cb80*/  LDG.E.128 R36, desc[UR36][R36.64] ;  /* 0x0000002424247981 */ /* 0x000ea4000c1e1d00 */
[----:B------:R-:W-:-:S04]  /*cb90*/  IMAD.WIDE.U32 R24, R25, 0x4, R12 ;  /* 0x0000000419187825 */ /* 0x000fc800078e000c */
[----:B------:R-:W-:Y:S02]  /*cba0*/  VIADD R33, R27, 0x300 ;  /* 0x000003001b217836 */ /* 0x000fe40000000000 */
[--C-:B------:R-:W-:Y:S01]  /*cbb0*/  IMAD.WIDE.U32 R28, R29, 0x4, R12.reuse ;  /* 0x000000041d1c7825 */ /* 0x100fe200078e000c */
[----:B------:R-:W3:Y:S03]  /*cbc0*/  LDG.E.128 R24, desc[UR36][R24.64] ;  /* 0x0000002418187981 */ /* 0x000ee6000c1e1d00 */
[----:B------:R-:W-:Y:S02]  /*cbd0*/  IMAD.WIDE.U32 R32, R33, 0x4, R12 ;  /* 0x0000000421207825 */ /* 0x000fe400078e000c */
[----:B------:R-:W4:Y:S04]  /*cbe0*/  LDG.E.128 R28, desc[UR36][R28.64] ;  /* 0x000000241c1c7981 */ /* 0x000f28000c1e1d00 */
[----:B------:R-:W5:Y:S01]  /*cbf0*/  LDG.E.128 R32, desc[UR36][R32.64] ;  /* 0x0000002420207981 */ /* 0x000f62000c1e1d00 */
[----:B------:R-:W-:Y:S01]  /*cc00*/  VIADD R41, R21, 0x410 ;  /* 0x0000041015297836 */ /* 0x000fe20000000000 */
[----:B------:R-:W-:-:S04]  /*cc10*/  IADD3 R40, PT, PT, R22, -UR47, RZ ;  /* 0x8000002f16287c10 */ /* 0x000fc8000fffe0ff */
[----:B------:R-:W-:-:S05]  /*cc20*/  LEA R41, R20, R41, 0x18 ;  /* 0x0000002914297211 */ /* 0x000fca00078ec0ff */
[----:B------:R-:W-:-:S05]  /*cc30*/  IMAD R40, R40, 0x4, R41 ;  /* 0x0000000428287824 */ /* 0x000fca00078e0229 */
[----:B------:R-:W2:Y:S04]  /*cc40*/  LDS R41, [R40] ;  /* 0x0000000028297984 */ /* 0x000ea80000000800 */
[----:B------:R-:W3:Y:S04]  /*cc50*/  LDS R42, [R40+0x8] ;  /* 0x00000800282a7984 */ /* 0x000ee80000000800 */
[----:B------:R-:W4:Y:S04]  /*cc60*/  LDS R44, [R40+0x10] ;  /* 0x00001000282c7984 */ /* 0x000f280000000800 */
[----:B------:R-:W5:Y:S01]  /*cc70*/  LDS R45, [R40+0x18] ;  /* 0x00001800282d7984 */ /* 0x000f620000000800 */
[----:B------:R-:W-:-:S02]  /*cc80*/  VIADD R22, R22, 0x8 ;  /* 0x0000000816167836 */ /* 0x000fc40000000000 */
        /* <DEDUP_REMOVED lines=15> */
[----:B------:R-:W-:-:S07]  /*cd80*/  FFMA.FTZ R11, R35, R45, R44 ;  /* 0x0000002d230b7223 */ /* 0x000fce000001002c */
.L_x_2022:
[----:B------:R-:W-:Y:S05]  /*cd90*/  BSYNC.RECONVERGENT B1 ;  /* 0x0000000000017941 */ /* 0x000fea0003800200 */
.L_x_2021:
[----:B------:R-:W-:Y:S05]  /*cda0*/  @!P1 BRA `(.L_x_2011) ;  /* 0x00000000009c9947 */ /* 0x000fea0003800000 */
[----:B------:R-:W-:Y:S01]  /*cdb0*/  ISETP.NE.AND P1, PT, R46, 0x1, PT ;  /* 0x000000012e00780c */ /* 0x000fe20003f25270 */
[----:B------:R-:W-:Y:S01]  /*cdc0*/  BSSY.RECONVERGENT B1, `(.L_x_2023) ;  /* 0x0000018000017945 */ /* 0x000fe20003800200 */
[----:B------:R-:W-:-:S11]  /*cdd0*/  LOP3.LUT P0, RZ, R23, 0x2, RZ, 0xc0, !PT ;  /* 0x0000000217ff7812 */ /* 0x000fd6000780c0ff */
[----:B------:R-:W-:Y:S05]  /*cde0*/  @!P1 BRA `(.L_x_2024) ;  /* 0x0000000000549947 */ /* 0x000fea0003800000 */
[----:B--2---:R-:W-:-:S05]  /*cdf0*/  SHF.L.U32 R25, R22, 0x7, RZ ;  /* 0x0000000716197819 */ /* 0x004fca00000006ff */
[C---:B------:R-:W-:Y:S02]  /*ce00*/  VIADD R27, R25.reuse, 0x100 ;  /* 0x00000100191b7836 */ /* 0x040fe40000000000 */
[----:B------:R-:W-:-:S04]  /*ce10*/  IMAD.WIDE.U32 R24, R25, 0x4, R12 ;  /* 0x0000000419187825 */ /* 0x000fc800078e000c */
[----:B------:R-:W-:Y:S01]  /*ce20*/  IMAD.WIDE.U32 R26, R27, 0x4, R12 ;  /* 0x000000041b1a7825 */ /* 0x000fe200078e000c */
[----:B----4-:R-:W2:Y:S04]  /*ce30*/  LDG.E.128 R28, desc[UR36][R24.64] ;  /* 0x00000024181c7981 */ /* 0x010ea8000c1e1d00 */
[----:B------:R-:W3:Y:S01]  /*ce40*/  LDG.E.128 R36, desc[UR36][R26.64] ;  /* 0x000000241a247981 */ /* 0x000ee2000c1e1d00 */
[----:B------:R-:W-:Y:S01]  /*ce50*/  VIADD R33, R21, 0x410 ;  /* 0x0000041015217836 */ /* 0x000fe20000000000 */
[C---:B------:R-:W-:Y:S01]  /*ce60*/  IADD3 R23, PT, PT, R22.reuse, -UR47, RZ ;  /* 0x8000002f16177c10 */ /* 0x040fe2000fffe0ff */
[----:B------:R-:W-:-:S03]  /*ce70*/  VIADD R22, R22, 0x4 ;  /* 0x0000000416167836 */ /* 0x000fc60000000000 */
[----:B------:R-:W-:-:S05]  /*ce80*/  LEA R32, R20, R33, 0x18 ;  /* 0x0000002114207211 */ /* 0x000fca00078ec0ff */
[----:B------:R-:W-:-:S05]  /*ce90*/  IMAD R23, R23, 0x4, R32 ;  /* 0x0000000417177824 */ /* 0x000fca00078e0220 */
[----:B------:R-:W2:Y:S04]  /*cea0*/  LDS R32, [R23] ;  /* 0x0000000017207984 */ /* 0x000ea80000000800 */
[----:B------:R-:W3:Y:S01]  /*ceb0*/  LDS R34, [R23+0x8] ;  /* 0x0000080017227984 */ /* 0x000ee20000000800 */
[-C--:B--2---:R-:W-:Y:S01]  /*cec0*/  FFMA.FTZ R33, R28, R32.reuse, R8 ;  /* 0x000000201c217223 */ /* 0x084fe20000010008 */
[-C--:B------:R-:W-:Y:S01]  /*ced0*/  FFMA.FTZ R28, R29, R32.reuse, R9 ;  /* 0x000000201d1c7223 */ /* 0x080fe20000010009 */
[-C--:B------:R-:W-:Y:S01]  /*cee0*/  FFMA.FTZ R29, R30, R32.reuse, R10 ;  /* 0x000000201e1d7223 */ /* 0x080fe2000001000a */
[----:B------:R-:W-:Y:S01]  /*cef0*/  FFMA.FTZ R32, R31, R32, R11 ;  /* 0x000000201f207223 */ /* 0x000fe2000001000b */
[-C--:B---3--:R-:W-:Y:S01]  /*cf00*/  FFMA.FTZ R8, R36, R34.reuse, R33 ;  /* 0x0000002224087223 */ /* 0x088fe20000010021 */
[-C--:B------:R-:W-:Y:S01]  /*cf10*/  FFMA.FTZ R9, R37, R34.reuse, R28 ;  /* 0x0000002225097223 */ /* 0x080fe2000001001c */
[-C--:B------:R-:W-:Y:S01]  /*cf20*/  FFMA.FTZ R10, R38, R34.reuse, R29 ;  /* 0x00000022260a7223 */ /* 0x080fe2000001001d */
[----:B------:R-:W-:-:S07]  /*cf30*/  FFMA.FTZ R11, R39, R34, R32 ;  /* 0x00000022270b7223 */ /* 0x000fce0000010020 */
.L_x_2024:
[----:B------:R-:W-:Y:S05]  /*cf40*/  BSYNC.RECONVERGENT B1 ;  /* 0x0000000000017941 */ /* 0x000fea0003800200 */
.L_x_2023:
[----:B------:R-:W-:Y:S05]  /*cf50*/  @P0 BRA `(.L_x_2011) ;  /* 0x0000000000300947 */ /* 0x000fea0003800000 */
[----:B--2---:R-:W-:-:S05]  /*cf60*/  SHF.L.U32 R25, R22, 0x7, RZ ;  /* 0x0000000716197819 */ /* 0x004fca00000006ff */
[----:B------:R-:W-:-:S06]  /*cf70*/  IMAD.WIDE.U32 R24, R25, 0x4, R12 ;  /* 0x0000000419187825 */ /* 0x000fcc00078e000c */
[----:B------:R-:W2:Y:S01]  /*cf80*/  LDG.E.128 R24, desc[UR36][R24.64] ;  /* 0x0000002418187981 */ /* 0x000ea2000c1e1d00 */
[----:B------:R-:W-:Y:S02]  /*cf90*/  VIADD R23, R21, 0x410 ;  /* 0x0000041015177836 */ /* 0x000fe40000000000 */
[----:B------:R-:W-:-:S03]  /*cfa0*/  VIADD R21, R22, -UR47 ;  /* 0x8000002f16157c36 */ /* 0x000fc60008000000 */
[----:B------:R-:W-:-:S04]  /*cfb0*/  LEA R20, R20, R23, 0x18 ;  /* 0x0000001714147211 */ /* 0x000fc800078ec0ff */
[----:B------:R-:W-:-:S06]  /*cfc0*/  LEA R21, R21, R20, 0x2 ;  /* 0x0000001415157211 */ /* 0x000fcc00078e10ff */
[----:B------:R-:W2:Y:S02]  /*cfd0*/  LDS R21, [R21] ;  /* 0x0000000015157984 */ /* 0x000ea40000000800 */
[-C--:B--2---:R-:W-:Y:S01]  /*cfe0*/  FFMA.FTZ R8, R24, R21.reuse, R8 ;  /* 0x0000001518087223 */ /* 0x084fe20000010008 */
[-C--:B------:R-:W-:Y:S01]  /*cff0*/  FFMA.FTZ R9, R25, R21.reuse, R9 ;  /* 0x0000001519097223 */ /* 0x080fe20000010009 */
[-C--:B------:R-:W-:Y:S01]  /*d000*/  FFMA.FTZ R10, R26, R21.reuse, R10 ;  /* 0x000000151a0a7223 */ /* 0x080fe2000001000a */
[----:B------:R-:W-:-:S07]  /*d010*/  FFMA.FTZ R11, R27, R21, R11 ;  /* 0x000000151b0b7223 */ /* 0x000fce000001000b */
.L_x_2011:
[----:B------:R-:W-:Y:S05]  /*d020*/  BSYNC.RECONVERGENT B0 ;  /* 0x0000000000007941 */ /* 0x000fea0003800200 */
.L_x_2010:
[----:B------:R-:W-:Y:S01]  /*d030*/  ISETP.GE.AND P0, PT, R18, UR45, PT ;  /* 0x0000002d12007c0c */ /* 0x000fe2000bf06270 */
[----:B------:R-:W3:Y:S01]  /*d040*/  LDCU UR8, c[0x0][0x40c] ;  /* 0x00008180ff0877ac */ /* 0x000ee20008000800 */
[----:B------:R-:W-:Y:S11]  /*d050*/  BSSY.RECONVERGENT B0, `(.L_x_2025) ;  /* 0x00000d2000007945 */ /* 0x000ff60003800200 */
[----:B------:R-:W-:Y:S05]  /*d060*/  @P0 BRA `(.L_x_2026) ;  /* 0x0000000c00400947 */ /* 0x000fea0003800000 */
[----:B------:R-:W5:Y:S01]  /*d070*/  LDCU UR5, c[0x0][0x3f8] ;  /* 0x00007f00ff0577ac */ /* 0x000f620008000800 */
[----:B--2---:R-:W-:Y:S01]  /*d080*/  VIADD R24, R18, 0x2 ;  /* 0x0000000212187836 */ /* 0x004fe20000000000 */
[----:B-1----:R-:W1:Y:S01]  /*d090*/  LDC.64 R20, c[0x0][0x458] ;  /* 0x00011600ff147b82 */ /* 0x002e620000000a00 */
[----:B------:R-:W-:Y:S01]  /*d0a0*/  BSSY.RECONVERGENT B1, `(.L_x_2027) ;  /* 0x000004a000017945 */ /* 0x000fe20003800200 */
[----:B------:R-:W-:Y:S01]  /*d0b0*/  ULOP3.LUT UR7, URZ, UR47, URZ, 0x33, !UPT ;  /* 0x0000002fff077292 */ /* 0x000fe2000f8e33ff */
[----:B------:R-:W-:Y:S01]  /*d0c0*/  IMAD.MOV.U32 R22, RZ, RZ, R18 ;  /* 0x000000ffff167224 */ /* 0x000fe200078e0012 */
[----:B------:R-:W-:-:S04]  /*d0d0*/  VIMNMX R23, PT, PT, R24, UR45, !PT ;  /* 0x0000002d18177c48 */ /* 0x000fc8000ffe0100 */
[----:B------:R-:W-:-:S04]  /*d0e0*/  IADD3 R25, PT, PT, -R0, UR7, R23 ;  /* 0x0000000700197c10 */ /* 0x000fc8000fffe117 */
[----:B------:R-:W-:Y:S01]  /*d0f0*/  LOP3.LUT P0, RZ, R25, 0x2, RZ, 0xc0, !PT ;  /* 0x0000000219ff7812 */ /* 0x000fe2000780c0ff */
[----:B-----5:R-:W-:-:S06]  /*d100*/  UIMAD UR5, UR38, UR5, UR14 ;  /* 0x00000005260572a4 */ /* 0x020fcc000f8e020e */
[----:B------:R-:W-:-:S05]  /*d110*/  IMAD.U32 R23, RZ, RZ, UR5 ;  /* 0x00000005ff177e24 */ /* 0x000fca000f8e00ff */
[----:B------:R-:W-:-:S05]  /*d120*/  LEA R23, R23, R16, 0x7 ;  /* 0x0000001017177211 */ /* 0x000fca00078e38ff */
[----:B-1----:R-:W-:Y:S01]  /*d130*/  IMAD.WIDE R20, R23, 0x4, R20 ;  /* 0x0000000417147825 */ /* 0x002fe200078e0214 */
[----:B------:R-:W-:Y:S06]  /*d140*/  @P0 BRA `(.L_x_2028) ;  /* 0x0000000000fc0947 */ /* 0x000fec0003800000 */
[----:B------:R-:W1:Y:S01]  /*d150*/  LDC R27, c[0x0][0x3f4] ;  /* 0x0000fd00ff1b7b82 */ /* 0x000e620000000800 */
[----:B------:R-:W-:Y:S01]  /*d160*/  IMAD.MOV.U32 R22, RZ, RZ, R24 ;  /* 0x000000ffff167224 */ /* 0x000fe200078e0018 */
[----:B-1----:R-:W-:-:S13]  /*d170*/  ISETP.GE.AND P0, PT, R18, R27, PT ;  /* 0x0000001b1200720c */ /* 0x002fda0003f06270 */
[----:B------:R-:W-:Y:S05]  /*d180*/  @!P0 BRA `(.L_x_2028) ;  /* 0x0000000000ec8947 */ /* 0x000fea0003800000 */
[----:B----4-:R-:W-:Y:S02]  /*d190*/  IABS R29, R27 ;  /* 0x0000001b001d7213 */ /* 0x010fe40000000000 */
        /* <DEDUP_REMOVED lines=20> */
[----:B------:R-:W-:-:S05]  /*d2e0*/  @!P2 LOP3.LUT R22, RZ, R27, RZ, 0x33, !PT ;  /* 0x0000001bff16a212 */ /* 0x000fca00078e33ff */
[----:B------:R-:W-:-:S04]  /*d2f0*/  IMAD.SHL.U32 R23, R22, 0x80, RZ ;  /* 0x0000008016177824 */ /* 0x000fc800078e00ff */
        /* <DEDUP_REMOVED lines=8> */
[----:B------:R-:W4:Y:S01]  /*d380*/  LDS R27, [R27] ;  /* 0x000000001b1b7984 */ /* 0x000f220000000800 */
[----:B--2---:R-:W-:-:S09]  /*d390*/  UISETP.NE.AND UP0, UPT, UR5, URZ, UPT ;  /* 0x000000ff0500728c */ /* 0x004fd2000bf05270 */
[----:B-1----:R-:W-:Y:S05]  /*d3a0*/  BRA.U UP0, `(.L_x_2029) ;  /* 0x0000000100507547 */ /* 0x002fea000b800000 */
[----:B------:R-:W-:Y:S01]  /*d3b0*/  ISETP.NE.AND P3, PT, R2, RZ, PT ;  /* 0x000000ff0200720c */ /* 0x000fe20003f65270 */
[----:B------:R-:W1:-:S12]  /*d3c0*/  LDS.128 R32, [R17] ;  /* 0x0000000011207984 */ /* 0x000e580000000c00 */
        /* <DEDUP_REMOVED lines=8> */
[----:B-1---5:R-:W-:Y:S01]  /*d450*/  FADD.FTZ R28, R28, R32 ;  /* 0x000000201c1c7221 */ /* 0x022fe20000010000 */
        /* <DEDUP_REMOVED lines=9> */
.L_x_2029:
[C---:B----45:R-:W-:Y:S01]  /*d4f0*/  FFMA.FTZ R8, R27.reuse, R28, R8 ;  /* 0x0000001c1b087223 */ /* 0x070fe20000010008 */
[C---:B------:R-:W-:Y:S01]  /*d500*/  FFMA.FTZ R9, R27.reuse, R29, R9 ;  /* 0x0000001d1b097223 */ /* 0x040fe20000010009 */
[C---:B------:R-:W-:Y:S01]  /*d510*/  FFMA.FTZ R10, R27.reuse, R30, R10 ;  /* 0x0000001e1b0a7223 */ /* 0x040fe2000001000a */
[----:B------:R-:W-:Y:S01]  /*d520*/  FFMA.FTZ R11, R27, R31, R11 ;  /* 0x0000001f1b0b7223 */ /* 0x000fe2000001000b */
[----:B-1----:R-:W-:-:S07]  /*d530*/  IMAD.MOV.U32 R22, RZ, RZ, R24 ;  /* 0x000000ffff167224 */ /* 0x002fce00078e0018 */
.L_x_2028:
[----:B---3--:R-:W-:Y:S05]  /*d540*/  BSYNC.RECONVERGENT B1 ;  /* 0x0000000000017941 */ /* 0x008fea0003800200 */
.L_x_2027:
[----:B------:R-:W-:-:S13]  /*d550*/  ISETP.GE.U32.AND P0, PT, R25, 0x2, PT ;  /* 0x000000021900780c */ /* 0x000fda0003f06070 */
[----:B------:R-:W-:Y:S05]  /*d560*/  @!P0 BRA `(.L_x_2026) ;  /* 0x0000000800008947 */ /* 0x000fea0003800000 */
[----:B------:R-:W1:Y:S01]  /*d570*/  S2R R24, SR_CgaCtaId ;  /* 0x0000000000187919 */ /* 0x000e620000008800 */
[----:B------:R-:W-:Y:S01]  /*d580*/  MOV R18, 0x400 ;  /* 0x0000040000127802 */ /* 0x000fe20000000f00 */
[----:B------:R-:W-:Y:S01]  /*d590*/  USHF.L.U32 UR5, UR47, 0x2, URZ ;  /* 0x000000022f057899 */ /* 0x000fe200080006ff */
[----:B------:R-:W-:-:S03]  /*d5a0*/  IMAD.SHL.U32 R25, R22, 0x80, RZ ;  /* 0x0000008016197824 */ /* 0x000fc600078e00ff */
[----:B------:R-:W-:Y:S02]  /*d5b0*/  VIADD R23, R18, 0x410 ;  /* 0x0000041012177836 */ /* 0x000fe40000000000 */
[----:B------:R-:W-:-:S03]  /*d5c0*/  LEA R18, R22, -UR5, 0x2 ;  /* 0x8000000516127c11 */ /* 0x000fc6000f8e10ff */
[----:B-1----:R-:W-:Y:S02]  /*d5d0*/  LEA R23, R24, R23, 0x18 ;  /* 0x0000001718177211 */ /* 0x002fe400078ec0ff */
[----:B------:R-:W-:Y:S02]  /*d5e0*/  IADD3 R24, PT, PT, R22, 0x2, RZ ;  /* 0x0000000216187810 */ /* 0x000fe40007ffe0ff */
[----:B------:R-:W-:-:S07]  /*d5f0*/  IADD3 R18, PT, PT, R18, 0x8, R23 ;  /* 0x0000000812127810 */ /* 0x000fce0007ffe017 */
.L_x_2036:
[----:B------:R-:W1:Y:S01]  /*d600*/  LDC R41, c[0x0][0x3f4] ;  /* 0x0000fd00ff297b82 */ /* 0x000e620000000800 */
[----:B------:R-:W-:Y:S01]  /*d610*/  VIADD R26, R24, 0xfffffffe ;  /* 0xfffffffe181a7836 */ /* 0x000fe20000000000 */
[----:B------:R-:W-:Y:S04]  /*d620*/  BSSY.RECONVERGENT B1, `(.L_x_2030) ;  /* 0x0000036000017945 */ /* 0x000fe80003800200 */
[----:B-1----:R-:W-:-:S13]  /*d630*/  ISETP.GE.AND P0, PT, R26, R41, PT ;  /* 0x000000291a00720c */ /* 0x002fda0003f06270 */
[----:B------:R-:W-:Y:S05]  /*d640*/  @!P0 BRA `(.L_x_2031) ;  /* 0x0000000000cc8947 */ /* 0x000fea0003800000 */
[----:B------:R-:W-:Y:S02]  /*d650*/  IABS R27, R41 ;  /* 0x00000029001b7213 */ /* 0x000fe40000000000 */
[----:B----4-:R-:W-:Y:S02]  /*d660*/  IABS R30, R26 ;  /* 0x0000001a001e7213 */ /* 0x010fe40000000000 */
        /* <DEDUP_REMOVED lines=18> */
[----:B------:R1:W2:Y:S03]  /*d790*/  LDS R27, [R18+-0x8] ;  /* 0xfffff800121b7984 */ /* 0x0002a60000000800 */
[----:B------:R-:W-:Y:S01]  /*d7a0*/  @!P1 IMAD.MOV R22, RZ, RZ, -R22 ;  /* 0x000000ffff169224 */ /* 0x000fe200078e0a16 */
[----:B------:R-:W-:-:S05]  /*d7b0*/  @!P2 LOP3.LUT R22, RZ, R41, RZ, 0x33, !PT ;  /* 0x00000029ff16a212 */ /* 0x000fca00078e33ff */
[----:B------:R-:W-:-:S04]  /*d7c0*/  IMAD.SHL.U32 R23, R22, 0x80, RZ ;  /* 0x0000008016177824 */ /* 0x000fc800078e00ff */
[----:B------:R-:W-:-:S05]  /*d7d0*/  IMAD.WIDE.U32 R22, R23, 0x4, R12 ;  /* 0x0000000417167825 */ /* 0x000fca00078e000c */
[----:B------:R1:W5:Y:S01]  /*d7e0*/  LDG.E.128 R28, desc[UR36][R22.64] ;  /* 0x00000024161c7981 */ /* 0x000362000c1e1d00 */
[----:B------:R-:W-:-:S09]  /*d7f0*/  UISETP.NE.AND UP0, UPT, UR8, URZ, UPT ;  /* 0x000000ff0800728c */ /* 0x000fd2000bf05270 */
[----:B-1----:R-:W-:Y:S05]  /*d800*/  BRA.U UP0, `(.L_x_2032) ;  /* 0x00000001004c7547 */ /* 0x002fea000b800000 */
[----:B------:R-:W-:Y:S01]  /*d810*/  ISETP.NE.AND P3, PT, R2, RZ, PT ;  /* 0x000000ff0200720c */ /* 0x000fe20003f65270 */
[----:B------:R-:W1:-:S12]  /*d820*/  LDS.128 R32, [R17] ;  /* 0x0000000011207984 */ /* 0x000e580000000c00 */
[----:B------:R-:W-:Y:S01]  /*d830*/  VOTEU.ANY UP0, P3 ;  /* 0x0000000000ff7886 */ /* 0x000fe20001800100 */
        /* <DEDUP_REMOVED lines=16> */
.L_x_2032:
[C---:B--2--5:R-:W-:Y:S01]  /*d940*/  FFMA.FTZ R8, R27.reuse, R28, R8 ;  /* 0x0000001c1b087223 */ /* 0x064fe20000010008 */
[C---:B------:R-:W-:Y:S01]  /*d950*/  FFMA.FTZ R9, R27.reuse, R29, R9 ;  /* 0x0000001d1b097223 */ /* 0x040fe20000010009 */
[C---:B------:R-:W-:Y:S01]  /*d960*/  FFMA.FTZ R10, R27.reuse, R30, R10 ;  /* 0x0000001e1b0a7223 */ /* 0x040fe2000001000a */
[----:B------:R-:W-:-:S07]  /*d970*/  FFMA.FTZ R11, R27, R31, R11 ;  /* 0x0000001f1b0b7223 */ /* 0x000fce000001000b */
.L_x_2031:
[----:B------:R-:W-:Y:S05]  /*d980*/  BSYNC.RECONVERGENT B1 ;  /* 0x0000000000017941 */ /* 0x000fea0003800200 */
.L_x_2030:
[----:B------:R-:W-:Y:S01]  /*d990*/  ISETP.GE.AND P0, PT, R24, R41, PT ;  /* 0x000000291800720c */ /* 0x000fe20003f06270 */
[----:B------:R-:W-:-:S12]  /*d9a0*/  BSSY.RECONVERGENT B1, `(.L_x_2033) ;  /* 0x0000036000017945 */ /* 0x000fd80003800200 */
[----:B------:R-:W-:Y:S05]  /*d9b0*/  @!P0 BRA `(.L_x_2034) ;  /* 0x0000000000d08947 */ /* 0x000fea0003800000 */
[----:B------:R-:W-:Y:S02]  /*d9c0*/  IABS R27, R41 ;  /* 0x00000029001b7213 */ /* 0x000fe40000000000 */
[----:B-1--4-:R-:W-:Y:S02]  /*d9d0*/  IABS R30, R24 ;  /* 0x00000018001e7213 */ /* 0x012fe40000000000 */
        /* <DEDUP_REMOVED lines=18> */
[----:B------:R1:W2:Y:S03]  /*db00*/  LDS R27, [R18] ;  /* 0x00000000121b7984 */ /* 0x0002a60000000800 */
        /* <DEDUP_REMOVED lines=12> */
[----:B------:R-:W-:Y:S02]  /*dbd0*/  PLOP3.LUT P0, PT, PT, PT, UP0, 0x80, 0x8 ;  /* 0x000000000008781c */ /* 0x000fe40003f0f008 */
[----:B------:R-:W-:Y:S02]  /*dbe0*/  PLOP3.LUT P1, PT, PT, PT, UP0, 0x80, 0x8 ;  /* 0x000000000008781c */ /* 0x000fe40003f2f008 */
[----:B------:R-:W-:Y:S02]  /*dbf0*/  PLOP3.LUT P2, PT, PT, PT, UP0, 0x80, 0x8 ;  /* 0x000000000008781c */ /* 0x000fe40003f4f008 */
[----:B------:R-:W-:Y:S02]  /*dc00*/  PLOP3.LUT P3, PT, PT, PT, UP0, 0x80, 0x8 ;  /* 0x000000000008781c */ /* 0x000fe40003f6f008 */
[----:B------:R-:W-:Y:S01]  /*dc10*/  IADD3 R23, PT, PT, R25, 0x100, RZ ;  /* 0x0000010019177810 */ /* 0x000fe20007ffe0ff */
[----:B-1---5:R-:W-:Y:S01]  /*dc20*/  FADD.FTZ R28, R36, R28 ;  /* 0x0000001c241c7221 */ /* 0x022fe20000010000 */
[----:B------:R-:W-:Y:S01]  /*dc30*/  FADD.FTZ R29, R37, R29 ;  /* 0x0000001d251d7221 */ /* 0x000fe20000010000 */
[----:B------:R-:W-:Y:S01]  /*dc40*/  FADD.FTZ R30, R38, R30 ;  /* 0x0000001e261e7221 */ /* 0x000fe20000010000 */
[----:B------:R-:W-:Y:S01]  /*dc50*/  FADD.FTZ R31, R39, R31 ;  /* 0x0000001f271f7221 */ /* 0x000fe20000010000 */
[----:B------:R-:W-:-:S04]  /*dc60*/  IMAD.WIDE.U32 R22, R23, 0x4, R14 ;  /* 0x0000000417167825 */ /* 0x000fc800078e000e */
[----:B---3--:R-:W-:Y:S01]  /*dc70*/  @P0 FMUL.FTZ R28, R28, R32 ;  /* 0x000000201c1c0220 */ /* 0x008fe20000410000 */
[----:B------:R-:W-:Y:S01]  /*dc80*/  @P1 FMUL.FTZ R29, R29, R33 ;  /* 0x000000211d1d1220 */ /* 0x000fe20000410000 */
[----:B------:R-:W-:Y:S01]  /*dc90*/  @P2 FMUL.FTZ R30, R30, R34 ;  /* 0x000000221e1e2220 */ /* 0x000fe20000410000 */
[----:B------:R-:W-:-:S05]  /*dca0*/  @P3 FMUL.FTZ R31, R31, R35 ;  /* 0x000000231f1f3220 */ /* 0x000fca0000410000 */
[----:B------:R1:W-:Y:S02]  /*dcb0*/  STG.E.128 desc[UR36][R22.64], R28 ;  /* 0x0000001c16007986 */ /* 0x0003e4000c101d24 */
.L_x_2035:
[C---:B--2--5:R-:W-:Y:S01]  /*dcc0*/  FFMA.FTZ R8, R27.reuse, R28, R8 ;  /* 0x0000001c1b087223 */ /* 0x064fe20000010008 */
[C---:B------:R-:W-:Y:S01]  /*dcd0*/  FFMA.FTZ R9, R27.reuse, R29, R9 ;  /* 0x0000001d1b097223 */ /* 0x040fe20000010009 */
[C---:B------:R-:W-:Y:S01]  /*dce0*/  FFMA.FTZ R10, R27.reuse, R30, R10 ;  /* 0x0000001e1b0a7223 */ /* 0x040fe2000001000a */
[----:B------:R-:W-:-:S07]  /*dcf0*/  FFMA.FTZ R11, R27, R31, R11 ;  /* 0x0000001f1b0b7223 */ /* 0x000fce000001000b */
.L_x_2034:
[----:B------:R-:W-:Y:S05]  /*dd00*/  BSYNC.RECONVERGENT B1 ;  /* 0x0000000000017941 */ /* 0x000fea0003800200 */
.L_x_2033:
[C---:B-1----:R-:W-:Y:S01]  /*dd10*/  VIADD R22, R24.reuse, 0x2 ;  /* 0x0000000218167836 */ /* 0x042fe20000000000 */
[----:B------:R-:W-:Y:S01]  /*dd20*/  IADD3 R25, PT, PT, R25, 0x200, RZ ;  /* 0x0000020019197810 */ /* 0x000fe20007ffe0ff */
[----:B------:R-:W-:Y:S02]  /*dd30*/  VIADD R24, R24, 0x4 ;  /* 0x0000000418187836 */ /* 0x000fe40000000000 */
[----:B------:R-:W-:Y:S01]  /*dd40*/  VIADD R18, R18, 0x10 ;  /* 0x0000001012127836 */ /* 0x000fe20000000000 */
[----:B------:R-:W-:-:S13]  /*dd50*/  ISETP.GE.AND P0, PT, R22, UR45, PT ;  /* 0x0000002d16007c0c */ /* 0x000fda000bf06270 */
[----:B------:R-:W-:Y:S05]  /*dd60*/  @!P0 BRA `(.L_x_2036) ;  /* 0xfffffff800248947 */ /* 0x000fea000383ffff */
.L_x_2026:
[----:B---3--:R-:W-:Y:S05]  /*dd70*/  BSYNC.RECONVERGENT B0 ;  /* 0x0000000000007941 */ /* 0x008fea0003800200 */
.L_x_2025:
[----:B------:R-:W-:Y:S01]  /*dd80*/  ISETP.NE.AND P0, PT, R0, UR4, PT ;  /* 0x0000000400007c0c */ /* 0x000fe2000bf05270 */
[----:B------:R-:W-:-:S12]  /*dd90*/  BSSY.RECONVERGENT B0, `(.L_x_2037) ;  /* 0x0000026000007945 */ /* 0x000fd80003800200 */
[----:B------:R-:W-:Y:S05]  /*dda0*/  @P0 BRA `(.L_x_2038) ;  /* 0x0000000000900947 */ /* 0x000fea0003800000 */
[----:B------:R-:W-:Y:S01]  /*ddb0*/  USHF.L.U32 UR4, UR45, 0x7, URZ ;  /* 0x000000072d047899 */ /* 0x000fe200080006ff */
[----:B0-----:R-:W0:Y:S05]  /*ddc0*/  LDS R17, [UR6+-0x4] ;  /* 0xfffffc06ff117984 */ /* 0x001e2a0008000800 */
[----:B------:R-:W-:-:S04]  /*ddd0*/  IMAD.U32 R13, RZ, RZ, UR4 ;  /* 0x00000004ff0d7e24 */ /* 0x000fc8000f8e00ff */
[----:B------:R-:W-:Y:S01]  /*dde0*/  IMAD.WIDE R12, R13, 0x4, R14 ;  /* 0x000000040d0c7825 */ /* 0x000fe200078e020e */
[----:B------:R-:W3:Y:S04]  /*ddf0*/  LDCU UR4, c[0x0][0x40c] ;  /* 0x00008180ff0477ac */ /* 0x000ee80008000800 */
[----:B-1----:R1:W5:Y:S01]  /*de00*/  LDG.E.128 R20, desc[UR36][R12.64] ;  /* 0x000000240c147981 */ /* 0x002362000c1e1d00 */
[----:B---3--:R-:W-:-:S09]  /*de10*/  UISETP.NE.AND UP0, UPT, UR4, URZ, UPT ;  /* 0x000000ff0400728c */ /* 0x008fd2000bf05270 */
[----:B-1----:R-:W-:Y:S05]  /*de20*/  BRA.U UP0, `(.L_x_2039) ;  /* 0x0000000100607547 */ /* 0x002fea000b800000 */
[----:B------:R-:W1:Y:S02]  /*de30*/  LDCU.64 UR4, c[0x0][0x460] ;  /* 0x00008c00ff0477ac */ /* 0x000e640008000a00 */
[----:B-1----:R-:W-:-:S04]  /*de40*/  ISETP.NE.U32.AND P0, PT, RZ, UR4, PT ;  /* 0x00000004ff007c0c */ /* 0x002fc8000bf05070 */
[----:B------:R-:W-:-:S13]  /*de50*/  ISETP.NE.AND.EX P0, PT, RZ, UR5, PT, P0 ;  /* 0x00000005ff007c0c */ /* 0x000fda000bf05300 */
[----:B------:R-:W-:Y:S01]  /*de60*/  VOTEU.ANY UP0, P0 ;  /* 0x0000000000ff7886 */ /* 0x000fe20000000100 */
[----:B------:R-:W-:-:S04]  /*de70*/  PLOP3.LUT P0, PT, PT, PT, UP0, 0x80, 0x8 ;  /* 0x000000000008781c */ /* 0x000fc80003f0f008 */
[----:B------:R-:W1:Y:S09]  /*de80*/  @UP0 LDCU UR4, c[0x0][0x3f8] ;  /* 0x00007f00ff0407ac */ /* 0x000e720008000800 */
[----:B------:R-:W3:Y:S01]  /*de90*/  @P0 LDC.64 R12, c[0x0][0x458] ;  /* 0x00011600ff0c0b82 */ /* 0x000ee20000000a00 */
[----:B-1----:R-:W-:-:S06]  /*dea0*/  @UP0 UIMAD UR4, UR38, UR4, UR14 ;  /* 0x00000004260402a4 */ /* 0x002fcc000f8e020e */
[----:B--2---:R-:W-:-:S05]  /*deb0*/  MOV R25, UR4 ;  /* 0x0000000400197c02 */ /* 0x004fca0008000f00 */
[----:B------:R-:W-:-:S04]  /*dec0*/  @P0 IMAD R25, R25, 0x80, R16 ;  /* 0x0000008019190824 */ /* 0x000fc800078e0210 */
[----:B---3--:R-:W-:-:S05]  /*ded0*/  @P0 IMAD.WIDE R12, R25, 0x4, R12 ;  /* 0x00000004190c0825 */ /* 0x008fca00078e020c */
[----:B------:R-:W2:Y:S01]  /*dee0*/  @P0 LDG.E.128 R24, desc[UR36][R12.64] ;  /* 0x000000240c180981 */ /* 0x000ea2000c1e1d00 */
[----:B------:R-:W-:Y:S01]  /*def0*/  USHF.L.U32 UR4, UR40, 0x7, URZ ;  /* 0x0000000728047899 */ /* 0x000fe200080006ff */
[----:B-----5:R-:W-:Y:S01]  /*df00*/  FADD.FTZ R20, R20, R4 ;  /* 0x0000000414147221 */ /* 0x020fe20000010000 */
[----:B------:R-:W-:Y:S01]  /*df10*/  FADD.FTZ R21, R21, R5 ;  /* 0x0000000515157221 */ /* 0x000fe20000010000 */
[----:B------:R-:W-:Y:S01]  /*df20*/  FADD.FTZ R22, R22, R6 ;  /* 0x0000000616167221 */ /* 0x000fe20000010000 */
[----:B------:R-:W-:Y:S02]  /*df30*/  FADD.FTZ R23, R23, R7 ;  /* 0x0000000717177221 */ /* 0x000fe40000010000 */
[----:B----4-:R-:W-:-:S04]  /*df40*/  IMAD.U32 R29, RZ, RZ, UR4 ;  /* 0x00000004ff1d7e24 */ /* 0x010fc8000f8e00ff */
[----:B------:R-:W-:-:S04]  /*df50*/  IMAD.WIDE R14, R29, 0x4, R14 ;  /* 0x000000041d0e7825 */ /* 0x000fc800078e020e */
[----:B--2---:R-:W-:Y:S01]  /*df60*/  @P0 FMUL.FTZ R20, R20, R24 ;  /* 0x0000001814140220 */ /* 0x004fe20000410000 */
[----:B------:R-:W-:Y:S01]  /*df70*/  @P0 FMUL.FTZ R21, R21, R25 ;  /* 0x0000001915150220 */ /* 0x000fe20000410000 */
[----:B------:R-:W-:Y:S01]  /*df80*/  @P0 FMUL.FTZ R22, R22, R26 ;  /* 0x0000001a16160220 */ /* 0x000fe20000410000 */
[----:B------:R-:W-:-:S05]  /*df90*/  @P0 FMUL.FTZ R23, R23, R27 ;  /* 0x0000001b17170220 */ /* 0x000fca0000410000 */
[----:B------:R1:W-:Y:S02]  /*dfa0*/  STG.E.128 desc[UR36][R14.64], R20 ;  /* 0x000000140e007986 */ /* 0x0003e4000c101d24 */
.L_x_2039:
[C---:B0----5:R-:W-:Y:S01]  /*dfb0*/  FFMA.FTZ R8, R17.reuse, R20, R8 ;  /* 0x0000001411087223 */ /* 0x061fe20000010008 */
[C---:B------:R-:W-:Y:S01]  /*dfc0*/  FFMA.FTZ R9, R17.reuse, R21, R9 ;  /* 0x0000001511097223 */ /* 0x040fe20000010009 */
[C---:B------:R-:W-:Y:S01]  /*dfd0*/  FFMA.FTZ R10, R17.reuse, R22, R10 ;  /* 0x00000016110a7223 */ /* 0x040fe2000001000a */
[----:B------:R-:W-:-:S07]  /*dfe0*/  FFMA.FTZ R11, R17, R23, R11 ;  /* 0x00000017110b7223 */ /* 0x000fce000001000b */
.L_x_2038:
[----:B------:R-:W-:Y:S05]  /*dff0*/  BSYNC.RECONVERGENT B0 ;  /* 0x0000000000007941 */ /* 0x000fea0003800200 */
.L_x_2037:
[----:B------:R-:W3:Y:S08]  /*e000*/  S2UR UR5, SR_CgaCtaId ;  /* 0x00000000000579c3 */ /* 0x000ef00000008800 */
[----:B------:R-:W-:Y:S01]  /*e010*/  BAR.SYNC.DEFER_BLOCKING 0x0 ;  /* 0x0000000000007b1d */ /* 0x000fe20000010000 */
[C---:B------:R-:W-:Y:S02]  /*e020*/  LOP3.LUT R0, R3.reuse, 0x3e0, RZ, 0xc0, !PT ;  /* 0x000003e003007812 */ /* 0x040fe400078ec0ff */
[----:B------:R-:W-:-:S02]  /*e030*/  ISETP.GT.U32.AND P1, PT, R3, 0x1f, PT ;  /* 0x0000001f0300780c */ /* 0x000fc40003f24070 */
[----:B------:R-:W-:Y:S01]  /*e040*/  ISETP.NE.AND P0, PT, R0, 0x20, PT ;  /* 0x000000200000780c */ /* 0x000fe20003f05270 */
[----:B------:R-:W-:Y:S02]  /*e050*/  UMOV UR4, 0x400 ;  /* 0x0000040000047882 */ /* 0x000fe40000000000 */
[----:B------:R-:W-:-:S04]  /*e060*/  UIADD3 UR4, UPT, UPT, UR4, 0x410, URZ ;  /* 0x0000041004047890 */ /* 0x000fc8000fffe0ff */
[----:B---3--:R-:W-:-:S06]  /*e070*/  ULEA UR4, UR5, UR4, 0x18 ;  /* 0x0000000405047291 */ /* 0x008fcc000f8ec0ff */
[----:B------:R-:W-:-:S05]  /*e080*/  LEA R0, R16, UR4, 0x2 ;  /* 0x0000000410007c11 */ /* 0x000fca000f8e10ff */
[----:B------:R3:W-:Y:S01]  /*e090*/  @!P0 STS.128 [R0], R8 ;  /* 0x0000000800008388 */ /* 0x0007e20000000c00 */
[----:B------:R-:W-:Y:S06]  /*e0a0*/  BAR.SYNC.DEFER_BLOCKING 0x0 ;  /* 0x0000000000007b1d */ /* 0x000fec0000010000 */
[----:B0-----:R3:W0:Y:S02]  /*e0b0*/  @!P1 LDS.128 R4, [R0] ;  /* 0x0000000000049984 */ /* 0x0016240000000c00 */
[----:B------:R-:W-:Y:S06]  /*e0c0*/  BAR.SYNC.DEFER_BLOCKING 0x0 ;  /* 0x0000000000007b1d */ /* 0x000fec0000010000 */
[----:B------:R-:W-:Y:S05]  /*e0d0*/  @P1 EXIT ;  /* 0x000000000000194d */ /* 0x000fea0003800000 */
[----:B------:R-:W5:Y:S01]  /*e0e0*/  LDCU UR4, c[0x0][0x478] ;  /* 0x00008f00ff0477ac */ /* 0x000f620008000800 */
[----:B0--3--:R-:W-:Y:S01]  /*e0f0*/  @!P1 FADD.FTZ R8, R8, R4 ;  /* 0x0000000408089221 */ /* 0x009fe20000010000 */
[----:B------:R-:W-:Y:S01]  /*e100*/  @!P1 FADD.FTZ R9, R9, R5 ;  /* 0x0000000509099221 */ /* 0x000fe20000010000 */
[----:B------:R-:W-:Y:S01]  /*e110*/  @!P1 FADD.FTZ R10, R10, R6 ;  /* 0x000000060a0a9221 */ /* 0x000fe20000010000 */
[----:B------:R-:W-:Y:S01]  /*e120*/  @!P1 FADD.FTZ R11, R11, R7 ;  /* 0x000000070b0b9221 */ /* 0x000fe20000010000 */
[----:B-----5:R-:W-:-:S09]  /*e130*/  UISETP.NE.AND UP0, UPT, UR4, 0x2, UPT ;  /* 0x000000020400788c */ /* 0x020fd2000bf05270 */
[----:B------:R-:W-:Y:S05]  /*e140*/  BRA.U UP0, `(.L_x_2040) ;  /* 0x00000001007c7547 */ /* 0x000fea000b800000 */
[----:B------:R-:W0:Y:S01]  /*e150*/  LDC.64 R2, c[0x0][0x470] ;  /* 0x00011c00ff027b82 */ /* 0x000e220000000a00 */
[----:B------:R-:W3:Y:S01]  /*e160*/  LDCU.64 UR4, c[0x0][0x380] ;  /* 0x00007000ff0477ac */ /* 0x000ee20008000a00 */
[----:B0-----:R-:W5:Y:S01]  /*e170*/  LDG.E R2, desc[UR36][R2.64] ;  /* 0x0000002402027981 */ /* 0x001f62000c1e1900 */
[----:B------:R-:W-:Y:S02]  /*e180*/  IMAD.IADD R16, R19, 0x1, R16 ;  /* 0x0000000113107824 */ /* 0x000fe400078e0210 */
        /* <DEDUP_REMOVED lines=20> */
[----:B------:R-:W-:Y:S02]  /*e2d0*/  LOP3.LUT R5, R0, 0xff, RZ, 0xc0, !PT ;  /* 0x000000ff00057812 */ /* 0x000fe400078ec0ff */
[----:B------:R-:W-:Y:S02]  /*e2e0*/  LEA R4, R4, R3, 0x8 ;  /* 0x0000000304047211 */ /* 0x000fe400078e40ff */
[----:B---3--:R-:W-:-:S03]  /*e2f0*/  IADD3 R2, P0, PT, R16, UR4, RZ ;  /* 0x0000000410027c10 */ /* 0x008fc6000ff1e0ff */
[----:B------:R-:W-:Y:S01]  /*e300*/  IMAD.IADD R5, R4, 0x1, R5 ;  /* 0x0000000104057824 */ /* 0x000fe200078e0205 */
[----:B------:R-:W-:-:S05]  /*e310*/  LEA.HI.X.SX32 R3, R16, UR5, 0x1, P0 ;  /* 0x0000000510037c11 */ /* 0x000fca00080f0eff */
[----:B------:R-:W-:Y:S01]  /*e320*/  STG.E desc[UR36][R2.64], R5 ;  /* 0x0000000502007986 */ /* 0x000fe2000c101924 */
[----:B------:R-:W-:Y:S05]  /*e330*/  EXIT ;  /* 0x000000000000794d */ /* 0x000fea0003800000 */
.L_x_2040:
[----:B------:R-:W0:Y:S01]  /*e340*/  LDC.64 R2, c[0x0][0x380] ;  /* 0x0000e000ff027b82 */ /* 0x000e220000000a00 */
[----:B------:R-:W-:-:S04]  /*e350*/  IMAD.IADD R19, R19, 0x1, R16 ;  /* 0x0000000113137824 */ /* 0x000fc800078e0210 */
[----:B0-----:R-:W-:-:S05]  /*e360*/  IMAD.WIDE R2, R19, 0x4, R2 ;  /* 0x0000000413027825 */ /* 0x001fca00078e0202 */
[----:B------:R-:W-:Y:S01]  /*e370*/  STG.E.128 desc[UR36][R2.64], R8 ;  /* 0x0000000802007986 */ /* 0x000fe2000c101d24 */
[----:B------:R-:W-:Y:S05]  /*e380*/  EXIT ;  /* 0x000000000000794d */ /* 0x000fea0003800000 */
.L_x_1912:
[----:B------:R-:W-:Y:S02]  /*e390*/  HFMA2 R12, -RZ, RZ, 0, 9.5367431640625e-07 ;  /* 0x00000010ff0c7431 */ /* 0x000fe400000001ff */
[----:B------:R-:W-:Y:S02]  /*e3a0*/  IMAD.MOV.U32 R11, RZ, RZ, 0x1f ;  /* 0x0000001fff0b7424 */ /* 0x000fe400078e00ff */
[----:B------:R-:W-:-:S07]  /*e3b0*/  IMAD.MOV.U32 R15, RZ, RZ, -0x1 ;  /* 0xffffffffff0f7424 */ /* 0x000fce00078e00ff */
[----:B012---:R-:W-:Y:S05]  /*e3c0*/  WARPSYNC.COLLECTIVE R15, `(.L_x_2041) ;  /* 0x000000000f087348 */ /* 0x007fea0003c00000 */
[----:B------:R3:W4:Y:S02]  /*e3d0*/  SHFL.BFLY P6, R14, R13, R12, R11 ;  /* 0x0c00000c0d0e7389 */ /* 0x00072400000c000b */
[----:B01234-:R-:W-:Y:S05]  /*e3e0*/  ENDCOLLECTIVE ;  /* 0x000000000000791b */ /* 0x01ffea0003800000 */
.L_x_2041:
[----:B------:R-:W-:Y:S02]  /*e3f0*/  IMAD.MOV.U32 R12, RZ, RZ, 0x8 ;  /* 0x00000008ff0c7424 */ /* 0x000fe400078e00ff */
[----:B------:R-:W-:-:S05]  /*e400*/  FADD.FTZ R0, R13, R14 ;  /* 0x0000000e0d007221 */ /* 0x000fca0000010000 */
[----:B------:R-:W-:-:S07]  /*e410*/  MOV R13, R0 ;  /* 0x00000000000d7202 */ /* 0x000fce0000000f00 */
[----:B------:R-:W-:Y:S05]  /*e420*/  WARPSYNC.COLLECTIVE R15, `(.L_x_2042) ;  /* 0x000000000f087348 */ /* 0x000fea0003c00000 */
[----:B------:R0:W1:Y:S02]  /*e430*/  SHFL.BFLY P6, R14, R13, R12, R11 ;  /* 0x0c00000c0d0e7389 */ /* 0x00006400000c000b */
[----:B01----:R-:W-:Y:S05]  /*e440*/  ENDCOLLECTIVE ;  /* 0x000000000000791b */ /* 0x003fea0003800000 */
.L_x_2042:
[----:B------:R-:W-:Y:S02]  /*e450*/  HFMA2 R12, -RZ, RZ, 0, 2.384185791015625e-07 ;  /* 0x00000004ff0c7431 */ /* 0x000fe400000001ff */
[----:B------:R-:W-:-:S04]  /*e460*/  FADD.FTZ R3, R0, R14 ;  /* 0x0000000e00037221 */ /* 0x000fc80000010000 */
[----:B------:R-:W-:-:S07]  /*e470*/  IMAD.MOV.U32 R13, RZ, RZ, R3 ;  /* 0x000000ffff0d7224 */ /* 0x000fce00078e0003 */
[----:B------:R-:W-:Y:S05]  /*e480*/  WARPSYNC.COLLECTIVE R15, `(.L_x_2043) ;  /* 0x000000000f087348 */ /* 0x000fea0003c00000 */
[----:B------:R0:W1:Y:S02]  /*e490*/  SHFL.BFLY P6, R14, R13, R12, R11 ;  /* 0x0c00000c0d0e7389 */ /* 0x00006400000c000b */
[----:B01----:R-:W-:Y:S05]  /*e4a0*/  ENDCOLLECTIVE ;  /* 0x000000000000791b */ /* 0x003fea0003800000 */
.L_x_2043:
[----:B------:R-:W-:Y:S02]  /*e4b0*/  IMAD.MOV.U32 R12, RZ, RZ, 0x2 ;  /* 0x00000002ff0c7424 */ /* 0x000fe400078e00ff */
[----:B------:R-:W-:-:S04]  /*e4c0*/  FADD.FTZ R4, R3, R14 ;  /* 0x0000000e03047221 */ /* 0x000fc80000010000 */
[----:B------:R-:W-:-:S07]  /*e4d0*/  IMAD.MOV.U32 R13, RZ, RZ, R4 ;  /* 0x000000ffff0d7224 */ /* 0x000fce00078e0004 */
[----:B------:R-:W-:Y:S05]  /*e4e0*/  WARPSYNC.COLLECTIVE R15, `(.L_x_2044) ;  /* 0x000000000f087348 */ /* 0x000fea0003c00000 */
[----:B------:R0:W1:Y:S02]  /*e4f0*/  SHFL.BFLY P6, R14, R13, R12, R11 ;  /* 0x0c00000c0d0e7389 */ /* 0x00006400000c000b */
[----:B01----:R-:W-:Y:S05]  /*e500*/  ENDCOLLECTIVE ;  /* 0x000000000000791b */ /* 0x003fea0003800000 */
.L_x_2044:
[----:B------:R-:W-:Y:S02]  /*e510*/  IMAD.MOV.U32 R12, RZ, RZ, 0x1 ;  /* 0x00000001ff0c7424 */ /* 0x000fe400078e00ff */
[----:B------:R-:W-:-:S05]  /*e520*/  FADD.FTZ R5, R4, R14 ;  /* 0x0000000e04057221 */ /* 0x000fca0000010000 */
[----:B------:R-:W-:-:S07]  /*e530*/  MOV R13, R5 ;  /* 0x00000005000d7202 */ /* 0x000fce0000000f00 */
[----:B------:R-:W-:Y:S05]  /*e540*/  WARPSYNC.COLLECTIVE R15, `(.L_x_2045) ;  /* 0x000000000f087348 */ /* 0x000fea0003c00000 */
[----:B------:R0:W1:Y:S02]  /*e550*/  SHFL.BFLY P6, R14, R13, R12, R11 ;  /* 0x0c00000c0d0e7389 */ /* 0x00006400000c000b */
[----:B01----:R-:W-:Y:S05]  /*e560*/  ENDCOLLECTIVE ;  /* 0x000000000000791b */ /* 0x003fea0003800000 */
.L_x_2045:
[----:B------:R-:W-:Y:S05]  /*e570*/  BRA `(.L_x_2046) ;  /* 0xffffff3800cc7947 */ /* 0x000fea000383ffff */
.L_x_1967:
[----:B------:R-:W-:Y:S01]  /*e580*/  HFMA2 R11, -RZ, RZ, 0, 1.847743988037109375e-06 ;  /* 0x0000001fff0b7431 */ /* 0x000fe200000001ff */
[----:B------:R-:W-:Y:S01]  /*e590*/  BSSY B0, `(.L_x_2047) ;  /* 0x0000006000007945 */ /* 0x000fe20003800000 */
[----:B------:R-:W-:Y:S02]  /*e5a0*/  IMAD.MOV.U32 R12, RZ, RZ, 0x2 ;  /* 0x00000002ff0c7424 */ /* 0x000fe400078e00ff */
[----:B----4-:R-:W-:-:S07]  /*e5b0*/  IMAD.MOV.U32 R15, RZ, RZ, -0x1 ;  /* 0xffffffffff0f7424 */ /* 0x010fce00078e00ff */
[----:B------:R-:W-:Y:S05]  /*e5c0*/  WARPSYNC.COLLECTIVE R15, `(.L_x_2048) ;  /* 0x000000000f087348 */ /* 0x000fea0003c00000 */
[----:B------:R0:W1:Y:S02]  /*e5d0*/  SHFL.BFLY P6, R14, R13, R12, R11 ;  /* 0x0c00000c0d0e7389 */ /* 0x00006400000c000b */
[----:B01----:R-:W-:Y:S05]  /*e5e0*/  ENDCOLLECTIVE ;  /* 0x000000000000791b */ /* 0x003fea0003800000 */
.L_x_2048:
[----:B------:R-:W-:Y:S05]  /*e5f0*/  BSYNC B0 ;  /* 0x0000000000007941 */ /* 0x000fea0003800000 */
.L_x_2047:
[----:B------:R-:W-:Y:S01]  /*e600*/  FADD.FTZ R13, R13, R14 ;  /* 0x0000000e0d0d7221 */ /* 0x000fe20000010000 */
[----:B------:R-:W-:Y:S01]  /*e610*/  IMAD.MOV.U32 R12, RZ, RZ, 0x1 ;  /* 0x00000001ff0c7424 */ /* 0x000fe200078e00ff */
[----:B------:R-:W-:Y:S01]  /*e620*/  MOV R11, 0x1f ;  /* 0x0000001f000b7802 */ /* 0x000fe20000000f00 */
[----:B------:R-:W-:-:S07]  /*e630*/  IMAD.MOV.U32 R15, RZ, RZ, -0x1 ;  /* 0xffffffffff0f7424 */ /* 0x000fce00078e00ff */
[----:B------:R-:W-:Y:S05]  /*e640*/  WARPSYNC.COLLECTIVE R15, `(.L_x_2049) ;  /* 0x000000000f087348 */ /* 0x000fea0003c00000 */
[----:B------:R0:W1:Y:S02]  /*e650*/  SHFL.BFLY P6, R14, R13, R12, R11 ;  /* 0x0c00000c0d0e7389 */ /* 0x00006400000c000b */
[----:B01----:R-:W-:Y:S05]  /*e660*/  ENDCOLLECTIVE ;  /* 0x000000000000791b */ /* 0x003fea0003800000 */
.L_x_2049:
[----:B------:R-:W-:Y:S05]  /*e670*/  BRA `(.L_x_2050) ;  /* 0xffffffa000087947 */ /* 0x000fea000383ffff */
.L_x_1971:
[----:B------:R-:W-:Y:S01]  /*e680*/  HFMA2 R12, -RZ, RZ, 0, 9.5367431640625e-07 ;  /* 0x00000010ff0c7431 */ /* 0x000fe200000001ff */
[----:B------:R-:W-:Y:S01]  /*e690*/  BSSY B0, `(.L_x_2051) ;  /* 0x0000007000007945 */ /* 0x000fe20003800000 */
[----:B------:R-:W-:Y:S02]  /*e6a0*/  IMAD.MOV.U32 R13, RZ, RZ, R120 ;  /* 0x000000ffff0d7224 */ /* 0x000fe400078e0078 */
[----:B------:R-:W-:Y:S02]  /*e6b0*/  IMAD.MOV.U32 R11, RZ, RZ, 0x1f ;  /* 0x0000001fff0b7424 */ /* 0x000fe400078e00ff */
[----:B------:R-:W-:-:S07]  /*e6c0*/  IMAD.MOV.U32 R15, RZ, RZ, -0x1 ;  /* 0xffffffffff0f7424 */ /* 0x000fce00078e00ff */
[----:B--234-:R-:W-:Y:S05]  /*e6d0*/  WARPSYNC.COLLECTIVE R15, `(.L_x_2052) ;  /* 0x000000000f087348 */ /* 0x01cfea0003c00000 */
[----:B------:R0:W1:Y:S02]  /*e6e0*/  SHFL.BFLY P6, R14, R13, R12, R11 ;  /* 0x0c00000c0d0e7389 */ /* 0x00006400000c000b */
[----:B01234-:R-:W-:Y:S05]  /*e6f0*/  ENDCOLLECTIVE ;  /* 0x000000000000791b */ /* 0x01ffea0003800000 */
.L_x_2052:
[----:B------:R-:W-:Y:S05]  /*e700*/  BSYNC B0 ;  /* 0x0000000000007941 */ /* 0x000fea0003800000 */
.L_x_2051:
[----:B------:R-:W-:Y:S01]  /*e710*/  FMNMX.FTZ R13, R14, R120, !PT ;  /* 0x000000780e0d7209 */ /* 0x000fe20007810000 */
[----:B------:R-:W-:Y:S01]  /*e720*/  IMAD.MOV.U32 R11, RZ, RZ, 0x1f ;  /* 0x0000001fff0b7424 */ /* 0x000fe200078e00ff */
[----:B------:R-:W-:Y:S01]  /*e730*/  MOV R12, 0x8 ;  /* 0x00000008000c7802 */ /* 0x000fe20000000f00 */
[----:B------:R-:W-:-:S07]  /*e740*/  IMAD.MOV.U32 R15, RZ, RZ, -0x1 ;  /* 0xffffffffff0f7424 */ /* 0x000fce00078e00ff */
[----:B------:R-:W-:Y:S05]  /*e750*/  WARPSYNC.COLLECTIVE R15, `(.L_x_2053) ;  /* 0x000000000f087348 */ /* 0x000fea0003c00000 */
[----:B------:R0:W1:Y:S02]  /*e760*/  SHFL.BFLY P6, R14, R13, R12, R11 ;  /* 0x0c00000c0d0e7389 */ /* 0x00006400000c000b */
[----:B01----:R-:W-:Y:S05]  /*e770*/  ENDCOLLECTIVE ;  /* 0x000000000000791b */ /* 0x003fea0003800000 */
.L_x_2053:
[----:B------:R-:W-:Y:S01]  /*e780*/  IMAD.MOV.U32 R12, RZ, RZ, 0x4 ;  /* 0x00000004ff0c7424 */ /* 0x000fe200078e00ff */
[----:B------:R-:W-:-:S04]  /*e790*/  FMNMX.FTZ R0, R13, R14, !PT ;  /* 0x0000000e0d007209 */ /* 0x000fc80007810000 */
[----:B------:R-:W-:-:S07]  /*e7a0*/  MOV R13, R0 ;  /* 0x00000000000d7202 */ /* 0x000fce0000000f00 */
[----:B------:R-:W-:Y:S05]  /*e7b0*/  WARPSYNC.COLLECTIVE R15, `(.L_x_2054) ;  /* 0x000000000f087348 */ /* 0x000fea0003c00000 */
[----:B------:R0:W1:Y:S02]  /*e7c0*/  SHFL.BFLY P6, R14, R13, R12, R11 ;  /* 0x0c00000c0d0e7389 */ /* 0x00006400000c000b */
[----:B01----:R-:W-:Y:S05]  /*e7d0*/  ENDCOLLECTIVE ;  /* 0x000000000000791b */ /* 0x003fea0003800000 */
.L_x_2054:
[----:B------:R-:W-:Y:S05]  /*e7e0*/  BRA `(.L_x_2055) ;  /* 0xffffffa000507947 */ /* 0x000fea000383ffff */
.L_x_2056:
        /* <DEDUP_REMOVED lines=9> */
.L_x_3504:


//--------------------- .text._ZN4mmha33masked_multihead_attention_kernelItLi128ELi128ELi1ELi16ELi256ELb0ELb1EEEv26Multihead_attention_paramsIT_XT5_EE --------------------------
	.section	.text._ZN4mmha33masked_multihead_attention_kernelItLi128ELi128ELi1ELi16ELi256ELb0ELb1EEEv26Multihead_attention_paramsIT_XT5_EE,"ax",@progbits
	.align	128
        .global         _ZN4mmha33masked_multihead_attention_kernelItLi128ELi128ELi1ELi16ELi256ELb0ELb1EEEv26Multihead_attention_paramsIT_XT5_EE
        .type           _ZN4mmha33masked_multihead_attention_kernelItLi128ELi128ELi1ELi16ELi256ELb0ELb1EEEv26Multihead_attention_paramsIT_XT5_EE,@function
        .size           _ZN4mmha33masked_multihead_attention_kernelItLi128ELi128ELi1ELi16ELi256ELb0ELb1EEEv26Multihead_attention_paramsIT_XT5_EE,(.L_x_3505 - _ZN4mmha33masked_multihead_attention_kernelItLi128ELi128ELi1ELi16ELi256ELb0ELb1EEEv26Multihead_attention_paramsIT_XT5_EE)
        .other          _ZN4mmha33masked_multihead_attention_kernelItLi128ELi128ELi1ELi16ELi256ELb0ELb1EEEv26Multihead_attention_paramsIT_XT5_EE,@"STO_CUDA_ENTRY STV_DEFAULT"
_ZN4mmha33masked_multihead_attention_kernelItLi128ELi128ELi1ELi16ELi256ELb0ELb1EEEv26Multihead_attention_paramsIT_XT5_EE:
.text._ZN4mmha33masked_multihead_attention_kernelItLi128ELi128ELi1ELi16ELi256ELb0ELb1EEEv26Multihead_attention_paramsIT_XT5_EE:
        /* <DEDUP_REMOVED lines=12> */
.L_x_2057:
[----:B------:R-:W1:Y:S01]  /*00c0*/  LDC.64 R2, c[0x0][0x4a0] ;  /* 0x00012800ff027b82 */ /* 0x000e620000000a00 */
[----:B--2---:R-:W-:-:S07]  /*00d0*/  IABS R8, R23 ;  /* 0x0000001700087213 */ /* 0x004fce0000000000 */
[----:B------:R-:W2:Y:S08]  /*00e0*/  LDC R10, c[0x0][0x3f0] ;  /* 0x0000fc00ff0a7b82 */ /* 0x000eb00000000800 */
[----:B------:R-:W3:Y:S01]  /*00f0*/  LDC R14, c[0x0][0x3f4] ;  /* 0x0000fd00ff0e7b82 */ /* 0x000ee20000000800 */
[----:B-1----:R-:W-:Y:S01]  /*0100*/  ISETP.NE.U32.AND P0, PT, R2, RZ, PT ;  /* 0x000000ff0200720c */ /* 0x002fe20003f05070 */
[----:B------:R-:W1:Y:S06]  /*0110*/  S2R R77, SR_CTAID.X ;  /* 0x00000000004d7919 */ /* 0x000e6c0000002500 */
[----:B------:R-:W1:Y:S01]  /*0120*/  LDC R12, c[0x0][0x3f8] ;  /* 0x0000fe00ff0c7b82 */ /* 0x000e620000000800 */
[----:B------:R-:W-:-:S02]  /*0130*/  ISETP.NE.AND.EX P0, PT, R3, RZ, PT, P0 ;  /* 0x000000ff0300720c */ /* 0x000fc40003f05300 */
[----:B--2---:R-:W-:-:S04]  /*0140*/  IABS R7, R10 ;  /* 0x0000000a00077213 */ /* 0x004fc80000000000 */
[----:B------:R-:W2:Y:S07]  /*0150*/  I2F.RP R0, R7 ;  /* 0x0000000700007306 */ /* 0x000eae0000209400 */
[----:B------:R-:W4:Y:S01]  /*0160*/  @P0 LDC.64 R2, c[0x0][0x4a0] ;  /* 0x00012800ff020b82 */ /* 0x000f220000000a00 */
[----:B--2---:R-:W2:Y:S01]  /*0170*/  MUFU.RCP R0, R0 ;  /* 0x0000000000007308 */ /* 0x004ea20000001000 */
[----:B----4-:R-:W-:Y:S01]  /*0180*/  @P0 IMAD.WIDE.U32 R2, R23, 0x4, R2 ;  /* 0x0000000417020825 */ /* 0x010fe200078e0002 */
[----:B--2---:R-:W-:-:S05]  /*0190*/  IADD3 R6, PT, PT, R0, 0xffffffe, RZ ;  /* 0x0ffffffe00067810 */ /* 0x004fca0007ffe0ff */
[----:B------:R2:W4:Y:S01]  /*01a0*/  @P0 LDG.E R3, desc[UR36][R2.64] ;  /* 0x0000002402030981 */ /* 0x000522000c1e1900 */
[----:B------:R-:W0:Y:S02]  /*01b0*/  F2I.FTZ.U32.TRUNC.NTZ R5, R6 ;  /* 0x0000000600057305 */ /* 0x000e24000021f000 */
[----:B0-----:R-:W-:-:S05]  /*01c0*/  IADD3 R4, PT, PT, RZ, -R5, RZ ;  /* 0x80000005ff047210 */ /* 0x001fca0007ffe0ff */
[----:B------:R-:W-:Y:S02]  /*01d0*/  IMAD R9, R4, R7, RZ ;  /* 0x0000000704097224 */ /* 0x000fe400078e02ff */
[----:B------:R-:W-:-:S04]  /*01e0*/  IMAD.MOV.U32 R4, RZ, RZ, RZ ;  /* 0x000000ffff047224 */ /* 0x000fc800078e00ff */
[----:B------:R-:W-:Y:S02]  /*01f0*/  IMAD.HI.U32 R0, R5, R9, R4 ;  /* 0x0000000905007227 */ /* 0x000fe400078e0004 */
[----:B------:R-:W0:Y:S04]  /*0200*/  LDC.64 R4, c[0x0][0x460] ;  /* 0x00011800ff047b82 */ /* 0x000e280000000a00 */
[----:B------:R-:W-:-:S05]  /*0210*/  IMAD.HI.U32 R0, R0, R8, RZ ;  /* 0x0000000800007227 */ /* 0x000fca00078e00ff */
[----:B------:R-:W-:-:S05]  /*0220*/  IADD3 R6, PT, PT, -R0, RZ, RZ ;  /* 0x000000ff00067210 */ /* 0x000fca0007ffe1ff */
[----:B------:R-:W-:-:S05]  /*0230*/  IMAD R6, R7, R6, R8 ;  /* 0x0000000607067224 */ /* 0x000fca00078e0208 */
[----:B------:R-:W-:-:S13]  /*0240*/  ISETP.GT.U32.AND P3, PT, R7, R6, PT ;  /* 0x000000060700720c */ /* 0x000fda0003f64070 */
[----:B------:R-:W-:-:S04]  /*0250*/  @!P3 IADD3 R6, PT, PT, R6, -R7, RZ ;  /* 0x800000070606b210 */ /* 0x000fc80007ffe0ff */
[----:B------:R-:W-:Y:S02]  /*0260*/  ISETP.GE.U32.AND P2, PT, R6, R7, PT ;  /* 0x000000070600720c */ /* 0x000fe40003f46070 */
[----:B------:R-:W-:Y:S02]  /*0270*/  @!P3 IADD3 R0, PT, PT, R0, 0x1, RZ ;  /* 0x000000010000b810 */ /* 0x000fe40007ffe0ff */
[----:B---3--:R-:W-:-:S09]  /*0280*/  IABS R21, R14 ;  /* 0x0000000e00157213 */ /* 0x008fd20000000000 */
[----:B------:R-:W-:-:S05]  /*0290*/  @P2 VIADD R0, R0, 0x1 ;  /* 0x0000000100002836 */ /* 0x000fca0000000000 */
[----:B------:R-:W-:Y:S02]  /*02a0*/  MOV R25, R0 ;  /* 0x0000000000197202 */ /* 0x000fe40000000f00 */
[----:B------:R-:W3:Y:S01]  /*02b0*/  I2F.RP R0, R21 ;  /* 0x0000001500007306 */ /* 0x000ee20000209400 */
[----:B0-----:R-:W-:-:S04]  /*02c0*/  ISETP.NE.U32.AND P1, PT, R4, RZ, PT ;  /* 0x000000ff0400720c */ /* 0x001fc80003f25070 */
[----:B------:R-:W-:Y:S02]  /*02d0*/  ISETP.NE.AND.EX P1, PT, R5, RZ, PT, P1 ;  /* 0x000000ff0500720c */ /* 0x000fe40003f25310 */
[----:B------:R-:W-:Y:S02]  /*02e0*/  LOP3.LUT R8, R23, R10, RZ, 0x3c, !PT ;  /* 0x0000000a17087212 */ /* 0x000fe400078e3cff */
[----:B------:R-:W-:Y:S02]  /*02f0*/  ISETP.NE.AND P3, PT, R10, RZ, PT ;  /* 0x000000ff0a00720c */ /* 0x000fe40003f65270 */
[----:B------:R-:W-:Y:S01]  /*0300*/  ISETP.GE.AND P4, PT, R8, RZ, PT ;  /* 0x000000ff0800720c */ /* 0x000fe20003f86270 */
[----:B---3--:R-:W0:Y:S06]  /*0310*/  MUFU.RCP R0, R0 ;  /* 0x0000000000007308 */ /* 0x008e2c0000001000 */
[----:B------:R-:W3:Y:S06]  /*0320*/  @P1 LDC.64 R6, c[0x0][0x460] ;  /* 0x00011800ff061b82 */ /* 0x000eec0000000a00 */
[----:B------:R-:W-:-:S02]  /*0330*/  @!P4 IADD3 R25, PT, PT, -R25, RZ, RZ ;  /* 0x000000ff1919c210 */ /* 0x000fc40007ffe1ff */
[----:B------:R-:W-:Y:S01]  /*0340*/  @!P3 LOP3.LUT R25, RZ, R10, RZ, 0x33, !PT ;  /* 0x0000000aff19b212 */ /* 0x000fe200078e33ff */
[----:B------:R-:W4:Y:S01]  /*0350*/  @!P0 LDC R16, c[0x0][0x40c] ;  /* 0x00010300ff108b82 */ /* 0x000f220000000800 */
[----:B0-----:R-:W-:-:S07]  /*0360*/  VIADD R8, R0, 0xffffffe ;  /* 0x0ffffffe00087836 */ /* 0x001fce0000000000 */
[----:B------:R-:W4:Y:S01]  /*0370*/  @P0 LDC R10, c[0x0][0x430] ;  /* 0x00010c00ff0a0b82 */ /* 0x000f220000000800 */
[----:B------:R0:W1:Y:S01]  /*0380*/  F2I.FTZ.U32.TRUNC.NTZ R9, R8 ;  /* 0x0000000800097305 */ /* 0x000062000021f000 */
[----:B--2---:R-:W-:Y:S02]  /*0390*/  HFMA2 R2, -RZ, RZ, 0, 0 ;  /* 0x00000000ff027431 */ /* 0x004fe400000001ff */
[----:B---3--:R-:W-:-:S05]  /*03a0*/  @P1 IMAD.WIDE R6, R25, 0x4, R6 ;  /* 0x0000000419061825 */ /* 0x008fca00078e0206 */
[----:B------:R1:W5:Y:S01]  /*03b0*/  @P1 LDG.E R2, desc[UR36][R6.64] ;  /* 0x0000002406021981 */ /* 0x000362000c1e1900 */
[----:B0-----:R-:W-:Y:S01]  /*03c0*/  HFMA2 R8, -RZ, RZ, 0, 0 ;  /* 0x00000000ff087431 */ /* 0x001fe200000001ff */
[----:B-1----:R-:W-:-:S05]  /*03d0*/  IADD3 R6, PT, PT, RZ, -R9, RZ ;  /* 0x80000009ff067210 */ /* 0x002fca0007ffe0ff */
[----:B------:R-:W-:Y:S01]  /*03e0*/  IMAD R7, R6, R21, RZ ;  /* 0x0000001506077224 */ /* 0x000fe200078e02ff */
[----:B------:R-:W0:Y:S03]  /*03f0*/  S2R R22, SR_TID.X ;  /* 0x0000000000167919 */ /* 0x000e260000002100 */
[----:B------:R-:W-:-:S04]  /*0400*/  IMAD.HI.U32 R9, R9, R7, R8 ;  /* 0x0000000709097227 */ /* 0x000fc800078e0008 */
[----:B------:R-:W-:Y:S01]  /*0410*/  IMAD R24, R23, R12, R77 ;  /* 0x0000000c17187224 */ /* 0x000fe200078e024d */
[----:B------:R-:W-:Y:S01]  /*0420*/  BSSY.RECONVERGENT B0, `(.L_x_2058) ;  /* 0x0000028000007945 */ /* 0x000fe20003800200 */
[----:B------:R-:W-:Y:S01]  /*0430*/  CS2R R30, SRZ ;  /* 0x00000000001e7805 */ /* 0x000fe2000001ff00 */
[----:B0-----:R-:W-:Y:S01]  /*0440*/  IMAD.SHL.U32 R76, R22, 0x4, RZ ;  /* 0x00000004164c7824 */ /* 0x001fe200078e00ff */
[----:B----4-:R-:W-:Y:S02]  /*0450*/  @P0 IADD3 R16, PT, PT, R3, R10, RZ ;  /* 0x0000000a03100210 */ /* 0x010fe40007ffe0ff */
[----:B------:R-:W0:Y:S02]  /*0460*/  LDC R3, c[0x0][0x3e8] ;  /* 0x0000fa00ff037b82 */ /* 0x000e240000000800 */
[----:B------:R-:W-:-:S05]  /*0470*/  IABS R18, R16 ;  /* 0x0000001000127213 */ /* 0x000fca0000000000 */
[----:B------:R-:W-:-:S04]  /*0480*/  IMAD.HI.U32 R9, R9, R18, RZ ;  /* 0x0000001209097227 */ /* 0x000fc800078e00ff */
[----:B------:R-:W-:-:S04]  /*0490*/  IMAD.MOV R9, RZ, RZ, -R9 ;  /* 0x000000ffff097224 */ /* 0x000fc800078e0a09 */
[----:B------:R-:W-:-:S05]  /*04a0*/  IMAD R18, R21, R9, R18 ;  /* 0x0000000915127224 */ /* 0x000fca00078e0212 */
[----:B------:R-:W-:Y:S02]  /*04b0*/  ISETP.GT.U32.AND P0, PT, R21, R18, PT ;  /* 0x000000121500720c */ /* 0x000fe40003f04070 */
[----:B0-----:R-:W-:-:S11]  /*04c0*/  ISETP.NE.AND P1, PT, R3, RZ, PT ;  /* 0x000000ff0300720c */ /* 0x001fd60003f25270 */
[----:B------:R-:W-:Y:S02]  /*04d0*/  @!P0 IADD3 R18, PT, PT, R18, -R21, RZ ;  /* 0x8000001512128210 */ /* 0x000fe40007ffe0ff */
[----:B------:R-:W-:Y:S02]  /*04e0*/  ISETP.GT.U32.AND P0, PT, R22, 0x1f, PT ;  /* 0x0000001f1600780c */ /* 0x000fe40003f04070 */
[----:B------:R-:W-:Y:S02]  /*04f0*/  @P1 SHF.L.U32 R0, R77, 0x7, RZ ;  /* 0x000000074d001819 */ /* 0x000fe400000006ff */
[----:B------:R-:W-:-:S03]  /*0500*/  @!P1 SHF.L.U32 R17, R24, 0x7, RZ ;  /* 0x0000000718119819 */ /* 0x000fc600000006ff */
[----:B------:R-:W-:Y:S01]  /*0510*/  @P1 IMAD R17, R23, R3, R0 ;  /* 0x0000000317111224 */ /* 0x000fe200078e0200 */
[----:B------:R-:W-:-:S04]  /*0520*/  ISETP.GT.U32.AND P2, PT, R21, R18, PT ;  /* 0x000000121500720c */ /* 0x000fc80003f44070 */
[----:B------:R-:W-:Y:S01]  /*0530*/  IADD3 R29, PT, PT, R76, R17, RZ ;  /* 0x000000114c1d7210 */ /* 0x000fe20007ffe0ff */
[----:B------:R-:W-:Y:S08]  /*0540*/  @P0 BRA `(.L_x_2059) ;  /* 0x0000000000540947 */ /* 0x000ff00003800000 */
[----:B------:R-:W0:Y:S02]  /*0550*/  LDC R0, c[0x0][0x478] ;  /* 0x00011e00ff007b82 */ /* 0x000e240000000800 */
[----:B0-----:R-:W-:-:S13]  /*0560*/  ISETP.NE.AND P1, PT, R0, 0x2, PT ;  /* 0x000000020000780c */ /* 0x001fda0003f25270 */
[----:B------:R-:W0:Y:S08]  /*0570*/  @!P1 LDC.64 R8, c[0x0][0x388] ;  /* 0x0000e200ff089b82 */ /* 0x000e300000000a00 */
[----:B------:R-:W1:Y:S08]  /*0580*/  @!P1 LDC.64 R6, c[0x0][0x468] ;  /* 0x00011a00ff069b82 */ /* 0x000e700000000a00 */
[----:B------:R-:W2:Y:S01]  /*0590*/  @P1 LDC.64 R10, c[0x0][0x388] ;  /* 0x0000e200ff0a1b82 */ /* 0x000ea20000000a00 */
[----:B0-----:R-:W-:-:S04]  /*05a0*/  @!P1 IADD3 R8, P3, PT, R29, R8, RZ ;  /* 0x000000081d089210 */ /* 0x001fc80007f7e0ff */
[----:B------:R-:W-:Y:S01]  /*05b0*/  @!P1 LEA.HI.X.SX32 R9, R29, R9, 0x1, P3 ;  /* 0x000000091d099211 */ /* 0x000fe200018f0eff */
[----:B-1----:R-:W3:Y:S04]  /*05c0*/  @!P1 LDG.E R6, desc[UR36][R6.64] ;  /* 0x0000002406069981 */ /* 0x002ee8000c1e1900 */
[----:B------:R-:W4:Y:S02]  /*05d0*/  @!P1 LDG.E R8, desc[UR36][R8.64] ;  /* 0x0000002408089981 */ /* 0x000f24000c1e1900 */
[----:B----4-:R-:W3:Y:S08]  /*05e0*/  @!P1 I2F.S8 R3, R8 ;  /* 0x0000000800039306 */ /* 0x010ef00000001400 */
[----:B------:R-:W0:Y:S08]  /*05f0*/  @!P1 I2F.S8 R13, R8.B1 ;  /* 0x10000008000d9306 */ /* 0x000e300000001400 */
[----:B------:R-:W1:Y:S08]  /*0600*/  @!P1 I2F.S8 R15, R8.B2 ;  /* 0x20000008000f9306 */ /* 0x000e700000001400 */
[----:B------:R-:W4:Y:S01]  /*0610*/  @!P1 I2F.S8 R19, R8.B3 ;  /* 0x3000000800139306 */ /* 0x000f220000001400 */
[C---:B---3--:R-:W-:Y:S01]  /*0620*/  @!P1 FMUL.FTZ R3, R6.reuse, R3 ;  /* 0x0000000306039220 */ /* 0x048fe20000410000 */
[C---:B0-----:R-:W-:Y:S01]  /*0630*/  @!P1 FMUL.FTZ R30, R6.reuse, R13 ;  /* 0x0000000d061e9220 */ /* 0x041fe20000410000 */
[----:B-1----:R-:W-:-:S04]  /*0640*/  @!P1 FMUL.FTZ R15, R6, R15 ;  /* 0x0000000f060f9220 */ /* 0x002fc80000410000 */
[----:B------:R-:W-:Y:S01]  /*0650*/  @!P1 F2FP.F16.F32.PACK_AB R30, R30, R3 ;  /* 0x000000031e1e923e */ /* 0x000fe200000000ff */
[----:B----4-:R-:W-:Y:S01]  /*0660*/  @!P1 FMUL.FTZ R0, R6, R19 ;  /* 0x0000001306009220 */ /* 0x010fe20000410000 */
[----:B--2---:R-:W-:-:S04]  /*0670*/  @P1 IMAD.WIDE R6, R29, 0x2, R10 ;  /* 0x000000021d061825 */ /* 0x004fc800078e020a */
[----:B------:R-:W-:-:S06]  /*0680*/  @!P1 F2FP.F16.F32.PACK_AB R31, R0, R15 ;  /* 0x0000000f001f923e */ /* 0x000fcc00000000ff */
[----:B------:R0:W5:Y:S02]  /*0690*/  @P1 LDG.E.64 R30, desc[UR36][R6.64] ;  /* 0x00000024061e1981 */ /* 0x000164000c1e1b00 */
.L_x_2059:
[----:B------:R-:W-:Y:S05]  /*06a0*/  BSYNC.RECONVERGENT B0 ;  /* 0x0000000000007941 */ /* 0x000fea0003800200 */
.L_x_2058:
[----:B------:R-:W1:Y:S01]  /*06b0*/  LDCU UR4, c[0x0][0x478] ;  /* 0x00008f00ff0477ac */ /* 0x000e620008000800 */
[----:B------:R-:W-:Y:S01]  /*06c0*/  ISETP.GE.AND P3, PT, R16, RZ, PT ;  /* 0x000000ff1000720c */ /* 0x000fe20003f66270 */
[----:B------:R-:W-:Y:S01]  /*06d0*/  IMAD R78, R23, R14, RZ ;  /* 0x0000000e174e7224 */ /* 0x000fe200078e02ff */
[----:B------:R-:W-:Y:S01]  /*06e0*/  ISETP.NE.AND P1, PT, R14, RZ, PT ;  /* 0x000000ff0e00720c */ /* 0x000fe20003f25270 */
[----:B------:R-:W-:Y:S01]  /*06f0*/  IMAD R3, R77, 0x80, R76 ;  /* 0x000000804d037824 */ /* 0x000fe200078e024c */
[----:B------:R-:W-:Y:S01]  /*0700*/  @!P2 IADD3 R18, PT, PT, R18, -R21, RZ ;  /* 0x800000151212a210 */ /* 0x000fe20007ffe0ff */
[----:B------:R-:W-:Y:S01]  /*0710*/  IMAD R28, R25, R12, RZ ;  /* 0x0000000c191c7224 */ /* 0x000fe200078e02ff */
[----:B------:R-:W-:Y:S02]  /*0720*/  IADD3 R19, PT, PT, R16, 0x1, -R14 ;  /* 0x0000000110137810 */ /* 0x000fe40007ffe80e */
[----:B------:R-:W-:Y:S02]  /*0730*/  SHF.R.S32.HI R143, RZ, 0x1f, R78 ;  /* 0x0000001fff8f7819 */ /* 0x000fe4000001144e */
[----:B------:R-:W-:-:S03]  /*0740*/  VIMNMX R19, PT, PT, RZ, R19, !PT ;  /* 0x00000013ff137248 */ /* 0x000fc60007fe0100 */
[----:B------:R-:W-:Y:S02]  /*0750*/  @!P3 IADD3 R18, PT, PT, -R18, RZ, RZ ;  /* 0x000000ff1212b210 */ /* 0x000fe40007ffe1ff */
[----:B------:R-:W-:Y:S01]  /*0760*/  @!P1 LOP3.LUT R18, RZ, R14, RZ, 0x33, !PT ;  /* 0x0000000eff129212 */ /* 0x000fe200078e33ff */
[----:B-1----:R-:W-:-:S09]  /*0770*/  UISETP.NE.AND UP0, UPT, UR4, 0x2, UPT ;  /* 0x000000020400788c */ /* 0x002fd2000bf05270 */
[----:B------:R-:W-:Y:S05]  /*0780*/  BRA.U UP0, `(.L_x_2060) ;  /* 0x0000000100447547 */ /* 0x000fea000b800000 */
[----:B------:R-:W0:Y:S01]  /*0790*/  LDCU.64 UR4, c[0x0][0x398] ;  /* 0x00007300ff0477ac */ /* 0x000e220008000a00 */
[----:B------:R-:W1:Y:S01]  /*07a0*/  LDC.64 R8, c[0x0][0x468] ;  /* 0x00011a00ff087b82 */ /* 0x000e620000000a00 */
[----:B0-----:R-:W-:-:S04]  /*07b0*/  IADD3 R6, P1, PT, R29, UR4, RZ ;  /* 0x000000041d067c10 */ /* 0x001fc8000ff3e0ff */
[----:B------:R-:W-:Y:S01]  /*07c0*/  LEA.HI.X.SX32 R7, R29, UR5, 0x1, P1 ;  /* 0x000000051d077c11 */ /* 0x000fe200088f0eff */
[----:B-1----:R-:W2:Y:S04]  /*07d0*/  LDG.E R8, desc[UR36][R8.64+0x4] ;  /* 0x0000042408087981 */ /* 0x002ea8000c1e1900 */
[----:B------:R-:W3:Y:S02]  /*07e0*/  LDG.E R6, desc[UR36][R6.64] ;  /* 0x0000002406067981 */ /* 0x000ee4000c1e1900 */
[----:B---3--:R-:W2:Y:S08]  /*07f0*/  I2F.S8 R11, R6 ;  /* 0x00000006000b7306 */ /* 0x008eb00000001400 */
[----:B------:R-:W0:Y:S08]  /*0800*/  I2F.S8 R13, R6.B1 ;  /* 0x10000006000d7306 */ /* 0x000e300000001400 */
[----:B------:R-:W1:Y:S08]  /*0810*/  I2F.S8 R15, R6.B2 ;  /* 0x20000006000f7306 */ /* 0x000e700000001400 */
[----:B------:R-:W3:Y:S01]  /*0820*/  I2F.S8 R21, R6.B3 ;  /* 0x3000000600157306 */ /* 0x000ee20000001400 */
[C---:B--2---:R-:W-:Y:S01]  /*0830*/  FMUL.FTZ R11, R8.reuse, R11 ;  /* 0x0000000b080b7220 */ /* 0x044fe20000410000 */
[C---:B0-----:R-:W-:Y:S01]  /*0840*/  FMUL.FTZ R0, R8.reuse, R13 ;  /* 0x0000000d08007220 */ /* 0x041fe20000410000 */
[----:B-1----:R-:W-:-:S04]  /*0850*/  FMUL.FTZ R15, R8, R15 ;  /* 0x0000000f080f7220 */ /* 0x002fc80000410000 */
[----:B------:R-:W-:Y:S01]  /*0860*/  F2FP.F16.F32.PACK_AB R26, R0, R11 ;  /* 0x0000000b001a723e */ /* 0x000fe200000000ff */
[----:B---3--:R-:W-:-:S05]  /*0870*/  FMUL.FTZ R10, R8, R21 ;  /* 0x00000015080a7220 */ /* 0x008fca0000410000 */
[----:B------:R-:W-:Y:S01]  /*0880*/  F2FP.F16.F32.PACK_AB R27, R10, R15 ;  /* 0x0000000f0a1b723e */ /* 0x000fe200000000ff */
[----:B------:R-:W-:Y:S06]  /*0890*/  BRA `(.L_x_2061) ;  /* 0x00000000001c7947 */ /* 0x000fec0003800000 */
.L_x_2060:
[----:B------:R-:W-:Y:S01]  /*08a0*/  BSSY.RECONVERGENT B0, `(.L_x_2061) ;  /* 0x0000006000007945 */ /* 0x000fe20003800200 */
[----:B------:R-:W-:-:S03]  /*08b0*/  CS2R R26, SRZ ;  /* 0x00000000001a7805 */ /* 0x000fc6000001ff00 */
[----:B------:R-:W-:Y:S05]  /*08c0*/  @P0 BRA `(.L_x_2062) ;  /* 0x00000000000c0947 */ /* 0x000fea0003800000 */
[----:B0-----:R-:W0:Y:S02]  /*08d0*/  LDC.64 R6, c[0x0][0x398] ;  /* 0x0000e600ff067b82 */ /* 0x001e240000000a00 */
[----:B0-----:R-:W-:-:S05]  /*08e0*/  IMAD.WIDE R6, R29, 0x2, R6 ;  /* 0x000000021d067825 */ /* 0x001fca00078e0206 */
[----:B------:R1:W5:Y:S02]  /*08f0*/  LDG.E.64 R26, desc[UR36][R6.64] ;  /* 0x00000024061a7981 */ /* 0x000364000c1e1b00 */
.L_x_2062:
[----:B------:R-:W-:Y:S05]  /*0900*/  BSYNC.RECONVERGENT B0 ;  /* 0x0000000000007941 */ /* 0x000fea0003800200 */
.L_x_2061:
[----:B------:R-:W2:Y:S01]  /*0910*/  LDCU.64 UR6, c[0x0][0x3a0] ;  /* 0x00007400ff0677ac */ /* 0x000ea20008000a00 */
[----:B01----:R-:W0:Y:S01]  /*0920*/  LDC.64 R6, c[0x0][0x418] ;  /* 0x00010600ff067b82 */ /* 0x003e220000000a00 */
[----:B------:R-:W-:Y:S02]  /*0930*/  ISETP.EQ.U32.AND P3, PT, R4, RZ, PT ;  /* 0x000000ff0400720c */ /* 0x000fe40003f62070 */
[----:B------:R-:W-:Y:S01]  /*0940*/  CS2R R14, SRZ ;  /* 0x00000000000e7805 */ /* 0x000fe2000001ff00 */
[----:B------:R-:W1:Y:S01]  /*0950*/  LDCU.64 UR4, c[0x0][0x390] ;  /* 0x00007200ff0477ac */ /* 0x000e620008000a00 */
[----:B------:R-:W-:Y:S02]  /*0960*/  ISETP.EQ.OR.EX P0, PT, R5, RZ, P0, P3 ;  /* 0x000000ff0500720c */ /* 0x000fe40000702730 */
[----:B--2---:R-:W-:-:S11]  /*0970*/  ISETP.NE.U32.AND P2, PT, RZ, UR6, PT ;  /* 0x00000006ff007c0c */ /* 0x004fd6000bf45070 */
[----:B------:R-:W2:Y:S01]  /*0980*/  @!P0 LDC.64 R8, c[0x0][0x450] ;  /* 0x00011400ff088b82 */ /* 0x000ea20000000a00 */
[----:B-----5:R-:W-:Y:S01]  /*0990*/  @!P0 IMAD R0, R2, R12, RZ ;  /* 0x0000000c02008224 */ /* 0x020fe200078e02ff */
[----:B------:R-:W-:Y:S02]  /*09a0*/  CS2R R12, SRZ ;  /* 0x00000000000c7805 */ /* 0x000fe4000001ff00 */
[----:B-1----:R-:W-:Y:S01]  /*09b0*/  ISETP.NE.U32.AND P1, PT, RZ, UR4, PT ;  /* 0x00000004ff007c0c */ /* 0x002fe2000bf25070 */
[----:B------:R-:W1:Y:S01]  /*09c0*/  LDCU.U8 UR4, c[0x0][0x404] ;  /* 0x00008080ff0477ac */ /* 0x000e620008000000 */
[----:B------:R-:W-:Y:S02]  /*09d0*/  ISETP.NE.AND.EX P2, PT, RZ, UR7, PT, P2 ;  /* 0x00000007ff007c0c */ /* 0x000fe4000bf45320 */
[----:B------:R-:W-:Y:S02]  /*09e0*/  ISETP.NE.AND.EX P1, PT, RZ, UR5, PT, P1 ;  /* 0x00000005ff007c0c */ /* 0x000fe4000bf25310 */
[----:B------:R-:W-:-:S02]  /*09f0*/  ISETP.GT.U32.OR P2, PT, R22, 0x1f, !P2 ;  /* 0x0000001f1600780c */ /* 0x000fc40005744470 */
[----:B------:R-:W-:Y:S02]  /*0a00*/  ISETP.GT.U32.OR P1, PT, R22, 0x1f, !P1 ;  /* 0x0000001f1600780c */ /* 0x000fe40004f24470 */
[----:B0-----:R-:W-:Y:S02]  /*0a10*/  ISETP.NE.U32.AND P3, PT, R6, RZ, PT ;  /* 0x000000ff0600720c */ /* 0x001fe40003f65070 */
[----:B------:R-:W-:Y:S02]  /*0a20*/  @!P0 LEA R21, R0, R3, 0x7 ;  /* 0x0000000300158211 */ /* 0x000fe400078e38ff */
[----:B------:R-:W-:-:S05]  /*0a30*/  ISETP.NE.AND.EX P3, PT, R7, RZ, PT, P3 ;  /* 0x000000ff0700720c */ /* 0x000fca0003f65330 */
[----:B------:R-:W0:Y:S01]  /*0a40*/  @!P2 LDC.64 R6, c[0x0][0x3a0] ;  /* 0x0000e800ff06ab82 */ /* 0x000e220000000a00 */
[----:B--2---:R-:W-:-:S07]  /*0a50*/  @!P0 IMAD.WIDE R8, R21, 0x2, R8 ;  /* 0x0000000215088825 */ /* 0x004fce00078e0208 */
[----:B------:R-:W2:Y:S01]  /*0a60*/  @!P1 LDC.64 R4, c[0x0][0x390] ;  /* 0x0000e400ff049b82 */ /* 0x000ea20000000a00 */
[----:B------:R-:W3:Y:S07]  /*0a70*/  @!P0 LDG.E.64 R8, desc[UR36][R8.64] ;  /* 0x0000002408088981 */ /* 0x000eee000c1e1b00 */
[----:B------:R-:W4:Y:S01]  /*0a80*/  @P3 LDC.64 R10, c[0x0][0x418] ;  /* 0x00010600ff0a3b82 */ /* 0x000f220000000a00 */
[----:B0-----:R-:W-:-:S05]  /*0a90*/  @!P2 IMAD.WIDE.U32 R6, R3, 0x2, R6 ;  /* 0x000000020306a825 */ /* 0x001fca00078e0006 */
[----:B------:R-:W3:Y:S01]  /*0aa0*/  @!P2 LDG.E.64 R14, desc[UR36][R6.64] ;  /* 0x00000024060ea981 */ /* 0x000ee2000c1e1b00 */
[----:B--2---:R-:W-:Y:S02]  /*0ab0*/  @!P1 IMAD.WIDE.U32 R4, R3, 0x2, R4 ;  /* 0x0000000203049825 */ /* 0x004fe400078e0004 */
[----:B------:R-:W0:Y:S03]  /*0ac0*/  LDC R3, c[0x0][0x400] ;  /* 0x00010000ff037b82 */ /* 0x000e260000000800 */
[----:B------:R-:W2:Y:S01]  /*0ad0*/  @!P1 LDG.E.64 R12, desc[UR36][R4.64] ;  /* 0x00000024040c9981 */ /* 0x000ea2000c1e1b00 */
[----:B----4-:R-:W-:-:S04]  /*0ae0*/  @P3 IMAD.WIDE.U32 R10, R23, 0x4, R10 ;  /* 0x00000004170a3825 */ /* 0x010fc800078e000a */
[----:B------:R-:W-:-:S06]  /*0af0*/  HFMA2 R23, -RZ, RZ, 0, 0 ;  /* 0x00000000ff177431 */ /* 0x000fcc00000001ff */
[----:B------:R4:W5:Y:S01]  /*0b00*/  @P3 LDG.E R23, desc[UR36][R10.64] ;  /* 0x000000240a173981 */ /* 0x000962000c1e1900 */
[----:B-1----:R-:W-:-:S04]  /*0b10*/  ISETP.NE.AND P1, PT, RZ, UR4, PT ;  /* 0x00000004ff007c0c */ /* 0x002fc8000bf25270 */
[----:B0-----:R-:W-:Y:S01]  /*0b20*/  ISETP.LT.OR P1, PT, R3, 0x1, P1 ;  /* 0x000000010300780c */ /* 0x001fe20000f21670 */
[----:B------:R-:W-:Y:S01]  /*0b30*/  BSSY.RECONVERGENT B6, `(.L_x_2063) ;  /* 0x00000dd000067945 */ /* 0x000fe20003800200 */
[----:B---3--:R-:W-:Y:S02]  /*0b40*/  HFMA2 R27, R27, 1, 1, R15 ;  /* 0x3c003c001b1b7831 */ /* 0x008fe4000000000f */
[----:B------:R-:W-:Y:S02]  /*0b50*/  HADD2 R26, R26, R14 ;  /* 0x0000000e1a1a7230 */ /* 0x000fe40000000000 */
[----:B------:R-:W-:Y:S02]  /*0b60*/  @!P0 HFMA2 R27, R27, R9, -RZ ;  /* 0x000000091b1b8231 */ /* 0x000fe400001000ff */
[----:B------:R-:W-:Y:S02]  /*0b70*/  @!P0 HMUL2 R26, R26, R8 ;  /* 0x000000081a1a8232 */ /* 0x000fe40000000000 */
[----:B--2---:R-:W-:-:S02]  /*0b80*/  HFMA2 R31, R31, 1, 1, R13 ;  /* 0x3c003c001f1f7831 */ /* 0x004fc4000000000d */
[----:B------:R-:W-:Y:S01]  /*0b90*/  HADD2 R30, R30, R12 ;  /* 0x0000000c1e1e7230 */ /* 0x000fe20000000000 */
[----:B----4-:R-:W-:Y:S06]  /*0ba0*/  @P1 BRA `(.L_x_2064) ;  /* 0x0000000000d41947 */ /* 0x010fec0003800000 */
[----:B------:R-:W-:-:S13]  /*0bb0*/  ISETP.GE.AND P0, PT, R76, R3, PT ;  /* 0x000000034c00720c */ /* 0x000fda0003f06270 */
[----:B------:R-:W-:Y:S05]  /*0bc0*/  @P0 BRA `(.L_x_2065) ;  /* 0x0000000c004c0947 */ /* 0x000fea0003800000 */
[----:B------:R-:W-:Y:S01]  /*0bd0*/  I2FP.F32.U32 R3, R3 ;  /* 0x0000000300037245 */ /* 0x000fe20000201000 */
[----:B------:R-:W0:Y:S01]  /*0be0*/  LDCU UR4, c[0x0][0x40c] ;  /* 0x00008180ff0477ac */ /* 0x000e220008000800 */
[----:B------:R-:W-:Y:S01]  /*0bf0*/  IADD3 R0, PT, PT, R76, 0x2, RZ ;  /* 0x000000024c007810 */ /* 0x000fe20007ffe0ff */
[--C-:B------:R-:W-:Y:S02]  /*0c00*/  HADD2.F32 R8, -RZ, R27.reuse.H1_H1 ;  /* 0x3000001bff087230 */ /* 0x100fe40000004100 */
[----:B------:R-:W-:Y:S01]  /*0c10*/  HADD2.F32 R27, -RZ, R27.H0_H0 ;  /* 0x2000001bff1b7230 */ /* 0x000fe20000004100 */
[----:B------:R-:W1:Y:S01]  /*0c20*/  MUFU.RCP R3, R3 ;  /* 0x0000000300037308 */ /* 0x000e620000001000 */
[----:B------:R-:W-:-:S05]  /*0c30*/  I2FP.F32.U32 R0, R0 ;  /* 0x0000000000007245 */ /* 0x000fca0000201000 */
[----:B-1----:R-:W-:-:S04]  /*0c40*/  FMUL.FTZ R0, R0, R3 ;  /* 0x0000000300007220 */ /* 0x002fc80000410000 */
[----:B------:R-:W-:Y:S01]  /*0c50*/  FMUL.FTZ R5, R0, 13.28771209716796875 ;  /* 0x41549a7800057820 */ /* 0x000fe20000410000 */
[----:B------:R-:W-:-:S05]  /*0c60*/  I2FP.F32.U32 R0, R76 ;  /* 0x0000004c00007245 */ /* 0x000fca0000201000 */
[----:B------:R-:W1:Y:S01]  /*0c70*/  MUFU.EX2 R5, -R5 ;  /* 0x8000000500057308 */ /* 0x000e620000000800 */
[----:B------:R-:W-:Y:S01]  /*0c80*/  FMUL.FTZ R4, R0, R3 ;  /* 0x0000000300047220 */ /* 0x000fe20000410000 */
[----:B0----5:R-:W-:-:S03]  /*0c90*/  IADD3 R0, PT, PT, -R23, UR4, RZ ;  /* 0x0000000417007c10 */ /* 0x021fc6000fffe1ff */
[----:B------:R-:W-:Y:S01]  /*0ca0*/  FMUL.FTZ R4, R4, 13.28771209716796875 ;  /* 0x41549a7804047820 */ /* 0x000fe20000410000 */
[----:B------:R-:W-:-:S03]  /*0cb0*/  I2FP.F32.S32 R0, R0 ;  /* 0x0000000000007245 */ /* 0x000fc60000201400 */
[----:B------:R-:W0:Y:S02]  /*0cc0*/  MUFU.EX2 R9, -R4 ;  /* 0x8000000400097308 */ /* 0x000e240000000800 */
[----:B-1----:R-:W-:Y:S01]  /*0cd0*/  FMUL.FTZ R3, R0, R5 ;  /* 0x0000000500037220 */ /* 0x002fe20000410000 */
[--C-:B------:R-:W-:Y:S02]  /*0ce0*/  HADD2.F32 R5, -RZ, R31.reuse.H1_H1 ;  /* 0x3000001fff057230 */ /* 0x100fe40000004100 */
[----:B------:R-:W-:Y:S02]  /*0cf0*/  HADD2.F32 R31, -RZ, R31.H0_H0 ;  /* 0x2000001fff1f7230 */ /* 0x000fe40000004100 */
[----:B------:R-:W-:-:S04]  /*0d00*/  FMUL.RZ R10, R3, 0.15915493667125701904 ;  /* 0x3e22f983030a7820 */ /* 0x000fc8000040c000 */
[----:B------:R-:W1:Y:S01]  /*0d10*/  MUFU.SIN R7, R10 ;  /* 0x0000000a00077308 */ /* 0x000e620000000400 */
[----:B0-----:R-:W-:-:S04]  /*0d20*/  FMUL.FTZ R0, R0, R9 ;  /* 0x0000000900007220 */ /* 0x001fc80000410000 */
[----:B------:R-:W-:-:S03]  /*0d30*/  FMUL.RZ R11, R0, 0.15915493667125701904 ;  /* 0x3e22f983000b7820 */ /* 0x000fc6000040c000 */
[----:B------:R0:W2:Y:S08]  /*0d40*/  MUFU.COS R6, R10 ;  /* 0x0000000a00067308 */ /* 0x0000b00000000000 */
[----:B------:R-:W3:Y:S01]  /*0d50*/  MUFU.SIN R3, R11 ;  /* 0x0000000b00037308 */ /* 0x000ee20000000400 */
[C---:B-1----:R-:W-:Y:S01]  /*0d60*/  FMUL.FTZ R9, R7.reuse, R5 ;  /* 0x0000000507097220 */ /* 0x042fe20000410000 */
[----:B0-----:R-:W-:-:S06]  /*0d70*/  FMUL.FTZ R10, R7, R8 ;  /* 0x00000008070a7220 */ /* 0x001fcc0000410000 */
        /* <DEDUP_REMOVED lines=24> */
.L_x_2064:
        /* <DEDUP_REMOVED lines=46> */
[----:B0-----:R-:W-:Y:S01]  /*11e0*/  MOV R4, UR4 ;  /* 0x0000000400047c02 */ /* 0x001fe20008000f00 */
[----:B------:R-:W-:Y:S01]  /*11f0*/  IMAD.U32 R5, RZ, RZ, UR5 ;  /* 0x00000005ff057e24 */ /* 0x000fe2000f8e00ff */
[----:B---3--:R-:W-:-:S02]  /*1200*/  MOV R6, UR6 ;  /* 0x0000000600067c02 */ /* 0x008fc40008000f00 */
[----:B------:R-:W-:Y:S02]  /*1210*/  MOV R7, UR7 ;  /* 0x0000000700077c02 */ /* 0x000fe40008000f00 */
[----:B----4-:R-:W-:Y:S01]  /*1220*/  MOV R10, UR8 ;  /* 0x00000008000a7c02 */ /* 0x010fe20008000f00 */
[----:B-1----:R-:W-:-:S07]  /*1230*/  IMAD.U32 R11, RZ, RZ, UR9 ;  /* 0x00000009ff0b7e24 */ /* 0x002fce000f8e00ff */
[----:B------:R-:W-:-:S07]  /*1240*/  LEPC R20, `(.L_x_2066) ;  /* 0x000000001014794e */ /* 0x000fce0000000000 */
[----:B--2--5:R-:W-:Y:S05]  /*1250*/  CALL.ABS.NOINC R14 ;  /* 0x000000000e007343 */ /* 0x024fea0003c00000 */
.L_x_2066:
[----:B------:R-:W0:Y:S01]  /*1260*/  S2R R3, SR_CgaCtaId ;  /* 0x0000000000037919 */ /* 0x000e220000008800 */
[----:B------:R-:W1:Y:S01]  /*1270*/  LDC R9, c[0x0][0x400] ;  /* 0x00010000ff097b82 */ /* 0x000e620000000800 */
[----:B------:R-:W-:Y:S01]  /*1280*/  ISETP.NE.AND P6, PT, R33, RZ, PT ;  /* 0x000000ff2100720c */ /* 0x000fe20003fc5270 */
[----:B------:R-:W-:Y:S05]  /*1290*/  WARPSYNC.ALL ;  /* 0x0000000000007948 */ /* 0x000fea0003800000 */
[----:B------:R-:W-:-:S05]  /*12a0*/  MOV R0, 0x400 ;  /* 0x0000040000007802 */ /* 0x000fca0000000f00 */
[----:B------:R-:W-:Y:S02]  /*12b0*/  VIADD R0, R0, 0x140 ;  /* 0x0000014000007836 */ /* 0x000fe40000000000 */
[----:B------:R-:W-:-:S03]  /*12c0*/  @!P6 IMAD R4, R25, R32, R29 ;  /* 0x000000201904e224 */ /* 0x000fc600078e021d */
[----:B0-----:R-:W-:-:S04]  /*12d0*/  LEA R0, R3, R0, 0x18 ;  /* 0x0000000003007211 */ /* 0x001fc800078ec0ff */
[-C--:B-1----:R-:W-:Y:S02]  /*12e0*/  LEA R3, R9, R0.reuse, 0x1 ;  /* 0x0000000009037211 */ /* 0x082fe400078e08ff */
[C---:B------:R-:W-:Y:S02]  /*12f0*/  @!P6 LEA R5, R4.reuse, R0, 0x1 ;  /* 0x000000000405e211 */ /* 0x040fe400078e08ff */
[----:B------:R-:W-:-:S03]  /*1300*/  @!P6 LEA R4, R4, R3, 0x1 ;  /* 0x000000030404e211 */ /* 0x000fc600078e08ff */
[----:B------:R-:W-:Y:S04]  /*1310*/  @!P6 STS.64 [R5], R30 ;  /* 0x0000001e0500e388 */ /* 0x000fe80000000a00 */
[----:B------:R0:W-:Y:S02]  /*1320*/  @!P6 STS.64 [R4], R26 ;  /* 0x0000001a0400e388 */ /* 0x0001e40000000a00 */
[----:B0-----:R-:W-:Y:S01]  /*1330*/  SHF.R.S32.HI R4, RZ, 0x1f, R9 ;  /* 0x0000001fff047819 */ /* 0x001fe20000011409 */
[----:B------:R-:W-:Y:S03]  /*1340*/  BAR.SYNC.DEFER_BLOCKING 0x0 ;  /* 0x0000000000007b1d */ /* 0x000fe60000010000 */
[----:B------:R-:W-:-:S03]  /*1350*/  LEA.HI R4, R4, R9, RZ, 0x2 ;  /* 0x0000000904047211 */ /* 0x000fc600078f10ff */
[----:B------:R-:W-:Y:S04]  /*1360*/  BSSY.RECONVERGENT B0, `(.L_x_2067) ;  /* 0x0000052000007945 */ /* 0x000fe80003800200 */
[----:B------:R-:W-:Y:S05]  /*1370*/  @P6 BRA `(.L_x_2068) ;  /* 0x0000000400406947 */ /* 0x000fea0003800000 */
[----:B------:R-:W-:Y:S01]  /*1380*/  SHF.R.S32.HI R4, RZ, 0x2, R4 ;  /* 0x00000002ff047819 */ /* 0x000fe20000011404 */
[----:B------:R-:W-:Y:S04]  /*1390*/  BSSY.RECONVERGENT B1, `(.L_x_2069) ;  /* 0x0000046000017945 */ /* 0x000fe80003800200 */
[----:B------:R-:W-:-:S05]  /*13a0*/  IMAD R4, R32, R4, RZ ;  /* 0x0000000420047224 */ /* 0x000fca00078e02ff */
[----:B------:R-:W-:-:S04]  /*13b0*/  LEA.HI R4, R29, R4, RZ, 0x1f ;  /* 0x000000041d047211 */ /* 0x000fc800078ff8ff */
[C---:B------:R-:W-:Y:S01]  /*13c0*/  LEA R20, R4.reuse, R3, 0x1 ;  /* 0x0000000304147211 */ /* 0x040fe200078e08ff */
[C---:B------:R-:W-:Y:S01]  /*13d0*/  IMAD R14, R4.reuse, 0x2, R0 ;  /* 0x00000002040e7824 */ /* 0x040fe200078e0200 */
[----:B------:R-:W-:Y:S02]  /*13e0*/  LEA.HI R4, R4, R4, RZ, 0x1 ;  /* 0x0000000404047211 */ /* 0x000fe400078f08ff */
[C---:B------:R-:W-:Y:S01]  /*13f0*/  LEA R34, R25.reuse, R20, 0x1 ;  /* 0x0000001419227211 */ /* 0x040fe200078e08ff */
[----:B------:R-:W-:Y:S01]  /*1400*/  LDS R27, [R20] ;  /* 0x00000000141b7984 */ /* 0x000fe20000000800 */
[----:B------:R-:W-:Y:S01]  /*1410*/  LEA R15, R25, R14, 0x1 ;  /* 0x0000000e190f7211 */ /* 0x000fe200078e08ff */
[----:B------:R-:W-:Y:S02]  /*1420*/  IMAD.SHL.U32 R4, R4, 0x2, RZ ;  /* 0x0000000204047824 */ /* 0x000fe400078e00ff */
[----:B------:R-:W-:Y:S03]  /*1430*/  LDS R31, [R14] ;  /* 0x000000000e1f7984 */ /* 0x000fe60000000800 */
[----:B------:R-:W-:Y:S01]  /*1440*/  LOP3.LUT R7, R4, 0xfffffffc, RZ, 0xc0, !PT ;  /* 0xfffffffc04077812 */ /* 0x000fe200078ec0ff */
[----:B------:R-:W0:Y:S03]  /*1450*/  LDS R6, [R15] ;  /* 0x000000000f067984 */ /* 0x000e260000000800 */
[----:B------:R-:W-:Y:S01]  /*1460*/  ISETP.GE.AND P0, PT, R7, R9, PT ;  /* 0x000000090700720c */ /* 0x000fe20003f06270 */
[----:B------:R-:W1:Y:S01]  /*1470*/  LDS R8, [R34] ;  /* 0x0000000022087984 */ /* 0x000e620000000800 */
[----:B0-----:R-:W-:-:S02]  /*1480*/  PRMT R30, R31, 0x5410, R6 ;  /* 0x000054101f1e7816 */ /* 0x001fc40000000006 */
[----:B------:R-:W-:Y:S02]  /*1490*/  PRMT R31, R31, 0x7632, R6 ;  /* 0x000076321f1f7816 */ /* 0x000fe40000000006 */
[C-C-:B-1----:R-:W-:Y:S02]  /*14a0*/  PRMT R26, R27.reuse, 0x5410, R8.reuse ;  /* 0x000054101b1a7816 */ /* 0x142fe40000000008 */
[----:B------:R-:W-:-:S05]  /*14b0*/  PRMT R27, R27, 0x7632, R8 ;  /* 0x000076321b1b7816 */ /* 0x000fca0000000008 */
[----:B------:R-:W-:Y:S05]  /*14c0*/  @P0 BRA `(.L_x_2070) ;  /* 0x0000000000c80947 */ /* 0x000fea0003800000 */
[----:B------:R-:W-:Y:S01]  /*14d0*/  I2FP.F32.S32 R5, R9 ;  /* 0x0000000900057245 */ /* 0x000fe20000201400 */
[----:B------:R-:W0:Y:S01]  /*14e0*/  LDCU UR4, c[0x0][0x40c] ;  /* 0x00008180ff0477ac */ /* 0x000e220008000800 */
[----:B------:R-:W-:Y:S01]  /*14f0*/  IADD3 R4, PT, PT, R7, 0x2, RZ ;  /* 0x0000000207047810 */ /* 0x000fe20007ffe0ff */
[----:B------:R-:W-:Y:S02]  /*1500*/  HADD2.F32 R11, -RZ, R27.H1_H1 ;  /* 0x3000001bff0b7230 */ /* 0x000fe40000004100 */
[----:B------:R-:W-:Y:S01]  /*1510*/  HADD2.F32 R21, -RZ, R31.H0_H0 ;  /* 0x2000001fff157230 */ /* 0x000fe20000004100 */
[----:B------:R-:W1:Y:S01]  /*1520*/  MUFU.RCP R5, R5 ;  /* 0x0000000500057308 */ /* 0x000e620000001000 */
[----:B------:R-:W-:Y:S01]  /*1530*/  I2FP.F32.S32 R4, R4 ;  /* 0x0000000400047245 */ /* 0x000fe20000201400 */
[----:B------:R-:W-:-:S04]  /*1540*/  HADD2.F32 R27, -RZ, R27.H0_H0 ;  /* 0x2000001bff1b7230 */ /* 0x000fc80000004100 */
[----:B-1----:R-:W-:-:S04]  /*1550*/  FMUL.FTZ R4, R4, R5 ;  /* 0x0000000504047220 */ /* 0x002fc80000410000 */
[----:B------:R-:W-:Y:S01]  /*1560*/  FMUL.FTZ R6, R4, 13.28771209716796875 ;  /* 0x41549a7804067820 */ /* 0x000fe20000410000 */
[----:B------:R-:W-:Y:S02]  /*1570*/  I2FP.F32.S32 R4, R7 ;  /* 0x0000000700047245 */ /* 0x000fe40000201400 */
[----:B0----5:R-:W-:-:S03]  /*1580*/  IADD3 R7, PT, PT, -R23, UR4, RZ ;  /* 0x0000000417077c10 */ /* 0x021fc6000fffe1ff */
[----:B------:R-:W0:Y:S01]  /*1590*/  MUFU.EX2 R6, -R6 ;  /* 0x8000000600067308 */ /* 0x000e220000000800 */
[----:B------:R-:W-:Y:S01]  /*15a0*/  FMUL.FTZ R4, R4, R5 ;  /* 0x0000000504047220 */ /* 0x000fe20000410000 */
[----:B------:R-:W-:-:S03]  /*15b0*/  I2FP.F32.S32 R9, R7 ;  /* 0x0000000700097245 */ /* 0x000fc60000201400 */
        /* <DEDUP_REMOVED lines=35> */
.L_x_2070:
[----:B------:R-:W-:Y:S05]  /*17f0*/  BSYNC.RECONVERGENT B1 ;  /* 0x0000000000017941 */ /* 0x000fea0003800200 */
.L_x_2069:
[C-C-:B------:R-:W-:Y:S02]  /*1800*/  PRMT R4, R26.reuse, 0x5410, R27.reuse ;  /* 0x000054101a047816 */ /* 0x140fe4000000001b */
[----:B------:R-:W-:Y:S02]  /*1810*/  PRMT R5, R26, 0x7632, R27 ;  /* 0x000076321a057816 */ /* 0x000fe4000000001b */
[C-C-:B------:R-:W-:Y:S01]  /*1820*/  PRMT R6, R30.reuse, 0x5410, R31.reuse ;  /* 0x000054101e067816 */ /* 0x140fe2000000001f */
[----:B------:R0:W-:Y:S04]  /*1830*/  STS [R20], R4 ;  /* 0x0000000414007388 */ /* 0x0001e80000000800 */
[----:B------:R1:W-:Y:S04]  /*1840*/  STS [R34], R5 ;  /* 0x0000000522007388 */ /* 0x0003e80000000800 */
[----:B------:R1:W-:Y:S01]  /*1850*/  STS [R14], R6 ;  /* 0x000000060e007388 */ /* 0x0003e20000000800 */
[----:B0-----:R-:W-:-:S05]  /*1860*/  PRMT R4, R30, 0x7632, R31 ;  /* 0x000076321e047816 */ /* 0x001fca000000001f */
[----:B------:R1:W-:Y:S02]  /*1870*/  STS [R15], R4 ;  /* 0x000000040f007388 */ /* 0x0003e40000000800 */
.L_x_2068:
[----:B------:R-:W-:Y:S05]  /*1880*/  BSYNC.RECONVERGENT B0 ;  /* 0x0000000000007941 */ /* 0x000fea0003800200 */
.L_x_2067:
[----:B------:R-:W-:Y:S01]  /*1890*/  BAR.SYNC.DEFER_BLOCKING 0x0 ;  /* 0x0000000000007b1d */ /* 0x000fe20000010000 */
[----:B------:R-:W-:-:S05]  /*18a0*/  @!P6 IMAD R25, R25, R32, R29 ;  /* 0x000000201919e224 */ /* 0x000fca00078e021d */
[C---:B------:R-:W-:Y:S02]  /*18b0*/  @!P6 LEA R0, R25.reuse, R0, 0x1 ;  /* 0x000000001900e211 */ /* 0x040fe400078e08ff */
[----:B------:R-:W-:-:S03]  /*18c0*/  @!P6 LEA R3, R25, R3, 0x1 ;  /* 0x000000031903e211 */ /* 0x000fc600078e08ff */
[----:B------:R0:W2:Y:S04]  /*18d0*/  @!P6 LDS.64 R30, [R0] ;  /* 0x00000000001ee984 */ /* 0x0000a80000000a00 */
[----:B------:R0:W3:Y:S01]  /*18e0*/  @!P6 LDS.64 R26, [R3] ;  /* 0x00000000031ae984 */ /* 0x0000e20000000a00 */
[----:B------:R-:W-:Y:S06]  /*18f0*/  BAR.SYNC.DEFER_BLOCKING 0x0 ;  /* 0x0000000000007b1d */ /* 0x000fec0000010000 */
.L_x_2065:
[----:B------:R-:W-:Y:S05]  /*1900*/  BSYNC.RECONVERGENT B6 ;  /* 0x0000000000067941 */ /* 0x000fea0003800200 */
.L_x_2063:
[----:B------:R-:W-:Y:S01]  /*1910*/  ISETP.GT.U32.AND P0, PT, R22, 0x1f, PT ;  /* 0x0000001f1600780c */ /* 0x000fe20003f04070 */
[----:B0-----:R-:W-:-:S12]  /*1920*/  IMAD.MOV.U32 R0, RZ, RZ, -0x800001 ;  /* 0xff7fffffff007424 */ /* 0x001fd800078e00ff */
[----:B------:R-:W-:Y:S05]  /*1930*/  @P0 BRA `(.L_x_2071) ;  /* 0x0000000000d80947 */ /* 0x000fea0003800000 */
[----:B------:R-:W0:Y:S01]  /*1940*/  S2R R10, SR_CgaCtaId ;  /* 0x00000000000a7919 */ /* 0x000e220000008800 */
[----:B------:R-:W4:Y:S01]  /*1950*/  LDCU UR4, c[0x0][0x3f4] ;  /* 0x00007e80ff0477ac */ /* 0x000f220008000800 */
[----:B-1----:R-:W1:Y:S01]  /*1960*/  LDC.64 R4, c[0x0][0x3b8] ;  /* 0x0000ee00ff047b82 */ /* 0x002e620000000a00 */
[----:B------:R-:W-:Y:S01]  /*1970*/  SHF.R.U32.HI R3, RZ, 0x1, R22 ;  /* 0x00000001ff037819 */ /* 0x000fe20000011616 */
[----:B--23--:R-:W-:Y:S01]  /*1980*/  HMUL2 R13, R31, R27 ;  /* 0x0000001b1f0d7232 */ /* 0x00cfe20000000000 */
[----:B------:R-:W-:Y:S02]  /*1990*/  MOV R9, 0x400 ;  /* 0x0000040000097802 */ /* 0x000fe40000000f00 */
[----:B------:R-:W-:Y:S01]  /*19a0*/  LOP3.LUT R6, R76, 0x4, RZ, 0xc0, !PT ;  /* 0x000000044c067812 */ /* 0x000fe200078ec0ff */
[----:B------:R-:W-:Y:S02]  /*19b0*/  HFMA2 R13, R30, R26, R13 ;  /* 0x0000001a1e0d7231 */ /* 0x000fe4000000000d */
[----:B----4-:R-:W-:-:S02]  /*19c0*/  IMAD R7, R24, UR4, RZ ;  /* 0x0000000418077c24 */ /* 0x010fc4000f8e02ff */
[----:B------:R-:W-:Y:S01]  /*19d0*/  IMAD R8, R3, UR4, R18 ;  /* 0x0000000403087c24 */ /* 0x000fe2000f8e0212 */
[----:B------:R-:W-:Y:S01]  /*19e0*/  IADD3 R3, PT, PT, R9, 0x40, RZ ;  /* 0x0000004009037810 */ /* 0x000fe20007ffe0ff */
[----:B------:R-:W-:Y:S01]  /*19f0*/  UMOV UR4, 0xffffffff ;  /* 0xffffffff00047882 */ /* 0x000fe20000000000 */
[----:B------:R-:W-:Y:S01]  /*1a00*/  LEA R7, R7, R6, 0x7 ;  /* 0x0000000607077211 */ /* 0x000fe200078e38ff */
[--C-:B------:R-:W-:Y:S02]  /*1a10*/  HADD2.F32 R6, -RZ, R13.reuse.H0_H0 ;  /* 0x2000000dff067230 */ /* 0x100fe40000004100 */
[----:B------:R-:W-:Y:S01]  /*1a20*/  HADD2.F32 R13, -RZ, R13.H1_H1 ;  /* 0x3000000dff0d7230 */ /* 0x000fe20000004100 */
[----:B------:R-:W-:Y:S02]  /*1a30*/  LEA R7, R8, R7, 0x3 ;  /* 0x0000000708077211 */ /* 0x000fe400078e18ff */
[----:B0-----:R-:W-:-:S03]  /*1a40*/  LEA R3, R10, R3, 0x18 ;  /* 0x000000030a037211 */ /* 0x001fc600078ec0ff */
[----:B-1----:R-:W-:-:S04]  /*1a50*/  IMAD.WIDE R4, R7, 0x2, R4 ;  /* 0x0000000207047825 */ /* 0x002fc800078e0204 */
[----:B------:R-:W-:Y:S01]  /*1a60*/  FADD.FTZ R13, R6, R13 ;  /* 0x0000000d060d7221 */ /* 0x000fe20000010000 */
[----:B------:R-:W-:Y:S01]  /*1a70*/  IMAD R3, R22, 0x8, R3 ;  /* 0x0000000816037824 */ /* 0x000fe200078e0203 */
[----:B------:R0:W-:Y:S04]  /*1a80*/  STG.E.64 desc[UR36][R4.64], R26 ;  /* 0x0000001a04007986 */ /* 0x0001e8000c101b24 */
[----:B------:R0:W-:Y:S01]  /*1a90*/  STS.64 [R3], R30 ;  /* 0x0000001e03007388 */ /* 0x0001e20000000a00 */
[----:B------:R-:W-:Y:S05]  /*1aa0*/  BRA.DIV UR4, `(.L_x_2072) ;  /* 0x0000007a047c7947 */ /* 0x000fea000b800000 */
        /* <DEDUP_REMOVED lines=8> */
[----:B------:R0:W1:Y:S02]  /*1b30*/  SHFL.BFLY PT, R14, R6, 0x1, 0x1f ;  /* 0x0c201f00060e7f89 */ /* 0x00006400000e0000 */
.L_x_2175:
[----:B------:R-:W-:Y:S01]  /*1b40*/  ISETP.NE.AND P0, PT, R22, RZ, PT ;  /* 0x000000ff1600720c */ /* 0x000fe20003f05270 */
[----:B-1----:R-:W-:-:S12]  /*1b50*/  FADD.FTZ R14, R6, R14 ;  /* 0x0000000e060e7221 */ /* 0x002fd80000010000 */
[----:B------:R-:W-:Y:S05]  /*1b60*/  @P0 BRA `(.L_x_2071) ;  /* 0x00000000004c0947 */ /* 0x000fea0003800000 */
[----:B------:R-:W1:Y:S02]  /*1b70*/  LDCU.64 UR4, c[0x0][0x438] ;  /* 0x00008700ff0477ac */ /* 0x000e640008000a00 */
[----:B-1----:R-:W-:Y:S01]  /*1b80*/  ISETP.NE.U32.AND P0, PT, RZ, UR4, PT ;  /* 0x00000004ff007c0c */ /* 0x002fe2000bf05070 */
[----:B------:R-:W1:Y:S03]  /*1b90*/  LDCU UR4, c[0x0][0x410] ;  /* 0x00008200ff0477ac */ /* 0x000e660008000800 */
[----:B------:R-:W-:-:S13]  /*1ba0*/  ISETP.NE.AND.EX P0, PT, RZ, UR5, PT, P0 ;  /* 0x00000005ff007c0c */ /* 0x000fda000bf05300 */
[----:B0-----:R-:W0:Y:S01]  /*1bb0*/  @P0 LDC R6, c[0x0][0x440] ;  /* 0x00011000ff060b82 */ /* 0x001e220000000800 */
[----:B-----5:R-:W-:-:S07]  /*1bc0*/  @P0 IADD3 R0, PT, PT, -R23, R16, RZ ;  /* 0x0000001017000210 */ /* 0x020fce0007ffe1ff */
[----:B------:R-:W2:Y:S01]  /*1bd0*/  @P0 LDC.64 R4, c[0x0][0x438] ;  /* 0x00010e00ff040b82 */ /* 0x000ea20000000a00 */
[----:B0-----:R-:W-:-:S04]  /*1be0*/  @P0 IMAD R3, R77, R6, R0 ;  /* 0x000000064d030224 */ /* 0x001fc800078e0200 */
[----:B------:R-:W-:-:S04]  /*1bf0*/  @P0 IMAD R3, R3, R6, R0 ;  /* 0x0000000603030224 */ /* 0x000fc800078e0200 */
[----:B--2---:R-:W-:-:S06]  /*1c00*/  @P0 IMAD.WIDE R4, R3, 0x2, R4 ;  /* 0x0000000203040825 */ /* 0x004fcc00078e0204 */
[----:B------:R-:W2:Y:S01]  /*1c10*/  @P0 LDG.E.U16 R4, desc[UR36][R4.64] ;  /* 0x0000002404040981 */ /* 0x000ea2000c1e1500 */
[----:B------:R-:W-:Y:S01]  /*1c20*/  IADD3 R9, PT, PT, R9, 0x140, RZ ;  /* 0x0000014009097810 */ /* 0x000fe20007ffe0ff */
[----:B-1----:R-:W-:Y:S01]  /*1c30*/  FMUL.FTZ R0, R14, UR4 ;  /* 0x000000040e007c20 */ /* 0x002fe20008410000 */
[----:B------:R-:W-:Y:S02]  /*1c40*/  IADD3 R6, PT, PT, -R19, R16, RZ ;  /* 0x0000001013067210 */ /* 0x000fe40007ffe1ff */
[----:B------:R-:W-:-:S05]  /*1c50*/  LEA R7, R10, R9, 0x18 ;  /* 0x000000090a077211 */ /* 0x000fca00078ec0ff */
[----:B------:R-:W-:Y:S02]  /*1c60*/  IMAD R7, R6, 0x4, R7 ;  /* 0x0000000406077824 */ /* 0x000fe400078e0207 */
[----:B--2---:R-:W-:-:S05]  /*1c70*/  @P0 HADD2.F32 R3, -RZ, R4.H0_H0 ;  /* 0x20000004ff030230 */ /* 0x004fca0000004100 */
[----:B------:R-:W-:-:S05]  /*1c80*/  @P0 FADD.FTZ R0, R0, R3 ;  /* 0x0000000300000221 */ /* 0x000fca0000010000 */
[----:B------:R4:W-:Y:S02]  /*1c90*/  STS [R7], R0 ;  /* 0x0000000007007388 */ /* 0x0009e40000000800 */
.L_x_2071:
[----:B------:R-:W-:Y:S05]  /*1ca0*/  WARPSYNC.ALL ;  /* 0x0000000000007948 */ /* 0x000fea0003800000 */
[----:B------:R-:W-:Y:S01]  /*1cb0*/  IADD3 R3, PT, PT, -R19, R16, RZ ;  /* 0x0000001013037210 */ /* 0x000fe20007ffe1ff */
[----:B------:R-:W0:Y:S01]  /*1cc0*/  LDCU UR4, c[0x0][0x3f0] ;  /* 0x00007e00ff0477ac */ /* 0x000e220008000800 */
[----:B------:R-:W-:Y:S02]  /*1cd0*/  BSSY.RECONVERGENT B0, `(.L_x_2073) ;  /* 0x00001ef000007945 */ /* 0x000fe40003800200 */
[----:B-1----:R-:W-:Y:S01]  /*1ce0*/  IADD3 R4, PT, PT, R3, 0x1f, RZ ;  /* 0x0000001f03047810 */ /* 0x002fe20007ffe0ff */
[----:B------:R-:W1:Y:S03]  /*1cf0*/  LDCU UR15, c[0x0][0x3f8] ;  /* 0x00007f00ff0f77ac */ /* 0x000e660008000800 */
[----:B------:R-:W-:Y:S01]  /*1d00*/  SHF.R.S32.HI R5, RZ, 0x1f, R4 ;  /* 0x0000001fff057819 */ /* 0x000fe20000011404 */
[----:B------:R-:W1:Y:S03]  /*1d10*/  LDCU UR16, c[0x0][0x410] ;  /* 0x00008200ff1077ac */ /* 0x000e660008000800 */
[----:B------:R-:W-:Y:S01]  /*1d20*/  LEA.HI R5, R5, R4, RZ, 0x5 ;  /* 0x0000000405057211 */ /* 0x000fe200078f28ff */
[----:B------:R-:W1:Y:S03]  /*1d30*/  LDCU.64 UR8, c[0x0][0x3c8] ;  /* 0x00007900ff0877ac */ /* 0x000e660008000a00 */
[----:B------:R-:W-:Y:S01]  /*1d40*/  LOP3.LUT R142, R5, 0xffffffe0, RZ, 0xc0, !PT ;  /* 0xffffffe0058e7812 */ /* 0x000fe200078ec0ff */
[----:B------:R-:W1:Y:S01]  /*1d50*/  LDCU.64 UR10, c[0x0][0x3b8] ;  /* 0x00007700ff0a77ac */ /* 0x000e620008000a00 */
[----:B0-----:R-:W-:Y:S01]  /*1d60*/  IMAD R20, R28, UR4, R77 ;  /* 0x000000041c147c24 */ /* 0x001fe2000f8e024d */
[----:B------:R-:W-:Y:S01]  /*1d70*/  BAR.SYNC.DEFER_BLOCKING 0x0 ;  /* 0x0000000000007b1d */ /* 0x000fe20000010000 */
[----:B------:R-:W-:-:S03]  /*1d80*/  ISETP.GE.AND P0, PT, R22, R142, PT ;  /* 0x0000008e1600720c */ /* 0x000fc60003f06270 */
[----:B------:R-:W-:Y:S02]  /*1d90*/  SHF.L.U32 R20, R20, 0x7, RZ ;  /* 0x0000000714147819 */ /* 0x000fe400000006ff */
[----:B------:R-:W0:Y:S01]  /*1da0*/  LDCU.64 UR18, c[0x0][0x438] ;  /* 0x00008700ff1277ac */ /* 0x000e220008000a00 */
[----:B------:R-:W0:Y:S07]  /*1db0*/  LDCU.64 UR12, c[0x0][0x448] ;  /* 0x00008900ff0c77ac */ /* 0x000e2e0008000a00 */
[----:B------:R-:W-:Y:S05]  /*1dc0*/  @P0 BRA `(.L_x_2074) ;  /* 0x0000001c007c0947 */ /* 0x000fea0003800000 */
[----:B------:R-:W1:Y:S01]  /*1dd0*/  LDC R4, c[0x0][0x3f4] ;  /* 0x0000fd00ff047b82 */ /* 0x000e620000000800 */
[----:B------:R-:W-:Y:S01]  /*1de0*/  UMOV UR4, 0x400 ;  /* 0x0000040000047882 */ /* 0x000fe20000000000 */
[----:B------:R-:W2:Y:S01]  /*1df0*/  LDCU UR14, c[0x0][0x440] ;  /* 0x00008800ff0e77ac */ /* 0x000ea20008000800 */
[C---:B------:R-:W-:Y:S01]  /*1e00*/  IADD3 R141, PT, PT, R19.reuse, R22, RZ ;  /* 0x00000016138d7210 */ /* 0x040fe20007ffe0ff */
[----:B------:R-:W-:-:S04]  /*1e10*/  IMAD.IADD R142, R19, 0x1, R142 ;  /* 0x00000001138e7824 */ /* 0x000fc800078e028e */
[----:B------:R-:W3:Y:S01]  /*1e20*/  S2UR UR5, SR_CgaCtaId ;  /* 0x00000000000579c3 */ /* 0x000ee20000008800 */
[----:B--2---:R-:W-:Y:S01]  /*1e30*/  IMAD R144, R77, UR14, R16 ;  /* 0x0000000e4d907c24 */ /* 0x004fe2000f8e0210 */
[----:B-1----:R-:W-:-:S03]  /*1e40*/  IABS R21, R4 ;  /* 0x0000000400157213 */ /* 0x002fc60000000000 */
[----:B------:R-:W-:Y:S01]  /*1e50*/  IMAD R144, R144, UR14, R141 ;  /* 0x0000000e90907c24 */ /* 0x000fe2000f8e028d */
[----:B------:R-:W1:Y:S01]  /*1e60*/  I2F.RP R48, R21 ;  /* 0x0000001500307306 */ /* 0x000e620000209400 */
[----:B---3--:R-:W-:Y:S02]  /*1e70*/  ULEA UR6, UR5, UR4, 0x18 ;  /* 0x0000000405067291 */ /* 0x008fe4000f8ec0ff */
[----:B------:R-:W-:-:S04]  /*1e80*/  UIADD3 UR4, UPT, UPT, UR4, 0x140, URZ ;  /* 0x0000014004047890 */ /* 0x000fc8000fffe0ff */
[----:B------:R-:W-:-:S03]  /*1e90*/  ULEA UR4, UR5, UR4, 0x18 ;  /* 0x0000000405047291 */ /* 0x000fc6000f8ec0ff */
[----:B----4-:R-:W2:Y:S01]  /*1ea0*/  LDS.128 R4, [UR6+0x40] ;  /* 0x00004006ff047984 */ /* 0x010ea20008000c00 */
[----:B-1----:R-:W1:Y:S02]  /*1eb0*/  MUFU.RCP R64, R48 ;  /* 0x0000003000407308 */ /* 0x002e640000001000 */
[----:B------:R-:W-:Y:S01]  /*1ec0*/  IADD3 R145, PT, PT, R76, UR4, RZ ;  /* 0x000000044c917c10 */ /* 0x000fe2000fffe0ff */
[----:B------:R-:W3:Y:S04]  /*1ed0*/  LDS.128 R8, [UR6+0x50] ;  /* 0x00005006ff087984 */ /* 0x000ee80008000c00 */
[----:B------:R-:W4:Y:S04]  /*1ee0*/  LDS.128 R12, [UR6+0x60] ;  /* 0x00006006ff0c7984 */ /* 0x000f280008000c00 */
[----:B------:R-:W0:Y:S04]  /*1ef0*/  LDS.128 R24, [UR6+0x70] ;  /* 0x00007006ff187984 */ /* 0x000e280008000c00 */
[----:B------:R-:W0:Y:S01]  /*1f00*/  LDS.128 R28, [UR6+0x80] ;  /* 0x00008006ff1c7984 */ /* 0x000e220008000c00 */
[----:B-1----:R-:W-:-:S03]  /*1f10*/  VIADD R79, R64, 0xffffffe ;  /* 0x0ffffffe404f7836 */ /* 0x002fc60000000000 */
[----:B------:R-:W1:Y:S04]  /*1f20*/  LDS.128 R32, [UR6+0x90] ;  /* 0x00009006ff207984 */ /* 0x000e680008000c00 */
[----:B------:R-:W0:Y:S01]  /*1f30*/  LDS.128 R36, [UR6+0xa0] ;  /* 0x0000a006ff247984 */ /* 0x000e220008000c00 */
[----:B------:R-:W2:Y:S03]  /*1f40*/  F2I.FTZ.U32.TRUNC.NTZ R79, R79 ;  /* 0x0000004f004f7305 */ /* 0x000ea6000021f000 */
[----:B------:R-:W0:Y:S04]  /*1f50*/  LDS.128 R40, [UR6+0xb0] ;  /* 0x0000b006ff287984 */ /* 0x000e280008000c00 */
[----:B------:R-:W0:Y:S04]  /*1f60*/  LDS.128 R44, [UR6+0xc0] ;  /* 0x0000c006ff2c7984 */ /* 0x000e280008000c00 */
[----:B------:R-:W0:Y:S04]  /*1f70*/  LDS.128 R48, [UR6+0xd0] ;  /* 0x0000d006ff307984 */ /* 0x000e280008000c00 */
[----:B------:R-:W0:Y:S01]  /*1f80*/  LDS.128 R52, [UR6+0xe0] ;  /* 0x0000e006ff347984 */ /* 0x000e220008000c00 */
[----:B--2---:R-:W-:-:S03]  /*1f90*/  IADD3 R80, PT, PT, RZ, -R79, RZ ;  /* 0x8000004fff507210 */ /* 0x004fc60007ffe0ff */
[----:B------:R-:W2:Y:S02]  /*1fa0*/  LDS.128 R56, [UR6+0xf0] ;  /* 0x0000f006ff387984 */ /* 0x000ea40008000c00 */
[----:B------:R-:W-:Y:S02]  /*1fb0*/  IMAD R77, R80, R21, RZ ;  /* 0x00000015504d7224 */ /* 0x000fe400078e02ff */
[----:B------:R-:W0:Y:S04]  /*1fc0*/  LDS.128 R60, [UR6+0x100] ;  /* 0x00010006ff3c7984 */ /* 0x000e280008000c00 */
[----:B------:R-:W0:Y:S04]  /*1fd0*/  LDS.128 R64, [UR6+0x110] ;  /* 0x00011006ff407984 */ /* 0x000e280008000c00 */
[----:B------:R-:W0:Y:S04]  /*1fe0*/  LDS.128 R68, [UR6+0x120] ;  /* 0x00012006ff447984 */ /* 0x000e280008000c00 */
[----:B------:R-:W0:Y:S01]  /*1ff0*/  LDS.128 R72, [UR6+0x130] ;  /* 0x00013006ff487984 */ /* 0x000e220008000c00 */
[----:B------:R-:W3:Y:S02]  /*2000*/  LDCU.64 UR6, c[0x0][0x420] ;  /* 0x00008400ff0677ac */ /* 0x000ee40008000a00 */
[----:B---3--:R-:W-:Y:S01]  /*2010*/  IADD3 R22, P1, P2, R78, UR6, R141 ;  /* 0x000000064e167c10 */ /* 0x008fe2000fa3e08d */
[----:B------:R-:W-:Y:S01]  /*2020*/  HFMA2 R78, -RZ, RZ, 0, 0 ;  /* 0x00000000ff4e7431 */ /* 0x000fe200000001ff */
[----:B------:R-:W-:-:S02]  /*2030*/  ISETP.NE.U32.AND P0, PT, RZ, UR6, PT ;  /* 0x00000006ff007c0c */ /* 0x000fc4000bf05070 */
[----:B------:R-:W-:Y:S02]  /*2040*/  IADD3.X R143, PT, PT, R143, UR7, RZ, P1, P2 ;  /* 0x000000078f8f7c10 */ /* 0x000fe40008fe44ff */
[----:B------:R-:W-:Y:S01]  /*2050*/  ISETP.NE.AND.EX P0, PT, RZ, UR7, PT, P0 ;  /* 0x00000007ff007c0c */ /* 0x000fe2000bf05300 */
[----:B-12-4-:R-:W-:-:S12]  /*2060*/  IMAD.HI.U32 R140, R79, R77, R78 ;  /* 0x0000004d4f8c7227 */ /* 0x016fd800078e004e */
.L_x_2103:
[----:B------:R-:W-:Y:S01]  /*2070*/  @P0 MOV R149, R143 ;  /* 0x0000008f00950202 */ /* 0x000fe20000000f00 */
[----:B------:R-:W1:Y:S01]  /*2080*/  LDC R147, c[0x0][0x3f4] ;  /* 0x0000fd00ff937b82 */ /* 0x000e620000000800 */
[----:B------:R-:W-:-:S05]  /*2090*/  @P0 MOV R148, R22 ;  /* 0x0000001600940202 */ /* 0x000fca0000000f00 */
[----:B------:R2:W3:Y:S01]  /*20a0*/  @P0 LDG.E.U8 R149, desc[UR36][R148.64] ;  /* 0x0000002494950981 */ /* 0x0004e2000c1e1100 */
[----:B------:R-:W-:Y:S01]  /*20b0*/  IABS R151, R141 ;  /* 0x0000008d00977213 */ /* 0x000fe20000000000 */
[----:B------:R-:W-:Y:S01]  /*20c0*/  BSSY.RECONVERGENT B1, `(.L_x_2075) ;  /* 0x0000026000017945 */ /* 0x000fe20003800200 */
[----:B------:R-:W-:-:S03]  /*20d0*/  ISETP.GE.AND P2, PT, R141, RZ, PT ;  /* 0x000000ff8d00720c */ /* 0x000fc60003f46270 */
[----:B------:R-:W-:-:S04]  /*20e0*/  IMAD.HI.U32 R146, R140, R151, RZ ;  /* 0x000000978c927227 */ /* 0x000fc800078e00ff */
[----:B------:R-:W-:Y:S01]  /*20f0*/  IMAD.MOV R146, RZ, RZ, -R146 ;  /* 0x000000ffff927224 */ /* 0x000fe200078e0a92 */
[----:B-1----:R-:W-:Y:S02]  /*2100*/  IABS R153, R147 ;  /* 0x0000009300997213 */ /* 0x002fe40000000000 */
[----:B------:R-:W-:-:S03]  /*2110*/  ISETP.NE.AND P3, PT, R147, RZ, PT ;  /* 0x000000ff9300720c */ /* 0x000fc60003f65270 */
[----:B------:R-:W-:-:S05]  /*2120*/  IMAD R146, R153, R146, R151 ;  /* 0x0000009299927224 */ /* 0x000fca00078e0297 */
[----:B------:R-:W-:-:S13]  /*2130*/  ISETP.GT.U32.AND P1, PT, R21, R146, PT ;  /* 0x000000921500720c */ /* 0x000fda0003f24070 */
[----:B------:R-:W-:-:S04]  /*2140*/  @!P1 IADD3 R146, PT, PT, R146, -R153, RZ ;  /* 0x8000009992929210 */ /* 0x000fc80007ffe0ff */
[----:B------:R-:W-:-:S13]  /*2150*/  ISETP.GT.U32.AND P1, PT, R21, R146, PT ;  /* 0x000000921500720c */ /* 0x000fda0003f24070 */
[----:B------:R-:W-:Y:S02]  /*2160*/  @!P1 IADD3 R146, PT, PT, R146, -R153, RZ ;  /* 0x8000009992929210 */ /* 0x000fe40007ffe0ff */
[----:B------:R-:W-:Y:S02]  /*2170*/  ISETP.GE.AND P1, PT, R141, R16, PT ;  /* 0x000000108d00720c */ /* 0x000fe40003f26270 */
[----:B------:R-:W-:Y:S02]  /*2180*/  @!P2 IADD3 R146, PT, PT, -R146, RZ, RZ ;  /* 0x000000ff9292a210 */ /* 0x000fe40007ffe1ff */
[----:B------:R-:W-:-:S05]  /*2190*/  @!P3 LOP3.LUT R146, RZ, R147, RZ, 0x33, !PT ;  /* 0x00000093ff92b212 */ /* 0x000fca00078e33ff */
[----:B--2---:R-:W-:-:S05]  /*21a0*/  IMAD.IADD R148, R146, 0x1, R147 ;  /* 0x0000000192947824 */ /* 0x004fca00078e0293 */
[----:B------:R-:W-:-:S04]  /*21b0*/  LEA R148, R147, R148, 0x2 ;  /* 0x0000009493947211 */ /* 0x000fc800078e10ff */
[----:B------:R-:W-:-:S04]  /*21c0*/  LEA R150, R147, R148, 0x1 ;  /* 0x0000009493967211 */ /* 0x000fc800078e08ff */
[----:B------:R-:W-:Y:S02]  /*21d0*/  LEA R148, R147, R150, 0x1 ;  /* 0x0000009693947211 */ /* 0x000fe400078e08ff */
[----:B---3--:R-:W-:Y:S01]  /*21e0*/  ISETP.NE.AND P3, PT, R149, RZ, P0 ;  /* 0x000000ff9500720c */ /* 0x008fe20000765270 */
[----:B-----5:R-:W-:-:S12]  /*21f0*/  @P1 BRA `(.L_x_2076) ;  /* 0x0000000000481947 */ /* 0x020fd80003800000 */
[----:B------:R-:W1:Y:S02]  /*2200*/  S2UR UR4, SR_CTAID.Y ;  /* 0x00000000000479c3 */ /* 0x000e640000002600 */
[----:B-1----:R-:W-:-:S05]  /*2210*/  IMAD R77, R147, UR4, RZ ;  /* 0x00000004934d7c24 */ /* 0x002fca000f8e02ff */
[----:B------:R-:W-:-:S04]  /*2220*/  IADD3 R76, P2, PT, R77, R146, RZ ;  /* 0x000000924d4c7210 */ /* 0x000fc80007f5e0ff */
[----:B------:R-:W-:Y:S02]  /*2230*/  LEA.HI.X.SX32 R77, R77, RZ, 0x1, P2 ;  /* 0x000000ff4d4d7211 */ /* 0x000fe400010f0eff */
[----:B------:R-:W-:-:S04]  /*2240*/  LEA R78, P2, R76, UR8, 0x2 ;  /* 0x000000084c4e7c11 */ /* 0x000fc8000f8410ff */
[----:B------:R-:W-:-:S05]  /*2250*/  LEA.HI.X R79, R76, UR9, R77, 0x2, P2 ;  /* 0x000000094c4f7c11 */ /* 0x000fca00090f144d */
[----:B------:R-:W2:Y:S01]  /*2260*/  LDG.E R78, desc[UR36][R78.64] ;  /* 0x000000244e4e7981 */ /* 0x000ea2000c1e1900 */
[----:B------:R-:W-:-:S04]  /*2270*/  IMAD R77, R147, UR15, RZ ;  /* 0x0000000f934d7c24 */ /* 0x000fc8000f8e02ff */
[----:B--2---:R-:W-:-:S04]  /*2280*/  IMAD R77, R78, R77, RZ ;  /* 0x0000004d4e4d7224 */ /* 0x004fc800078e02ff */
[----:B------:R-:W-:Y:S02]  /*2290*/  IMAD R76, R77, 0x10, R146 ;  /* 0x000000104d4c7824 */ /* 0x000fe400078e0292 */
[----:B------:R-:W-:-:S03]  /*22a0*/  IMAD R77, R20, R147, RZ ;  /* 0x00000093144d7224 */ /* 0x000fc600078e02ff */
[----:B------:R-:W-:Y:S02]  /*22b0*/  SHF.L.U32 R76, R76, 0x3, RZ ;  /* 0x000000034c4c7819 */ /* 0x000fe400000006ff */
[----:B------:R-:W-:Y:S02]  /*22c0*/  SHF.R.S32.HI R149, RZ, 0x1f, R77 ;  /* 0x0000001fff957819 */ /* 0x000fe4000001144d */
[----:B------:R-:W-:-:S04]  /*22d0*/  IADD3 R77, P2, PT, R76, R77, RZ ;  /* 0x0000004d4c4d7210 */ /* 0x000fc80007f5e0ff */
[----:B------:R-:W-:Y:S02]  /*22e0*/  LEA.HI.X.SX32 R152, R76, R149, 0x1, P2 ;  /* 0x000000954c987211 */ /* 0x000fe400010f0eff */
[----:B------:R-:W-:-:S04]  /*22f0*/  LEA R76, P2, R77, UR10, 0x1 ;  /* 0x0000000a4d4c7c11 */ /* 0x000fc8000f8408ff */
[----:B------:R-:W-:-:S06]  /*2300*/  LEA.HI.X R77, R77, UR11, R152, 0x1, P2 ;  /* 0x0000000b4d4d7c11 */ /* 0x000fcc00090f0c98 */
[----:B------:R-:W5:Y:S03]  /*2310*/  LDG.E.128 R76, desc[UR36][R76.64] ;  /* 0x000000244c4c7981 */ /* 0x000f66000c1e1d00 */
.L_x_2076:
[----:B0-----:R-:W-:Y:S05]  /*2320*/  BSYNC.RECONVERGENT B1 ;  /* 0x0000000000017941 */ /* 0x001fea0003800200 */
.L_x_2075:
[----:B------:R-:W-:Y:S04]  /*2330*/  BSSY.RECONVERGENT B1, `(.L_x_2077) ;  /* 0x000001c000017945 */ /* 0x000fe80003800200 */
[----:B------:R-:W-:Y:S05]  /*2340*/  @P1 BRA `(.L_x_2078) ;  /* 0x0000000000681947 */ /* 0x000fea0003800000 */
[----:B------:R-:W0:Y:S02]  /*2350*/  S2UR UR4, SR_CTAID.Y ;  /* 0x00000000000479c3 */ /* 0x000e240000002600 */
[----:B0-----:R-:W-:-:S05]  /*2360*/  IMAD R81, R147, UR4, RZ ;  /* 0x0000000493517c24 */ /* 0x001fca000f8e02ff */
[----:B------:R-:W-:-:S04]  /*2370*/  IADD3 R82, P2, PT, R81, R146, RZ ;  /* 0x0000009251527210 */ /* 0x000fc80007f5e0ff */
[----:B------:R-:W-:Y:S02]  /*2380*/  LEA.HI.X.SX32 R81, R81, RZ, 0x1, P2 ;  /* 0x000000ff51517211 */ /* 0x000fe400010f0eff */
[----:B------:R-:W-:-:S04]  /*2390*/  LEA R80, P2, R82, UR8, 0x2 ;  /* 0x0000000852507c11 */ /* 0x000fc8000f8410ff */
[----:B------:R-:W-:-:S05]  /*23a0*/  LEA.HI.X R81, R82, UR9, R81, 0x2, P2 ;  /* 0x0000000952517c11 */ /* 0x000fca00090f1451 */
[----:B------:R-:W2:Y:S01]  /*23b0*/  LDG.E R80, desc[UR36][R80.64] ;  /* 0x0000002450507981 */ /* 0x000ea2000c1e1900 */
[C---:B------:R-:W-:Y:S02]  /*23c0*/  IMAD R83, R147.reuse, UR15, RZ ;  /* 0x0000000f93537c24 */ /* 0x040fe4000f8e02ff */
[----:B------:R-:W-:Y:S02]  /*23d0*/  IMAD R85, R147, 0x2, R146 ;  /* 0x0000000293557824 */ /* 0x000fe400078e0292 */
[----:B------:R-:W-:-:S05]  /*23e0*/  IMAD R84, R20, R147, RZ ;  /* 0x0000009314547224 */ /* 0x000fca00078e02ff */
[----:B------:R-:W-:Y:S01]  /*23f0*/  SHF.R.S32.HI R87, RZ, 0x1f, R84 ;  /* 0x0000001fff577819 */ /* 0x000fe20000011454 */
[----:B--2---:R-:W-:Y:S01]  /*2400*/  IMAD R82, R80, R83, RZ ;  /* 0x0000005350527224 */ /* 0x004fe200078e02ff */
[----:B------:R-:W-:-:S04]  /*2410*/  IADD3 R83, PT, PT, R146, R147, RZ ;  /* 0x0000009392537210 */ /* 0x000fc80007ffe0ff */
[----:B------:R-:W-:-:S04]  /*2420*/  SHF.L.U32 R82, R82, 0x7, RZ ;  /* 0x0000000752527819 */ /* 0x000fc800000006ff */
[-C--:B------:R-:W-:Y:S02]  /*2430*/  LEA R83, R83, R82.reuse, 0x3 ;  /* 0x0000005253537211 */ /* 0x080fe400078e18ff */
[----:B------:R-:W-:Y:S02]  /*2440*/  LEA R82, R85, R82, 0x3 ;  /* 0x0000005255527211 */ /* 0x000fe400078e18ff */
[C---:B------:R-:W-:Y:S02]  /*2450*/  IADD3 R86, P2, PT, R84.reuse, R83, RZ ;  /* 0x0000005354567210 */ /* 0x040fe40007f5e0ff */
[----:B------:R-:W-:Y:S02]  /*2460*/  IADD3 R85, P4, PT, R84, R82, RZ ;  /* 0x0000005254557210 */ /* 0x000fe40007f9e0ff */
[-C--:B------:R-:W-:Y:S02]  /*2470*/  LEA.HI.X.SX32 R83, R83, R87.reuse, 0x1, P2 ;  /* 0x0000005753537211 */ /* 0x080fe400010f0eff */
[----:B------:R-:W-:-:S02]  /*2480*/  LEA.HI.X.SX32 R82, R82, R87, 0x1, P4 ;  /* 0x0000005752527211 */ /* 0x000fc400020f0eff */
[C---:B------:R-:W-:Y:S02]  /*2490*/  LEA R80, P2, R86.reuse, UR10, 0x1 ;  /* 0x0000000a56507c11 */ /* 0x040fe4000f8408ff */
[C---:B------:R-:W-:Y:S02]  /*24a0*/  LEA R84, P4, R85.reuse, UR10, 0x1 ;  /* 0x0000000a55547c11 */ /* 0x040fe4000f8808ff */
[----:B------:R-:W-:Y:S02]  /*24b0*/  LEA.HI.X R81, R86, UR11, R83, 0x1, P2 ;  /* 0x0000000b56517c11 */ /* 0x000fe400090f0c53 */
[----:B------:R-:W-:-:S04]  /*24c0*/  LEA.HI.X R85, R85, UR11, R82, 0x1, P4 ;  /* 0x0000000b55557c11 */ /* 0x000fc8000a0f0c52 */
[----:B------:R-:W5:Y:S04]  /*24d0*/  LDG.E.128 R80, desc[UR36][R80.64] ;  /* 0x0000002450507981 */ /* 0x000f68000c1e1d00 */
[----:B------:R-:W5:Y:S02]  /*24e0*/  LDG.E.128 R84, desc[UR36][R84.64] ;  /* 0x0000002454547981 */ /* 0x000f64000c1e1d00 */
.L_x_2078:
[----:B------:R-:W-:Y:S05]  /*24f0*/  BSYNC.RECONVERGENT B1 ;  /* 0x0000000000017941 */ /* 0x000fea0003800200 */
.L_x_2077:
        /* <DEDUP_REMOVED lines=9> */
[-C--:B------:R-:W-:Y:S01]  /*2590*/  IADD3 R90, PT, PT, R146, R147.reuse, RZ ;  /* 0x00000093925a7210 */ /* 0x080fe20007ffe0ff */
[C---:B------:R-:W-:Y:S02]  /*25a0*/  IMAD R91, R147.reuse, UR15, RZ ;  /* 0x0000000f935b7c24 */ /* 0x040fe4000f8e02ff */
[----:B------:R-:W-:Y:S02]  /*25b0*/  IMAD R93, R20, R147, RZ ;  /* 0x00000093145d7224 */ /* 0x000fe400078e02ff */
[C---:B------:R-:W-:Y:S02]  /*25c0*/  IMAD R90, R147.reuse, 0x2, R90 ;  /* 0x00000002935a7824 */ /* 0x040fe400078e025a */
[----:B--2---:R-:W-:Y:S01]  /*25d0*/  IMAD R92, R88, R91, RZ ;  /* 0x0000005b585c7224 */ /* 0x004fe200078e02ff */
[----:B------:R-:W-:Y:S02]  /*25e0*/  LEA R91, R147, R146, 0x2 ;  /* 0x00000092935b7211 */ /* 0x000fe400078e10ff */
[----:B------:R-:W-:-:S02]  /*25f0*/  SHF.R.S32.HI R88, RZ, 0x1f, R93 ;  /* 0x0000001fff587819 */ /* 0x000fc4000001145d */
[C---:B------:R-:W-:Y:S02]  /*2600*/  LEA R90, R92.reuse, R90, 0x4 ;  /* 0x0000005a5c5a7211 */ /* 0x040fe400078e20ff */
[----:B------:R-:W-:-:S03]  /*2610*/  LEA R91, R92, R91, 0x4 ;  /* 0x0000005b5c5b7211 */ /* 0x000fc600078e20ff */
[----:B------:R-:W-:Y:S01]  /*2620*/  IMAD.SHL.U32 R90, R90, 0x8, RZ ;  /* 0x000000085a5a7824 */ /* 0x000fe200078e00ff */
[----:B------:R-:W-:-:S04]  /*2630*/  SHF.L.U32 R91, R91, 0x3, RZ ;  /* 0x000000035b5b7819 */ /* 0x000fc800000006ff */
[C---:B------:R-:W-:Y:S02]  /*2640*/  IADD3 R89, P2, PT, R93.reuse, R90, RZ ;  /* 0x0000005a5d597210 */ /* 0x040fe40007f5e0ff */
[----:B------:R-:W-:Y:S02]  /*2650*/  IADD3 R93, P4, PT, R93, R91, RZ ;  /* 0x0000005b5d5d7210 */ /* 0x000fe40007f9e0ff */
[-C--:B------:R-:W-:Y:S02]  /*2660*/  LEA.HI.X.SX32 R94, R90, R88.reuse, 0x1, P2 ;  /* 0x000000585a5e7211 */ /* 0x080fe400010f0eff */
[----:B------:R-:W-:Y:S02]  /*2670*/  LEA.HI.X.SX32 R90, R91, R88, 0x1, P4 ;  /* 0x000000585b5a7211 */ /* 0x000fe400020f0eff */
[----:B------:R-:W-:Y:S02]  /*2680*/  LEA R88, P2, R89, UR10, 0x1 ;  /* 0x0000000a59587c11 */ /* 0x000fe4000f8408ff */
[----:B------:R-:W-:-:S02]  /*2690*/  LEA R92, P4, R93, UR10, 0x1 ;  /* 0x0000000a5d5c7c11 */ /* 0x000fc4000f8808ff */
[----:B------:R-:W-:Y:S02]  /*26a0*/  LEA.HI.X R89, R89, UR11, R94, 0x1, P2 ;  /* 0x0000000b59597c11 */ /* 0x000fe400090f0c5e */
[----:B------:R-:W-:-:S04]  /*26b0*/  LEA.HI.X R93, R93, UR11, R90, 0x1, P4 ;  /* 0x0000000b5d5d7c11 */ /* 0x000fc8000a0f0c5a */
[----:B------:R-:W5:Y:S04]  /*26c0*/  LDG.E.128 R88, desc[UR36][R88.64] ;  /* 0x0000002458587981 */ /* 0x000f68000c1e1d00 */
[----:B------:R-:W5:Y:S02]  /*26d0*/  LDG.E.128 R92, desc[UR36][R92.64] ;  /* 0x000000245c5c7981 */ /* 0x000f64000c1e1d00 */
.L_x_2080:
[----:B------:R-:W-:Y:S05]  /*26e0*/  BSYNC.RECONVERGENT B1 ;  /* 0x0000000000017941 */ /* 0x000fea0003800200 */
.L_x_2079:
        /* <DEDUP_REMOVED lines=11> */
[----:B------:R-:W-:Y:S01]  /*27a0*/  IMAD R149, R20, R147, RZ ;  /* 0x0000009314957224 */ /* 0x000fe200078e02ff */
[----:B------:R-:W-:Y:S01]  /*27b0*/  LEA R98, R147, R98, 0x2 ;  /* 0x0000006293627211 */ /* 0x000fe200078e10ff */
        /* <DEDUP_REMOVED lines=8> */
[----:B------:R-:W5:Y:S03]  /*2840*/  LDG.E.128 R96, desc[UR36][R96.64] ;  /* 0x0000002460607981 */ /* 0x000f66000c1e1d00 */
.L_x_2082:
[----:B------:R-:W-:Y:S05]  /*2850*/  BSYNC.RECONVERGENT B1 ;  /* 0x0000000000017941 */ /* 0x000fea0003800200 */
.L_x_2081:
        /* <DEDUP_REMOVED lines=12> */
[----:B------:R-:W-:-:S05]  /*2920*/  LEA R102, R147, R102, 0x2 ;  /* 0x0000006693667211 */ /* 0x000fca00078e10ff */
[----:B------:R-:W-:Y:S02]  /*2930*/  IMAD.IADD R102, R102, 0x1, R147 ;  /* 0x0000000166667824 */ /* 0x000fe400078e0293 */
[----:B--2---:R-:W-:-:S05]  /*2940*/  IMAD R103, R100, R103, RZ ;  /* 0x0000006764677224 */ /* 0x004fca00078e02ff */
[----:B------:R-:W-:-:S04]  /*2950*/  LEA R102, R103, R102, 0x4 ;  /* 0x0000006667667211 */ /* 0x000fc800078e20ff */
[----:B------:R-:W-:-:S04]  /*2960*/  SHF.L.U32 R102, R102, 0x3, RZ ;  /* 0x0000000366667819 */ /* 0x000fc800000006ff */
[----:B------:R-:W-:Y:S02]  /*2970*/  SHF.R.S32.HI R103, RZ, 0x1f, R102 ;  /* 0x0000001fff677819 */ /* 0x000fe40000011466 */
[----:B------:R-:W-:-:S04]  /*2980*/  IADD3 R102, P2, PT, R149, R102, RZ ;  /* 0x0000006695667210 */ /* 0x000fc80007f5e0ff */
[----:B------:R-:W-:Y:S02]  /*2990*/  LEA.HI.X.SX32 R103, R149, R103, 0x1, P2 ;  /* 0x0000006795677211 */ /* 0x000fe400010f0eff */
[----:B------:R-:W-:-:S04]  /*29a0*/  LEA R100, P2, R102, UR10, 0x1 ;  /* 0x0000000a66647c11 */ /* 0x000fc8000f8408ff */
[----:B------:R-:W-:-:S06]  /*29b0*/  LEA.HI.X R101, R102, UR11, R103, 0x1, P2 ;  /* 0x0000000b66657c11 */ /* 0x000fcc00090f0c67 */
[----:B------:R-:W5:Y:S03]  /*29c0*/  LDG.E.128 R100, desc[UR36][R100.64] ;  /* 0x0000002464647981 */ /* 0x000f66000c1e1d00 */
.L_x_2084:
[----:B------:R-:W-:Y:S05]  /*29d0*/  BSYNC.RECONVERGENT B1 ;  /* 0x0000000000017941 */ /* 0x000fea0003800200 */
.L_x_2083:
        /* <DEDUP_REMOVED lines=13> */
[----:B--2---:R-:W-:-:S05]  /*2ab0*/  IMAD R107, R104, R107, RZ ;  /* 0x0000006b686b7224 */ /* 0x004fca00078e02ff */
[----:B------:R-:W-:-:S04]  /*2ac0*/  SHF.L.U32 R107, R107, 0x7, RZ ;  /* 0x000000076b6b7819 */ /* 0x000fc800000006ff */
[-C--:B------:R-:W-:Y:S02]  /*2ad0*/  LEA R150, R150, R107.reuse, 0x3 ;  /* 0x0000006b96967211 */ /* 0x080fe400078e18ff */
[----:B------:R-:W-:Y:S02]  /*2ae0*/  LEA R106, R106, R107, 0x3 ;  /* 0x0000006b6a6a7211 */ /* 0x000fe400078e18ff */
[C---:B------:R-:W-:Y:S02]  /*2af0*/  IADD3 R109, P2, PT, R111.reuse, R150, RZ ;  /* 0x000000966f6d7210 */ /* 0x040fe40007f5e0ff */
[----:B------:R-:W-:Y:S02]  /*2b00*/  IADD3 R107, P4, PT, R111, R106, RZ ;  /* 0x0000006a6f6b7210 */ /* 0x000fe40007f9e0ff */
[-C--:B------:R-:W-:Y:S02]  /*2b10*/  LEA.HI.X.SX32 R150, R150, R149.reuse, 0x1, P2 ;  /* 0x0000009596967211 */ /* 0x080fe400010f0eff */
[----:B------:R-:W-:-:S02]  /*2b20*/  LEA.HI.X.SX32 R106, R106, R149, 0x1, P4 ;  /* 0x000000956a6a7211 */ /* 0x000fc400020f0eff */
[----:B------:R-:W-:Y:S02]  /*2b30*/  LEA R104, P2, R109, UR10, 0x1 ;  /* 0x0000000a6d687c11 */ /* 0x000fe4000f8408ff */
[----:B------:R-:W-:Y:S02]  /*2b40*/  LEA R108, P4, R107, UR10, 0x1 ;  /* 0x0000000a6b6c7c11 */ /* 0x000fe4000f8808ff */
[----:B------:R-:W-:Y:S02]  /*2b50*/  LEA.HI.X R105, R109, UR11, R150, 0x1, P2 ;  /* 0x0000000b6d697c11 */ /* 0x000fe400090f0c96 */
[----:B------:R-:W-:-:S04]  /*2b60*/  LEA.HI.X R109, R107, UR11, R106, 0x1, P4 ;  /* 0x0000000b6b6d7c11 */ /* 0x000fc8000a0f0c6a */
[----:B------:R-:W5:Y:S04]  /*2b70*/  LDG.E.128 R104, desc[UR36][R104.64] ;  /* 0x0000002468687981 */ /* 0x000f68000c1e1d00 */
[----:B------:R-:W5:Y:S02]  /*2b80*/  LDG.E.128 R108, desc[UR36][R108.64] ;  /* 0x000000246c6c7981 */ /* 0x000f64000c1e1d00 */
.L_x_2086:
[----:B------:R-:W-:Y:S05]  /*2b90*/  BSYNC.RECONVERGENT B1 ;  /* 0x0000000000017941 */ /* 0x000fea0003800200 */
.L_x_2085:
[----:B------:R-:W-:Y:S01]  /*2ba0*/  BSSY.RECONVERGENT B1, `(.L_x_2087) ;  /* 0x0000015000017945 */ /* 0x000fe20003800200 */
[----:B------:R-:W-:-:S03]  /*2bb0*/  IADD3 R150, PT, PT, R148, R147, RZ ;  /* 0x0000009394967210 */ /* 0x000fc60007ffe0ff */
        /* <DEDUP_REMOVED lines=8> */
[----:B------:R-:W-:Y:S02]  /*2c40*/  IMAD R115, R147, UR15, RZ ;  /* 0x0000000f93737c24 */ /* 0x000fe4000f8e02ff */
[----:B------:R-:W-:Y:S02]  /*2c50*/  IMAD R149, R20, R147, RZ ;  /* 0x0000009314957224 */ /* 0x000fe400078e02ff */
        /* <DEDUP_REMOVED lines=9> */
.L_x_2088:
[----:B------:R-:W-:Y:S05]  /*2cf0*/  BSYNC.RECONVERGENT B1 ;  /* 0x0000000000017941 */ /* 0x000fea0003800200 */
.L_x_2087:
        /* <DEDUP_REMOVED lines=10> */
[----:B------:R-:W-:-:S04]  /*2da0*/  IMAD R119, R147, UR15, RZ ;  /* 0x0000000f93777c24 */ /* 0x000fc8000f8e02ff */
[----:B--2---:R-:W-:-:S05]  /*2db0*/  IMAD R119, R116, R119, RZ ;  /* 0x0000007774777224 */ /* 0x004fca00078e02ff */
[----:B------:R-:W-:Y:S01]  /*2dc0*/  LEA R118, R119, R150, 0x4 ;  /* 0x0000009677767211 */ /* 0x000fe200078e20ff */
[----:B------:R-:W-:-:S04]  /*2dd0*/  IMAD R150, R20, R147, RZ ;  /* 0x0000009314967224 */ /* 0x000fc800078e02ff */
[----:B------:R-:W-:-:S05]  /*2de0*/  IMAD.SHL.U32 R118, R118, 0x8, RZ ;  /* 0x0000000876767824 */ /* 0x000fca00078e00ff */
[----:B------:R-:W-:Y:S02]  /*2df0*/  SHF.R.S32.HI R119, RZ, 0x1f, R118 ;  /* 0x0000001fff777819 */ /* 0x000fe40000011476 */
[----:B------:R-:W-:-:S04]  /*2e00*/  IADD3 R149, P2, PT, R150, R118, RZ ;  /* 0x0000007696957210 */ /* 0x000fc80007f5e0ff */
[----:B------:R-:W-:Y:S02]  /*2e10*/  LEA.HI.X.SX32 R150, R150, R119, 0x1, P2 ;  /* 0x0000007796967211 */ /* 0x000fe400010f0eff */
[----:B------:R-:W-:-:S04]  /*2e20*/  LEA R118, P2, R149, UR10, 0x1 ;  /* 0x0000000a95767c11 */ /* 0x000fc8000f8408ff */
[----:B------:R-:W-:-:S06]  /*2e30*/  LEA.HI.X R119, R149, UR11, R150, 0x1, P2 ;  /* 0x0000000b95777c11 */ /* 0x000fcc00090f0c96 */
[----:B------:R-:W5:Y:S03]  /*2e40*/  LDG.E.128 R116, desc[UR36][R118.64] ;  /* 0x0000002476747981 */ /* 0x000f66000c1e1d00 */
.L_x_2090:
[----:B------:R-:W-:Y:S05]  /*2e50*/  BSYNC.RECONVERGENT B1 ;  /* 0x0000000000017941 */ /* 0x000fea0003800200 */
.L_x_2089:
        /* <DEDUP_REMOVED lines=21> */
.L_x_2092:
[----:B------:R-:W-:Y:S05]  /*2fb0*/  BSYNC.RECONVERGENT B1 ;  /* 0x0000000000017941 */ /* 0x000fea0003800200 */
.L_x_2091:
[----:B------:R-:W-:Y:S01]  /*2fc0*/  BSSY.RECONVERGENT B1, `(.L_x_2093) ;  /* 0x0000015000017945 */ /* 0x000fe20003800200 */
[----:B------:R-:W-:-:S03]  /*2fd0*/  IMAD.IADD R152, R150, 0x1, R147 ;  /* 0x0000000196987824 */ /* 0x000fc600078e0293 */
        /* <DEDUP_REMOVED lines=19> */
.L_x_2094:
[----:B------:R-:W-:Y:S05]  /*3110*/  BSYNC.RECONVERGENT B1 ;  /* 0x0000000000017941 */ /* 0x000fea0003800200 */
.L_x_2093:
        /* <DEDUP_REMOVED lines=21> */
.L_x_2096:
[----:B------:R-:W-:Y:S05]  /*3270*/  BSYNC.RECONVERGENT B1 ;  /* 0x0000000000017941 */ /* 0x000fea0003800200 */
.L_x_2095:
        /* <DEDUP_REMOVED lines=20> */
.L_x_2098:
[----:B------:R-:W-:Y:S05]  /*33c0*/  BSYNC.RECONVERGENT B1 ;  /* 0x0000000000017941 */ /* 0x000fea0003800200 */
.L_x_2097:
        /* <DEDUP_REMOVED lines=10> */
[----:B------:R-:W-:Y:S02]  /*3470*/  IMAD.IADD R148, R148, 0x1, R147 ;  /* 0x0000000194947824 */ /* 0x000fe400078e0293 */
        /* <DEDUP_REMOVED lines=10> */
.L_x_2100:
[----:B------:R-:W-:Y:S05]  /*3520*/  BSYNC.RECONVERGENT B1 ;  /* 0x0000000000017941 */ /* 0x000fea0003800200 */
.L_x_2099:
[----:B------:R-:W-:Y:S04]  /*3530*/  BSSY.RECONVERGENT B1, `(.L_x_2101) ;  /* 0x0000061000017945 */ /* 0x000fe80003800200 */
[----:B------:R-:W-:Y:S05]  /*3540*/  @P1 BRA `(.L_x_2102) ;  /* 0x00000004007c1947 */ /* 0x000fea0003800000 */
[----:B------:R-:W-:Y:S02]  /*3550*/  ISETP.NE.U32.AND P1, PT, RZ, UR12, PT ;  /* 0x0000000cff007c0c */ /* 0x000fe4000bf25070 */
[----:B------:R-:W-:Y:S02]  /*3560*/  ISETP.NE.U32.AND P2, PT, RZ, UR18, PT ;  /* 0x00000012ff007c0c */ /* 0x000fe4000bf45070 */
[----:B------:R-:W-:Y:S02]  /*3570*/  ISETP.NE.AND.EX P1, PT, RZ, UR13, PT, P1 ;  /* 0x0000000dff007c0c */ /* 0x000fe4000bf25310 */
[----:B------:R-:W-:-:S11]  /*3580*/  ISETP.NE.AND.EX P2, PT, RZ, UR19, PT, P2 ;  /* 0x00000013ff007c0c */ /* 0x000fd6000bf45320 */
[----:B------:R-:W0:Y:S01]  /*3590*/  @P1 S2R R151, SR_CTAID.X ;  /* 0x0000000000971919 */ /* 0x000e220000002500 */
[----:B------:R-:W0:Y:S08]  /*35a0*/  @P1 LDC.64 R148, c[0x0][0x448] ;  /* 0x00011200ff941b82 */ /* 0x000e300000000a00 */
[----:B------:R-:W1:Y:S08]  /*35b0*/  @P2 LDC.64 R146, c[0x0][0x438] ;  /* 0x00010e00ff922b82 */ /* 0x000e700000000a00 */
[----:B------:R-:W2:Y:S01]  /*35c0*/  @P1 LDC R152, c[0x0][0x430] ;  /* 0x00010c00ff981b82 */ /* 0x000ea20000000800 */
[----:B0-----:R-:W-:-:S07]  /*35d0*/  @P1 IMAD.WIDE.U32 R148, R151, 0x2, R148 ;  /* 0x0000000297941825 */ /* 0x001fce00078e0094 */
[----:B------:R-:W2:Y:S01]  /*35e0*/  @P1 LDC R151, c[0x0][0x408] ;  /* 0x00010200ff971b82 */ /* 0x000ea20000000800 */
[----:B-1----:R-:W-:Y:S01]  /*35f0*/  @P2 IMAD.WIDE R146, R144, 0x2, R146 ;  /* 0x0000000290922825 */ /* 0x002fe200078e0292 */
[----:B------:R0:W3:Y:S05]  /*3600*/  @P1 LDG.E.U16 R148, desc[UR36][R148.64] ;  /* 0x0000002494941981 */ /* 0x0000ea000c1e1500 */
[----:B------:R1:W4:Y:S01]  /*3610*/  @P2 LDG.E.U16 R146, desc[UR36][R146.64] ;  /* 0x0000002492922981 */ /* 0x000322000c1e1500 */
[----:B0----5:R-:W-:Y:S02]  /*3620*/  HFMA2 R149, R5, R77, -RZ ;  /* 0x0000004d05957231 */ /* 0x021fe400001000ff */
[----:B-1----:R-:W-:-:S02]  /*3630*/  HMUL2 R147, R4, R76 ;  /* 0x0000004c04937232 */ /* 0x002fc40000000000 */
        /* <DEDUP_REMOVED lines=30> */
[----:B------:R-:W-:Y:S02]  /*3820*/  HMUL2 R149, R6, R78 ;  /* 0x0000004e06957232 */ /* 0x000fe40000000000 */
[----:B------:R-:W-:Y:S02]  /*3830*/  HADD2 R147, R147, R150 ;  /* 0x0000009693937230 */ /* 0x000fe40000000000 */
[----:B------:R-:W-:Y:S02]  /*3840*/  HFMA2 R150, R7, R79, -RZ ;  /* 0x0000004f07967231 */ /* 0x000fe400001000ff */
        /* <DEDUP_REMOVED lines=30> */
[----:B------:R-:W-:-:S04]  /*3a30*/  HADD2 R147, R147, R149 ;  /* 0x0000009593937230 */ /* 0x000fc80000000000 */
[----:B------:R-:W-:Y:S01]  /*3a40*/  HFMA2 R147, R147, 1, 1, R150 ;  /* 0x3c003c0093937831 */ /* 0x000fe20000000096 */
[----:B--2---:R-:W-:-:S04]  /*3a50*/  @P1 IADD3 R150, PT, PT, R152, R151, RZ ;  /* 0x0000009798961210 */ /* 0x004fc80007ffe0ff */
[----:B------:R-:W-:Y:S01]  /*3a60*/  @P1 ISETP.GE.AND P4, PT, R141, R150, PT ;  /* 0x000000968d00120c */ /* 0x000fe20003f86270 */
[--C-:B------:R-:W-:Y:S02]  /*3a70*/  HADD2.F32 R149, -RZ, R147.reuse.H0_H0 ;  /* 0x20000093ff957230 */ /* 0x100fe40000004100 */
[----:B------:R-:W-:Y:S01]  /*3a80*/  HADD2.F32 R150, -RZ, R147.H1_H1 ;  /* 0x30000093ff967230 */ /* 0x000fe20000004100 */
[----:B------:R-:W-:-:S04]  /*3a90*/  @P1 SEL R147, R23, RZ, !P4 ;  /* 0x000000ff17931207 */ /* 0x000fc80006000000 */
[----:B------:R-:W-:Y:S01]  /*3aa0*/  FADD.FTZ R149, R149, R150 ;  /* 0x0000009695957221 */ /* 0x000fe20000010000 */
[----:B------:R-:W-:-:S03]  /*3ab0*/  @P1 IADD3 R147, PT, PT, R141, R147, -R16 ;  /* 0x000000938d931210 */ /* 0x000fc60007ffe810 */
[----:B------:R-:W-:Y:S01]  /*3ac0*/  FMUL.FTZ R149, R149, UR16 ;  /* 0x0000001095957c20 */ /* 0x000fe20008410000 */
[----:B---3--:R-:W-:Y:S02]  /*3ad0*/  @P1 HADD2.F32 R150, -RZ, R148.H0_H0 ;  /* 0x20000094ff961230 */ /* 0x008fe40000004100 */
[----:B----4-:R-:W-:Y:S01]  /*3ae0*/  @P2 HADD2.F32 R146, -RZ, R146.H0_H0 ;  /* 0x20000092ff922230 */ /* 0x010fe20000004100 */
[----:B------:R-:W-:-:S04]  /*3af0*/  @P1 I2FP.F32.S32 R148, R147 ;  /* 0x0000009300941245 */ /* 0x000fc80000201400 */
[----:B------:R-:W-:-:S04]  /*3b00*/  @P2 FADD.FTZ R149, R149, R146 ;  /* 0x0000009295952221 */ /* 0x000fc80000010000 */
[----:B------:R-:W-:-:S05]  /*3b10*/  @P1 FFMA.FTZ R149, R148, R150, R149 ;  /* 0x0000009694951223 */ /* 0x000fca0000010095 */
[----:B------:R0:W-:Y:S01]  /*3b20*/  STS [R145], R149 ;  /* 0x0000009591007388 */ /* 0x0001e20000000800 */
[----:B------:R-:W-:-:S07]  /*3b30*/  @!P3 FMNMX.FTZ R0, R0, R149, !PT ;  /* 0x000000950000b209 */ /* 0x000fce0007810000 */
.L_x_2102:
[----:B------:R-:W-:Y:S05]  /*3b40*/  BSYNC.RECONVERGENT B1 ;  /* 0x0000000000017941 */ /* 0x000fea0003800200 */
.L_x_2101:
[----:B------:R-:W-:Y:S01]  /*3b50*/  IADD3 R22, P1, PT, R22, 0x100, RZ ;  /* 0x0000010016167810 */ /* 0x000fe20007f3e0ff */
[----:B------:R-:W-:Y:S01]  /*3b60*/  VIADD R141, R141, 0x100 ;  /* 0x000001008d8d7836 */ /* 0x000fe20000000000 */
[----:B0-----:R-:W-:Y:S02]  /*3b70*/  IADD3 R145, PT, PT, R145, 0x400, RZ ;  /* 0x0000040091917810 */ /* 0x001fe40007ffe0ff */
[----:B------:R-:W-:Y:S02]  /*3b80*/  IADD3.X R143, PT, PT, RZ, R143, RZ, P1, !PT ;  /* 0x0000008fff8f7210 */ /* 0x000fe40000ffe4ff */
[----:B------:R-:W-:Y:S02]  /*3b90*/  ISETP.GE.AND P1, PT, R141, R142, PT ;  /* 0x0000008e8d00720c */ /* 0x000fe40003f26270 */
[----:B------:R-:W-:-:S11]  /*3ba0*/  IADD3 R144, PT, PT, R144, 0x100, RZ ;  /* 0x0000010090907810 */ /* 0x000fd60007ffe0ff */
[----:B------:R-:W-:Y:S05]  /*3bb0*/  @!P1 BRA `(.L_x_2103) ;  /* 0xffffffe4002c9947 */ /* 0x000fea000383ffff */
.L_x_2074:
[----:B01----:R-:W-:Y:S05]  /*3bc0*/  BSYNC.RECONVERGENT B0 ;  /* 0x0000000000007941 */ /* 0x003fea0003800200 */
.L_x_2073:
[----:B------:R-:W0:Y:S01]  /*3bd0*/  SHFL.BFLY PT, R5, R0, 0x10, 0x1f ;  /* 0x0e001f0000057f89 */ /* 0x000e2200000e0000 */
[----:B------:R-:W1:Y:S01]  /*3be0*/  S2UR UR7, SR_CgaCtaId ;  /* 0x00000000000779c3 */ /* 0x000e620000008800 */
[----:B------:R-:W-:Y:S01]  /*3bf0*/  UMOV UR6, 0x400 ;  /* 0x0000040000067882 */ /* 0x000fe20000000000 */
[----:B------:R-:W-:Y:S01]  /*3c00*/  BSSY.RECONVERGENT B0, `(.L_x_2104) ;  /* 0x0000185000007945 */ /* 0x000fe20003800200 */
[----:B------:R-:W2:Y:S05]  /*3c10*/  S2R R8, SR_TID.X ;  /* 0x0000000000087919 */ /* 0x000eaa0000002100 */
[----:B------:R-:W3:Y:S01]  /*3c20*/  S2UR UR8, SR_CTAID.Y ;  /* 0x00000000000879c3 */ /* 0x000ee20000002600 */
[----:B0-----:R-:W-:Y:S01]  /*3c30*/  FMNMX.FTZ R5, R5, R0, !PT ;  /* 0x0000000005057209 */ /* 0x001fe20007810000 */
[----:B-1----:R-:W-:Y:S01]  /*3c40*/  ULEA UR4, UR7, UR6, 0x18 ;  /* 0x0000000607047291 */ /* 0x002fe2000f8ec0ff */
[----:B----4-:R-:W-:-:S03]  /*3c50*/  IMAD.MOV.U32 R0, RZ, RZ, -0x800001 ;  /* 0xff7fffffff007424 */ /* 0x010fc600078e00ff */
[----:B------:R-:W0:Y:S02]  /*3c60*/  SHFL.BFLY PT, R4, R5, 0x8, 0x1f ;  /* 0x0d001f0005047f89 */ /* 0x000e2400000e0000 */
[----:B0-----:R-:W-:-:S05]  /*3c70*/  FMNMX.FTZ R4, R5, R4, !PT ;  /* 0x0000000405047209 */ /* 0x001fca0007810000 */
[----:B------:R-:W0:Y:S02]  /*3c80*/  SHFL.BFLY PT, R7, R4, 0x4, 0x1f ;  /* 0x0c801f0004077f89 */ /* 0x000e2400000e0000 */
[----:B0-----:R-:W-:Y:S02]  /*3c90*/  FMNMX.FTZ R7, R4, R7, !PT ;  /* 0x0000000704077209 */ /* 0x001fe40007810000 */
[----:B--2---:R-:W-:-:S03]  /*3ca0*/  LEA.HI R4, R8, UR4, RZ, 0x1d ;  /* 0x0000000408047c11 */ /* 0x004fc6000f8fe8ff */
[----:B------:R-:W0:Y:S02]  /*3cb0*/  SHFL.BFLY PT, R6, R7, 0x2, 0x1f ;  /* 0x0c401f0007067f89 */ /* 0x000e2400000e0000 */
[----:B0-----:R-:W-:Y:S02]  /*3cc0*/  FMNMX.FTZ R9, R7, R6, !PT ;  /* 0x0000000607097209 */ /* 0x001fe40007810000 */
[----:B------:R-:W-:-:S03]  /*3cd0*/  LOP3.LUT P0, R6, R8, 0x1f, RZ, 0xc0, !PT ;  /* 0x0000001f08067812 */ /* 0x000fc6000780c0ff */
[----:B------:R-:W0:Y:S01]  /*3ce0*/  SHFL.BFLY PT, R10, R9, 0x1, 0x1f ;  /* 0x0c201f00090a7f89 */ /* 0x000e2200000e0000 */
[C---:B------:R-:W-:Y:S02]  /*3cf0*/  ISETP.GT.U32.AND P1, PT, R6.reuse, 0x7, PT ;  /* 0x000000070600780c */ /* 0x040fe40003f24070 */
[----:B------:R-:W-:Y:S01]  /*3d00*/  LEA R7, R6, UR4, 0x2 ;  /* 0x0000000406077c11 */ /* 0x000fe2000f8e10ff */
[----:B------:R-:W3:Y:S02]  /*3d10*/  LDCU UR4, c[0x0][0x3f4] ;  /* 0x00007e80ff0477ac */ /* 0x000ee40008000800 */
[----:B---3--:R-:W-:Y:S01]  /*3d20*/  UIMAD UR4, UR8, UR4, URZ ;  /* 0x00000004080472a4 */ /* 0x008fe2000f8e02ff */
[----:B0-----:R-:W-:-:S03]  /*3d30*/  FMNMX.FTZ R13, R9, R10, !PT ;  /* 0x0000000a090d7209 */ /* 0x001fc60007810000 */
[----:B------:R-:W-:Y:S02]  /*3d40*/  USHF.R.S32.HI UR10, URZ, 0x1f, UR4 ;  /* 0x0000001fff0a7899 */ /* 0x000fe40008011404 */
[----:B------:R-:W-:Y:S01]  /*3d50*/  @!P0 STS [R4], R13 ;  /* 0x0000000d04008388 */ /* 0x000fe20000000800 */
[----:B------:R-:W-:Y:S06]  /*3d60*/  BAR.SYNC.DEFER_BLOCKING 0x0 ;  /* 0x0000000000007b1d */ /* 0x000fec0000010000 */
[----:B------:R-:W0:Y:S04]  /*3d70*/  @!P1 LDS R0, [R7] ;  /* 0x0000000007009984 */ /* 0x000e280000000800 */
[----:B0-----:R-:W0:Y:S02]  /*3d80*/  SHFL.BFLY PT, R5, R0, 0x4, 0x1f ;  /* 0x0c801f0000057f89 */ /* 0x001e2400000e0000 */
[----:B0-----:R-:W-:-:S02]  /*3d90*/  FMNMX.FTZ R10, R5, R0, !PT ;  /* 0x00000000050a7209 */ /* 0x001fc40007810000 */
[----:B------:R-:W-:-:S03]  /*3da0*/  IADD3 R0, PT, PT, R16, 0x1, RZ ;  /* 0x0000000110007810 */ /* 0x000fc60007ffe0ff */
[----:B------:R-:W0:Y:S02]  /*3db0*/  SHFL.BFLY PT, R5, R10, 0x2, 0x1f ;  /* 0x0c401f000a057f89 */ /* 0x000e2400000e0000 */
[----:B0-----:R-:W-:Y:S02]  /*3dc0*/  FMNMX.FTZ R11, R10, R5, !PT ;  /* 0x000000050a0b7209 */ /* 0x001fe40007810000 */
[----:B------:R-:W-:Y:S02]  /*3dd0*/  IADD3 R5, PT, PT, R19, R8, RZ ;  /* 0x0000000813057210 */ /* 0x000fe40007ffe0ff */
[----:B------:R-:W-:Y:S01]  /*3de0*/  MOV R10, RZ ;  /* 0x000000ff000a7202 */ /* 0x000fe20000000f00 */
[----:B------:R-:W0:Y:S01]  /*3df0*/  SHFL.BFLY PT, R12, R11, 0x1, 0x1f ;  /* 0x0c201f000b0c7f89 */ /* 0x000e2200000e0000 */
[----:B------:R-:W-:Y:S02]  /*3e00*/  ISETP.GT.AND P0, PT, R5, R16, PT ;  /* 0x000000100500720c */ /* 0x000fe40003f04270 */
[----:B0-----:R-:W-:-:S06]  /*3e10*/  FMNMX.FTZ R9, R11, R12, !PT ;  /* 0x0000000c0b097209 */ /* 0x001fcc0007810000 */
[----:B------:R-:W0:Y:S05]  /*3e20*/  SHFL.IDX PT, R9, R9, RZ, 0x1f ;  /* 0x00001fff09097589 */ /* 0x000e2a00000e0000 */
[----:B------:R-:W-:Y:S05]  /*3e30*/  @P0 BRA `(.L_x_2105) ;  /* 0x0000001400840947 */ /* 0x000fea0003800000 */
[----:B------:R-:W1:Y:S02]  /*3e40*/  LDC.64 R12, c[0x0][0x420] ;  /* 0x00010800ff0c7b82 */ /* 0x000e640000000a00 */
[----:B-1----:R-:W-:-:S04]  /*3e50*/  ISETP.NE.U32.AND P0, PT, R12, RZ, PT ;  /* 0x000000ff0c00720c */ /* 0x002fc80003f05070 */
[----:B------:R-:W-:-:S13]  /*3e60*/  ISETP.NE.AND.EX P0, PT, R13, RZ, PT, P0 ;  /* 0x000000ff0d00720c */ /* 0x000fda0003f05300 */
[----:B------:R-:W-:Y:S05]  /*3e70*/  @P0 BRA `(.L_x_2106) ;  /* 0x0000000c00fc0947 */ /* 0x000fea0003800000 */
[----:B------:R-:W-:Y:S01]  /*3e80*/  VIADDMNMX R10, R5, 0x100, R0, !PT ;  /* 0x00000100050a7846 */ /* 0x000fe20007800100 */
[----:B------:R-:W-:Y:S01]  /*3e90*/  BSSY.RECONVERGENT B1, `(.L_x_2107) ;  /* 0x000001c000017945 */ /* 0x000fe20003800200 */
[----:B------:R-:W-:-:S04]  /*3ea0*/  LOP3.LUT R11, RZ, R8, RZ, 0x33, !PT ;  /* 0x00000008ff0b7212 */ /* 0x000fc800078e33ff */
[----:B------:R-:W-:Y:S02]  /*3eb0*/  IADD3 R12, PT, PT, -R19, R10, R11 ;  /* 0x0000000a130c7210 */ /* 0x000fe40007ffe10b */
[----:B------:R-:W-:Y:S02]  /*3ec0*/  MOV R11, R5 ;  /* 0x00000005000b7202 */ /* 0x000fe40000000f00 */
[C---:B------:R-:W-:Y:S02]  /*3ed0*/  LOP3.LUT R10, R12.reuse, 0x300, RZ, 0xc0, !PT ;  /* 0x000003000c0a7812 */ /* 0x040fe400078ec0ff */
[----:B------:R-:W-:Y:S02]  /*3ee0*/  ISETP.GE.U32.AND P1, PT, R12, 0x300, PT ;  /* 0x000003000c00780c */ /* 0x000fe40003f26070 */
[----:B------:R-:W-:Y:S01]  /*3ef0*/  ISETP.NE.AND P0, PT, R10, 0x300, PT ;  /* 0x000003000a00780c */ /* 0x000fe20003f05270 */
[----:B------:R-:W-:-:S12]  /*3f00*/  IMAD.MOV.U32 R10, RZ, RZ, RZ ;  /* 0x000000ffff0a7224 */ /* 0x000fd800078e00ff */
[----:B------:R-:W-:Y:S05]  /*3f10*/  @!P0 BRA `(.L_x_2108) ;  /* 0x00000000004c8947 */ /* 0x000fea0003800000 */
[----:B------:R-:W-:Y:S01]  /*3f20*/  UIADD3 UR5, UPT, UPT, UR6, 0x140, URZ ;  /* 0x0000014006057890 */ /* 0x000fe2000fffe0ff */
[----:B------:R-:W-:Y:S02]  /*3f30*/  LEA.HI R10, R12, 0x1, RZ, 0x18 ;  /* 0x000000010c0a7811 */ /* 0x000fe400078fc0ff */
[----:B------:R-:W-:Y:S01]  /*3f40*/  MOV R11, R5 ;  /* 0x00000005000b7202 */ /* 0x000fe20000000f00 */
[----:B------:R-:W-:Y:S01]  /*3f50*/  ULEA UR5, UR7, UR5, 0x18 ;  /* 0x0000000507057291 */ /* 0x000fe2000f8ec0ff */
[----:B------:R-:W-:Y:S01]  /*3f60*/  LOP3.LUT R12, R10, 0x3, RZ, 0xc0, !PT ;  /* 0x000000030a0c7812 */ /* 0x000fe200078ec0ff */
[----:B------:R-:W-:-:S04]  /*3f70*/  HFMA2 R10, -RZ, RZ, 0, 0 ;  /* 0x00000000ff0a7431 */ /* 0x000fc800000001ff */
[----:B------:R-:W-:Y:S01]  /*3f80*/  IMAD.MOV R13, RZ, RZ, -R12 ;  /* 0x000000ffff0d7224 */ /* 0x000fe200078e0a0c */
[----:B------:R-:W-:-:S07]  /*3f90*/  LEA R12, R8, UR5, 0x2 ;  /* 0x00000005080c7c11 */ /* 0x000fce000f8e10ff */
.L_x_2109:
[----:B------:R-:W0:Y:S01]  /*3fa0*/  LDS R14, [R12] ;  /* 0x000000000c0e7984 */ /* 0x000e220000000800 */
[----:B------:R-:W-:Y:S02]  /*3fb0*/  IADD3 R13, PT, PT, R13, 0x1, RZ ;  /* 0x000000010d0d7810 */ /* 0x000fe40007ffe0ff */
[----:B------:R-:W-:Y:S02]  /*3fc0*/  IADD3 R11, PT, PT, R11, 0x100, RZ ;  /* 0x000001000b0b7810 */ /* 0x000fe40007ffe0ff */
        /* <DEDUP_REMOVED lines=8> */
.L_x_2108:
[----:B------:R-:W-:Y:S05]  /*4050*/  BSYNC.RECONVERGENT B1 ;  /* 0x0000000000017941 */ /* 0x000fea0003800200 */
.L_x_2107:
[----:B------:R-:W-:Y:S05]  /*4060*/  @!P1 BRA `(.L_x_2105) ;  /* 0x0000001000f89947 */ /* 0x000fea0003800000 */
[----:B------:R-:W-:Y:S01]  /*4070*/  UIADD3 UR5, UPT, UPT, UR6, 0x140, URZ ;  /* 0x0000014006057890 */ /* 0x000fe2000fffe0ff */
[----:B------:R-:W-:Y:S01]  /*4080*/  IMAD.SHL.U32 R12, R19, 0x4, RZ ;  /* 0x00000004130c7824 */ /* 0x000fe200078e00ff */
[C---:B------:R-:W-:Y:S02]  /*4090*/  IADD3 R25, PT, PT, R11.reuse, 0x400, RZ ;  /* 0x000004000b197810 */ /* 0x040fe40007ffe0ff */
[----:B------:R-:W-:Y:S02]  /*40a0*/  ULEA UR5, UR7, UR5, 0x18 ;  /* 0x0000000507057291 */ /* 0x000fe4000f8ec0ff */
[----:B------:R-:W-:Y:S02]  /*40b0*/  LEA R12, R11, -R12, 0x2 ;  /* 0x8000000c0b0c7211 */ /* 0x000fe400078e10ff */
[----:B------:R-:W-:Y:S02]  /*40c0*/  ISETP.GT.AND P0, PT, R25, R16, PT ;  /* 0x000000101900720c */ /* 0x000fe40003f04270 */
[----:B------:R-:W-:-:S03]  /*40d0*/  IADD3 R11, PT, PT, R12, UR5, RZ ;  /* 0x000000050c0b7c10 */ /* 0x000fc6000fffe0ff */
[----:B------:R-:W0:Y:S04]  /*40e0*/  LDS R14, [R12+UR5] ;  /* 0x000000050c0e7984 */ /* 0x000e280008000800 */
[----:B------:R-:W1:Y:S04]  /*40f0*/  LDS R22, [R12+UR5+0x400] ;  /* 0x000400050c167984 */ /* 0x000e680008000800 */
[----:B------:R-:W2:Y:S04]  /*4100*/  LDS R24, [R12+UR5+0x800] ;  /* 0x000800050c187984 */ /* 0x000ea80008000800 */
[----:B------:R-:W3:Y:S01]  /*4110*/  LDS R26, [R12+UR5+0xc00] ;  /* 0x000c00050c1a7984 */ /* 0x000ee20008000800 */
[C---:B0-----:R-:W-:Y:S01]  /*4120*/  FADD.FTZ R14, -R9.reuse, R14 ;  /* 0x0000000e090e7221 */ /* 0x041fe20000010100 */
[----:B-1----:R-:W-:-:S03]  /*4130*/  FADD.FTZ R22, -R9, R22 ;  /* 0x0000001609167221 */ /* 0x002fc60000010100 */
[----:B------:R-:W-:Y:S01]  /*4140*/  FMUL.FTZ R14, R14, 1.4426950216293334961 ;  /* 0x3fb8aa3b0e0e7820 */ /* 0x000fe20000410000 */
[C---:B--2---:R-:W-:Y:S01]  /*4150*/  FADD.FTZ R24, -R9.reuse, R24 ;  /* 0x0000001809187221 */ /* 0x044fe20000010100 */
[----:B------:R-:W-:Y:S02]  /*4160*/  FMUL.FTZ R22, R22, 1.4426950216293334961 ;  /* 0x3fb8aa3b16167820 */ /* 0x000fe40000410000 */
[----:B------:R-:W0:Y:S01]  /*4170*/  MUFU.EX2 R13, R14 ;  /* 0x0000000e000d7308 */ /* 0x000e220000000800 */
[----:B---3--:R-:W-:Y:S01]  /*4180*/  FADD.FTZ R26, -R9, R26 ;  /* 0x0000001a091a7221 */ /* 0x008fe20000010100 */
[----:B------:R-:W-:Y:S02]  /*4190*/  FMUL.FTZ R24, R24, 1.4426950216293334961 ;  /* 0x3fb8aa3b18187820 */ /* 0x000fe40000410000 */
[----:B------:R-:W1:Y:S01]  /*41a0*/  MUFU.EX2 R15, R22 ;  /* 0x00000016000f7308 */ /* 0x000e620000000800 */
[----:B------:R-:W-:-:S03]  /*41b0*/  FMUL.FTZ R26, R26, 1.4426950216293334961 ;  /* 0x3fb8aa3b1a1a7820 */ /* 0x000fc60000410000 */
[----:B------:R-:W2:Y:S04]  /*41c0*/  MUFU.EX2 R21, R24 ;  /* 0x0000001800157308 */ /* 0x000ea80000000800 */
[----:B-----5:R-:W3:Y:S01]  /*41d0*/  MUFU.EX2 R23, R26 ;  /* 0x0000001a00177308 */ /* 0x020ee20000000800 */
[----:B0-----:R-:W-:Y:S01]  /*41e0*/  FADD.FTZ R10, R10, R13 ;  /* 0x0000000d0a0a7221 */ /* 0x001fe20000010000 */
[----:B------:R4:W-:Y:S03]  /*41f0*/  STS [R12+UR5], R13 ;  /* 0x0000000d0c007988 */ /* 0x0009e60008000805 */
[----:B-1----:R-:W-:Y:S01]  /*4200*/  FADD.FTZ R10, R10, R15 ;  /* 0x0000000f0a0a7221 */ /* 0x002fe20000010000 */
[----:B------:R4:W-:Y:S03]  /*4210*/  STS [R12+UR5+0x400], R15 ;  /* 0x0004000f0c007988 */ /* 0x0009e60008000805 */
[----:B--2---:R-:W-:Y:S01]  /*4220*/  FADD.FTZ R10, R10, R21 ;  /* 0x000000150a0a7221 */ /* 0x004fe20000010000 */
[----:B------:R4:W-:Y:S03]  /*4230*/  STS [R12+UR5+0x800], R21 ;  /* 0x000800150c007988 */ /* 0x0009e60008000805 */
[----:B---3--:R-:W-:Y:S01]  /*4240*/  FADD.FTZ R10, R10, R23 ;  /* 0x000000170a0a7221 */ /* 0x008fe20000010000 */
[----:B------:R4:W-:Y:S01]  /*4250*/  STS [R12+UR5+0xc00], R23 ;  /* 0x000c00170c007988 */ /* 0x0009e20008000805 */
[----:B------:R-:W-:Y:S05]  /*4260*/  @P0 BRA `(.L_x_2105) ;  /* 0x0000001000780947 */ /* 0x000fea0003800000 */
[----:B----4-:R-:W-:Y:S01]  /*4270*/  IMAD.IADD R12, R16, 0x1, -R25 ;  /* 0x00000001100c7824 */ /* 0x010fe200078e0a19 */
[----:B------:R-:W-:Y:S01]  /*4280*/  BSSY.RECONVERGENT B1, `(.L_x_2110) ;  /* 0x000006b000017945 */ /* 0x000fe20003800200 */
[----:B------:R-:W-:Y:S02]  /*4290*/  IADD3 R11, PT, PT, R11, 0x1800, RZ ;  /* 0x000018000b0b7810 */ /* 0x000fe40007ffe0ff */
[----:B------:R-:W-:Y:S02]  /*42a0*/  PLOP3.LUT P0, PT, PT, PT, PT, 0x80, 0x8 ;  /* 0x000000000008781c */ /* 0x000fe40003f0f070 */
[----:B------:R-:W-:-:S13]  /*42b0*/  ISETP.GT.AND P1, PT, R12, 0xbff, PT ;  /* 0x00000bff0c00780c */ /* 0x000fda0003f24270 */
[----:B------:R-:W-:Y:S05]  /*42c0*/  @!P1 BRA `(.L_x_2111) ;  /* 0x0000000400989947 */ /* 0x000fea0003800000 */
[----:B------:R-:W-:Y:S02]  /*42d0*/  PLOP3.LUT P0, PT, PT, PT, PT, 0x8, 0x80 ;  /* 0x000000000080781c */ /* 0x000fe40003f0e170 */
[----:B------:R-:W-:-:S11]  /*42e0*/  IADD3 R50, PT, PT, R16, -0xbff, RZ ;  /* 0xfffff40110327810 */ /* 0x000fd60007ffe0ff */
.L_x_2112:
[----:B------:R-:W0:Y:S01]  /*42f0*/  LDS R12, [R11+-0x800] ;  /* 0xfff800000b0c7984 */ /* 0x000e220000000800 */
[----:B------:R-:W-:-:S03]  /*4300*/  IADD3 R25, PT, PT, R25, 0x1000, RZ ;  /* 0x0000100019197810 */ /* 0x000fc60007ffe0ff */
[----:B------:R-:W1:Y:S01]  /*4310*/  LDS R14, [R11+-0x400] ;  /* 0xfffc00000b0e7984 */ /* 0x000e620000000800 */
[----:B------:R-:W-:-:S03]  /*4320*/  ISETP.GE.AND P1, PT, R25, R50, PT ;  /* 0x000000321900720c */ /* 0x000fc60003f26270 */
        /* <DEDUP_REMOVED lines=96> */
.L_x_2111:
[----:B------:R-:W-:Y:S05]  /*4930*/  BSYNC.RECONVERGENT B1 ;  /* 0x0000000000017941 */ /* 0x000fea0003800200 */
.L_x_2110:
[----:B------:R-:W-:Y:S01]  /*4940*/  IADD3 R12, PT, PT, -R25, R16, RZ ;  /* 0x00000010190c7210 */ /* 0x000fe20007ffe1ff */
        /* <DEDUP_REMOVED lines=54> */
.L_x_2114:
[----:B------:R-:W-:Y:S05]  /*4cb0*/  BSYNC.RECONVERGENT B1 ;  /* 0x0000000000017941 */ /* 0x000fea0003800200 */
.L_x_2113:
[----:B------:R-:W-:-:S13]  /*4cc0*/  ISETP.GT.AND P1, PT, R25, R16, PT ;  /* 0x000000101900720c */ /* 0x000fda0003f24270 */
[----:B------:R-:W-:Y:S05]  /*4cd0*/  @!P0 BRA P1, `(.L_x_2105) ;  /* 0x0000000400dc8947 */ /* 0x000fea0000800000 */
        /* <DEDUP_REMOVED lines=25> */
.L_x_2106:
        /* <DEDUP_REMOVED lines=12> */
[----:B-----5:R-:W-:Y:S01]  /*4f30*/  IADD3 R23, P0, P2, R12, UR4, R5 ;  /* 0x000000040c177c10 */ /* 0x020fe2000fa1e005 */
[----:B------:R-:W-:Y:S01]  /*4f40*/  ULEA UR5, UR7, UR5, 0x18 ;  /* 0x0000000507057291 */ /* 0x000fe2000f8ec0ff */
[----:B------:R-:W-:Y:S01]  /*4f50*/  LOP3.LUT R12, R10, 0x3, RZ, 0xc0, !PT ;  /* 0x000000030a0c7812 */ /* 0x000fe200078ec0ff */
[----:B------:R-:W-:Y:S01]  /*4f60*/  HFMA2 R10, -RZ, RZ, 0, 0 ;  /* 0x00000000ff0a7431 */ /* 0x000fe200000001ff */
[----:B------:R-:W-:Y:S02]  /*4f70*/  IADD3.X R13, PT, PT, R13, UR10, RZ, P0, P2 ;  /* 0x0000000a0d0d7c10 */ /* 0x000fe400087e44ff */
[----:B------:R-:W-:Y:S01]  /*4f80*/  MOV R11, R5 ;  /* 0x00000005000b7202 */ /* 0x000fe20000000f00 */
[----:B------:R-:W-:Y:S01]  /*4f90*/  IMAD.MOV R15, RZ, RZ, -R12 ;  /* 0x000000ffff0f7224 */ /* 0x000fe200078e0a0c */
[----:B------:R-:W-:-:S07]  /*4fa0*/  LEA R14, R8, UR5, 0x2 ;  /* 0x00000005080e7c11 */ /* 0x000fce000f8e10ff */
.L_x_2117:
[----:B------:R-:W-:-:S06]  /*4fb0*/  MOV R12, R23 ;  /* 0x00000017000c7202 */ /* 0x000fcc0000000f00 */
[----:B------:R1:W2:Y:S01]  /*4fc0*/  LDG.E.U8 R12, desc[UR36][R12.64] ;  /* 0x000000240c0c7981 */ /* 0x0002a2000c1e1100 */
[----:B------:R-:W-:Y:S01]  /*4fd0*/  MOV R21, RZ ;  /* 0x000000ff00157202 */ /* 0x000fe20000000f00 */
[----:B------:R-:W-:Y:S01]  /*4fe0*/  VIADD R11, R11, 0x100 ;  /* 0x000001000b0b7836 */ /* 0x000fe20000000000 */
[----:B------:R-:W-:Y:S02]  /*4ff0*/  IADD3 R15, PT, PT, R15, 0x1, RZ ;  /* 0x000000010f0f7810 */ /* 0x000fe40007ffe0ff */
[----:B------:R-:W-:-:S04]  /*5000*/  IADD3 R23, P2, PT, R23, 0x100, RZ ;  /* 0x0000010017177810 */ /* 0x000fc80007f5e0ff */
        /* <DEDUP_REMOVED lines=11> */
.L_x_2116:
[----:B------:R-:W-:Y:S05]  /*50c0*/  BSYNC.RECONVERGENT B1 ;  /* 0x0000000000017941 */ /* 0x000fea0003800200 */
.L_x_2115:
[----:B------:R-:W-:Y:S05]  /*50d0*/  @!P1 BRA `(.L_x_2105) ;  /* 0x0000000000dc9947 */ /* 0x000fea0003800000 */
[----:B------:R-:W1:Y:S01]  /*50e0*/  S2R R14, SR_CgaCtaId ;  /* 0x00000000000e7919 */ /* 0x000e620000008800 */
[----:B-----5:R-:W2:Y:S01]  /*50f0*/  LDC.64 R22, c[0x0][0x420] ;  /* 0x00010800ff167b82 */ /* 0x020ea20000000a00 */
[----:B------:R-:W-:Y:S02]  /*5100*/  MOV R13, 0x400 ;  /* 0x00000400000d7802 */ /* 0x000fe40000000f00 */
[----:B------:R-:W-:-:S03]  /*5110*/  SHF.L.U32 R12, R19, 0x2, RZ ;  /* 0x00000002130c7819 */ /* 0x000fc600000006ff */
[----:B------:R-:W-:Y:S01]  /*5120*/  VIADD R13, R13, 0x140 ;  /* 0x000001400d0d7836 */ /* 0x000fe20000000000 */
[----:B------:R-:W-:Y:S02]  /*5130*/  LEA R12, R11, -R12, 0x2 ;  /* 0x8000000c0b0c7211 */ /* 0x000fe400078e10ff */
[----:B--2---:R-:W-:-:S04]  /*5140*/  IADD3 R22, P0, P1, R22, UR4, R11 ;  /* 0x0000000416167c10 */ /* 0x004fc8000f91e00b */
[----:B------:R-:W-:Y:S02]  /*5150*/  IADD3 R22, P2, PT, R22, 0x200, RZ ;  /* 0x0000020016167810 */ /* 0x000fe40007f5e0ff */
[----:B-1----:R-:W-:Y:S02]  /*5160*/  LEA R15, R14, R13, 0x18 ;  /* 0x0000000d0e0f7211 */ /* 0x002fe400078ec0ff */
[----:B------:R-:W-:Y:S02]  /*5170*/  IADD3.X R13, PT, PT, R23, UR10, RZ, P0, P1 ;  /* 0x0000000a170d7c10 */ /* 0x000fe400087e24ff */
[----:B------:R-:W-:Y:S02]  /*5180*/  IADD3 R14, PT, PT, R12, 0x800, R15 ;  /* 0x000008000c0e7810 */ /* 0x000fe40007ffe00f */
[----:B------:R-:W-:-:S07]  /*5190*/  IADD3.X R13, PT, PT, RZ, R13, RZ, P2, !PT ;  /* 0x0000000dff0d7210 */ /* 0x000fce00017fe4ff */
.L_x_2118:
[----:B------:R-:W-:-:S05]  /*51a0*/  MOV R12, R22 ;  /* 0x00000016000c7202 */ /* 0x000fca0000000f00 */
[----:B------:R-:W2:Y:S04]  /*51b0*/  LDG.E.U8 R22, desc[UR36][R12.64+-0x200] ;  /* 0xfffe00240c167981 */ /* 0x000ea8000c1e1100 */
[----:B------:R-:W3:Y:S04]  /*51c0*/  LDG.E.U8 R15, desc[UR36][R12.64+-0x100] ;  /* 0xffff00240c0f7981 */ /* 0x000ee8000c1e1100 */
[----:B------:R-:W4:Y:S04]  /*51d0*/  LDG.E.U8 R21, desc[UR36][R12.64] ;  /* 0x000000240c157981 */ /* 0x000f28000c1e1100 */
[----:B------:R-:W5:Y:S01]  /*51e0*/  LDG.E.U8 R23, desc[UR36][R12.64+0x100] ;  /* 0x000100240c177981 */ /* 0x000f62000c1e1100 */
[----:B------:R-:W-:-:S02]  /*51f0*/  HFMA2 R25, -RZ, RZ, 0, 0 ;  /* 0x00000000ff197431 */ /* 0x000fc400000001ff */
[----:B------:R-:W-:Y:S01]  /*5200*/  VIADD R11, R11, 0x400 ;  /* 0x000004000b0b7836 */ /* 0x000fe20000000000 */
[----:B--2---:R-:W-:Y:S02]  /*5210*/  ISETP.NE.AND P0, PT, R22, RZ, PT ;  /* 0x000000ff1600720c */ /* 0x004fe40003f05270 */
[----:B---3--:R-:W-:Y:S01]  /*5220*/  ISETP.NE.AND P1, PT, R15, RZ, PT ;  /* 0x000000ff0f00720c */ /* 0x008fe20003f25270 */
[----:B------:R-:W-:Y:S01]  /*5230*/  IMAD.MOV.U32 R15, RZ, RZ, RZ ;  /* 0x000000ffff0f7224 */ /* 0x000fe200078e00ff */
[----:B----4-:R-:W-:Y:S01]  /*5240*/  ISETP.NE.AND P2, PT, R21, RZ, PT ;  /* 0x000000ff1500720c */ /* 0x010fe20003f45270 */
[----:B------:R-:W-:Y:S01]  /*5250*/  HFMA2 R21, -RZ, RZ, 0, 0 ;  /* 0x00000000ff157431 */ /* 0x000fe200000001ff */
[----:B-----5:R-:W-:-:S07]  /*5260*/  ISETP.NE.AND P3, PT, R23, RZ, PT ;  /* 0x000000ff1700720c */ /* 0x020fce0003f65270 */
[----:B------:R-:W0:Y:S01]  /*5270*/  @!P0 LDS R22, [R14+-0x800] ;  /* 0xfff800000e168984 */ /* 0x000e220000000800 */
[----:B------:R-:W-:-:S03]  /*5280*/  MOV R23, RZ ;  /* 0x000000ff00177202 */ /* 0x000fc60000000f00 */
        /* <DEDUP_REMOVED lines=9> */
[----:B------:R-:W-:Y:S01]  /*5320*/  ISETP.GT.AND P0, PT, R11, R16, PT ;  /* 0x000000100b00720c */ /* 0x000fe20003f04270 */
        /* <DEDUP_REMOVED lines=18> */
.L_x_2105:
[----:B------:R-:W-:Y:S05]  /*5450*/  BSYNC.RECONVERGENT B0 ;  /* 0x0000000000007941 */ /* 0x000fea0003800200 */
.L_x_2104:
[----:B0-----:R-:W0:Y:S01]  /*5460*/  SHFL.BFLY PT, R9, R10, 0x10, 0x1f ;  /* 0x0e001f000a097f89 */ /* 0x001e2200000e0000 */
[C---:B------:R-:W-:Y:S01]  /*5470*/  ISETP.NE.AND P0, PT, R6.reuse, RZ, PT ;  /* 0x000000ff0600720c */ /* 0x040fe20003f05270 */
[----:B----4-:R-:W1:Y:S01]  /*5480*/  LDC R15, c[0x0][0x3f4] ;  /* 0x0000fd00ff0f7b82 */ /* 0x010e620000000800 */
[----:B------:R-:W-:Y:S01]  /*5490*/  ISETP.GT.U32.AND P1, PT, R6, 0x7, PT ;  /* 0x000000070600780c */ /* 0x000fe20003f24070 */
[----:B------:R-:W2:Y:S01]  /*54a0*/  LDCU.U8 UR7, c[0x0][0x48c] ;  /* 0x00009180ff0777ac */ /* 0x000ea20008000000 */
[----:B0-----:R-:W-:-:S05]  /*54b0*/  FADD.FTZ R9, R9, R10 ;  /* 0x0000000a09097221 */ /* 0x001fca0000010000 */
[----:B------:R-:W0:Y:S02]  /*54c0*/  SHFL.BFLY PT, R12, R9, 0x8, 0x1f ;  /* 0x0d001f00090c7f89 */ /* 0x000e2400000e0000 */
[----:B0-----:R-:W-:-:S05]  /*54d0*/  FADD.FTZ R12, R9, R12 ;  /* 0x0000000c090c7221 */ /* 0x001fca0000010000 */
[----:B------:R-:W0:Y:S02]  /*54e0*/  SHFL.BFLY PT, R11, R12, 0x4, 0x1f ;  /* 0x0c801f000c0b7f89 */ /* 0x000e2400000e0000 */
[----:B0-----:R-:W-:Y:S02]  /*54f0*/  FADD.FTZ R11, R12, R11 ;  /* 0x0000000b0c0b7221 */ /* 0x001fe40000010000 */
[----:B------:R-:W0:Y:S03]  /*5500*/  LDC R12, c[0x0][0x3f8] ;  /* 0x0000fe00ff0c7b82 */ /* 0x000e260000000800 */
[----:B------:R-:W3:Y:S02]  /*5510*/  SHFL.BFLY PT, R14, R11, 0x2, 0x1f ;  /* 0x0c401f000b0e7f89 */ /* 0x000ee400000e0000 */
[----:B---3--:R-:W-:-:S05]  /*5520*/  FADD.FTZ R14, R11, R14 ;  /* 0x0000000e0b0e7221 */ /* 0x008fca0000010000 */
[----:B------:R-:W3:Y:S02]  /*5530*/  SHFL.BFLY PT, R13, R14, 0x1, 0x1f ;  /* 0x0c201f000e0d7f89 */ /* 0x000ee400000e0000 */
[----:B---3--:R-:W-:Y:S02]  /*5540*/  FADD.FTZ R13, R14, R13 ;  /* 0x0000000d0e0d7221 */ /* 0x008fe40000010000 */
[----:B------:R-:W1:Y:S03]  /*5550*/  LDC R14, c[0x0][0x40c] ;  /* 0x00010300ff0e7b82 */ /* 0x000e660000000800 */
[----:B------:R-:W-:Y:S05]  /*5560*/  @!P0 STS [R4+0x20], R13 ;  /* 0x0000200d04008388 */ /* 0x000fea0000000800 */
[----:B------:R-:W-:Y:S01]  /*5570*/  BAR.SYNC.DEFER_BLOCKING 0x0 ;  /* 0x0000000000007b1d */ /* 0x000fe20000010000 */
[----:B--2---:R-:W-:-:S05]  /*5580*/  ISETP.NE.AND P0, PT, RZ, UR7, PT ;  /* 0x00000007ff007c0c */ /* 0x004fca000bf05270 */
[----:B------:R1:W2:Y:S01]  /*5590*/  @!P1 LDS R13, [R7+0x20] ;  /* 0x00002000070d9984 */ /* 0x0002a20000000800 */
[----:B------:R-:W-:Y:S02]  /*55a0*/  ISETP.GT.AND P1, PT, R5, R16, PT ;  /* 0x000000100500720c */ /* 0x000fe40003f24270 */
[----:B-1----:R-:W-:-:S04]  /*55b0*/  VIMNMX R7, PT, PT, R15, R14, PT ;  /* 0x0000000e0f077248 */ /* 0x002fc80003fe0100 */
[----:B------:R-:W-:Y:S01]  /*55c0*/  IADD3 R7, PT, PT, R7, 0x4, RZ ;  /* 0x0000000407077810 */ /* 0x000fe20007ffe0ff */
[----:B--2---:R-:W1:Y:S02]  /*55d0*/  SHFL.BFLY PT, R6, R13, 0x4, 0x1f ;  /* 0x0c801f000d067f89 */ /* 0x004e6400000e0000 */
[----:B-1----:R-:W-:-:S05]  /*55e0*/  FADD.FTZ R6, R6, R13 ;  /* 0x0000000d06067221 */ /* 0x002fca0000010000 */
[----:B------:R-:W1:Y:S02]  /*55f0*/  SHFL.BFLY PT, R9, R6, 0x2, 0x1f ;  /* 0x0c401f0006097f89 */ /* 0x000e6400000e0000 */
[----:B-1----:R-:W-:Y:S01]  /*5600*/  FADD.FTZ R10, R6, R9 ;  /* 0x00000009060a7221 */ /* 0x002fe20000010000 */
[----:B------:R-:W-:-:S04]  /*5610*/  SHF.R.S32.HI R6, RZ, 0x1f, R7 ;  /* 0x0000001fff067819 */ /* 0x000fc80000011407 */
[----:B------:R-:W1:Y:S02]  /*5620*/  SHFL.BFLY PT, R9, R10, 0x1, 0x1f ;  /* 0x0c201f000a097f89 */ /* 0x000e6400000e0000 */
[----:B-1----:R-:W-:Y:S01]  /*5630*/  FADD.FTZ R11, R10, R9 ;  /* 0x000000090a0b7221 */ /* 0x002fe20000010000 */
[----:B------:R-:W-:Y:S01]  /*5640*/  LEA.HI R10, R6, R7, RZ, 0x2 ;  /* 0x00000007060a7211 */ /* 0x000fe200078f10ff */
[----:B------:R-:W0:Y:S01]  /*5650*/  S2R R9, SR_CTAID.X ;  /* 0x0000000000097919 */ /* 0x000e220000002500 */
[----:B------:R-:W-:-:S03]  /*5660*/  CS2R R6, SRZ ;  /* 0x0000000000067805 */ /* 0x000fc6000001ff00 */
[----:B------:R-:W1:Y:S01]  /*5670*/  SHFL.IDX PT, R11, R11, RZ, 0x1f ;  /* 0x00001fff0b0b7589 */ /* 0x000e6200000e0000 */
[----:B------:R-:W-:Y:S02]  /*5680*/  IMAD.SHL.U32 R10, R10, 0x4, RZ ;  /* 0x000000040a0a7824 */ /* 0x000fe400078e00ff */
[----:B-1----:R-:W-:-:S04]  /*5690*/  FADD.FTZ R4, R11, 9.9999999747524270788e-07 ;  /* 0x358637bd0b047421 */ /* 0x002fc80000010000 */
[----:B------:R1:W2:Y:S01]  /*56a0*/  MUFU.RCP R15, R4 ;  /* 0x00000004000f7308 */ /* 0x0002a20000001000 */
[----:B0-----:R-:W-:Y:S01]  /*56b0*/  IMAD R33, R12, UR8, R9 ;  /* 0x000000080c217c24 */ /* 0x001fe2000f8e0209 */
[----:B------:R-:W-:Y:S06]  /*56c0*/  @!P0 BRA `(.L_x_2119) ;  /* 0x0000000000188947 */ /* 0x000fec0003800000 */
[----:B-1----:R-:W0:Y:S08]  /*56d0*/  LDC R4, c[0x0][0x488] ;  /* 0x00012200ff047b82 */ /* 0x002e300000000800 */
[----:B------:R-:W0:Y:S08]  /*56e0*/  LDC R6, c[0x0][0x40c] ;  /* 0x00010300ff067b82 */ /* 0x000e300000000800 */
[----:B------:R-:W1:Y:S01]  /*56f0*/  LDC R7, c[0x0][0x3f4] ;  /* 0x0000fd00ff077b82 */ /* 0x000e620000000800 */
[----:B0-----:R-:W-:-:S04]  /*5700*/  IMAD R4, R33, R4, R6 ;  /* 0x0000000421047224 */ /* 0x001fc800078e0206 */
[----:B-1----:R-:W-:-:S05]  /*5710*/  IMAD R6, R4, R7, RZ ;  /* 0x0000000704067224 */ /* 0x002fca00078e02ff */
[----:B------:R-:W-:-:S07]  /*5720*/  SHF.R.S32.HI R7, RZ, 0x1f, R6 ;  /* 0x0000001fff077819 */ /* 0x000fce0000011406 */
.L_x_2119:
[----:B------:R-:W-:Y:S01]  /*5730*/  BSSY.RECONVERGENT B0, `(.L_x_2120) ;  /* 0x0000062000007945 */ /* 0x000fe20003800200 */
[----:B------:R-:W-:-:S03]  /*5740*/  LOP3.LUT R39, R10, 0xfffffff0, RZ, 0xc0, !PT ;  /* 0xfffffff00a277812 */ /* 0x000fc600078ec0ff */
[----:B------:R-:W-:Y:S05]  /*5750*/  @P1 BRA `(.L_x_2121) ;  /* 0x00000004007c1947 */ /* 0x000fea0003800000 */
[----:B------:R-:W-:Y:S01]  /*5760*/  VIADDMNMX R0, R5, 0x100, R0, !PT ;  /* 0x0000010005007846 */ /* 0x000fe20007800100 */
[----:B------:R-:W-:Y:S01]  /*5770*/  BSSY.RECONVERGENT B1, `(.L_x_2122) ;  /* 0x0000028000017945 */ /* 0x000fe20003800200 */
[----:B-1----:R-:W-:-:S04]  /*5780*/  LOP3.LUT R4, RZ, R8, RZ, 0x33, !PT ;  /* 0x00000008ff047212 */ /* 0x002fc800078e33ff */
[----:B------:R-:W-:-:S04]  /*5790*/  IADD3 R0, PT, PT, -R19, R0, R4 ;  /* 0x0000000013007210 */ /* 0x000fc80007ffe104 */
[C---:B------:R-:W-:Y:S02]  /*57a0*/  LOP3.LUT R4, R0.reuse, 0x300, RZ, 0xc0, !PT ;  /* 0x0000030000047812 */ /* 0x040fe400078ec0ff */
[----:B------:R-:W-:Y:S02]  /*57b0*/  ISETP.GE.U32.AND P2, PT, R0, 0x300, PT ;  /* 0x000003000000780c */ /* 0x000fe40003f46070 */
[----:B------:R-:W-:-:S13]  /*57c0*/  ISETP.NE.AND P1, PT, R4, 0x300, PT ;  /* 0x000003000400780c */ /* 0x000fda0003f25270 */
[----:B------:R-:W-:Y:S05]  /*57d0*/  @!P1 BRA `(.L_x_2123) ;  /* 0x0000000000849947 */ /* 0x000fea0003800000 */
[----:B------:R-:W0:Y:S01]  /*57e0*/  S2UR UR6, SR_CgaCtaId ;  /* 0x00000000000679c3 */ /* 0x000e220000008800 */
[----:B------:R-:W1:Y:S01]  /*57f0*/  LDCU.64 UR8, c[0x0][0x480] ;  /* 0x00009000ff0877ac */ /* 0x000e620008000a00 */
        /* <DEDUP_REMOVED lines=8> */
[----:B------:R-:W-:Y:S01]  /*5880*/  LEA R4, R8, R39, 0x1 ;  /* 0x0000002708047211 */ /* 0x000fe200078e08ff */
[----:B------:R-:W-:Y:S01]  /*5890*/  IMAD.IADD R5, R5, 0x1, R10 ;  /* 0x0000000105057824 */ /* 0x000fe200078e020a */
[----:B------:R-:W-:Y:S02]  /*58a0*/  IADD3 R12, PT, PT, -R0, RZ, RZ ;  /* 0x000000ff000c7210 */ /* 0x000fe40007ffe1ff */
[----:B-1----:R-:W-:-:S04]  /*58b0*/  LEA R13, P1, R14, UR8, 0x2 ;  /* 0x000000080e0d7c11 */ /* 0x002fc8000f8210ff */
[----:B------:R-:W-:Y:S01]  /*58c0*/  LEA.HI.X R14, R14, UR9, R11, 0x2, P1 ;  /* 0x000000090e0e7c11 */ /* 0x000fe200088f140b */
[----:B0-----:R-:W-:-:S06]  /*58d0*/  ULEA UR5, UR6, UR5, 0x18 ;  /* 0x0000000506057291 */ /* 0x001fcc000f8ec0ff */
[----:B------:R-:W-:Y:S02]  /*58e0*/  IADD3 R4, PT, PT, R4, UR5, RZ ;  /* 0x0000000504047c10 */ /* 0x000fe4000fffe0ff */
[----:B------:R-:W-:-:S07]  /*58f0*/  LEA R0, R8, UR5, 0x2 ;  /* 0x0000000508007c11 */ /* 0x000fce000f8e10ff */
.L_x_2124:
[----:B-1----:R0:W2:Y:S01]  /*5900*/  LDS R10, [R0] ;  /* 0x00000000000a7984 */ /* 0x0020a20000000800 */
[----:B------:R-:W-:Y:S01]  /*5910*/  @P0 IMAD.MOV.U32 R11, RZ, RZ, R14 ;  /* 0x000000ffff0b0224 */ /* 0x000fe200078e000e */
[----:B------:R-:W-:-:S04]  /*5920*/  IADD3 R12, PT, PT, R12, 0x1, RZ ;  /* 0x000000010c0c7810 */ /* 0x000fc80007ffe0ff */
        /* <DEDUP_REMOVED lines=12> */
.L_x_2123:
[----:B------:R-:W-:Y:S05]  /*59f0*/  BSYNC.RECONVERGENT B1 ;  /* 0x0000000000017941 */ /* 0x000fea0003800200 */
.L_x_2122:
[----:B------:R-:W-:Y:S05]  /*5a00*/  @!P2 BRA `(.L_x_2121) ;  /* 0x0000000000d0a947 */ /* 0x000fea0003800000 */
[----:B-1----:R-:W0:Y:S01]  /*5a10*/  S2R R11, SR_CgaCtaId ;  /* 0x00000000000b7919 */ /* 0x002e220000008800 */
[----:B------:R-:W1:Y:S01]  /*5a20*/  LDCU.64 UR8, c[0x0][0x480] ;  /* 0x00009000ff0877ac */ /* 0x000e620008000a00 */
[----:B------:R-:W-:Y:S01]  /*5a30*/  MOV R0, 0x400 ;  /* 0x0000040000007802 */ /* 0x000fe20000000f00 */
[C---:B------:R-:W-:Y:S01]  /*5a40*/  IMAD R4, R5.reuse, 0x2, R39 ;  /* 0x0000000205047824 */ /* 0x040fe200078e0227 */
[----:B------:R-:W-:Y:S01]  /*5a50*/  IADD3 R6, P0, PT, R5, R6, RZ ;  /* 0x0000000605067210 */ /* 0x000fe20007f1e0ff */
[----:B------:R-:W-:Y:S01]  /*5a60*/  UISETP.NE.AND UP0, UPT, UR7, URZ, UPT ;  /* 0x000000ff0700728c */ /* 0x000fe2000bf05270 */
[----:B------:R-:W-:Y:S01]  /*5a70*/  IADD3 R0, PT, PT, R0, 0x140, RZ ;  /* 0x0000014000007810 */ /* 0x000fe20007ffe0ff */
[----:B------:R-:W-:Y:S01]  /*5a80*/  IMAD R4, R19, -0x2, R4 ;  /* 0xfffffffe13047824 */ /* 0x000fe200078e0204 */
[----:B------:R-:W-:Y:S02]  /*5a90*/  IADD3.X R13, PT, PT, RZ, R7, RZ, P0, !PT ;  /* 0x00000007ff0d7210 */ /* 0x000fe400007fe4ff */
[----:B------:R-:W-:-:S02]  /*5aa0*/  ISETP.NE.AND P1, PT, RZ, UR7, PT ;  /* 0x00000007ff007c0c */ /* 0x000fc4000bf25270 */
[----:B------:R-:W-:Y:S02]  /*5ab0*/  PLOP3.LUT P0, PT, PT, PT, UP0, 0x80, 0x8 ;  /* 0x000000000008781c */ /* 0x000fe40003f0f008 */
[----:B0-----:R-:W-:Y:S02]  /*5ac0*/  LEA R7, R11, R0, 0x18 ;  /* 0x000000000b077211 */ /* 0x001fe400078ec0ff */
[----:B------:R-:W-:Y:S02]  /*5ad0*/  SHF.L.U32 R0, R19, 0x2, RZ ;  /* 0x0000000213007819 */ /* 0x000fe400000006ff */
[----:B-1----:R-:W-:Y:S02]  /*5ae0*/  LEA R11, P3, R6, UR8, 0x2 ;  /* 0x00000008060b7c11 */ /* 0x002fe4000f8610ff */
[----:B------:R-:W-:Y:S02]  /*5af0*/  LEA R0, R5, -R0, 0x2 ;  /* 0x8000000005007211 */ /* 0x000fe400078e10ff */
[----:B------:R-:W-:-:S02]  /*5b00*/  IADD3 R11, P2, PT, R11, 0x800, RZ ;  /* 0x000008000b0b7810 */ /* 0x000fc40007f5e0ff */
[----:B------:R-:W-:Y:S02]  /*5b10*/  LEA.HI.X R13, R6, UR9, R13, 0x2, P3 ;  /* 0x00000009060d7c11 */ /* 0x000fe400098f140d */
[--C-:B------:R-:W-:Y:S02]  /*5b20*/  IADD3 R0, PT, PT, R0, 0x800, R7.reuse ;  /* 0x0000080000007810 */ /* 0x100fe40007ffe007 */
[----:B------:R-:W-:Y:S02]  /*5b30*/  IADD3 R4, PT, PT, R4, 0x400, R7 ;  /* 0x0000040004047810 */ /* 0x000fe40007ffe007 */
[----:B------:R-:W-:-:S07]  /*5b40*/  IADD3.X R12, PT, PT, RZ, R13, RZ, P2, !PT ;  /* 0x0000000dff0c7210 */ /* 0x000fce00017fe4ff */
.L_x_2125:
[----:B------:R-:W2:Y:S01]  /*5b50*/  LDS R6, [R0+-0x800] ;  /* 0xfff8000000067984 */ /* 0x000ea20000000800 */
[----:B------:R-:W-:-:S04]  /*5b60*/  IADD3 R5, PT, PT, R5, 0x400, RZ ;  /* 0x0000040005057810 */ /* 0x000fc80007ffe0ff */
[----:B------:R-:W-:Y:S01]  /*5b70*/  ISETP.GT.AND P2, PT, R5, R16, PT ;  /* 0x000000100500720c */ /* 0x000fe20003f44270 */
[----:B--2---:R-:W-:-:S05]  /*5b80*/  FMUL.FTZ R13, R6, R15 ;  /* 0x0000000f060d7220 */ /* 0x004fca0000410000 */
        /* <DEDUP_REMOVED lines=10> */
[----:B0----5:R-:W-:-:S05]  /*5c30*/  FMUL.FTZ R23, R6, R15 ;  /* 0x0000000f06177220 */ /* 0x021fca0000410000 */
[----:B------:R-:W-:-:S05]  /*5c40*/  F2FP.F16.F32.PACK_AB R6, RZ, R23 ;  /* 0x00000017ff06723e */ /* 0x000fca00000000ff */
[----:B------:R0:W-:Y:S04]  /*5c50*/  STS.U16 [R4], R6 ;  /* 0x0000000604007388 */ /* 0x0001e80000000400 */
[----:B------:R1:W2:Y:S01]  /*5c60*/  LDS R10, [R0+0x400] ;  /* 0x00040000000a7984 */ /* 0x0002a20000000800 */
        /* <DEDUP_REMOVED lines=14> */
.L_x_2121:
[----:B------:R-:W-:Y:S05]  /*5d50*/  BSYNC.RECONVERGENT B0 ;  /* 0x0000000000007941 */ /* 0x000fea0003800200 */
.L_x_2120:
[----:B------:R-:W0:Y:S01]  /*5d60*/  LDCU.64 UR6, c[0x0][0x3b0] ;  /* 0x00007600ff0677ac */ /* 0x000e220008000a00 */
[----:B------:R-:W-:Y:S02]  /*5d70*/  SHF.R.S32.HI R5, RZ, 0x1f, R16 ;  /* 0x0000001fff057819 */ /* 0x000fe40000011410 */
[----:B------:R-:W-:Y:S02]  /*5d80*/  CS2R R6, SRZ ;  /* 0x0000000000067805 */ /* 0x000fe4000001ff00 */
[----:B------:R-:W-:Y:S01]  /*5d90*/  SHF.R.U32.HI R32, RZ, 0x4, R8 ;  /* 0x00000004ff207819 */ /* 0x000fe20000011608 */
[----:B------:R-:W3:Y:S01]  /*5da0*/  LDCU UR5, c[0x0][0x3f4] ;  /* 0x00007e80ff0577ac */ /* 0x000ee20008000800 */
[----:B------:R-:W-:Y:S01]  /*5db0*/  LEA.HI R5, R5, R16, RZ, 0x4 ;  /* 0x0000001005057211 */ /* 0x000fe200078f20ff */
[----:B-1----:R-:W1:Y:S01]  /*5dc0*/  LDC.64 R10, c[0x0][0x3c0] ;  /* 0x0000f000ff0a7b82 */ /* 0x002e620000000a00 */
[----:B------:R-:W-:Y:S01]  /*5dd0*/  SHF.L.U32 R0, R8, 0x3, RZ ;  /* 0x0000000308007819 */ /* 0x000fe200000006ff */
[----:B------:R-:W4:Y:S01]  /*5de0*/  LDCU.64 UR8, c[0x0][0x3c8] ;  /* 0x00007900ff0877ac */ /* 0x000f220008000a00 */
[----:B------:R-:W-:-:S02]  /*5df0*/  LOP3.LUT R5, R5, 0xfffffff0, RZ, 0xc0, !PT ;  /* 0xfffffff005057812 */ /* 0x000fc400078ec0ff */
[----:B------:R-:W-:Y:S02]  /*5e00*/  LOP3.LUT R0, R0, 0x78, RZ, 0xc0, !PT ;  /* 0x0000007800007812 */ /* 0x000fe400078ec0ff */
[----:B------:R-:W-:Y:S02]  /*5e10*/  IADD3 R37, PT, PT, -R5, R16, RZ ;  /* 0x0000001005257210 */ /* 0x000fe40007ffe1ff */
[----:B0-----:R-:W-:-:S04]  /*5e20*/  ISETP.NE.U32.AND P0, PT, RZ, UR6, PT ;  /* 0x00000006ff007c0c */ /* 0x001fc8000bf05070 */
[----:B------:R-:W-:-:S04]  /*5e30*/  ISETP.NE.AND.EX P0, PT, RZ, UR7, PT, P0 ;  /* 0x00000007ff007c0c */ /* 0x000fc8000bf05300 */
[----:B------:R-:W-:-:S13]  /*5e40*/  ISETP.NE.OR P0, PT, R32, R37, !P0 ;  /* 0x000000252000720c */ /* 0x000fda0004705670 */
[----:B------:R-:W0:Y:S01]  /*5e50*/  @!P0 LDC.64 R12, c[0x0][0x3b0] ;  /* 0x0000ec00ff0c8b82 */ /* 0x000e220000000a00 */
[----:B------:R-:W-:Y:S01]  /*5e60*/  @!P0 LEA R5, R9, R0, 0x7 ;  /* 0x0000000009058211 */ /* 0x000fe200078e38ff */
[----:B---3--:R-:W-:-:S06]  /*5e70*/  IMAD.U32 R35, RZ, RZ, UR5 ;  /* 0x00000005ff237e24 */ /* 0x008fcc000f8e00ff */
[----:B------:R-:W3:Y:S01]  /*5e80*/  S2UR UR6, SR_CgaCtaId ;  /* 0x00000000000679c3 */ /* 0x000ee20000008800 */
[----:B------:R-:W-:Y:S01]  /*5e90*/  IADD3 R36, PT, PT, R19, R32, RZ ;  /* 0x0000002013247210 */ /* 0x000fe20007ffe0ff */
[----:B0-----:R-:W-:Y:S01]  /*5ea0*/  @!P0 IMAD.WIDE.U32 R12, R5, 0x2, R12 ;  /* 0x00000002050c8825 */ /* 0x001fe200078e000c */
[----:B------:R-:W-:-:S06]  /*5eb0*/  CS2R R4, SRZ ;  /* 0x0000000000047805 */ /* 0x000fcc000001ff00 */
[----:B------:R0:W5:Y:S01]  /*5ec0*/  @!P0 LDG.E.128 R4, desc[UR36][R12.64] ;  /* 0x000000240c048981 */ /* 0x000162000c1e1d00 */
[----:B------:R-:W-:Y:S01]  /*5ed0*/  UMOV UR5, 0x400 ;  /* 0x0000040000057882 */ /* 0x000fe20000000000 */
[----:B--2---:R-:W-:Y:S01]  /*5ee0*/  IMAD R15, R20, R35, R0 ;  /* 0x00000023140f7224 */ /* 0x004fe200078e0200 */
[----:B------:R-:W-:Y:S01]  /*5ef0*/  UIADD3 UR5, UPT, UPT, UR5, 0x140, URZ ;  /* 0x0000014005057890 */ /* 0x000fe2000fffe0ff */
[----:B------:R-:W-:Y:S01]  /*5f00*/  BSSY.RECONVERGENT B0, `(.L_x_2126) ;  /* 0x00000eb000007945 */ /* 0x000fe20003800200 */
[----:B------:R-:W-:Y:S02]  /*5f10*/  HFMA2 R38, -RZ, RZ, 0, 0 ;  /* 0x00000000ff267431 */ /* 0x000fe400000001ff */
[----:B-1----:R-:W-:Y:S01]  /*5f20*/  IMAD.WIDE R10, R15, 0x2, R10 ;  /* 0x000000020f0a7825 */ /* 0x002fe200078e020a */
[----:B---3--:R-:W-:Y:S01]  /*5f30*/  ULEA UR5, UR6, UR5, 0x18 ;  /* 0x0000000506057291 */ /* 0x008fe2000f8ec0ff */
[----:B------:R-:W-:Y:S02]  /*5f40*/  SHF.L.U32 R33, R33, 0x7, RZ ;  /* 0x0000000721217819 */ /* 0x000fe400000006ff */
[----:B------:R-:W-:-:S02]  /*5f50*/  CS2R R40, SRZ ;  /* 0x0000000000287805 */ /* 0x000fc4000001ff00 */
[----:B0-----:R-:W-:Y:S02]  /*5f60*/  VIMNMX R13, PT, PT, R16, R35, PT ;  /* 0x00000023100d7248 */ /* 0x001fe40003fe0100 */
[----:B------:R-:W-:Y:S02]  /*5f70*/  CS2R R42, SRZ ;  /* 0x00000000002a7805 */ /* 0x000fe4000001ff00 */
[----:B------:R-:W-:Y:S01]  /*5f80*/  CS2R R44, SRZ ;  /* 0x00000000002c7805 */ /* 0x000fe2000001ff00 */
[----:B------:R-:W-:Y:S01]  /*5f90*/  IMAD.MOV.U32 R47, RZ, RZ, RZ ;  /* 0x000000ffff2f7224 */ /* 0x000fe200078e00ff */
[----:B------:R-:W-:Y:S01]  /*5fa0*/  BAR.SYNC.DEFER_BLOCKING 0x0 ;  /* 0x0000000000007b1d */ /* 0x000fe20000010000 */
[----:B------:R-:W-:Y:S02]  /*5fb0*/  ISETP.GE.AND P0, PT, R36, R13, PT ;  /* 0x0000000d2400720c */ /* 0x000fe40003f06270 */
[----:B------:R-:W-:-:S11]  /*5fc0*/  IADD3 R34, PT, PT, R39, UR5, RZ ;  /* 0x0000000527227c10 */ /* 0x000fd6000fffe0ff */
[----:B----4-:R-:W-:Y:S05]  /*5fd0*/  @P0 BRA `(.L_x_2127) ;  /* 0x0000000c00740947 */ /* 0x010fea0003800000 */
[----:B------:R-:W-:Y:S01]  /*5fe0*/  VIADDMNMX R13, R36, 0x10, R13, !PT ;  /* 0x00000010240d7846 */ /* 0x000fe2000780010d */
[----:B------:R-:W0:Y:S01]  /*5ff0*/  LDCU UR6, c[0x0][0x3f8] ;  /* 0x00007f00ff0677ac */ /* 0x000e220008000800 */
[----:B------:R-:W-:Y:S01]  /*6000*/  LOP3.LUT R12, RZ, R19, RZ, 0x33, !PT ;  /* 0x00000013ff0c7212 */ /* 0x000fe200078e33ff */
[----:B------:R-:W-:Y:S01]  /*6010*/  BSSY.RECONVERGENT B1, `(.L_x_2128) ;  /* 0x000007d000017945 */ /* 0x000fe20003800200 */
[----:B------:R-:W-:Y:S02]  /*6020*/  MOV R47, RZ ;  /* 0x000000ff002f7202 */ /* 0x000fe40000000f00 */
[----:B------:R-:W-:Y:S02]  /*6030*/  CS2R R44, SRZ ;  /* 0x00000000002c7805 */ /* 0x000fe4000001ff00 */
[----:B------:R-:W-:Y:S02]  /*6040*/  IADD3 R59, PT, PT, -R32, R13, R12 ;  /* 0x0000000d203b7210 */ /* 0x000fe40007ffe10c */
[----:B------:R-:W-:-:S02]  /*6050*/  CS2R R42, SRZ ;  /* 0x00000000002a7805 */ /* 0x000fc4000001ff00 */
[----:B------:R-:W-:Y:S02]  /*6060*/  MOV R46, R36 ;  /* 0x00000024002e7202 */ /* 0x000fe40000000f00 */
[----:B------:R-:W-:Y:S02]  /*6070*/  CS2R R40, SRZ ;  /* 0x0000000000287805 */ /* 0x000fe4000001ff00 */
[C---:B------:R-:W-:Y:S01]  /*6080*/  ISETP.GE.U32.AND P0, PT, R59.reuse, 0x30, PT ;  /* 0x000000303b00780c */ /* 0x040fe20003f06070 */
[----:B------:R-:W-:Y:S01]  /*6090*/  IMAD.MOV.U32 R38, RZ, RZ, RZ ;  /* 0x000000ffff267224 */ /* 0x000fe200078e00ff */
[----:B------:R-:W-:-:S04]  /*60a0*/  LEA.HI R12, R59, 0x1, RZ, 0x1c ;  /* 0x000000013b0c7811 */ /* 0x000fc800078fe0ff */
[----:B------:R-:W-:Y:S01]  /*60b0*/  LOP3.LUT P1, R60, R12, 0x3, RZ, 0xc0, !PT ;  /* 0x000000030c3c7812 */ /* 0x000fe2000782c0ff */
[----:B0-----:R-:W-:-:S06]  /*60c0*/  IMAD R49, R35, UR6, RZ ;  /* 0x0000000623317c24 */ /* 0x001fcc000f8e02ff */
[----:B------:R-:W-:Y:S06]  /*60d0*/  @!P0 BRA `(.L_x_2129) ;  /* 0x0000000400c08947 */ /* 0x000fec0003800000 */
[----:B------:R-:W-:Y:S01]  /*60e0*/  LEA R13, R32, R39, 0x1 ;  /* 0x00000027200d7211 */ /* 0x000fe200078e08ff */
[----:B------:R-:W-:Y:S01]  /*60f0*/  IMAD.MOV.U32 R47, RZ, RZ, RZ ;  /* 0x000000ffff2f7224 */ /* 0x000fe200078e00ff */
[----:B------:R-:W-:Y:S02]  /*6100*/  MOV R50, UR5 ;  /* 0x0000000500327c02 */ /* 0x000fe40008000f00 */
[----:B------:R-:W-:Y:S02]  /*6110*/  LOP3.LUT R12, R12, 0x1ffffffc, RZ, 0xc0, !PT ;  /* 0x1ffffffc0c0c7812 */ /* 0x000fe400078ec0ff */
[----:B------:R-:W-:Y:S02]  /*6120*/  SHF.L.U32 R51, R19, 0x7, RZ ;  /* 0x0000000713337819 */ /* 0x000fe400000006ff */
[----:B------:R-:W-:Y:S02]  /*6130*/  IADD3 R50, PT, PT, R13, 0x40, R50 ;  /* 0x000000400d327810 */ /* 0x000fe40007ffe032 */
[----:B------:R-:W-:-:S02]  /*6140*/  MOV R46, R36 ;  /* 0x00000024002e7202 */ /* 0x000fc40000000f00 */
[----:B------:R-:W-:-:S07]  /*6150*/  IADD3 R48, PT, PT, -R12, RZ, RZ ;  /* 0x000000ff0c307210 */ /* 0x000fce0007ffe1ff */
.L_x_2130:
[----:B------:R-:W-:Y:S01]  /*6160*/  IADD3 R12, P0, PT, R46, UR4, RZ ;  /* 0x000000042e0c7c10 */ /* 0x000fe2000ff1e0ff */
[----:B------:R-:W-:Y:S01]  /*6170*/  IMAD R29, R32, 0x80, R51 ;  /* 0x00000080201d7824 */ /* 0x000fe200078e0233 */
[C---:B------:R-:W-:Y:S01]  /*6180*/  SHF.L.U32 R21, R49.reuse, 0x7, RZ ;  /* 0x0000000731157819 */ /* 0x040fe200000006ff */
[----:B------:R-:W0:Y:S01]  /*6190*/  LDS.U16 R52, [R50+-0x40] ;  /* 0xffffc00032347984 */ /* 0x000e220000000400 */
[----:B------:R-:W-:Y:S02]  /*61a0*/  IADD3.X R13, PT, PT, RZ, UR10, RZ, P0, !PT ;  /* 0x0000000aff0d7c10 */ /* 0x000fe400087fe4ff */
[C---:B------:R-:W-:Y:S01]  /*61b0*/  LEA R24, P0, R12.reuse, UR8, 0x2 ;  /* 0x000000080c187c11 */ /* 0x040fe2000f8010ff */
[----:B------:R-:W1:Y:S03]  /*61c0*/  LDS.U16 R56, [R50+-0x20] ;  /* 0xffffe00032387984 */ /* 0x000e660000000400 */
[----:B------:R-:W-:Y:S01]  /*61d0*/  LEA.HI.X R25, R12, UR9, R13, 0x2, P0 ;  /* 0x000000090c197c11 */ /* 0x000fe200080f140d */
[----:B------:R-:W2:Y:S04]  /*61e0*/  LDS.U16 R58, [R50] ;  /* 0x00000000323a7984 */ /* 0x000ea80000000400 */
[----:B------:R-:W3:Y:S04]  /*61f0*/  LDG.E R12, desc[UR36][R24.64] ;  /* 0x00000024180c7981 */ /* 0x000ee8000c1e1900 */
[----:B------:R-:W4:Y:S04]  /*6200*/  LDG.E R20, desc[UR36][R24.64+0x40] ;  /* 0x0000402418147981 */ /* 0x000f28000c1e1900 */
[----:B------:R-:W2:Y:S04]  /*6210*/  LDG.E R26, desc[UR36][R24.64+0x80] ;  /* 0x00008024181a7981 */ /* 0x000ea8000c1e1900 */
[----:B------:R2:W2:Y:S01]  /*6220*/  LDG.E R28, desc[UR36][R24.64+0xc0] ;  /* 0x0000c024181c7981 */ /* 0x0004a2000c1e1900 */
[----:B------:R-:W-:Y:S01]  /*6230*/  SHF.L.U32 R30, R49, 0x7, RZ ;  /* 0x00000007311e7819 */ /* 0x000fe200000006ff */
[----:B---3--:R-:W-:-:S04]  /*6240*/  IMAD R13, R12, R21, R29 ;  /* 0x000000150c0d7224 */ /* 0x008fc800078e021d */
[----:B------:R-:W-:-:S06]  /*6250*/  IMAD.WIDE R12, R13, 0x2, R10 ;  /* 0x000000020d0c7825 */ /* 0x000fcc00078e020a */
[----:B------:R-:W3:Y:S01]  /*6260*/  LDG.E.128 R12, desc[UR36][R12.64] ;  /* 0x000000240c0c7981 */ /* 0x000ee2000c1e1d00 */
[--C-:B----4-:R-:W-:Y:S02]  /*6270*/  IMAD R20, R20, R21, R29.reuse ;  /* 0x0000001514147224 */ /* 0x110fe400078e021d */
[----:B--2---:R-:W-:-:S03]  /*6280*/  IMAD R26, R26, R30, R29 ;  /* 0x0000001e1a1a7224 */ /* 0x004fc600078e021d */
[----:B------:R-:W-:Y:S01]  /*6290*/  IADD3 R21, PT, PT, R20, 0x800, RZ ;  /* 0x0000080014157810 */ /* 0x000fe20007ffe0ff */
[----:B------:R-:W-:-:S04]  /*62a0*/  VIADD R25, R26, 0x1000 ;  /* 0x000010001a197836 */ /* 0x000fc80000000000 */
[----:B------:R-:W-:-:S04]  /*62b0*/  IMAD.WIDE R20, R21, 0x2, R10 ;  /* 0x0000000215147825 */ /* 0x000fc800078e020a */
[----:B------:R-:W-:Y:S02]  /*62c0*/  IMAD R28, R28, R30, R29 ;  /* 0x0000001e1c1c7224 */ /* 0x000fe400078e021d */
[----:B-----5:R-:W2:Y:S01]  /*62d0*/  LDG.E.128 R20, desc[UR36][R20.64] ;  /* 0x0000002414147981 */ /* 0x020ea2000c1e1d00 */
[----:B------:R-:W-:Y:S02]  /*62e0*/  IMAD.WIDE R24, R25, 0x2, R10 ;  /* 0x0000000219187825 */ /* 0x000fe400078e020a */
[----:B------:R-:W-:-:S04]  /*62f0*/  IADD3 R29, PT, PT, R28, 0x1800, RZ ;  /* 0x000018001c1d7810 */ /* 0x000fc80007ffe0ff */
[----:B------:R-:W4:Y:S01]  /*6300*/  LDG.E.128 R24, desc[UR36][R24.64] ;  /* 0x0000002418187981 */ /* 0x000f22000c1e1d00 */
[----:B------:R-:W-:-:S06]  /*6310*/  IMAD.WIDE R28, R29, 0x2, R10 ;  /* 0x000000021d1c7825 */ /* 0x000fcc00078e020a */
[----:B------:R-:W4:Y:S01]  /*6320*/  LDG.E.128 R28, desc[UR36][R28.64] ;  /* 0x000000241c1c7981 */ /* 0x000f22000c1e1d00 */
[----:B0-----:R-:W-:Y:S01]  /*6330*/  HADD2.F32 R52, -RZ, R52.H0_H0 ;  /* 0x20000034ff347230 */ /* 0x001fe20000004100 */
[----:B------:R-:W-:Y:S01]  /*6340*/  IADD3 R48, PT, PT, R48, 0x4, RZ ;  /* 0x0000000430307810 */ /* 0x000fe20007ffe0ff */
[----:B-1----:R-:W-:Y:S01]  /*6350*/  HADD2.F32 R56, -RZ, R56.H0_H0 ;  /* 0x20000038ff387230 */ /* 0x002fe20000004100 */
[----:B------:R-:W-:Y:S01]  /*6360*/  IADD3 R46, PT, PT, R46, 0x40, RZ ;  /* 0x000000402e2e7810 */ /* 0x000fe20007ffe0ff */
[----:B------:R-:W-:Y:S01]  /*6370*/  VIADD R51, R51, 0x2000 ;  /* 0x0000200033337836 */ /* 0x000fe20000000000 */
[----:B------:R-:W-:Y:S01]  /*6380*/  ISETP.NE.AND P0, PT, R48, RZ, PT ;  /* 0x000000ff3000720c */ /* 0x000fe20003f05270 */
[----:B---3--:R-:W-:Y:S02]  /*6390*/  HADD2.F32 R55, -RZ, R12.H1_H1 ;  /* 0x3000000cff377230 */ /* 0x008fe40000004100 */
[--C-:B------:R-:W-:Y:S02]  /*63a0*/  HADD2.F32 R54, -RZ, R14.reuse.H0_H0 ;  /* 0x2000000eff367230 */ /* 0x100fe40000004100 */
[----:B------:R-:W-:-:S02]  /*63b0*/  HADD2.F32 R57, -RZ, R14.H1_H1 ;  /* 0x3000000eff397230 */ /* 0x000fc40000004100 */
[C---:B------:R-:W-:Y:S01]  /*63c0*/  FFMA.FTZ R55, R52.reuse, R55, R44 ;  /* 0x0000003734377223 */ /* 0x040fe2000001002c */
[----:B------:R-:W-:Y:S01]  /*63d0*/  HADD2.F32 R53, -RZ, R12.H0_H0 ;  /* 0x2000000cff357230 */ /* 0x000fe20000004100 */
[----:B------:R0:W1:Y:S01]  /*63e0*/  LDS.U16 R44, [R50+0x20] ;  /* 0x00002000322c7984 */ /* 0x0000620000000400 */
[----:B------:R-:W-:Y:S02]  /*63f0*/  HADD2.F32 R14, -RZ, R15.H0_H0 ;  /* 0x2000000fff0e7230 */ /* 0x000fe40000004100 */
[C---:B------:R-:W-:Y:S01]  /*6400*/  FFMA.FTZ R57, R52.reuse, R57, R40 ;  /* 0x0000003934397223 */ /* 0x040fe20000010028 */
[--C-:B------:R-:W-:Y:S02]  /*6410*/  HADD2.F32 R12, -RZ, R13.reuse.H0_H0 ;  /* 0x2000000dff0c7230 */ /* 0x100fe40000004100 */
[C---:B------:R-:W-:Y:S01]  /*6420*/  FFMA.FTZ R54, R52.reuse, R54, R43 ;  /* 0x0000003634367223 */ /* 0x040fe2000001002b */
[----:B------:R-:W-:Y:S02]  /*6430*/  HADD2.F32 R13, -RZ, R13.H1_H1 ;  /* 0x3000000dff0d7230 */ /* 0x000fe40000004100 */
[----:B------:R-:W-:Y:S01]  /*6440*/  FFMA.FTZ R14, R52, R14, R41 ;  /* 0x0000000e340e7223 */ /* 0x000fe20000010029 */
[----:B------:R-:W-:-:S02]  /*6450*/  HADD2.F32 R15, -RZ, R15.H1_H1 ;  /* 0x3000000fff0f7230 */ /* 0x000fc40000004100 */
[C---:B------:R-:W-:Y:S01]  /*6460*/  FFMA.FTZ R12, R52.reuse, R12, R45 ;  /* 0x0000000c340c7223 */ /* 0x040fe2000001002d */
[C---:B------:R-:W-:Y:S01]  /*6470*/  FFMA.FTZ R53, R52.reuse, R53, R47 ;  /* 0x0000003534357223 */ /* 0x040fe2000001002f */
[--C-:B--2---:R-:W-:Y:S02]  /*6480*/  HADD2.F32 R41, -RZ, R21.reuse.H0_H0 ;  /* 0x20000015ff297230 */ /* 0x104fe40000004100 */
[C---:B------:R-:W-:Y:S01]  /*6490*/  FFMA.FTZ R13, R52.reuse, R13, R42 ;  /* 0x0000000d340d7223 */ /* 0x040fe2000001002a */
[----:B------:R-:W-:Y:S02]  /*64a0*/  HADD2.F32 R40, -RZ, R21.H1_H1 ;  /* 0x30000015ff287230 */ /* 0x000fe40000004100 */
[----:B------:R-:W-:Y:S01]  /*64b0*/  FFMA.FTZ R15, R52, R15, R38 ;  /* 0x0000000f340f7223 */ /* 0x000fe20000010026 */
[--C-:B------:R-:W-:Y:S02]  /*64c0*/  HADD2.F32 R43, -RZ, R23.reuse.H0_H0 ;  /* 0x20000017ff2b7230 */ /* 0x100fe40000004100 */
[----:B------:R-:W-:Y:S01]  /*64d0*/  FFMA.FTZ R12, R56, R41, R12 ;  /* 0x00000029380c7223 */ /* 0x000fe2000001000c */
[----:B------:R-:W-:-:S02]  /*64e0*/  HADD2.F32 R42, -RZ, R23.H1_H1 ;  /* 0x30000017ff2a7230 */ /* 0x000fc40000004100 */
[C---:B------:R-:W-:Y:S01]  /*64f0*/  FFMA.FTZ R13, R56.reuse, R40, R13 ;  /* 0x00000028380d7223 */ /* 0x040fe2000001000d */
[----:B------:R-:W-:Y:S02]  /*6500*/  HADD2.F32 R38, -RZ, R20.H0_H0 ;  /* 0x20000014ff267230 */ /* 0x000fe40000004100 */
[C---:B------:R-:W-:Y:S01]  /*6510*/  FFMA.FTZ R14, R56.reuse, R43, R14 ;  /* 0x0000002b380e7223 */ /* 0x040fe2000001000e */
[----:B------:R-:W-:Y:S02]  /*6520*/  HADD2.F32 R21, -RZ, R22.H0_H0 ;  /* 0x20000016ff157230 */ /* 0x000fe40000004100 */
[C---:B------:R-:W-:Y:S01]  /*6530*/  FFMA.FTZ R15, R56.reuse, R42, R15 ;  /* 0x0000002a380f7223 */ /* 0x040fe2000001000f */
[----:B------:R-:W-:Y:S02]  /*6540*/  HADD2.F32 R20, -RZ, R20.H1_H1 ;  /* 0x30000014ff147230 */ /* 0x000fe40000004100 */
[----:B------:R-:W-:Y:S01]  /*6550*/  FFMA.FTZ R38, R56, R38, R53 ;  /* 0x0000002638267223 */ /* 0x000fe20000010035 */
[----:B------:R-:W-:-:S02]  /*6560*/  HADD2.F32 R22, -RZ, R22.H1_H1 ;  /* 0x30000016ff167230 */ /* 0x000fc40000004100 */
[C---:B------:R-:W-:Y:S01]  /*6570*/  FFMA.FTZ R21, R56.reuse, R21, R54 ;  /* 0x0000001538157223 */ /* 0x040fe20000010036 */
[--C-:B----4-:R-:W-:Y:S02]  /*6580*/  HADD2.F32 R40, -RZ, R24.reuse.H0_H0 ;  /* 0x20000018ff287230 */ /* 0x110fe40000004100 */
[C---:B------:R-:W-:Y:S01]  /*6590*/  FFMA.FTZ R20, R56.reuse, R20, R55 ;  /* 0x0000001438147223 */ /* 0x040fe20000010037 */
[----:B------:R-:W-:Y:S02]  /*65a0*/  HADD2.F32 R41, -RZ, R24.H1_H1 ;  /* 0x30000018ff297230 */ /* 0x000fe40000004100 */
[----:B------:R-:W-:Y:S01]  /*65b0*/  FFMA.FTZ R22, R56, R22, R57 ;  /* 0x0000001638167223 */ /* 0x000fe20000010039 */
[--C-:B------:R-:W-:Y:S01]  /*65c0*/  HADD2.F32 R43, -RZ, R25.reuse.H0_H0 ;  /* 0x20000019ff2b7230 */ /* 0x100fe20000004100 */
[----:B0-----:R-:W-:Y:S01]  /*65d0*/  IADD3 R50, PT, PT, R50, 0x80, RZ ;  /* 0x0000008032327810 */ /* 0x001fe20007ffe0ff */
[----:B------:R-:W-:Y:S02]  /*65e0*/  HADD2.F32 R24, -RZ, R25.H1_H1 ;  /* 0x30000019ff187230 */ /* 0x000fe40000004100 */
[----:B------:R-:W-:-:S02]  /*65f0*/  HADD2.F32 R42, -RZ, R26.H0_H0 ;  /* 0x2000001aff2a7230 */ /* 0x000fc40000004100 */
[----:B------:R-:W-:Y:S02]  /*6600*/  HADD2.F32 R25, -RZ, R26.H1_H1 ;  /* 0x3000001aff197230 */ /* 0x000fe40000004100 */
[----:B------:R-:W-:Y:S02]  /*6610*/  HADD2.F32 R23, -RZ, R58.H0_H0 ;  /* 0x2000003aff177230 */ /* 0x000fe40000004100 */
[--C-:B------:R-:W-:Y:S02]  /*6620*/  HADD2.F32 R45, -RZ, R27.reuse.H0_H0 ;  /* 0x2000001bff2d7230 */ /* 0x100fe40000004100 */
[----:B------:R-:W-:Y:S02]  /*6630*/  HADD2.F32 R26, -RZ, R27.H1_H1 ;  /* 0x3000001bff1a7230 */ /* 0x000fe40000004100 */
        /* <DEDUP_REMOVED lines=8> */
[----:B-1----:R-:W-:-:S02]  /*66c0*/  HADD2.F32 R23, -RZ, R44.H0_H0 ;  /* 0x2000002cff177230 */ /* 0x002fc40000004100 */
[--C-:B------:R-:W-:Y:S02]  /*66d0*/  HADD2.F32 R47, -RZ, R28.reuse.H0_H0 ;  /* 0x2000001cff2f7230 */ /* 0x100fe40000004100 */
        /* <DEDUP_REMOVED lines=14> */
[----:B------:R-:W-:Y:S01]  /*67c0*/  FFMA.FTZ R38, R23, R26, R15 ;  /* 0x0000001a17267223 */ /* 0x000fe2000001000f */
[----:B------:R-:W-:Y:S06]  /*67d0*/  @P0 BRA `(.L_x_2130) ;  /* 0xfffffff800600947 */ /* 0x000fec000383ffff */
.L_x_2129:
[----:B------:R-:W-:Y:S05]  /*67e0*/  BSYNC.RECONVERGENT B1 ;  /* 0x0000000000017941 */ /* 0x000fea0003800200 */
.L_x_2128:
[----:B------:R-:W-:Y:S05]  /*67f0*/  @!P1 BRA `(.L_x_2127) ;  /* 0x00000004006c9947 */ /* 0x000fea0003800000 */
[----:B------:R-:W-:Y:S01]  /*6800*/  ISETP.NE.AND P1, PT, R60, 0x1, PT ;  /* 0x000000013c00780c */ /* 0x000fe20003f25270 */
[----:B------:R-:W-:Y:S01]  /*6810*/  BSSY.RECONVERGENT B1, `(.L_x_2131) ;  /* 0x000003a000017945 */ /* 0x000fe20003800200 */
[----:B------:R-:W-:-:S11]  /*6820*/  LOP3.LUT P0, RZ, R59, 0x10, RZ, 0xc0, !PT ;  /* 0x000000103bff7812 */ /* 0x000fd6000780c0ff */
[----:B------:R-:W-:Y:S05]  /*6830*/  @!P1 BRA `(.L_x_2132) ;  /* 0x0000000000dc9947 */ /* 0x000fea0003800000 */
[----:B------:R-:W0:Y:S01]  /*6840*/  LDCU.64 UR6, c[0x0][0x3c8] ;  /* 0x00007900ff0677ac */ /* 0x000e220008000a00 */
[----:B------:R-:W-:-:S04]  /*6850*/  IADD3 R12, P1, PT, R46, UR4, RZ ;  /* 0x000000042e0c7c10 */ /* 0x000fc8000ff3e0ff */
[----:B------:R-:W-:Y:S02]  /*6860*/  IADD3.X R13, PT, PT, RZ, UR10, RZ, P1, !PT ;  /* 0x0000000aff0d7c10 */ /* 0x000fe40008ffe4ff */
[----:B0-----:R-:W-:-:S04]  /*6870*/  LEA R24, P1, R12, UR6, 0x2 ;  /* 0x000000060c187c11 */ /* 0x001fc8000f8210ff */
[----:B------:R-:W-:-:S05]  /*6880*/  LEA.HI.X R25, R12, UR7, R13, 0x2, P1 ;  /* 0x000000070c197c11 */ /* 0x000fca00088f140d */
[----:B------:R-:W2:Y:S04]  /*6890*/  LDG.E R12, desc[UR36][R24.64] ;  /* 0x00000024180c7981 */ /* 0x000ea8000c1e1900 */
[----:B------:R0:W3:Y:S01]  /*68a0*/  LDG.E R14, desc[UR36][R24.64+0x40] ;  /* 0x00004024180e7981 */ /* 0x0000e2000c1e1900 */
[----:B------:R-:W-:Y:S01]  /*68b0*/  SHF.L.U32 R13, R46, 0x7, RZ ;  /* 0x000000072e0d7819 */ /* 0x000fe200000006ff */
[----:B------:R-:W-:Y:S01]  /*68c0*/  IMAD.SHL.U32 R15, R49, 0x80, RZ ;  /* 0x00000080310f7824 */ /* 0x000fe200078e00ff */
[----:B------:R-:W-:-:S04]  /*68d0*/  IADD3 R27, PT, PT, -R19, R46, RZ ;  /* 0x0000002e131b7210 */ /* 0x000fc80007ffe1ff */
[----:B------:R-:W-:-:S05]  /*68e0*/  LEA R27, R27, R34, 0x1 ;  /* 0x000000221b1b7211 */ /* 0x000fca00078e08ff */
[----:B0-----:R-:W0:Y:S04]  /*68f0*/  LDS.U16 R24, [R27] ;  /* 0x000000001b187984 */ /* 0x001e280000000400 */
[----:B------:R-:W1:Y:S01]  /*6900*/  LDS.U16 R28, [R27+0x20] ;  /* 0x000020001b1c7984 */ /* 0x000e620000000400 */
[-CC-:B--2---:R-:W-:Y:S02]  /*6910*/  IMAD R21, R12, R15.reuse, R13.reuse ;  /* 0x0000000f0c157224 */ /* 0x184fe400078e020d */
[----:B---3--:R-:W-:Y:S02]  /*6920*/  IMAD R14, R14, R15, R13 ;  /* 0x0000000f0e0e7224 */ /* 0x008fe400078e020d */
[----:B------:R-:W-:-:S03]  /*6930*/  IMAD.WIDE R20, R21, 0x2, R10 ;  /* 0x0000000215147825 */ /* 0x000fc600078e020a */
[----:B------:R-:W-:-:S03]  /*6940*/  IADD3 R13, PT, PT, R14, 0x800, RZ ;  /* 0x000008000e0d7810 */ /* 0x000fc60007ffe0ff */
[----:B-----5:R-:W2:Y:S02]  /*6950*/  LDG.E.128 R20, desc[UR36][R20.64] ;  /* 0x0000002414147981 */ /* 0x020ea4000c1e1d00 */
[----:B------:R-:W-:-:S06]  /*6960*/  IMAD.WIDE R12, R13, 0x2, R10 ;  /* 0x000000020d0c7825 */ /* 0x000fcc00078e020a */
[----:B------:R-:W3:Y:S01]  /*6970*/  LDG.E.128 R12, desc[UR36][R12.64] ;  /* 0x000000240c0c7981 */ /* 0x000ee2000c1e1d00 */
[----:B0-----:R-:W-:Y:S02]  /*6980*/  HADD2.F32 R24, -RZ, R24.H0_H0 ;  /* 0x20000018ff187230 */ /* 0x001fe40000004100 */
[----:B-1----:R-:W-:Y:S02]  /*6990*/  HADD2.F32 R28, -RZ, R28.H0_H0 ;  /* 0x2000001cff1c7230 */ /* 0x002fe40000004100 */
[----:B------:R-:W-:Y:S02]  /*69a0*/  VIADD R46, R46, 0x20 ;  /* 0x000000202e2e7836 */ /* 0x000fe40000000000 */
[--C-:B--2---:R-:W-:Y:S02]  /*69b0*/  HADD2.F32 R25, -RZ, R20.reuse.H0_H0 ;  /* 0x20000014ff197230 */ /* 0x104fe40000004100 */
[----:B------:R-:W-:Y:S02]  /*69c0*/  HADD2.F32 R29, -RZ, R20.H1_H1 ;  /* 0x30000014ff1d7230 */ /* 0x000fe40000004100 */
[----:B------:R-:W-:-:S02]  /*69d0*/  HADD2.F32 R26, -RZ, R22.H0_H0 ;  /* 0x20000016ff1a7230 */ /* 0x000fc40000004100 */
[C---:B------:R-:W-:Y:S01]  /*69e0*/  FFMA.FTZ R25, R24.reuse, R25, R47 ;  /* 0x0000001918197223 */ /* 0x040fe2000001002f */
[----:B------:R-:W-:Y:S02]  /*69f0*/  HADD2.F32 R31, -RZ, R22.H1_H1 ;  /* 0x30000016ff1f7230 */ /* 0x000fe40000004100 */
[C---:B------:R-:W-:Y:S01]  /*6a00*/  FFMA.FTZ R29, R24.reuse, R29, R44 ;  /* 0x0000001d181d7223 */ /* 0x040fe2000001002c */
        /* <DEDUP_REMOVED lines=8> */
[----:B---3--:R-:W-:Y:S02]  /*6a90*/  HADD2.F32 R47, -RZ, R12.H0_H0 ;  /* 0x2000000cff2f7230 */ /* 0x008fe40000004100 */
        /* <DEDUP_REMOVED lines=15> */
[C---:B------:R-:W-:Y:S02]  /*6b90*/  FFMA.FTZ R41, R28.reuse, R41, R22 ;  /* 0x000000291c297223 */ /* 0x040fe40000010016 */
[----:B------:R-:W-:-:S07]  /*6ba0*/  FFMA.FTZ R38, R28, R38, R23 ;  /* 0x000000261c267223 */ /* 0x000fce0000010017 */
.L_x_2132:
[----:B------:R-:W-:Y:S05]  /*6bb0*/  BSYNC.RECONVERGENT B1 ;  /* 0x0000000000017941 */ /* 0x000fea0003800200 */
.L_x_2131:
[----:B------:R-:W-:Y:S05]  /*6bc0*/  @P0 BRA `(.L_x_2127) ;  /* 0x0000000000780947 */ /* 0x000fea0003800000 */
[----:B------:R-:W0:Y:S01]  /*6bd0*/  LDCU.64 UR6, c[0x0][0x3c8] ;  /* 0x00007900ff0677ac */ /* 0x000e220008000a00 */
[----:B------:R-:W-:-:S04]  /*6be0*/  IADD3 R12, P0, PT, R46, UR4, RZ ;  /* 0x000000042e0c7c10 */ /* 0x000fc8000ff1e0ff */
[----:B------:R-:W-:Y:S02]  /*6bf0*/  IADD3.X R13, PT, PT, RZ, UR10, RZ, P0, !PT ;  /* 0x0000000aff0d7c10 */ /* 0x000fe400087fe4ff */
[----:B0-----:R-:W-:-:S04]  /*6c00*/  LEA R14, P0, R12, UR6, 0x2 ;  /* 0x000000060c0e7c11 */ /* 0x001fc8000f8010ff */
[----:B------:R-:W-:-:S05]  /*6c10*/  LEA.HI.X R15, R12, UR7, R13, 0x2, P0 ;  /* 0x000000070c0f7c11 */ /* 0x000fca00080f140d */
[----:B------:R-:W2:Y:S01]  /*6c20*/  LDG.E R14, desc[UR36][R14.64] ;  /* 0x000000240e0e7981 */ /* 0x000ea2000c1e1900 */
[----:B------:R-:W-:-:S04]  /*6c30*/  IADD3 R25, PT, PT, -R19, R46, RZ ;  /* 0x0000002e13197210 */ /* 0x000fc80007ffe1ff */
[----:B------:R-:W-:-:S06]  /*6c40*/  LEA R25, R25, R34, 0x1 ;  /* 0x0000002219197211 */ /* 0x000fcc00078e08ff */
[----:B------:R-:W0:Y:S01]  /*6c50*/  LDS.U16 R25, [R25] ;  /* 0x0000000019197984 */ /* 0x000e220000000400 */
[----:B--2---:R-:W-:-:S05]  /*6c60*/  IMAD R13, R49, R14, R46 ;  /* 0x0000000e310d7224 */ /* 0x004fca00078e022e */
[----:B------:R-:W-:-:S05]  /*6c70*/  SHF.L.U32 R13, R13, 0x7, RZ ;  /* 0x000000070d0d7819 */ /* 0x000fca00000006ff */
[----:B------:R-:W-:-:S05]  /*6c80*/  IMAD.WIDE R12, R13, 0x2, R10 ;  /* 0x000000020d0c7825 */ /* 0x000fca00078e020a */
[----:B-----5:R-:W2:Y:S01]  /*6c90*/  LDG.E.128 R20, desc[UR36][R12.64] ;  /* 0x000000240c147981 */ /* 0x020ea2000c1e1d00 */
[----:B0-----:R-:W-:Y:S02]  /*6ca0*/  HADD2.F32 R24, -RZ, R25.H0_H0 ;  /* 0x20000019ff187230 */ /* 0x001fe40000004100 */
[--C-:B--2---:R-:W-:Y:S02]  /*6cb0*/  HADD2.F32 R26, -RZ, R20.reuse.H0_H0 ;  /* 0x20000014ff1a7230 */ /* 0x104fe40000004100 */
[----:B------:R-:W-:Y:S02]  /*6cc0*/  HADD2.F32 R27, -RZ, R20.H1_H1 ;  /* 0x30000014ff1b7230 */ /* 0x000fe40000004100 */
[----:B------:R-:W-:Y:S02]  /*6cd0*/  HADD2.F32 R14, -RZ, R21.H0_H0 ;  /* 0x20000015ff0e7230 */ /* 0x000fe40000004100 */
        /* <DEDUP_REMOVED lines=9> */
[----:B------:R-:W-:-:S02]  /*6d70*/  HADD2.F32 R23, -RZ, R23.H1_H1 ;  /* 0x30000017ff177230 */ /* 0x000fc40000004100 */
[C---:B------:R-:W-:Y:S01]  /*6d80*/  FFMA.FTZ R43, R24.reuse, R20, R43 ;  /* 0x00000014182b7223 */ /* 0x040fe2000001002b */
[C---:B------:R-:W-:Y:S02]  /*6d90*/  FFMA.FTZ R40, R24.reuse, R15, R40 ;  /* 0x0000000f18287223 */ /* 0x040fe40000010028 */
[----:B------:R-:W-:-:S07]  /*6da0*/  FFMA.FTZ R38, R24, R23, R38 ;  /* 0x0000001718267223 */ /* 0x000fce0000010026 */
.L_x_2127:
[----:B------:R-:W-:Y:S05]  /*6db0*/  BSYNC.RECONVERGENT B0 ;  /* 0x0000000000007941 */ /* 0x000fea0003800200 */
.L_x_2126:
[----:B------:R-:W-:Y:S01]  /*6dc0*/  ISETP.GE.AND P0, PT, R36, R16, PT ;  /* 0x000000102400720c */ /* 0x000fe20003f06270 */
[----:B------:R-:W0:Y:S01]  /*6dd0*/  LDCU.64 UR8, c[0x0][0x3c8] ;  /* 0x00007900ff0877ac */ /* 0x000e220008000a00 */
[----:B------:R-:W-:Y:S01]  /*6de0*/  BSSY.RECONVERGENT B0, `(.L_x_2133) ;  /* 0x000012c000007945 */ /* 0x000fe20003800200 */
[----:B------:R-:W1:Y:S10]  /*6df0*/  LDCU.64 UR12, c[0x0][0x3c8] ;  /* 0x00007900ff0c77ac */ /* 0x000e740008000a00 */
[----:B------:R-:W-:Y:S05]  /*6e00*/  @P0 BRA `(.L_x_2134) ;  /* 0x0000001000a40947 */ /* 0x000fea0003800000 */
[----:B------:R-:W-:Y:S01]  /*6e10*/  VIADDMNMX R13, R36, 0x10, R16, !PT ;  /* 0x00000010240d7846 */ /* 0x000fe20007800110 */
[----:B------:R-:W2:Y:S01]  /*6e20*/  LDCU UR6, c[0x0][0x3f8] ;  /* 0x00007f00ff0677ac */ /* 0x000ea20008000800 */
[----:B------:R-:W-:Y:S01]  /*6e30*/  LOP3.LUT R30, RZ, R19, RZ, 0x33, !PT ;  /* 0x00000013ff1e7212 */ /* 0x000fe200078e33ff */
[----:B------:R-:W-:Y:S03]  /*6e40*/  BSSY.RECONVERGENT B1, `(.L_x_2135) ;  /* 0x0000046000017945 */ /* 0x000fe60003800200 */
[----:B------:R-:W-:-:S04]  /*6e50*/  IADD3 R30, PT, PT, -R32, R13, R30 ;  /* 0x0000000d201e7210 */ /* 0x000fc80007ffe11e */
[----:B------:R-:W-:-:S04]  /*6e60*/  LOP3.LUT R12, R30, 0x30, RZ, 0xc0, !PT ;  /* 0x000000301e0c7812 */ /* 0x000fc800078ec0ff */
[----:B------:R-:W-:Y:S01]  /*6e70*/  ISETP.NE.AND P0, PT, R12, 0x30, PT ;  /* 0x000000300c00780c */ /* 0x000fe20003f05270 */
[----:B--2---:R-:W-:-:S12]  /*6e80*/  IMAD R12, R35, UR6, RZ ;  /* 0x00000006230c7c24 */ /* 0x004fd8000f8e02ff */
[----:B------:R-:W-:Y:S05]  /*6e90*/  @!P0 BRA `(.L_x_2136) ;  /* 0x0000000400008947 */ /* 0x000fea0003800000 */
[----:B------:R-:W2:Y:S01]  /*6ea0*/  LDC R35, c[0x0][0x3f4] ;  /* 0x0000fd00ff237b82 */ /* 0x000ea20000000800 */
[----:B------:R-:W-:Y:S01]  /*6eb0*/  LEA.HI R13, R30, 0x1, RZ, 0x1c ;  /* 0x000000011e0d7811 */ /* 0x000fe200078fe0ff */
[----:B------:R-:W-:-:S03]  /*6ec0*/  IMAD R22, R32, 0x2, R39 ;  /* 0x0000000220167824 */ /* 0x000fc600078e0227 */
[----:B------:R-:W-:Y:S02]  /*6ed0*/  LOP3.LUT R13, R13, 0x3, RZ, 0xc0, !PT ;  /* 0x000000030d0d7812 */ /* 0x000fe400078ec0ff */
[----:B------:R-:W-:Y:S02]  /*6ee0*/  IADD3 R22, PT, PT, R22, UR5, RZ ;  /* 0x0000000516167c10 */ /* 0x000fe4000fffe0ff */
[----:B------:R-:W-:-:S07]  /*6ef0*/  IADD3 R13, PT, PT, -R13, RZ, RZ ;  /* 0x000000ff0d0d7210 */ /* 0x000fce0007ffe1ff */
.L_x_2139:
[----:B--2---:R-:W-:Y:S01]  /*6f00*/  ISETP.GE.AND P1, PT, R36, R35, PT ;  /* 0x000000232400720c */ /* 0x004fe20003f26270 */
[----:B------:R-:W-:Y:S01]  /*6f10*/  BSSY.RECONVERGENT B2, `(.L_x_2137) ;  /* 0x0000035000027945 */ /* 0x000fe20003800200 */
[----:B------:R-:W-:-:S04]  /*6f20*/  IADD3 R13, PT, PT, R13, 0x1, RZ ;  /* 0x000000010d0d7810 */ /* 0x000fc80007ffe0ff */
[----:B------:R-:W-:-:S07]  /*6f30*/  ISETP.NE.AND P0, PT, R13, RZ, PT ;  /* 0x000000ff0d00720c */ /* 0x000fce0003f05270 */
[----:B------:R-:W-:Y:S06]  /*6f40*/  @!P1 BRA `(.L_x_2138) ;  /* 0x0000000000c49947 */ /* 0x000fec0003800000 */
[----:B------:R-:W-:Y:S02]  /*6f50*/  IABS R21, R35 ;  /* 0x0000002300157213 */ /* 0x000fe40000000000 */
[----:B------:R-:W-:Y:S02]  /*6f60*/  IABS R24, R36 ;  /* 0x0000002400187213 */ /* 0x000fe40000000000 */
[----:B------:R-:W2:Y:S01]  /*6f70*/  I2F.RP R20, R21 ;  /* 0x0000001500147306 */ /* 0x000ea20000209400 */
[----:B------:R-:W-:Y:S02]  /*6f80*/  ISETP.GE.AND P2, PT, R36, RZ, PT ;  /* 0x000000ff2400720c */ /* 0x000fe40003f46270 */
[----:B------:R-:W-:-:S05]  /*6f90*/  ISETP.NE.AND P3, PT, R35, RZ, PT ;  /* 0x000000ff2300720c */ /* 0x000fca0003f65270 */
[----:B--2---:R-:W2:Y:S02]  /*6fa0*/  MUFU.RCP R20, R20 ;  /* 0x0000001400147308 */ /* 0x004ea40000001000 */
[----:B--2--5:R-:W-:-:S06]  /*6fb0*/  IADD3 R23, PT, PT, R20, 0xffffffe, RZ ;  /* 0x0ffffffe14177810 */ /* 0x024fcc0007ffe0ff */
[----:B------:R2:W3:Y:S02]  /*6fc0*/  F2I.FTZ.U32.TRUNC.NTZ R15, R23 ;  /* 0x00000017000f7305 */ /* 0x0004e4000021f000 */
[----:B--2---:R-:W2:Y:S01]  /*6fd0*/  LDS.U16 R23, [R22] ;  /* 0x0000000016177984 */ /* 0x004ea20000000400 */
[----:B---3--:R-:W-:-:S04]  /*6fe0*/  IMAD.MOV R14, RZ, RZ, -R15 ;  /* 0x000000ffff0e7224 */ /* 0x008fc800078e0a0f */
        /* <DEDUP_REMOVED lines=14> */
[----:B------:R-:W-:Y:S02]  /*70d0*/  IADD3.X R24, PT, PT, RZ, UR10, RZ, P1, !PT ;  /* 0x0000000aff187c10 */ /* 0x000fe40008ffe4ff */
[----:B0-----:R-:W-:-:S04]  /*70e0*/  LEA R20, P1, R15, UR8, 0x2 ;  /* 0x000000080f147c11 */ /* 0x001fc8000f8210ff */
[----:B------:R-:W-:-:S06]  /*70f0*/  LEA.HI.X R21, R15, UR9, R24, 0x2, P1 ;  /* 0x000000090f157c11 */ /* 0x000fcc00088f1418 */
[----:B------:R-:W3:Y:S02]  /*7100*/  LDG.E R21, desc[UR36][R20.64] ;  /* 0x0000002414157981 */ /* 0x000ee4000c1e1900 */
[----:B---3--:R-:W-:-:S05]  /*7110*/  IMAD R15, R12, R21, R14 ;  /* 0x000000150c0f7224 */ /* 0x008fca00078e020e */
[----:B------:R-:W-:-:S05]  /*7120*/  SHF.L.U32 R15, R15, 0x7, RZ ;  /* 0x000000070f0f7819 */ /* 0x000fca00000006ff */
[----:B------:R-:W-:-:S05]  /*7130*/  IMAD.WIDE R14, R15, 0x2, R10 ;  /* 0x000000020f0e7825 */ /* 0x000fca00078e020a */
[----:B------:R-:W3:Y:S01]  /*7140*/  LDG.E.128 R24, desc[UR36][R14.64] ;  /* 0x000000240e187981 */ /* 0x000ee2000c1e1d00 */
[----:B--2---:R-:W-:Y:S02]  /*7150*/  HADD2.F32 R28, -RZ, R23.H0_H0 ;  /* 0x20000017ff1c7230 */ /* 0x004fe40000004100 */
[--C-:B---3--:R-:W-:Y:S02]  /*7160*/  HADD2.F32 R23, -RZ, R24.reuse.H0_H0 ;  /* 0x20000018ff177230 */ /* 0x108fe40000004100 */
[----:B------:R-:W-:Y:S02]  /*7170*/  HADD2.F32 R29, -RZ, R24.H1_H1 ;  /* 0x30000018ff1d7230 */ /* 0x000fe40000004100 */
        /* <DEDUP_REMOVED lines=12> */
[C---:B------:R-:W-:Y:S02]  /*7240*/  FFMA.FTZ R42, R28.reuse, R25, R42 ;  /* 0x000000191c2a7223 */ /* 0x040fe4000001002a */
[----:B------:R-:W-:-:S07]  /*7250*/  FFMA.FTZ R38, R28, R27, R38 ;  /* 0x0000001b1c267223 */ /* 0x000fce0000010026 */
.L_x_2138:
[----:B01----:R-:W-:Y:S05]  /*7260*/  BSYNC.RECONVERGENT B2 ;  /* 0x0000000000027941 */ /* 0x003fea0003800200 */
.L_x_2137:
[----:B------:R-:W-:Y:S01]  /*7270*/  IADD3 R36, PT, PT, R36, 0x10, RZ ;  /* 0x0000001024247810 */ /* 0x000fe20007ffe0ff */
[----:B------:R-:W-:Y:S01]  /*7280*/  VIADD R22, R22, 0x20 ;  /* 0x0000002016167836 */ /* 0x000fe20000000000 */
[----:B------:R-:W-:Y:S06]  /*7290*/  @P0 BRA `(.L_x_2139) ;  /* 0xfffffffc00180947 */ /* 0x000fec000383ffff */
.L_x_2136:
[----:B01----:R-:W-:Y:S05]  /*72a0*/  BSYNC.RECONVERGENT B1 ;  /* 0x0000000000017941 */ /* 0x003fea0003800200 */
.L_x_2135:
[----:B------:R-:W-:-:S13]  /*72b0*/  ISETP.GE.U32.AND P0, PT, R30, 0x30, PT ;  /* 0x000000301e00780c */ /* 0x000fda0003f06070 */
[----:B------:R-:W-:Y:S05]  /*72c0*/  @!P0 BRA `(.L_x_2134) ;  /* 0x0000000c00748947 */ /* 0x000fea0003800000 */
[----:B------:R-:W0:Y:S02]  /*72d0*/  LDC R35, c[0x0][0x3f4] ;  /* 0x0000fd00ff237b82 */ /* 0x000e240000000800 */
.L_x_2148:
[CC--:B0-----:R-:W-:Y:S01]  /*72e0*/  ISETP.GE.AND P3, PT, R36.reuse, R35.reuse, PT ;  /* 0x000000232400720c */ /* 0x0c1fe20003f66270 */
[----:B------:R-:W-:Y:S01]  /*72f0*/  BSSY.RECONVERGENT B1, `(.L_x_2140) ;  /* 0x000003b000017945 */ /* 0x000fe20003800200 */
[----:B------:R-:W-:Y:S02]  /*7300*/  IADD3 R13, PT, PT, -R19, R36, RZ ;  /* 0x00000024130d7210 */ /* 0x000fe40007ffe1ff */
[C---:B------:R-:W-:Y:S02]  /*7310*/  IADD3 R30, PT, PT, R36.reuse, 0x10, RZ ;  /* 0x00000010241e7810 */ /* 0x040fe40007ffe0ff */
[C---:B------:R-:W-:Y:S01]  /*7320*/  IADD3 R46, PT, PT, R36.reuse, 0x20, RZ ;  /* 0x00000020242e7810 */ /* 0x040fe20007ffe0ff */
[----:B------:R-:W-:Y:S01]  /*7330*/  IMAD R13, R13, 0x2, R34 ;  /* 0x000000020d0d7824 */ /* 0x000fe200078e0222 */
[----:B------:R-:W-:Y:S02]  /*7340*/  IADD3 R14, PT, PT, R36, 0x30, RZ ;  /* 0x00000030240e7810 */ /* 0x000fe40007ffe0ff */
[----:B------:R-:W-:-:S02]  /*7350*/  ISETP.GE.AND P2, PT, R30, R35, PT ;  /* 0x000000231e00720c */ /* 0x000fc40003f46270 */
[-C--:B------:R-:W-:Y:S02]  /*7360*/  ISETP.GE.AND P0, PT, R46, R35.reuse, PT ;  /* 0x000000232e00720c */ /* 0x080fe40003f06270 */
[----:B------:R-:W-:Y:S01]  /*7370*/  ISETP.GE.AND P1, PT, R14, R35, PT ;  /* 0x000000230e00720c */ /* 0x000fe20003f26270 */
[----:B------:R-:W-:-:S12]  /*7380*/  @!P3 BRA `(.L_x_2141) ;  /* 0x0000000000c4b947 */ /* 0x000fd80003800000 */
[----:B------:R-:W-:Y:S01]  /*7390*/  IABS R22, R35 ;  /* 0x0000002300167213 */ /* 0x000fe20000000000 */
[----:B------:R-:W-:Y:S01]  /*73a0*/  HFMA2 R20, -RZ, RZ, 0, 0 ;  /* 0x00000000ff147431 */ /* 0x000fe200000001ff */
[----:B------:R-:W-:Y:S02]  /*73b0*/  IABS R24, R36 ;  /* 0x0000002400187213 */ /* 0x000fe40000000000 */
[----:B-----5:R-:W0:Y:S01]  /*73c0*/  I2F.RP R23, R22 ;  /* 0x0000001600177306 */ /* 0x020e220000209400 */
[----:B------:R-:W-:Y:S02]  /*73d0*/  ISETP.GE.AND P4, PT, R36, RZ, PT ;  /* 0x000000ff2400720c */ /* 0x000fe40003f86270 */
[----:B------:R-:W-:-:S05]  /*73e0*/  ISETP.NE.AND P5, PT, R35, RZ, PT ;  /* 0x000000ff2300720c */ /* 0x000fca0003fa5270 */
[----:B0-----:R-:W0:Y:S02]  /*73f0*/  MUFU.RCP R23, R23 ;  /* 0x0000001700177308 */ /* 0x001e240000001000 */
[----:B0-----:R-:W-:-:S06]  /*7400*/  IADD3 R21, PT, PT, R23, 0xffffffe, RZ ;  /* 0x0ffffffe17157810 */ /* 0x001fcc0007ffe0ff */
[----:B------:R-:W0:Y:S02]  /*7410*/  F2I.FTZ.U32.TRUNC.NTZ R21, R21 ;  /* 0x0000001500157305 */ /* 0x000e24000021f000 */
[----:B0-----:R-:W-:-:S05]  /*7420*/  IADD3 R15, PT, PT, RZ, -R21, RZ ;  /* 0x80000015ff0f7210 */ /* 0x001fca0007ffe0ff */
        /* <DEDUP_REMOVED lines=12> */
[----:B------:R-:W-:-:S04]  /*74f0*/  IADD3 R20, P3, PT, R15, UR4, RZ ;  /* 0x000000040f147c10 */ /* 0x000fc8000ff7e0ff */
[----:B------:R-:W-:Y:S02]  /*7500*/  IADD3.X R21, PT, PT, RZ, UR10, RZ, P3, !PT ;  /* 0x0000000aff157c10 */ /* 0x000fe40009ffe4ff */
[----:B------:R-:W-:-:S04]  /*7510*/  LEA R24, P3, R20, UR12, 0x2 ;  /* 0x0000000c14187c11 */ /* 0x000fc8000f8610ff */
[----:B------:R-:W-:-:S05]  /*7520*/  LEA.HI.X R25, R20, UR13, R21, 0x2, P3 ;  /* 0x0000000d14197c11 */ /* 0x000fca00098f1415 */
[----:B------:R-:W2:Y:S02]  /*7530*/  LDG.E R24, desc[UR36][R24.64] ;  /* 0x0000002418187981 */ /* 0x000ea4000c1e1900 */
[----:B--2---:R-:W-:Y:S02]  /*7540*/  IMAD R21, R12, R24, R15 ;  /* 0x000000180c157224 */ /* 0x004fe400078e020f */
[----:B------:R-:W0:Y:S02]  /*7550*/  LDS.U16 R15, [R13] ;  /* 0x000000000d0f7984 */ /* 0x000e240000000400 */
[----:B------:R-:W-:-:S04]  /*7560*/  IMAD.SHL.U32 R21, R21, 0x80, RZ ;  /* 0x0000008015157824 */ /* 0x000fc800078e00ff */
[----:B------:R-:W-:-:S06]  /*7570*/  IMAD.WIDE R20, R21, 0x2, R10 ;  /* 0x0000000215147825 */ /* 0x000fcc00078e020a */
[----:B------:R-:W2:Y:S01]  /*7580*/  LDG.E.128 R20, desc[UR36][R20.64] ;  /* 0x0000002414147981 */ /* 0x000ea2000c1e1d00 */
        /* <DEDUP_REMOVED lines=17> */
.L_x_2141:
[----:B------:R-:W-:Y:S05]  /*76a0*/  BSYNC.RECONVERGENT B1 ;  /* 0x0000000000017941 */ /* 0x000fea0003800200 */
.L_x_2140:
[----:B------:R-:W-:Y:S04]  /*76b0*/  BSSY.RECONVERGENT B1, `(.L_x_2142) ;  /* 0x0000033000017945 */ /* 0x000fe80003800200 */
[----:B------:R-:W-:Y:S05]  /*76c0*/  @!P2 BRA `(.L_x_2143) ;  /* 0x0000000000c4a947 */ /* 0x000fea0003800000 */
        /* <DEDUP_REMOVED lines=28> */
[----:B------:R-:W0:Y:S02]  /*7890*/  LDS.U16 R15, [R13+0x20] ;  /* 0x000020000d0f7984 */ /* 0x000e240000000400 */
[----:B------:R-:W-:-:S04]  /*78a0*/  IMAD.SHL.U32 R21, R21, 0x80, RZ ;  /* 0x0000008015157824 */ /* 0x000fc800078e00ff */
[----:B------:R-:W-:-:S05]  /*78b0*/  IMAD.WIDE R20, R21, 0x2, R10 ;  /* 0x0000000215147825 */ /* 0x000fca00078e020a */
[----:B------:R-:W2:Y:S01]  /*78c0*/  LDG.E.128 R24, desc[UR36][R20.64] ;  /* 0x0000002414187981 */ /* 0x000ea2000c1e1d00 */
[----:B0-----:R-:W-:Y:S02]  /*78d0*/  HADD2.F32 R28, -RZ, R15.H0_H0 ;  /* 0x2000000fff1c7230 */ /* 0x001fe40000004100 */
[--C-:B--2---:R-:W-:Y:S02]  /*78e0*/  HADD2.F32 R15, -RZ, R24.reuse.H0_H0 ;  /* 0x20000018ff0f7230 */ /* 0x104fe40000004100 */
        /* <DEDUP_REMOVED lines=15> */
.L_x_2143:
[----:B------:R-:W-:Y:S05]  /*79e0*/  BSYNC.RECONVERGENT B1 ;  /* 0x0000000000017941 */ /* 0x000fea0003800200 */
.L_x_2142:
        /* <DEDUP_REMOVED lines=51> */
.L_x_2145:
[----:B------:R-:W-:Y:S05]  /*7d20*/  BSYNC.RECONVERGENT B1 ;  /* 0x0000000000017941 */ /* 0x000fea0003800200 */
.L_x_2144:
[----:B------:R-:W-:Y:S04]  /*7d30*/  BSSY.RECONVERGENT B1, `(.L_x_2146) ;  /* 0x0000033000017945 */ /* 0x000fe80003800200 */
[----:B------:R-:W-:Y:S05]  /*7d40*/  @!P1 BRA `(.L_x_2147) ;  /* 0x0000000000c49947 */ /* 0x000fea0003800000 */
[----:B------:R-:W-:Y:S01]  /*7d50*/  IABS R22, R35 ;  /* 0x0000002300167213 */ /* 0x000fe20000000000 */
[----:B------:R-:W-:Y:S01]  /*7d60*/  HFMA2 R20, -RZ, RZ, 0, 0 ;  /* 0x00000000ff147431 */ /* 0x000fe200000001ff */
[----:B------:R-:W-:Y:S01]  /*7d70*/  IABS R24, R14 ;  /* 0x0000000e00187213 */ /* 0x000fe20000000000 */
[----:B------:R-:W0:Y:S01]  /*7d80*/  LDS.U16 R13, [R13+0x60] ;  /* 0x000060000d0d7984 */ /* 0x000e220000000400 */
[----:B-----5:R-:W1:Y:S01]  /*7d90*/  I2F.RP R23, R22 ;  /* 0x0000001600177306 */ /* 0x020e620000209400 */
[----:B------:R-:W-:Y:S02]  /*7da0*/  ISETP.GE.AND P1, PT, R14, RZ, PT ;  /* 0x000000ff0e00720c */ /* 0x000fe40003f26270 */
[----:B------:R-:W-:-:S05]  /*7db0*/  ISETP.NE.AND P2, PT, R35, RZ, PT ;  /* 0x000000ff2300720c */ /* 0x000fca0003f45270 */
[----:B-1----:R-:W1:Y:S02]  /*7dc0*/  MUFU.RCP R23, R23 ;  /* 0x0000001700177308 */ /* 0x002e640000001000 */
[----:B-1----:R-:W-:-:S06]  /*7dd0*/  IADD3 R21, PT, PT, R23, 0xffffffe, RZ ;  /* 0x0ffffffe17157810 */ /* 0x002fcc0007ffe0ff */
[----:B------:R-:W1:Y:S02]  /*7de0*/  F2I.FTZ.U32.TRUNC.NTZ R21, R21 ;  /* 0x0000001500157305 */ /* 0x000e64000021f000 */
[----:B-1----:R-:W-:-:S05]  /*7df0*/  IADD3 R15, PT, PT, RZ, -R21, RZ ;  /* 0x80000015ff0f7210 */ /* 0x002fca0007ffe0ff */
        /* <DEDUP_REMOVED lines=17> */
[----:B--2---:R-:W-:-:S04]  /*7f10*/  IMAD R15, R12, R20, R15 ;  /* 0x000000140c0f7224 */ /* 0x004fc800078e020f */
        /* <DEDUP_REMOVED lines=20> */
.L_x_2147:
[----:B------:R-:W-:Y:S05]  /*8060*/  BSYNC.RECONVERGENT B1 ;  /* 0x0000000000017941 */ /* 0x000fea0003800200 */
.L_x_2146:
[----:B------:R-:W-:-:S04]  /*8070*/  IADD3 R36, PT, PT, R36, 0x40, RZ ;  /* 0x0000004024247810 */ /* 0x000fc80007ffe0ff */
[----:B------:R-:W-:-:S13]  /*8080*/  ISETP.GE.AND P0, PT, R36, R16, PT ;  /* 0x000000102400720c */ /* 0x000fda0003f06270 */
[----:B------:R-:W-:Y:S05]  /*8090*/  @!P0 BRA `(.L_x_2148) ;  /* 0xfffffff000908947 */ /* 0x000fea000383ffff */
.L_x_2134:
[----:B01----:R-:W-:Y:S05]  /*80a0*/  BSYNC.RECONVERGENT B0 ;  /* 0x0000000000007941 */ /* 0x003fea0003800200 */
.L_x_2133:
[----:B------:R-:W-:Y:S01]  /*80b0*/  ISETP.NE.AND P0, PT, R32, R37, PT ;  /* 0x000000252000720c */ /* 0x000fe20003f05270 */
[----:B------:R-:W-:-:S12]  /*80c0*/  BSSY.RECONVERGENT B0, `(.L_x_2149) ;  /* 0x000006c000007945 */ /* 0x000fd80003800200 */
[----:B------:R-:W-:Y:S05]  /*80d0*/  @P0 BRA `(.L_x_2150) ;  /* 0x0000000400a80947 */ /* 0x000fea0003800000 */
[----:B------:R-:W0:Y:S01]  /*80e0*/  LDCU UR4, c[0x0][0x478] ;  /* 0x00008f00ff0477ac */ /* 0x000e220008000800 */
[----:B------:R-:W-:Y:S01]  /*80f0*/  IADD3 R17, PT, PT, R0, R17, RZ ;  /* 0x0000001100117210 */ /* 0x000fe20007ffe0ff */
[----:B0-----:R-:W-:-:S09]  /*8100*/  UISETP.NE.AND UP0, UPT, UR4, 0x2, UPT ;  /* 0x000000020400788c */ /* 0x001fd2000bf05270 */
[----:B------:R-:W-:Y:S05]  /*8110*/  BRA.U UP0, `(.L_x_2151) ;  /* 0x0000000100d87547 */ /* 0x000fea000b800000 */
[----:B------:R-:W0:Y:S02]  /*8120*/  LDCU.64 UR6, c[0x0][0x3a8] ;  /* 0x00007500ff0677ac */ /* 0x000e240008000a00 */
[----:B0-----:R-:W-:-:S04]  /*8130*/  IADD3 R10, P0, PT, R17, UR6, RZ ;  /* 0x00000006110a7c10 */ /* 0x001fc8000ff1e0ff */
[----:B------:R-:W-:-:S05]  /*8140*/  LEA.HI.X.SX32 R11, R17, UR7, 0x1, P0 ;  /* 0x00000007110b7c11 */ /* 0x000fca00080f0eff */
[----:B------:R-:W2:Y:S01]  /*8150*/  LDG.E.64 R20, desc[UR36][R10.64] ;  /* 0x000000240a147981 */ /* 0x000ea2000c1e1b00 */
[----:B------:R-:W0:Y:S03]  /*8160*/  LDC.64 R12, c[0x0][0x468] ;  /* 0x00011a00ff0c7b82 */ /* 0x000e260000000a00 */
[----:B0-----:R0:W3:Y:S01]  /*8170*/  LDG.E R12, desc[UR36][R12.64+0x8] ;  /* 0x000008240c0c7981 */ /* 0x0010e2000c1e1900 */
[----:B--2---:R-:W-:Y:S01]  /*8180*/  LOP3.LUT R24, R21, 0xff, RZ, 0xc0, !PT ;  /* 0x000000ff15187812 */ /* 0x004fe200078ec0ff */
[----:B------:R-:W3:Y:S01]  /*8190*/  I2F.S8 R15, R20 ;  /* 0x00000014000f7306 */ /* 0x000ee20000001400 */
[----:B------:R-:W-:Y:S02]  /*81a0*/  SHF.R.S64 R26, R20, 0x10, R21 ;  /* 0x00000010141a7819 */ /* 0x000fe40000001015 */
[----:B------:R-:W-:Y:S02]  /*81b0*/  SHF.R.U64 R16, R24, 0x7, RZ ;  /* 0x0000000718107819 */ /* 0x000fe400000012ff */
[----:B------:R-:W-:-:S02]  /*81c0*/  LOP3.LUT R26, R26, 0xff, RZ, 0xc0, !PT ;  /* 0x000000ff1a1a7812 */ /* 0x000fc400078ec0ff */
[----:B------:R-:W-:Y:S02]  /*81d0*/  ISETP.NE.U32.AND P1, PT, R16, RZ, PT ;  /* 0x000000ff1000720c */ /* 0x000fe40003f25070 */
[--C-:B------:R-:W-:Y:S02]  /*81e0*/  SHF.R.U64 R16, R20, 0x10, R21.reuse ;  /* 0x0000001014107819 */ /* 0x100fe40000001215 */
[----:B------:R-:W-:Y:S02]  /*81f0*/  SHF.R.S32.HI R22, RZ, 0x10, R21 ;  /* 0x00000010ff167819 */ /* 0x000fe40000011415 */
[----:B0-----:R-:W-:Y:S02]  /*8200*/  SHF.R.U64 R13, R26, 0x7, RZ ;  /* 0x000000071a0d7819 */ /* 0x001fe400000012ff */
[----:B------:R-:W-:Y:S02]  /*8210*/  PRMT R16, R16, 0x9910, RZ ;  /* 0x0000991010107816 */ /* 0x000fe400000000ff */
[----:B------:R-:W-:-:S02]  /*8220*/  LOP3.LUT R22, R22, 0xff, RZ, 0xc0, !PT ;  /* 0x000000ff16167812 */ /* 0x000fc400078ec0ff */
[----:B------:R-:W-:Y:S02]  /*8230*/  ISETP.NE.U32.AND P0, PT, R13, RZ, PT ;  /* 0x000000ff0d00720c */ /* 0x000fe40003f05070 */
[----:B------:R-:W-:Y:S02]  /*8240*/  MOV R13, R16 ;  /* 0x00000010000d7202 */ /* 0x000fe40000000f00 */
[----:B------:R-:W-:Y:S01]  /*8250*/  SHF.R.U64 R16, R22, 0x7, RZ ;  /* 0x0000000716107819 */ /* 0x000fe200000012ff */
[----:B---3--:R-:W-:Y:S01]  /*8260*/  FMUL.FTZ R15, R12, R15 ;  /* 0x0000000f0c0f7220 */ /* 0x008fe20000410000 */
[----:B------:R-:W-:Y:S02]  /*8270*/  ISETP.NE.U32.AND.EX P1, PT, RZ, RZ, PT, P1 ;  /* 0x000000ffff00720c */ /* 0x000fe40003f25110 */
[----:B------:R-:W-:Y:S02]  /*8280*/  ISETP.NE.U32.AND P2, PT, R16, RZ, PT ;  /* 0x000000ff1000720c */ /* 0x000fe40003f45070 */
[----:B------:R-:W-:-:S02]  /*8290*/  ISETP.NE.U32.AND.EX P0, PT, RZ, RZ, PT, P0 ;  /* 0x000000ffff00720c */ /* 0x000fc40003f05100 */
[----:B------:R-:W-:Y:S02]  /*82a0*/  ISETP.NE.U32.AND.EX P2, PT, RZ, RZ, PT, P2 ;  /* 0x000000ffff00720c */ /* 0x000fe40003f45120 */
[----:B------:R-:W-:Y:S02]  /*82b0*/  PRMT R14, R20, 0x9910, RZ ;  /* 0x00009910140e7816 */ /* 0x000fe400000000ff */
[----:B------:R-:W-:Y:S02]  /*82c0*/  PRMT R11, R21, 0x9910, RZ ;  /* 0x00009910150b7816 */ /* 0x000fe400000000ff */
[----:B------:R-:W-:Y:S02]  /*82d0*/  SHF.R.S32.HI R10, RZ, 0x8, R14 ;  /* 0x00000008ff0a7819 */ /* 0x000fe4000001140e */
[----:B------:R-:W-:Y:S02]  /*82e0*/  MOV R14, R11 ;  /* 0x0000000b000e7202 */ /* 0x000fe40000000f00 */
[----:B------:R-:W-:Y:S01]  /*82f0*/  SHF.R.S32.HI R25, RZ, 0x18, R21 ;  /* 0x00000018ff197819 */ /* 0x000fe20000011415 */
[----:B------:R-:W0:Y:S01]  /*8300*/  I2F.S16 R11, R10 ;  /* 0x0000000a000b7306 */ /* 0x000e220000101400 */
[----:B------:R-:W-:-:S02]  /*8310*/  SHF.R.S32.HI R13, RZ, 0x8, R13 ;  /* 0x00000008ff0d7819 */ /* 0x000fc4000001140d */
[----:B------:R-:W-:Y:S02]  /*8320*/  SHF.R.S32.HI R14, RZ, 0x8, R14 ;  /* 0x00000008ff0e7819 */ /* 0x000fe4000001140e */
[----:B------:R-:W-:Y:S02]  /*8330*/  @P1 LOP3.LUT R24, R24, 0xffffff00, RZ, 0xfc, !PT ;  /* 0xffffff0018181812 */ /* 0x000fe400078efcff */
[----:B------:R-:W-:Y:S01]  /*8340*/  @P0 LOP3.LUT R26, R26, 0xffffff00, RZ, 0xfc, !PT ;  /* 0xffffff001a1a0812 */ /* 0x000fe200078efcff */
[----:B------:R-:W1:Y:S01]  /*8350*/  I2F.S16 R25, R25 ;  /* 0x0000001900197306 */ /* 0x000e620000101400 */
[----:B------:R-:W-:Y:S01]  /*8360*/  @P2 LOP3.LUT R22, R22, 0xffffff00, RZ, 0xfc, !PT ;  /* 0xffffff0016162812 */ /* 0x000fe200078efcff */
[----:B0-----:R-:W-:-:S06]  /*8370*/  FMUL.FTZ R10, R12, R11 ;  /* 0x0000000b0c0a7220 */ /* 0x001fcc0000410000 */
[----:B------:R-:W0:Y:S01]  /*8380*/  I2F.S16 R21, R14 ;  /* 0x0000000e00157306 */ /* 0x000e220000101400 */
[----:B-1----:R-:W-:-:S07]  /*8390*/  FMUL.FTZ R20, R12, R25 ;  /* 0x000000190c147220 */ /* 0x002fce0000410000 */
[----:B------:R-:W1:Y:S01]  /*83a0*/  I2F.S16 R13, R13 ;  /* 0x0000000d000d7306 */ /* 0x000e620000101400 */
[----:B0-----:R-:W-:-:S07]  /*83b0*/  FMUL.FTZ R16, R12, R21 ;  /* 0x000000150c107220 */ /* 0x001fce0000410000 */
[----:B------:R0:W2:Y:S01]  /*83c0*/  I2F.S8 R19, R24 ;  /* 0x0000001800137306 */ /* 0x0000a20000001400 */
[----:B-1----:R-:W-:-:S07]  /*83d0*/  FMUL.FTZ R14, R12, R13 ;  /* 0x0000000d0c0e7220 */ /* 0x002fce0000410000 */
[----:B------:R1:W3:Y:S01]  /*83e0*/  I2F.S8 R17, R26 ;  /* 0x0000001a00117306 */ /* 0x0002e20000001400 */
[----:B0-----:R-:W-:Y:S01]  /*83f0*/  F2FP.F16.F32.PACK_AB R24, R10, R15 ;  /* 0x0000000f0a18723e */ /* 0x001fe200000000ff */
[----:B--2---:R-:W-:-:S06]  /*8400*/  FMUL.FTZ R19, R12, R19 ;  /* 0x000000130c137220 */ /* 0x004fcc0000410000 */
[----:B-----5:R-:W0:Y:S01]  /*8410*/  I2F.S8 R23, R22 ;  /* 0x0000001600177306 */ /* 0x020e220000001400 */
[----:B-1----:R-:W-:Y:S01]  /*8420*/  F2FP.F16.F32.PACK_AB R26, R16, R19 ;  /* 0x00000013101a723e */ /* 0x002fe200000000ff */
[----:B---3--:R-:W-:-:S05]  /*8430*/  FMUL.FTZ R17, R12, R17 ;  /* 0x000000110c117220 */ /* 0x008fca0000410000 */
[----:B------:R-:W-:Y:S01]  /*8440*/  F2FP.F16.F32.PACK_AB R25, R14, R17 ;  /* 0x000000110e19723e */ /* 0x000fe200000000ff */
[----:B0-----:R-:W-:-:S05]  /*8450*/  FMUL.FTZ R23, R12, R23 ;  /* 0x000000170c177220 */ /* 0x001fca0000410000 */
[----:B------:R-:W-:Y:S01]  /*8460*/  F2FP.F16.F32.PACK_AB R27, R20, R23 ;  /* 0x00000017141b723e */ /* 0x000fe200000000ff */
[----:B------:R-:W-:Y:S06]  /*8470*/  BRA `(.L_x_2152) ;  /* 0x00000000000c7947 */ /* 0x000fec0003800000 */
.L_x_2151:
[----:B------:R-:W0:Y:S02]  /*8480*/  LDC.64 R10, c[0x0][0x3a8] ;  /* 0x0000ea00ff0a7b82 */ /* 0x000e240000000a00 */
[----:B0-----:R-:W-:-:S05]  /*8490*/  IMAD.WIDE R10, R17, 0x2, R10 ;  /* 0x00000002110a7825 */ /* 0x001fca00078e020a */
[----:B------:R0:W5:Y:S02]  /*84a0*/  LDG.E.128 R24, desc[UR36][R10.64] ;  /* 0x000000240a187981 */ /* 0x000164000c1e1d00 */
.L_x_2152:
[----:B------:R-:W1:Y:S02]  /*84b0*/  LDCU.64 UR6, c[0x0][0x460] ;  /* 0x00008c00ff0677ac */ /* 0x000e640008000a00 */
[----:B-1----:R-:W-:-:S04]  /*84c0*/  ISETP.NE.U32.AND P0, PT, RZ, UR6, PT ;  /* 0x00000006ff007c0c */ /* 0x002fc8000bf05070 */
[----:B------:R-:W-:Y:S01]  /*84d0*/  ISETP.NE.AND.EX P0, PT, RZ, UR7, PT, P0 ;  /* 0x00000007ff007c0c */ /* 0x000fe2000bf05300 */
[----:B------:R-:W1:-:S12]  /*84e0*/  LDCU.64 UR6, c[0x0][0x3c0] ;  /* 0x00007800ff0677ac */ /* 0x000e580008000a00 */
[----:B------:R-:W2:Y:S08]  /*84f0*/  @P0 LDC R12, c[0x0][0x3f8] ;  /* 0x0000fe00ff0c0b82 */ /* 0x000eb00000000800 */
[----:B0-----:R-:W0:Y:S01]  /*8500*/  @P0 LDC.64 R10, c[0x0][0x458] ;  /* 0x00011600ff0a0b82 */ /* 0x001e220000000a00 */
[----:B--2---:R-:W-:-:S04]  /*8510*/  @P0 IMAD R9, R2, R12, R9 ;  /* 0x0000000c02090224 */ /* 0x004fc800078e0209 */
[----:B------:R-:W-:-:S04]  /*8520*/  @P0 IMAD R9, R9, 0x80, R0 ;  /* 0x0000008009090824 */ /* 0x000fc800078e0200 */
[----:B0-----:R-:W-:-:S05]  /*8530*/  @P0 IMAD.WIDE R10, R9, 0x2, R10 ;  /* 0x00000002090a0825 */ /* 0x001fca00078e020a */
[----:B------:R-:W2:Y:S01]  /*8540*/  @P0 LDG.E.128 R12, desc[UR36][R10.64] ;  /* 0x000000240a0c0981 */ /* 0x000ea2000c1e1d00 */
[----:B------:R-:W-:Y:S01]  /*8550*/  LEA R34, R3, R34, 0x1 ;  /* 0x0000002203227211 */ /* 0x000fe200078e08ff */
[----:B------:R-:W-:Y:S01]  /*8560*/  IMAD R35, R33, R35, R0 ;  /* 0x0000002321237224 */ /* 0x000fe200078e0200 */
[----:B------:R-:W-:Y:S01]  /*8570*/  SHF.L.U32 R18, R18, 0x7, RZ ;  /* 0x0000000712127819 */ /* 0x000fe200000006ff */
[----:B-----5:R-:W-:Y:S02]  /*8580*/  HFMA2 R4, R24, 1, 1, R4 ;  /* 0x3c003c0018047831 */ /* 0x020fe40000000004 */
[----:B------:R-:W-:Y:S02]  /*8590*/  HADD2 R5, R25, R5 ;  /* 0x0000000519057230 */ /* 0x000fe40000000000 */
[----:B------:R-:W-:Y:S01]  /*85a0*/  HFMA2 R6, R26, 1, 1, R6 ;  /* 0x3c003c001a067831 */ /* 0x000fe20000000006 */
[----:B------:R-:W0:Y:S01]  /*85b0*/  LDS.U16 R34, [R34] ;  /* 0x0000000022227984 */ /* 0x000e220000000400 */
[----:B------:R-:W-:Y:S01]  /*85c0*/  SHF.R.S32.HI R3, RZ, 0x1f, R35 ;  /* 0x0000001fff037819 */ /* 0x000fe20000011423 */
[----:B------:R-:W-:Y:S01]  /*85d0*/  HADD2 R7, R27, R7 ;  /* 0x000000071b077230 */ /* 0x000fe20000000000 */
[----:B------:R-:W-:-:S04]  /*85e0*/  IADD3 R35, P1, PT, R18, R35, RZ ;  /* 0x0000002312237210 */ /* 0x000fc80007f3e0ff */
[----:B------:R-:W-:Y:S02]  /*85f0*/  LEA.HI.X.SX32 R18, R18, R3, 0x1, P1 ;  /* 0x0000000312127211 */ /* 0x000fe400008f0eff */
[----:B-1----:R-:W-:-:S04]  /*8600*/  LEA R2, P1, R35, UR6, 0x1 ;  /* 0x0000000623027c11 */ /* 0x002fc8000f8208ff */
[----:B------:R-:W-:Y:S01]  /*8610*/  LEA.HI.X R3, R35, UR7, R18, 0x1, P1 ;  /* 0x0000000723037c11 */ /* 0x000fe200088f0c12 */
[----:B0-----:R-:W-:Y:S02]  /*8620*/  HADD2.F32 R34, -RZ, R34.H0_H0 ;  /* 0x20000022ff227230 */ /* 0x001fe40000004100 */
[----:B--2---:R-:W-:Y:S02]  /*8630*/  @P0 HMUL2 R4, R4, R12 ;  /* 0x0000000c04040232 */ /* 0x004fe40000000000 */
[----:B------:R-:W-:Y:S02]  /*8640*/  @P0 HFMA2 R5, R5, R13, -RZ ;  /* 0x0000000d05050231 */ /* 0x000fe400001000ff */
[----:B------:R-:W-:Y:S02]  /*8650*/  @P0 HMUL2 R6, R6, R14 ;  /* 0x0000000e06060232 */ /* 0x000fe40000000000 */
[----:B------:R-:W-:Y:S02]  /*8660*/  @P0 HFMA2 R7, R7, R15, -RZ ;  /* 0x0000000f07070231 */ /* 0x000fe400001000ff */
[----:B------:R-:W-:-:S02]  /*8670*/  HADD2.F32 R9, -RZ, R4.H0_H0 ;  /* 0x20000004ff097230 */ /* 0x000fc40000004100 */
[----:B------:R-:W-:Y:S01]  /*8680*/  HADD2.F32 R11, -RZ, R4.H1_H1 ;  /* 0x30000004ff0b7230 */ /* 0x000fe20000004100 */
[----:B------:R0:W-:Y:S01]  /*8690*/  STG.E.128 desc[UR36][R2.64], R4 ;  /* 0x0000000402007986 */ /* 0x0001e2000c101d24 */
[--C-:B------:R-:W-:Y:S02]  /*86a0*/  HADD2.F32 R10, -RZ, R5.reuse.H0_H0 ;  /* 0x20000005ff0a7230 */ /* 0x100fe40000004100 */
[C---:B------:R-:W-:Y:S01]  /*86b0*/  FFMA.FTZ R47, R34.reuse, R9, R47 ;  /* 0x00000009222f7223 */ /* 0x040fe2000001002f */
[----:B------:R-:W-:Y:S02]  /*86c0*/  HADD2.F32 R13, -RZ, R5.H1_H1 ;  /* 0x30000005ff0d7230 */ /* 0x000fe40000004100 */
        /* <DEDUP_REMOVED lines=9> */
[C---:B------:R-:W-:Y:S02]  /*8760*/  FFMA.FTZ R41, R34.reuse, R14, R41 ;  /* 0x0000000e22297223 */ /* 0x040fe40000010029 */
[----:B0-----:R-:W-:-:S07]  /*8770*/  FFMA.FTZ R38, R34, R17, R38 ;  /* 0x0000001122267223 */ /* 0x001fce0000010026 */
.L_x_2150:
[----:B------:R-:W-:Y:S05]  /*8780*/  BSYNC.RECONVERGENT B0 ;  /* 0x0000000000007941 */ /* 0x000fea0003800200 */
.L_x_2149:
        /* <DEDUP_REMOVED lines=10> */
[C---:B-----5:R-:W-:Y:S02]  /*8830*/  LOP3.LUT R4, R8.reuse, 0x3f0, RZ, 0xc0, !PT ;  /* 0x000003f008047812 */ /* 0x060fe400078ec0ff */
[C---:B------:R-:W-:Y:S02]  /*8840*/  ISETP.GT.U32.AND P1, PT, R8.reuse, 0x3f, PT ;  /* 0x0000003f0800780c */ /* 0x040fe40003f24070 */
[C---:B------:R-:W-:Y:S02]  /*8850*/  ISETP.GT.U32.AND P2, PT, R8.reuse, 0x1f, PT ;  /* 0x0000001f0800780c */ /* 0x040fe40003f44070 */
[----:B------:R-:W-:-:S02]  /*8860*/  ISETP.GT.U32.AND P3, PT, R8, 0xf, PT ;  /* 0x0000000f0800780c */ /* 0x000fc40003f64070 */
[----:B------:R-:W-:Y:S02]  /*8870*/  ISETP.NE.AND P4, PT, R2, 0x20, PT ;  /* 0x000000200200780c */ /* 0x000fe40003f85270 */
[----:B------:R-:W-:Y:S02]  /*8880*/  LEA R32, R32, R3, 0x8 ;  /* 0x0000000320207211 */ /* 0x000fe400078e40ff */
[----:B------:R-:W-:Y:S01]  /*8890*/  ISETP.NE.AND P5, PT, R4, 0x10, PT ;  /* 0x000000100400780c */ /* 0x000fe20003fa5270 */
[----:B------:R-:W-:-:S12]  /*88a0*/  @P6 BRA `(.L_x_2154) ;  /* 0x0000000000146947 */ /* 0x000fd80003800000 */
[----:B------:R-:W-:Y:S02]  /*88b0*/  F2FP.F16.F32.PACK_AB R4, R44, R47 ;  /* 0x0000002f2c04723e */ /* 0x000fe400000000ff */
[----:B------:R-:W-:Y:S02]  /*88c0*/  F2FP.F16.F32.PACK_AB R5, R42, R45 ;  /* 0x0000002d2a05723e */ /* 0x000fe400000000ff */
[----:B------:R-:W-:Y:S02]  /*88d0*/  F2FP.F16.F32.PACK_AB R6, R40, R43 ;  /* 0x0000002b2806723e */ /* 0x000fe400000000ff */
[----:B------:R-:W-:-:S05]  /*88e0*/  F2FP.F16.F32.PACK_AB R7, R38, R41 ;  /* 0x000000292607723e */ /* 0x000fca00000000ff */
[----:B------:R0:W-:Y:S02]  /*88f0*/  STS.128 [R32+UR5+-0x800], R4 ;  /* 0xfff8000420007988 */ /* 0x0001e40008000c05 */
.L_x_2154:
[----:B------:R-:W-:Y:S05]  /*8900*/  BSYNC.RECONVERGENT B0 ;  /* 0x0000000000007941 */ /* 0x000fea0003800200 */
.L_x_2153:
[----:B------:R-:W-:Y:S01]  /*8910*/  BAR.SYNC.DEFER_BLOCKING 0x0 ;  /* 0x0000000000007b1d */ /* 0x000fe20000010000 */
[----:B------:R-:W-:-:S05]  /*8920*/  ISETP.GT.U32.AND P6, PT, R8, 0x7f, PT ;  /* 0x0000007f0800780c */ /* 0x000fca0003fc4070 */
[----:B------:R-:W-:Y:S08]  /*8930*/  BSSY.RECONVERGENT B0, `(.L_x_2155) ;  /* 0x0000013000007945 */ /* 0x000ff00003800200 */
        /* <DEDUP_REMOVED lines=10> */
[----:B------:R-:W-:Y:S02]  /*89e0*/  HADD2.F32 R6, -RZ, R7.H0_H0 ;  /* 0x20000007ff067230 */ /* 0x000fe40000004100 */
[----:B------:R-:W-:Y:S01]  /*89f0*/  FADD.FTZ R40, R40, R11 ;  /* 0x0000000b28287221 */ /* 0x000fe20000010000 */
[----:B------:R-:W-:Y:S02]  /*8a00*/  HADD2.F32 R5, -RZ, R5.H1_H1 ;  /* 0x30000005ff057230 */ /* 0x000fe40000004100 */
[----:B------:R-:W-:Y:S01]  /*8a10*/  FADD.FTZ R45, R45, R4 ;  /* 0x000000042d2d7221 */ /* 0x000fe20000010000 */
[----:B------:R-:W-:Y:S02]  /*8a20*/  HADD2.F32 R7, -RZ, R7.H1_H1 ;  /* 0x30000007ff077230 */ /* 0x000fe40000004100 */
[----:B------:R-:W-:Y:S01]  /*8a30*/  FADD.FTZ R41, R41, R6 ;  /* 0x0000000629297221 */ /* 0x000fe20000010000 */
[----:B------:R-:W-:-:S02]  /*8a40*/  FADD.FTZ R42, R42, R5 ;  /* 0x000000052a2a7221 */ /* 0x000fc40000010000 */
[----:B------:R-:W-:-:S07]  /*8a50*/  FADD.FTZ R38, R38, R7 ;  /* 0x0000000726267221 */ /* 0x000fce0000010000 */
.L_x_2156:
[----:B------:R-:W-:Y:S05]  /*8a60*/  BSYNC.RECONVERGENT B0 ;  /* 0x0000000000007941 */ /* 0x000fea0003800200 */
.L_x_2155:
        /* <DEDUP_REMOVED lines=8> */
.L_x_2158:
[----:B------:R-:W-:Y:S05]  /*8af0*/  BSYNC.RECONVERGENT B0 ;  /* 0x0000000000007941 */ /* 0x000fea0003800200 */
.L_x_2157:
        /* <DEDUP_REMOVED lines=20> */
.L_x_2160:
[----:B------:R-:W-:Y:S05]  /*8c40*/  BSYNC.RECONVERGENT B0 ;  /* 0x0000000000007941 */ /* 0x000fea0003800200 */
.L_x_2159:
        /* <DEDUP_REMOVED lines=8> */
.L_x_2162:
[----:B------:R-:W-:Y:S05]  /*8cd0*/  BSYNC.RECONVERGENT B0 ;  /* 0x0000000000007941 */ /* 0x000fea0003800200 */
.L_x_2161:
        /* <DEDUP_REMOVED lines=20> */
.L_x_2164:
[----:B------:R-:W-:Y:S05]  /*8e20*/  BSYNC.RECONVERGENT B0 ;  /* 0x0000000000007941 */ /* 0x000fea0003800200 */
.L_x_2163:
        /* <DEDUP_REMOVED lines=8> */
.L_x_2166:
[----:B------:R-:W-:Y:S05]  /*8eb0*/  BSYNC.RECONVERGENT B0 ;  /* 0x0000000000007941 */ /* 0x000fea0003800200 */
.L_x_2165:
[----:B------:R-:W-:Y:S06]  /*8ec0*/  BAR.SYNC.DEFER_BLOCKING 0x0 ;  /* 0x0000000000007b1d */ /* 0x000fec0000010000 */
[----:B------:R-:W-:Y:S04]  /*8ed0*/  BSSY.RECONVERGENT B0, `(.L_x_2167) ;  /* 0x0000013000007945 */ /* 0x000fe80003800200 */
[----:B------:R-:W-:Y:S05]  /*8ee0*/  @P3 BRA `(.L_x_2168) ;  /* 0x0000000000443947 */ /* 0x000fea0003800000 */
[----:B0123--:R-:W0:Y:S02]  /*8ef0*/  LDS.128 R4, [R32+UR5] ;  /* 0x0000000520047984 */ /* 0x00fe240008000c00 */
        /* <DEDUP_REMOVED lines=16> */
.L_x_2168:
[----:B------:R-:W-:Y:S05]  /*9000*/  BSYNC.RECONVERGENT B0 ;  /* 0x0000000000007941 */ /* 0x000fea0003800200 */
.L_x_2167:
[----:B------:R-:W-:Y:S06]  /*9010*/  BAR.SYNC.DEFER_BLOCKING 0x0 ;  /* 0x0000000000007b1d */ /* 0x000fec0000010000 */
[----:B------:R-:W-:Y:S05]  /*9020*/  @P3 EXIT ;  /* 0x000000000000394d */ /* 0x000fea0003800000 */
[----:B------:R-:W4:Y:S02]  /*9030*/  LDCU UR4, c[0x0][0x478] ;  /* 0x00008f00ff0477ac */ /* 0x000f240008000800 */
[----:B----4-:R-:W-:-:S09]  /*9040*/  UISETP.NE.AND UP0, UPT, UR4, 0x2, UPT ;  /* 0x000000020400788c */ /* 0x010fd2000bf05270 */
[----:B------:R-:W-:Y:S05]  /*9050*/  BRA.U UP0, `(.L_x_2169) ;  /* 0x0000000100e07547 */ /* 0x000fea000b800000 */
[----:B---3--:R-:W3:Y:S01]  /*9060*/  LDC.64 R2, c[0x0][0x470] ;  /* 0x00011c00ff027b82 */ /* 0x008ee20000000a00 */
[----:B------:R-:W-:Y:S01]  /*9070*/  IADD3 R33, PT, PT, R33, R0, RZ ;  /* 0x0000000021217210 */ /* 0x000fe20007ffe0ff */
[----:B------:R-:W4:Y:S01]  /*9080*/  LDCU.64 UR4, c[0x0][0x380] ;  /* 0x00007000ff0477ac */ /* 0x000f220008000a00 */
[----:B---3--:R-:W3:Y:S02]  /*9090*/  LDG.E R2, desc[UR36][R2.64] ;  /* 0x0000002402027981 */ /* 0x008ee4000c1e1900 */
[----:B----4-:R-:W-:Y:S01]  /*90a0*/  IADD3 R8, P0, PT, R33, UR4, RZ ;  /* 0x0000000421087c10 */ /* 0x010fe2000ff1e0ff */
[C---:B---3--:R-:W-:Y:S01]  /*90b0*/  FMUL.FTZ R41, R2.reuse, R41 ;  /* 0x0000002902297220 */ /* 0x048fe20000410000 */
[C---:B------:R-:W-:Y:S01]  /*90c0*/  FMUL.FTZ R38, R2.reuse, R38 ;  /* 0x0000002602267220 */ /* 0x040fe20000410000 */
[C---:B------:R-:W-:Y:S01]  /*90d0*/  FMUL.FTZ R40, R2.reuse, R40 ;  /* 0x0000002802287220 */ /* 0x040fe20000410000 */
[C---:B------:R-:W-:Y:S01]  /*90e0*/  FMUL.FTZ R42, R2.reuse, R42 ;  /* 0x0000002a022a7220 */ /* 0x040fe20000410000 */
[C---:B------:R-:W-:Y:S01]  /*90f0*/  FMUL.FTZ R44, R2.reuse, R44 ;  /* 0x0000002c022c7220 */ /* 0x040fe20000410000 */
[C---:B------:R-:W-:Y:S01]  /*9100*/  FMUL.FTZ R45, R2.reuse, R45 ;  /* 0x0000002d022d7220 */ /* 0x040fe20000410000 */
[----:B------:R-:W3:Y:S01]  /*9110*/  F2I.S8.NTZ R41, R41 ;  /* 0x0000002900297305 */ /* 0x000ee20000202100 */
[C---:B------:R-:W-:Y:S01]  /*9120*/  FMUL.FTZ R43, R2.reuse, R43 ;  /* 0x0000002b022b7220 */ /* 0x040fe20000410000 */
[----:B------:R-:W-:-:S06]  /*9130*/  FMUL.FTZ R2, R2, R47 ;  /* 0x0000002f02027220 */ /* 0x000fcc0000410000 */
[----:B------:R-:W0:Y:S01]  /*9140*/  F2I.S8.NTZ R38, R38 ;  /* 0x0000002600267305 */ /* 0x000e220000202100 */
[----:B---3--:R-:W-:-:S07]  /*9150*/  PRMT R3, R41, 0x8880, RZ ;  /* 0x0000888029037816 */ /* 0x008fce00000000ff */
[----:B------:R-:W3:Y:S01]  /*9160*/  F2I.S8.NTZ R40, R40 ;  /* 0x0000002800287305 */ /* 0x000ee20000202100 */
[----:B------:R-:W-:Y:S02]  /*9170*/  PRMT R3, R3, 0x7710, RZ ;  /* 0x0000771003037816 */ /* 0x000fe400000000ff */
[----:B012---:R-:W-:-:S05]  /*9180*/  PRMT R5, R38, 0x8880, RZ ;  /* 0x0000888026057816 */ /* 0x007fca00000000ff */
[----:B------:R-:W0:Y:S01]  /*9190*/  F2I.S8.NTZ R42, R42 ;  /* 0x0000002a002a7305 */ /* 0x000e220000202100 */
[----:B------:R-:W-:Y:S01]  /*91a0*/  IMAD.U32 R4, R3, 0x10000, RZ ;  /* 0x0001000003047824 */ /* 0x000fe200078e00ff */
[----:B------:R-:W-:-:S04]  /*91b0*/  PRMT R3, R5, 0x7710, RZ ;  /* 0x0000771005037816 */ /* 0x000fc800000000ff */
[----:B------:R-:W-:Y:S02]  /*91c0*/  LOP3.LUT R4, R4, 0xff0000, RZ, 0xc0, !PT ;  /* 0x00ff000004047812 */ /* 0x000fe400078ec0ff */
[----:B------:R-:W1:Y:S01]  /*91d0*/  F2I.S8.NTZ R44, R44 ;  /* 0x0000002c002c7305 */ /* 0x000e620000202100 */
[----:B---3--:R-:W-:Y:S02]  /*91e0*/  PRMT R40, R40, 0x8880, RZ ;  /* 0x0000888028287816 */ /* 0x008fe400000000ff */
[----:B------:R-:W-:Y:S02]  /*91f0*/  PRMT R3, R4, 0x4210, R3 ;  /* 0x0000421004037816 */ /* 0x000fe40000000003 */
[----:B------:R-:W-:Y:S02]  /*9200*/  PRMT R0, R40, 0x7710, RZ ;  /* 0x0000771028007816 */ /* 0x000fe400000000ff */
[----:B0-----:R-:W-:Y:S01]  /*9210*/  PRMT R4, R42, 0x8880, RZ ;  /* 0x000088802a047816 */ /* 0x001fe200000000ff */
[----:B------:R-:W0:Y:S01]  /*9220*/  F2I.S8.NTZ R45, R45 ;  /* 0x0000002d002d7305 */ /* 0x000e220000202100 */
[----:B------:R-:W-:-:S02]  /*9230*/  SHF.L.U32 R0, R0, 0x8, RZ ;  /* 0x0000000800007819 */ /* 0x000fc400000006ff */
[----:B------:R-:W-:Y:S02]  /*9240*/  PRMT R4, R4, 0x7710, RZ ;  /* 0x0000771004047816 */ /* 0x000fe400000000ff */
[----:B------:R-:W-:Y:S02]  /*9250*/  LOP3.LUT R9, R3, 0xff00, R0, 0xf8, !PT ;  /* 0x0000ff0003097812 */ /* 0x000fe400078ef800 */
[----:B-1----:R-:W-:Y:S01]  /*9260*/  PRMT R44, R44, 0x8880, RZ ;  /* 0x000088802c2c7816 */ /* 0x002fe200000000ff */
[----:B------:R-:W1:Y:S01]  /*9270*/  F2I.S8.NTZ R43, R43 ;  /* 0x0000002b002b7305 */ /* 0x000e620000202100 */
[----:B------:R-:W-:Y:S02]  /*9280*/  LOP3.LUT R4, R4, 0xff, RZ, 0xc0, !PT ;  /* 0x000000ff04047812 */ /* 0x000fe400078ec0ff */
[----:B------:R-:W-:Y:S02]  /*9290*/  PRMT R0, R44, 0x7710, RZ ;  /* 0x000077102c007816 */ /* 0x000fe400000000ff */
[----:B0-----:R-:W-:-:S03]  /*92a0*/  PRMT R45, R45, 0x8880, RZ ;  /* 0x000088802d2d7816 */ /* 0x001fc600000000ff */
[----:B------:R-:W0:Y:S01]  /*92b0*/  F2I.S8.NTZ R2, R2 ;  /* 0x0000000200027305 */ /* 0x000e220000202100 */
[----:B------:R-:W-:Y:S02]  /*92c0*/  LOP3.LUT R6, R0, 0xff, RZ, 0xc0, !PT ;  /* 0x000000ff00067812 */ /* 0x000fe400078ec0ff */
[----:B------:R-:W-:-:S03]  /*92d0*/  PRMT R3, R45, 0x7710, RZ ;  /* 0x000077102d037816 */ /* 0x000fc600000000ff */
[----:B------:R-:W-:Y:S01]  /*92e0*/  IMAD.WIDE.U32 R6, R6, 0x100, RZ ;  /* 0x0000010006067825 */ /* 0x000fe200078e00ff */
[----:B-1----:R-:W-:Y:S02]  /*92f0*/  PRMT R43, R43, 0x8880, RZ ;  /* 0x000088802b2b7816 */ /* 0x002fe400000000ff */
[----:B------:R-:W-:Y:S02]  /*9300*/  LOP3.LUT R5, R3, 0xff, RZ, 0xc0, !PT ;  /* 0x000000ff03057812 */ /* 0x000fe400078ec0ff */
[----:B------:R-:W-:Y:S02]  /*9310*/  PRMT R0, R43, 0x7710, RZ ;  /* 0x000077102b007816 */ /* 0x000fe400000000ff */
[----:B0-----:R-:W-:Y:S01]  /*9320*/  PRMT R10, R2, 0x8880, RZ ;  /* 0x00008880020a7816 */ /* 0x001fe200000000ff */
[----:B------:R-:W-:Y:S01]  /*9330*/  IMAD.WIDE.U32 R2, R4, 0x1000000, RZ ;  /* 0x0100000004027825 */ /* 0x000fe200078e00ff */
[----:B------:R-:W-:Y:S02]  /*9340*/  LOP3.LUT R9, R9, 0xff, R0, 0xf8, !PT ;  /* 0x000000ff09097812 */ /* 0x000fe400078ef800 */
[----:B------:R-:W-:Y:S01]  /*9350*/  PRMT R0, R10, 0x7710, RZ ;  /* 0x000077100a007816 */ /* 0x000fe200000000ff */
[----:B------:R-:W-:-:S03]  /*9360*/  IMAD.WIDE.U32 R4, R5, 0x10000, RZ ;  /* 0x0001000005047825 */ /* 0x000fc600078e00ff */
[----:B------:R-:W-:Y:S02]  /*9370*/  LOP3.LUT R11, R6, R2, R4, 0xfe, !PT ;  /* 0x00000002060b7212 */ /* 0x000fe400078efe04 */
[----:B------:R-:W-:Y:S02]  /*9380*/  LOP3.LUT R3, R5, R9, R3, 0xfe, !PT ;  /* 0x0000000905037212 */ /* 0x000fe400078efe03 */
[----:B------:R-:W-:Y:S02]  /*9390*/  LEA.HI.X.SX32 R9, R33, UR5, 0x1, P0 ;  /* 0x0000000521097c11 */ /* 0x000fe400080f0eff */
[----:B------:R-:W-:Y:S02]  /*93a0*/  LOP3.LUT R2, R11, 0xff, R0, 0xf8, !PT ;  /* 0x000000ff0b027812 */ /* 0x000fe400078ef800 */
[----:B------:R-:W-:-:S05]  /*93b0*/  LOP3.LUT R3, R3, R7, RZ, 0xfc, !PT ;  /* 0x0000000703037212 */ /* 0x000fca00078efcff */
[----:B------:R-:W-:Y:S01]  /*93c0*/  STG.E.64 desc[UR36][R8.64], R2 ;  /* 0x0000000208007986 */ /* 0x000fe2000c101b24 */
[----:B------:R-:W-:Y:S05]  /*93d0*/  EXIT ;  /* 0x000000000000794d */ /* 0x000fea0003800000 */
.L_x_2169:
[----:B---3--:R-:W3:Y:S01]  /*93e0*/  LDC.64 R2, c[0x0][0x380] ;  /* 0x0000e000ff027b82 */ /* 0x008ee20000000a00 */
[----:B------:R-:W-:Y:S02]  /*93f0*/  IADD3 R33, PT, PT, R33, R0, RZ ;  /* 0x0000000021217210 */ /* 0x000fe40007ffe0ff */
[----:B------:R-:W-:Y:S02]  /*9400*/  F2FP.F16.F32.PACK_AB R47, R44, R47 ;  /* 0x0000002f2c2f723e */ /* 0x000fe400000000ff */
[----:B------:R-:W-:Y:S02]  /*9410*/  F2FP.F16.F32.PACK_AB R45, R42, R45 ;  /* 0x0000002d2a2d723e */ /* 0x000fe400000000ff */
[----:B------:R-:W-:Y:S02]  /*9420*/  F2FP.F16.F32.PACK_AB R43, R40, R43 ;  /* 0x0000002b282b723e */ /* 0x000fe400000000ff */
[----:B------:R-:W-:Y:S01]  /*9430*/  F2FP.F16.F32.PACK_AB R41, R38, R41 ;  /* 0x000000292629723e */ /* 0x000fe200000000ff */
[----:B---3--:R-:W-:-:S05]  /*9440*/  IMAD.WIDE R2, R33, 0x2, R2 ;  /* 0x0000000221027825 */ /* 0x008fca00078e0202 */
[----:B------:R-:W-:Y:S04]  /*9450*/  STG.E desc[UR36][R2.64], R47 ;  /* 0x0000002f02007986 */ /* 0x000fe8000c101924 */
[----:B------:R-:W-:Y:S04]  /*9460*/  STG.E desc[UR36][R2.64+0x4], R45 ;  /* 0x0000042d02007986 */ /* 0x000fe8000c101924 */
[----:B------:R-:W-:Y:S04]  /*9470*/  STG.E desc[UR36][R2.64+0x8], R43 ;  /* 0x0000082b02007986 */ /* 0x000fe8000c101924 */
[----:B------:R-:W-:Y:S01]  /*9480*/  STG.E desc[UR36][R2.64+0xc], R41 ;  /* 0x00000c2902007986 */ /* 0x000fe2000c101924 */
[----:B------:R-:W-:Y:S05]  /*9490*/  EXIT ;  /* 0x000000000000794d */ /* 0x000fea0003800000 */
.L_x_2072:
[----:B------:R-:W-:Y:S01]  /*94a0*/  MOV R12, 0x10 ;  /* 0x00000010000c7802 */ /* 0x000fe20000000f00 */
[----:B------:R-:W-:Y:S01]  /*94b0*/  IMAD.MOV.U32 R11, RZ, RZ, 0x1f ;  /* 0x0000001fff0b7424 */ /* 0x000fe200078e00ff */
[----:B------:R-:W-:-:S07]  /*94c0*/  MOV R15, 0xffffffff ;  /* 0xffffffff000f7802 */ /* 0x000fce0000000f00 */
[----:B0----5:R-:W-:Y:S05]  /*94d0*/  WARPSYNC.COLLECTIVE R15, `(.L_x_2170) ;  /* 0x000000000f087348 */ /* 0x021fea0003c00000 */
[----:B------:R1:W2:Y:S02]  /*94e0*/  SHFL.BFLY P6, R14, R13, R12, R11 ;  /* 0x0c00000c0d0e7389 */ /* 0x0002a400000c000b */
[----:B012--5:R-:W-:Y:S05]  /*94f0*/  ENDCOLLECTIVE ;  /* 0x000000000000791b */ /* 0x027fea0003800000 */
.L_x_2170:
[----:B------:R-:W-:Y:S01]  /*9500*/  MOV R12, 0x8 ;  /* 0x00000008000c7802 */ /* 0x000fe20000000f00 */
[----:B------:R-:W-:-:S05]  /*9510*/  FADD.FTZ R3, R13, R14 ;  /* 0x0000000e0d037221 */ /* 0x000fca0000010000 */
[----:B------:R-:W-:-:S07]  /*9520*/  MOV R13, R3 ;  /* 0x00000003000d7202 */ /* 0x000fce0000000f00 */
[----:B------:R-:W-:Y:S05]  /*9530*/  WARPSYNC.COLLECTIVE R15, `(.L_x_2171) ;  /* 0x000000000f087348 */ /* 0x000fea0003c00000 */
[----:B------:R0:W1:Y:S02]  /*9540*/  SHFL.BFLY P6, R14, R13, R12, R11 ;  /* 0x0c00000c0d0e7389 */ /* 0x00006400000c000b */
[----:B01----:R-:W-:Y:S05]  /*9550*/  ENDCOLLECTIVE ;  /* 0x000000000000791b */ /* 0x003fea0003800000 */
.L_x_2171:
[----:B------:R-:W-:Y:S02]  /*9560*/  IMAD.MOV.U32 R12, RZ, RZ, 0x4 ;  /* 0x00000004ff0c7424 */ /* 0x000fe400078e00ff */
[----:B------:R-:W-:-:S05]  /*9570*/  FADD.FTZ R4, R3, R14 ;  /* 0x0000000e03047221 */ /* 0x000fca0000010000 */
[----:B------:R-:W-:-:S07]  /*9580*/  MOV R13, R4 ;  /* 0x00000004000d7202 */ /* 0x000fce0000000f00 */
[----:B------:R-:W-:Y:S05]  /*9590*/  WARPSYNC.COLLECTIVE R15, `(.L_x_2172) ;  /* 0x000000000f087348 */ /* 0x000fea0003c00000 */
[----:B------:R0:W1:Y:S02]  /*95a0*/  SHFL.BFLY P6, R14, R13, R12, R11 ;  /* 0x0c00000c0d0e7389 */ /* 0x00006400000c000b */
[----:B01----:R-:W-:Y:S05]  /*95b0*/  ENDCOLLECTIVE ;  /* 0x000000000000791b */ /* 0x003fea0003800000 */
.L_x_2172:
[----:B------:R-:W-:Y:S01]  /*95c0*/  MOV R12, 0x2 ;  /* 0x00000002000c7802 */ /* 0x000fe20000000f00 */
[----:B------:R-:W-:-:S05]  /*95d0*/  FADD.FTZ R5, R4, R14 ;  /* 0x0000000e04057221 */ /* 0x000fca0000010000 */
[----:B------:R-:W-:-:S07]  /*95e0*/  MOV R13, R5 ;  /* 0x00000005000d7202 */ /* 0x000fce0000000f00 */
[----:B------:R-:W-:Y:S05]  /*95f0*/  WARPSYNC.COLLECTIVE R15, `(.L_x_2173) ;  /* 0x000000000f087348 */ /* 0x000fea0003c00000 */
[----:B------:R0:W1:Y:S02]  /*9600*/  SHFL.BFLY P6, R14, R13, R12, R11 ;  /* 0x0c00000c0d0e7389 */ /* 0x00006400000c000b */
[----:B01----:R-:W-:Y:S05]  /*9610*/  ENDCOLLECTIVE ;  /* 0x000000000000791b */ /* 0x003fea0003800000 */
.L_x_2173:
[----:B------:R-:W-:Y:S01]  /*9620*/  MOV R12, 0x1 ;  /* 0x00000001000c7802 */ /* 0x000fe20000000f00 */
[----:B------:R-:W-:-:S05]  /*9630*/  FADD.FTZ R6, R5, R14 ;  /* 0x0000000e05067221 */ /* 0x000fca0000010000 */
[----:B------:R-:W-:-:S07]  /*9640*/  MOV R13, R6 ;  /* 0x00000006000d7202 */ /* 0x000fce0000000f00 */
[----:B------:R-:W-:Y:S05]  /*9650*/  WARPSYNC.COLLECTIVE R15, `(.L_x_2174) ;  /* 0x000000000f087348 */ /* 0x000fea0003c00000 */
[----:B------:R0:W1:Y:S02]  /*9660*/  SHFL.BFLY P6, R14, R13, R12, R11 ;  /* 0x0c00000c0d0e7389 */ /* 0x00006400000c000b */
[----:B01----:R-:W-:Y:S05]  /*9670*/  ENDCOLLECTIVE ;  /* 0x000000000000791b */ /* 0x003fea0003800000 */
.L_x_2174:
[----:B------:R-:W-:Y:S05]  /*9680*/  BRA `(.L_x_2175) ;  /* 0xffffff84002c7947 */ /* 0x000fea000383ffff */
.L_x_2176:
        /* <DEDUP_REMOVED lines=15> */
.L_x_3505:


//--------------------- .text._ZN4mmha33masked_multihead_attention_kernelItLi128ELi128ELi2ELi16ELi128ELb0ELb1EEEv26Multihead_attention_paramsIT_XT5_EE --------------------------
	.section	.text._ZN4mmha33masked_multihead_attention_kernelItLi128ELi128ELi2ELi16ELi128ELb0ELb1EEEv26Multihead_attention_paramsIT_XT5_EE,"ax",@progbits
	.align	128
        .global         _ZN4mmha33masked_multihead_attention_kernelItLi128ELi128ELi2ELi16ELi128ELb0ELb1EEEv26Multihead_attention_paramsIT_XT5_EE
        .type           _ZN4mmha33masked_multihead_attention_kernelItLi128ELi128ELi2ELi16ELi128ELb0ELb1EEEv26Multihead_attention_paramsIT_XT5_EE,@function
        .size           _ZN4mmha33masked_multihead_attention_kernelItLi128ELi128ELi2ELi16ELi128ELb0ELb1EEEv26Multihead_attention_paramsIT_XT5_EE,(.L_x_3506 - _ZN4mmha33masked_multihead_attention_kernelItLi128ELi128ELi2ELi16ELi128ELb0ELb1EEEv26Multihead_attention_paramsIT_XT5_EE)
        .other          _ZN4mmha33masked_multihead_attention_kernelItLi128ELi128ELi2ELi16ELi128ELb0ELb1EEEv26Multihead_attention_paramsIT_XT5_EE,@"STO_CUDA_ENTRY STV_DEFAULT"
_ZN4mmha33masked_multihead_attention_kernelItLi128ELi128ELi2ELi16ELi128ELb0ELb1EEEv26Multihead_attention_paramsIT_XT5_EE:
.text._ZN4mmha33masked_multihead_attention_kernelItLi128ELi128ELi2ELi16ELi128ELb0ELb1EEEv26Multihead_attention_paramsIT_XT5_EE:
        /* <DEDUP_REMOVED lines=12> */
.L_x_2177:
[----:B------:R-:W1:Y:S01]  /*00c0*/  LDC.64 R6, c[0x0][0x4a0] ;  /* 0x00012800ff067b82 */ /* 0x000e620000000a00 */
[----:B--2---:R-:W-:-:S07]  /*00d0*/  IABS R8, R5 ;  /* 0x0000000500087213 */ /* 0x004fce0000000000 */
[----:B------:R-:W2:Y:S08]  /*00e0*/  LDC R12, c[0x0][0x3f0] ;  /* 0x0000fc00ff0c7b82 */ /* 0x000eb00000000800 */
[----:B------:R-:W3:Y:S01]  /*00f0*/  LDC R16, c[0x0][0x3f4] ;  /* 0x0000fd00ff107b82 */ /* 0x000ee20000000800 */
[----:B-1----:R-:W-:Y:S01]  /*0100*/  ISETP.NE.U32.AND P0, PT, R6, RZ, PT ;  /* 0x000000ff0600720c */ /* 0x002fe20003f05070 */
[----:B------:R-:W-:Y:S01]  /*0110*/  HFMA2 R22, -RZ, RZ, 0, 0 ;  /* 0x00000000ff167431 */ /* 0x000fe200000001ff */
[----:B------:R-:W1:Y:S05]  /*0120*/  S2R R52, SR_CTAID.X ;  /* 0x0000000000347919 */ /* 0x000e6a0000002500 */
[----:B------:R-:W1:Y:S01]  /*0130*/  LDC R35, c[0x0][0x3f8] ;  /* 0x0000fe00ff237b82 */ /* 0x000e620000000800 */
[----:B------:R-:W-:-:S02]  /*0140*/  ISETP.NE.AND.EX P0, PT, R7, RZ, PT, P0 ;  /* 0x000000ff0700720c */ /* 0x000fc40003f05300 */
[----:B--2---:R-:W-:-:S04]  /*0150*/  IABS R9, R12 ;  /* 0x0000000c00097213 */ /* 0x004fc80000000000 */
[----:B------:R-:W2:Y:S07]  /*0160*/  I2F.RP R0, R9 ;  /* 0x0000000900007306 */ /* 0x000eae0000209400 */
[----:B------:R-:W4:Y:S01]  /*0170*/  @P0 LDC.64 R6, c[0x0][0x4a0] ;  /* 0x00012800ff060b82 */ /* 0x000f220000000a00 */
[----:B--2---:R-:W2:Y:S01]  /*0180*/  MUFU.RCP R0, R0 ;  /* 0x0000000000007308 */ /* 0x004ea20000001000 */
[----:B----4-:R-:W-:-:S04]  /*0190*/  @P0 IMAD.WIDE.U32 R6, R5, 0x4, R6 ;  /* 0x0000000405060825 */ /* 0x010fc800078e0006 */
[----:B--2---:R-:W-:Y:S01]  /*01a0*/  VIADD R4, R0, 0xffffffe ;  /* 0x0ffffffe00047836 */ /* 0x004fe20000000000 */
[----:B------:R2:W4:Y:S03]  /*01b0*/  @P0 LDG.E R10, desc[UR36][R6.64] ;  /* 0x00000024060a0981 */ /* 0x000526000c1e1900 */
[----:B------:R-:W0:Y:S02]  /*01c0*/  F2I.FTZ.U32.TRUNC.NTZ R3, R4 ;  /* 0x0000000400037305 */ /* 0x000e24000021f000 */
[----:B0-----:R-:W-:-:S05]  /*01d0*/  IADD3 R2, PT, PT, RZ, -R3, RZ ;  /* 0x80000003ff027210 */ /* 0x001fca0007ffe0ff */
[----:B------:R-:W-:Y:S02]  /*01e0*/  IMAD R11, R2, R9, RZ ;  /* 0x00000009020b7224 */ /* 0x000fe400078e02ff */
[----:B------:R-:W-:-:S04]  /*01f0*/  IMAD.MOV.U32 R2, RZ, RZ, RZ ;  /* 0x000000ffff027224 */ /* 0x000fc800078e00ff */
[----:B------:R-:W-:Y:S02]  /*0200*/  IMAD.HI.U32 R0, R3, R11, R2 ;  /* 0x0000000b03007227 */ /* 0x000fe400078e0002 */
[----:B------:R-:W0:Y:S04]  /*0210*/  LDC.64 R2, c[0x0][0x460] ;  /* 0x00011800ff027b82 */ /* 0x000e280000000a00 */
[----:B------:R-:W-:Y:S01]  /*0220*/  IMAD.HI.U32 R0, R0, R8, RZ ;  /* 0x0000000800007227 */ /* 0x000fe200078e00ff */
[----:B---3--:R-:W-:-:S03]  /*0230*/  IABS R14, R16 ;  /* 0x00000010000e7213 */ /* 0x008fc60000000000 */
[----:B------:R-:W3:Y:S01]  /*0240*/  @!P0 LDC R19, c[0x0][0x40c] ;  /* 0x00010300ff138b82 */ /* 0x000ee20000000800 */
[----:B------:R-:W-:-:S05]  /*0250*/  IADD3 R4, PT, PT, -R0, RZ, RZ ;  /* 0x000000ff00047210 */ /* 0x000fca0007ffe1ff */
[C---:B------:R-:W-:Y:S02]  /*0260*/  IMAD R4, R9.reuse, R4, R8 ;  /* 0x0000000409047224 */ /* 0x040fe400078e0208 */
[----:B------:R-:W4:Y:S03]  /*0270*/  @P0 LDC R11, c[0x0][0x430] ;  /* 0x00010c00ff0b0b82 */ /* 0x000f260000000800 */
[----:B------:R-:W-:-:S13]  /*0280*/  ISETP.GT.U32.AND P3, PT, R9, R4, PT ;  /* 0x000000040900720c */ /* 0x000fda0003f64070 */
[----:B------:R-:W-:-:S05]  /*0290*/  @!P3 IMAD.IADD R4, R4, 0x1, -R9 ;  /* 0x000000010404b824 */ /* 0x000fca00078e0a09 */
[----:B------:R-:W-:Y:S02]  /*02a0*/  ISETP.GE.U32.AND P2, PT, R4, R9, PT ;  /* 0x000000090400720c */ /* 0x000fe40003f46070 */
[----:B------:R-:W-:Y:S02]  /*02b0*/  @!P3 IADD3 R0, PT, PT, R0, 0x1, RZ ;  /* 0x000000010000b810 */ /* 0x000fe40007ffe0ff */
[----:B0-----:R-:W-:-:S04]  /*02c0*/  ISETP.NE.U32.AND P1, PT, R2, RZ, PT ;  /* 0x000000ff0200720c */ /* 0x001fc80003f25070 */
[----:B------:R-:W-:-:S05]  /*02d0*/  ISETP.NE.AND.EX P1, PT, R3, RZ, PT, P1 ;  /* 0x000000ff0300720c */ /* 0x000fca0003f25310 */
[----:B------:R-:W-:-:S05]  /*02e0*/  @P2 VIADD R0, R0, 0x1 ;  /* 0x0000000100002836 */ /* 0x000fca0000000000 */
[----:B------:R-:W-:Y:S02]  /*02f0*/  MOV R29, R0 ;  /* 0x00000000001d7202 */ /* 0x000fe40000000f00 */
[----:B------:R-:W0:Y:S01]  /*0300*/  I2F.RP R0, R14 ;  /* 0x0000000e00007306 */ /* 0x000e220000209400 */
[----:B------:R-:W2:Y:S01]  /*0310*/  @P1 LDC.64 R8, c[0x0][0x460] ;  /* 0x00011800ff081b82 */ /* 0x000ea20000000a00 */
[-C--:B------:R-:W-:Y:S02]  /*0320*/  LOP3.LUT R4, R5, R12.reuse, RZ, 0x3c, !PT ;  /* 0x0000000c05047212 */ /* 0x080fe400078e3cff */
[----:B------:R-:W-:Y:S02]  /*0330*/  ISETP.NE.AND P3, PT, R12, RZ, PT ;  /* 0x000000ff0c00720c */ /* 0x000fe40003f65270 */
[----:B------:R-:W-:Y:S01]  /*0340*/  ISETP.GE.AND P4, PT, R4, RZ, PT ;  /* 0x000000ff0400720c */ /* 0x000fe20003f86270 */
[----:B------:R-:W3:Y:S02]  /*0350*/  S2R R24, SR_TID.X ;  /* 0x0000000000187919 */ /* 0x000ee40000002100 */
[----:B------:R-:W1:Y:S01]  /*0360*/  LDC R4, c[0x0][0x3e8] ;  /* 0x0000fa00ff047b82 */ /* 0x000e620000000800 */
[----:B0-----:R-:W0:Y:S09]  /*0370*/  MUFU.RCP R0, R0 ;  /* 0x0000000000007308 */ /* 0x001e320000001000 */
[----:B------:R-:W-:Y:S01]  /*0380*/  @!P4 IMAD.MOV R29, RZ, RZ, -R29 ;  /* 0x000000ffff1dc224 */ /* 0x000fe200078e0a1d */
[----:B------:R-:W-:-:S05]  /*0390*/  @!P3 LOP3.LUT R29, RZ, R12, RZ, 0x33, !PT ;  /* 0x0000000cff1db212 */ /* 0x000fca00078e33ff */
[----:B--2---:R-:W-:-:S05]  /*03a0*/  @P1 IMAD.WIDE R6, R29, 0x4, R8 ;  /* 0x000000041d061825 */ /* 0x004fca00078e0208 */
[----:B------:R2:W5:Y:S01]  /*03b0*/  @P1 LDG.E R22, desc[UR36][R6.64] ;  /* 0x0000002406161981 */ /* 0x000562000c1e1900 */
[----:B0-----:R-:W-:-:S04]  /*03c0*/  VIADD R8, R0, 0xffffffe ;  /* 0x0ffffffe00087836 */ /* 0x001fc80000000000 */
[----:B------:R0:W2:Y:S02]  /*03d0*/  F2I.FTZ.U32.TRUNC.NTZ R9, R8 ;  /* 0x0000000800097305 */ /* 0x0000a4000021f000 */
[----:B0-----:R-:W-:Y:S01]  /*03e0*/  HFMA2 R8, -RZ, RZ, 0, 0 ;  /* 0x00000000ff087431 */ /* 0x001fe200000001ff */
[----:B--2---:R-:W-:-:S05]  /*03f0*/  IADD3 R7, PT, PT, RZ, -R9, RZ ;  /* 0x80000009ff077210 */ /* 0x004fca0007ffe0ff */
[----:B------:R-:W-:-:S04]  /*0400*/  IMAD R7, R7, R14, RZ ;  /* 0x0000000e07077224 */ /* 0x000fc800078e02ff */
[----:B------:R-:W-:Y:S01]  /*0410*/  IMAD.HI.U32 R9, R9, R7, R8 ;  /* 0x0000000709097227 */ /* 0x000fe200078e0008 */
[----:B-1----:R-:W-:-:S03]  /*0420*/  ISETP.NE.AND P2, PT, R4, RZ, PT ;  /* 0x000000ff0400720c */ /* 0x002fc60003f45270 */
[----:B------:R-:W-:Y:S01]  /*0430*/  IMAD R25, R5, R35, R52 ;  /* 0x0000002305197224 */ /* 0x000fe200078e0234 */
[----:B---3--:R-:W-:Y:S01]  /*0440*/  SHF.L.U32 R27, R24, 0x2, RZ ;  /* 0x00000002181b7819 */ /* 0x008fe200000006ff */
[----:B------:R-:W-:Y:S08]  /*0450*/  BSSY.RECONVERGENT B0, `(.L_x_2178) ;  /* 0x0000025000007945 */ /* 0x000ff00003800200 */
[----:B------:R-:W-:-:S02]  /*0460*/  @P2 SHF.L.U32 R0, R52, 0x7, RZ ;  /* 0x0000000734002819 */ /* 0x000fc400000006ff */
[----:B------:R-:W-:-:S03]  /*0470*/  @!P2 SHF.L.U32 R18, R25, 0x7, RZ ;  /* 0x000000071912a819 */ /* 0x000fc600000006ff */
[----:B------:R-:W-:Y:S01]  /*0480*/  @P2 IMAD R18, R5, R4, R0 ;  /* 0x0000000405122224 */ /* 0x000fe200078e0200 */
[----:B------:R-:W-:-:S03]  /*0490*/  CS2R R6, SRZ ;  /* 0x0000000000067805 */ /* 0x000fc6000001ff00 */
[----:B------:R-:W-:Y:S02]  /*04a0*/  IMAD.IADD R33, R27, 0x1, R18 ;  /* 0x000000011b217824 */ /* 0x000fe400078e0212 */
[----:B----4-:R-:W-:-:S05]  /*04b0*/  @P0 IMAD.IADD R19, R10, 0x1, R11 ;  /* 0x000000010a130824 */ /* 0x010fca00078e020b */
[----:B------:R-:W-:-:S05]  /*04c0*/  IABS R17, R19 ;  /* 0x0000001300117213 */ /* 0x000fca0000000000 */
[----:B------:R-:W-:-:S04]  /*04d0*/  IMAD.HI.U32 R9, R9, R17, RZ ;  /* 0x0000001109097227 */ /* 0x000fc800078e00ff */
[----:B------:R-:W-:-:S04]  /*04e0*/  IMAD.MOV R9, RZ, RZ, -R9 ;  /* 0x000000ffff097224 */ /* 0x000fc800078e0a09 */
[----:B------:R-:W-:-:S05]  /*04f0*/  IMAD R17, R14, R9, R17 ;  /* 0x000000090e117224 */ /* 0x000fca00078e0211 */
[----:B------:R-:W-:-:S13]  /*0500*/  ISETP.GT.U32.AND P0, PT, R14, R17, PT ;  /* 0x000000110e00720c */ /* 0x000fda0003f04070 */
[----:B------:R-:W-:Y:S01]  /*0510*/  @!P0 IMAD.IADD R17, R17, 0x1, -R14 ;  /* 0x0000000111118824 */ /* 0x000fe200078e0a0e */
[----:B------:R-:W-:-:S04]  /*0520*/  ISETP.GT.U32.AND P0, PT, R24, 0x1f, PT ;  /* 0x0000001f1800780c */ /* 0x000fc80003f04070 */
[----:B------:R-:W-:-:S09]  /*0530*/  ISETP.GT.U32.AND P1, PT, R14, R17, PT ;  /* 0x000000110e00720c */ /* 0x000fd20003f24070 */
[----:B------:R-:W-:Y:S05]  /*0540*/  @P0 BRA `(.L_x_2179) ;  /* 0x0000000000540947 */ /* 0x000fea0003800000 */
        /* <DEDUP_REMOVED lines=21> */
.L_x_2179:
[----:B------:R-:W-:Y:S05]  /*06a0*/  BSYNC.RECONVERGENT B0 ;  /* 0x0000000000007941 */ /* 0x000fea0003800200 */
.L_x_2178:
[----:B------:R-:W1:Y:S01]  /*06b0*/  LDCU UR4, c[0x0][0x478] ;  /* 0x00008f00ff0477ac */ /* 0x000e620008000800 */
[----:B------:R-:W-:Y:S01]  /*06c0*/  ISETP.GE.AND P3, PT, R19, RZ, PT ;  /* 0x000000ff1300720c */ /* 0x000fe20003f66270 */
[----:B------:R-:W-:Y:S01]  /*06d0*/  IMAD R53, R5, R16, RZ ;  /* 0x0000001005357224 */ /* 0x000fe200078e02ff */
[----:B------:R-:W-:Y:S01]  /*06e0*/  ISETP.NE.AND P2, PT, R16, RZ, PT ;  /* 0x000000ff1000720c */ /* 0x000fe20003f45270 */
[----:B------:R-:W-:Y:S01]  /*06f0*/  IMAD R15, R52, 0x80, R27 ;  /* 0x00000080340f7824 */ /* 0x000fe200078e021b */
[----:B------:R-:W-:Y:S01]  /*0700*/  @!P1 IADD3 R17, PT, PT, R17, -R14, RZ ;  /* 0x8000000e11119210 */ /* 0x000fe20007ffe0ff */
[----:B------:R-:W-:Y:S01]  /*0710*/  IMAD R29, R29, R35, RZ ;  /* 0x000000231d1d7224 */ /* 0x000fe200078e02ff */
[----:B------:R-:W-:-:S07]  /*0720*/  SHF.R.S32.HI R23, RZ, 0x1f, R53 ;  /* 0x0000001fff177819 */ /* 0x000fce0000011435 */
[----:B------:R-:W-:Y:S02]  /*0730*/  @!P3 IADD3 R17, PT, PT, -R17, RZ, RZ ;  /* 0x000000ff1111b210 */ /* 0x000fe40007ffe1ff */
[----:B------:R-:W-:Y:S01]  /*0740*/  @!P2 LOP3.LUT R17, RZ, R16, RZ, 0x33, !PT ;  /* 0x00000010ff11a212 */ /* 0x000fe200078e33ff */
[----:B-1----:R-:W-:Y:S01]  /*0750*/  UISETP.NE.AND UP0, UPT, UR4, 0x2, UPT ;  /* 0x000000020400788c */ /* 0x002fe2000bf05270 */
[----:B------:R-:W-:-:S04]  /*0760*/  IADD3 R16, PT, PT, R19, 0x1, -R16 ;  /* 0x0000000113107810 */ /* 0x000fc80007ffe810 */
[----:B------:R-:W-:-:S04]  /*0770*/  VIMNMX R16, PT, PT, RZ, R16, !PT ;  /* 0x00000010ff107248 */ /* 0x000fc80007fe0100 */
        /* <DEDUP_REMOVED lines=18> */
.L_x_2180:
[----:B------:R-:W-:Y:S01]  /*08a0*/  BSSY.RECONVERGENT B0, `(.L_x_2181) ;  /* 0x0000006000007945 */ /* 0x000fe20003800200 */
[----:B------:R-:W-:-:S03]  /*08b0*/  CS2R R30, SRZ ;  /* 0x00000000001e7805 */ /* 0x000fc6000001ff00 */
[----:B------:R-:W-:Y:S05]  /*08c0*/  @P0 BRA `(.L_x_2182) ;  /* 0x00000000000c0947 */ /* 0x000fea0003800000 */
[----:B0-----:R-:W0:Y:S02]  /*08d0*/  LDC.64 R8, c[0x0][0x398] ;  /* 0x0000e600ff087b82 */ /* 0x001e240000000a00 */
[----:B0-----:R-:W-:-:S05]  /*08e0*/  IMAD.WIDE R8, R33, 0x2, R8 ;  /* 0x0000000221087825 */ /* 0x001fca00078e0208 */
[----:B------:R1:W5:Y:S02]  /*08f0*/  LDG.E.64 R30, desc[UR36][R8.64] ;  /* 0x00000024081e7981 */ /* 0x000364000c1e1b00 */
.L_x_2182:
[----:B------:R-:W-:Y:S05]  /*0900*/  BSYNC.RECONVERGENT B0 ;  /* 0x0000000000007941 */ /* 0x000fea0003800200 */
.L_x_2181:
[----:B------:R-:W2:Y:S01]  /*0910*/  LDCU.64 UR4, c[0x0][0x390] ;  /* 0x00007200ff0477ac */ /* 0x000ea20008000a00 */
[----:B01----:R-:W0:Y:S01]  /*0920*/  LDC.64 R8, c[0x0][0x418] ;  /* 0x00010600ff087b82 */ /* 0x003e220000000a00 */
[----:B------:R-:W-:Y:S02]  /*0930*/  ISETP.EQ.U32.AND P3, PT, R2, RZ, PT ;  /* 0x000000ff0200720c */ /* 0x000fe40003f62070 */
[----:B------:R-:W-:Y:S01]  /*0940*/  CS2R R32, SRZ ;  /* 0x0000000000207805 */ /* 0x000fe2000001ff00 */
[----:B------:R-:W1:Y:S01]  /*0950*/  LDCU.64 UR6, c[0x0][0x3a0] ;  /* 0x00007400ff0677ac */ /* 0x000e620008000a00 */
[----:B------:R-:W-:-:S03]  /*0960*/  ISETP.EQ.OR.EX P0, PT, R3, RZ, P0, P3 ;  /* 0x000000ff0300720c */ /* 0x000fc60000702730 */
[----:B------:R-:W3:Y:S01]  /*0970*/  LDC R20, c[0x0][0x400] ;  /* 0x00010000ff147b82 */ /* 0x000ee20000000800 */
[----:B--2---:R-:W-:-:S09]  /*0980*/  ISETP.NE.U32.AND P1, PT, RZ, UR4, PT ;  /* 0x00000004ff007c0c */ /* 0x004fd2000bf25070 */
[----:B------:R-:W2:Y:S01]  /*0990*/  @!P0 LDC.64 R12, c[0x0][0x450] ;  /* 0x00011400ff0c8b82 */ /* 0x000ea20000000a00 */
[----:B-----5:R-:W-:Y:S01]  /*09a0*/  @!P0 IMAD R0, R22, R35, RZ ;  /* 0x0000002316008224 */ /* 0x020fe200078e02ff */
[----:B------:R-:W4:Y:S01]  /*09b0*/  LDCU.U8 UR4, c[0x0][0x404] ;  /* 0x00008080ff0477ac */ /* 0x000f220008000000 */
[----:B-1----:R-:W-:Y:S02]  /*09c0*/  ISETP.NE.U32.AND P2, PT, RZ, UR6, PT ;  /* 0x00000006ff007c0c */ /* 0x002fe4000bf45070 */
[----:B------:R-:W-:Y:S02]  /*09d0*/  ISETP.NE.AND.EX P1, PT, RZ, UR5, PT, P1 ;  /* 0x00000005ff007c0c */ /* 0x000fe4000bf25310 */
[----:B------:R-:W-:Y:S02]  /*09e0*/  ISETP.NE.AND.EX P2, PT, RZ, UR7, PT, P2 ;  /* 0x00000007ff007c0c */ /* 0x000fe4000bf45320 */
[C---:B------:R-:W-:Y:S02]  /*09f0*/  ISETP.GT.U32.OR P1, PT, R24.reuse, 0x1f, !P1 ;  /* 0x0000001f1800780c */ /* 0x040fe40004f24470 */
[----:B------:R-:W-:-:S02]  /*0a00*/  ISETP.GT.U32.OR P2, PT, R24, 0x1f, !P2 ;  /* 0x0000001f1800780c */ /* 0x000fc40005744470 */
[----:B0-----:R-:W-:Y:S02]  /*0a10*/  ISETP.NE.U32.AND P3, PT, R8, RZ, PT ;  /* 0x000000ff0800720c */ /* 0x001fe40003f65070 */
[----:B------:R-:W-:Y:S02]  /*0a20*/  @!P0 LEA R21, R0, R15, 0x7 ;  /* 0x0000000f00158211 */ /* 0x000fe400078e38ff */
[----:B------:R-:W-:-:S05]  /*0a30*/  ISETP.NE.AND.EX P3, PT, R9, RZ, PT, P3 ;  /* 0x000000ff0900720c */ /* 0x000fca0003f65330 */
[----:B------:R-:W0:Y:S01]  /*0a40*/  @!P1 LDC.64 R8, c[0x0][0x390] ;  /* 0x0000e400ff089b82 */ /* 0x000e220000000a00 */
[----:B--2---:R-:W-:-:S07]  /*0a50*/  @!P0 IMAD.WIDE R12, R21, 0x2, R12 ;  /* 0x00000002150c8825 */ /* 0x004fce00078e020c */
[----:B------:R-:W1:Y:S01]  /*0a60*/  @!P2 LDC.64 R10, c[0x0][0x3a0] ;  /* 0x0000e800ff0aab82 */ /* 0x000e620000000a00 */
[----:B------:R-:W2:Y:S07]  /*0a70*/  @!P0 LDG.E.64 R12, desc[UR36][R12.64] ;  /* 0x000000240c0c8981 */ /* 0x000eae000c1e1b00 */
[----:B------:R-:W4:Y:S01]  /*0a80*/  @P3 LDC.64 R2, c[0x0][0x418] ;  /* 0x00010600ff023b82 */ /* 0x000f220000000a00 */
[----:B0-----:R-:W-:-:S05]  /*0a90*/  @!P1 IMAD.WIDE.U32 R8, R15, 0x2, R8 ;  /* 0x000000020f089825 */ /* 0x001fca00078e0008 */
[----:B------:R-:W2:Y:S01]  /*0aa0*/  @!P1 LDG.E.64 R32, desc[UR36][R8.64] ;  /* 0x0000002408209981 */ /* 0x000ea2000c1e1b00 */
[----:B-1----:R-:W-:Y:S01]  /*0ab0*/  @!P2 IMAD.WIDE.U32 R10, R15, 0x2, R10 ;  /* 0x000000020f0aa825 */ /* 0x002fe200078e000a */
[----:B------:R-:W-:-:S06]  /*0ac0*/  CS2R R14, SRZ ;  /* 0x00000000000e7805 */ /* 0x000fcc000001ff00 */
[----:B------:R-:W2:Y:S01]  /*0ad0*/  @!P2 LDG.E.64 R14, desc[UR36][R10.64] ;  /* 0x000000240a0ea981 */ /* 0x000ea2000c1e1b00 */
[----:B----4-:R-:W-:-:S04]  /*0ae0*/  @P3 IMAD.WIDE.U32 R4, R5, 0x4, R2 ;  /* 0x0000000405043825 */ /* 0x010fc800078e0002 */
[----:B------:R-:W-:-:S06]  /*0af0*/  HFMA2 R2, -RZ, RZ, 0, 0 ;  /* 0x00000000ff027431 */ /* 0x000fcc00000001ff */
[----:B------:R0:W5:Y:S01]  /*0b00*/  @P3 LDG.E R2, desc[UR36][R4.64] ;  /* 0x0000002404023981 */ /* 0x000162000c1e1900 */
[----:B------:R-:W-:-:S04]  /*0b10*/  ISETP.NE.AND P1, PT, RZ, UR4, PT ;  /* 0x00000004ff007c0c */ /* 0x000fc8000bf25270 */
[----:B---3--:R-:W-:Y:S01]  /*0b20*/  ISETP.LT.OR P1, PT, R20, 0x1, P1 ;  /* 0x000000011400780c */ /* 0x008fe20000f21670 */
[----:B------:R-:W-:Y:S01]  /*0b30*/  BSSY.RECONVERGENT B6, `(.L_x_2183) ;  /* 0x00000dc000067945 */ /* 0x000fe20003800200 */
[----:B--2---:R-:W-:Y:S02]  /*0b40*/  HFMA2 R33, R7, 1, 1, R33 ;  /* 0x3c003c0007217831 */ /* 0x004fe40000000021 */
[----:B------:R-:W-:Y:S02]  /*0b50*/  HADD2 R32, R6, R32 ;  /* 0x0000002006207230 */ /* 0x000fe40000000000 */
[----:B------:R-:W-:Y:S02]  /*0b60*/  HFMA2 R31, R31, 1, 1, R15 ;  /* 0x3c003c001f1f7831 */ /* 0x000fe4000000000f */
[----:B------:R-:W-:Y:S02]  /*0b70*/  HADD2 R30, R30, R14 ;  /* 0x0000000e1e1e7230 */ /* 0x000fe40000000000 */
[----:B------:R-:W-:-:S02]  /*0b80*/  @!P0 HFMA2 R31, R31, R13, -RZ ;  /* 0x0000000d1f1f8231 */ /* 0x000fc400001000ff */
[----:B------:R-:W-:Y:S01]  /*0b90*/  @!P0 HMUL2 R30, R30, R12 ;  /* 0x0000000c1e1e8232 */ /* 0x000fe20000000000 */
[----:B0-----:R-:W-:Y:S06]  /*0ba0*/  @P1 BRA `(.L_x_2184) ;  /* 0x0000000000d41947 */ /* 0x001fec0003800000 */
[----:B------:R-:W-:-:S13]  /*0bb0*/  ISETP.GE.AND P0, PT, R27, R20, PT ;  /* 0x000000141b00720c */ /* 0x000fda0003f06270 */
[----:B------:R-:W-:Y:S05]  /*0bc0*/  @P0 BRA `(.L_x_2185) ;  /* 0x0000000c00480947 */ /* 0x000fea0003800000 */
[----:B------:R-:W-:Y:S01]  /*0bd0*/  I2FP.F32.U32 R3, R20 ;  /* 0x0000001400037245 */ /* 0x000fe20000201000 */
[----:B------:R-:W-:Y:S01]  /*0be0*/  VIADD R0, R27, 0x2 ;  /* 0x000000021b007836 */ /* 0x000fe20000000000 */
[----:B------:R-:W0:Y:S01]  /*0bf0*/  LDCU UR4, c[0x0][0x40c] ;  /* 0x00008180ff0477ac */ /* 0x000e220008000800 */
        /* <DEDUP_REMOVED lines=48> */
.L_x_2184:
        /* <DEDUP_REMOVED lines=47> */
[----:B---3--:R-:W-:-:S02]  /*11f0*/  MOV R6, UR6 ;  /* 0x0000000600067c02 */ /* 0x008fc40008000f00 */
[----:B------:R-:W-:Y:S01]  /*1200*/  MOV R7, UR7 ;  /* 0x0000000700077c02 */ /* 0x000fe20008000f00 */
[----:B----4-:R-:W-:Y:S01]  /*1210*/  IMAD.U32 R10, RZ, RZ, UR8 ;  /* 0x00000008ff0a7e24 */ /* 0x010fe2000f8e00ff */
[----:B-1----:R-:W-:-:S07]  /*1220*/  MOV R11, UR9 ;  /* 0x00000009000b7c02 */ /* 0x002fce0008000f00 */
[----:B------:R-:W-:-:S07]  /*1230*/  LEPC R20, `(.L_x_2186) ;  /* 0x000000001014794e */ /* 0x000fce0000000000 */
[----:B--2--5:R-:W-:Y:S05]  /*1240*/  CALL.ABS.NOINC R14 ;  /* 0x000000000e007343 */ /* 0x024fea0003c00000 */
.L_x_2186:
[----:B------:R-:W0:Y:S01]  /*1250*/  S2R R3, SR_CgaCtaId ;  /* 0x0000000000037919 */ /* 0x000e220000008800 */
[----:B------:R-:W1:Y:S01]  /*1260*/  LDC R9, c[0x0][0x400] ;  /* 0x00010000ff097b82 */ /* 0x000e620000000800 */
[----:B------:R-:W-:Y:S01]  /*1270*/  ISETP.NE.AND P6, PT, R34, RZ, PT ;  /* 0x000000ff2200720c */ /* 0x000fe20003fc5270 */
[----:B------:R-:W-:Y:S05]  /*1280*/  WARPSYNC.ALL ;  /* 0x0000000000007948 */ /* 0x000fea0003800000 */
[----:B------:R-:W-:-:S04]  /*1290*/  MOV R0, 0x400 ;  /* 0x0000040000007802 */ /* 0x000fc80000000f00 */
[----:B------:R-:W-:-:S03]  /*12a0*/  IADD3 R0, PT, PT, R0, 0x120, RZ ;  /* 0x0000012000007810 */ /* 0x000fc60007ffe0ff */
[----:B------:R-:W-:Y:S01]  /*12b0*/  @!P6 IMAD R4, R26, R35, R28 ;  /* 0x000000231a04e224 */ /* 0x000fe200078e021c */
[----:B0-----:R-:W-:-:S04]  /*12c0*/  LEA R0, R3, R0, 0x18 ;  /* 0x0000000003007211 */ /* 0x001fc800078ec0ff */
[----:B------:R-:W-:Y:S01]  /*12d0*/  @!P6 LEA R5, R4, R0, 0x1 ;  /* 0x000000000405e211 */ /* 0x000fe200078e08ff */
[----:B-1----:R-:W-:-:S04]  /*12e0*/  IMAD R3, R9, 0x2, R0 ;  /* 0x0000000209037824 */ /* 0x002fc800078e0200 */
[----:B------:R-:W-:Y:S01]  /*12f0*/  @!P6 STS.64 [R5], R32 ;  /* 0x000000200500e388 */ /* 0x000fe20000000a00 */
[----:B------:R-:W-:-:S05]  /*1300*/  @!P6 LEA R4, R4, R3, 0x1 ;  /* 0x000000030404e211 */ /* 0x000fca00078e08ff */
        /* <DEDUP_REMOVED lines=12> */
[----:B------:R-:W-:-:S03]  /*13d0*/  LEA.HI R4, R4, R4, RZ, 0x1 ;  /* 0x0000000404047211 */ /* 0x000fc600078f08ff */
[C---:B------:R-:W-:Y:S01]  /*13e0*/  IMAD R14, R26.reuse, 0x2, R37 ;  /* 0x000000021a0e7824 */ /* 0x040fe200078e0225 */
[----:B------:R-:W-:Y:S01]  /*13f0*/  LEA R21, R26, R15, 0x1 ;  /* 0x0000000f1a157211 */ /* 0x000fe200078e08ff */
[----:B------:R-:W-:Y:S01]  /*1400*/  LDS R33, [R15] ;  /* 0x000000000f217984 */ /* 0x000fe20000000800 */
[----:B------:R-:W-:-:S03]  /*1410*/  SHF.L.U32 R4, R4, 0x1, RZ ;  /* 0x0000000104047819 */ /* 0x000fc600000006ff */
[----:B------:R-:W0:Y:S01]  /*1420*/  LDS R6, [R21] ;  /* 0x0000000015067984 */ /* 0x000e220000000800 */
[----:B------:R-:W-:-:S03]  /*1430*/  LOP3.LUT R7, R4, 0xfffffffc, RZ, 0xc0, !PT ;  /* 0xfffffffc04077812 */ /* 0x000fc600078ec0ff */
[----:B------:R-:W-:Y:S01]  /*1440*/  LDS R31, [R37] ;  /* 0x00000000251f7984 */ /* 0x000fe20000000800 */
[----:B------:R-:W-:-:S03]  /*1450*/  ISETP.GE.AND P0, PT, R7, R9, PT ;  /* 0x000000090700720c */ /* 0x000fc60003f06270 */
[----:B------:R-:W1:Y:S01]  /*1460*/  LDS R8, [R14] ;  /* 0x000000000e087984 */ /* 0x000e620000000800 */
[C-C-:B0-----:R-:W-:Y:S02]  /*1470*/  PRMT R32, R33.reuse, 0x5410, R6.reuse ;  /* 0x0000541021207816 */ /* 0x141fe40000000006 */
[----:B------:R-:W-:Y:S02]  /*1480*/  PRMT R33, R33, 0x7632, R6 ;  /* 0x0000763221217816 */ /* 0x000fe40000000006 */
[C-C-:B-1----:R-:W-:Y:S02]  /*1490*/  PRMT R30, R31.reuse, 0x5410, R8.reuse ;  /* 0x000054101f1e7816 */ /* 0x142fe40000000008 */
[----:B------:R-:W-:-:S03]  /*14a0*/  PRMT R31, R31, 0x7632, R8 ;  /* 0x000076321f1f7816 */ /* 0x000fc60000000008 */
        /* <DEDUP_REMOVED lines=51> */
.L_x_2190:
[----:B------:R-:W-:Y:S05]  /*17e0*/  BSYNC.RECONVERGENT B1 ;  /* 0x0000000000017941 */ /* 0x000fea0003800200 */
.L_x_2189:
        /* <DEDUP_REMOVED lines=8> */
.L_x_2188:
[----:B------:R-:W-:Y:S05]  /*1870*/  BSYNC.RECONVERGENT B0 ;  /* 0x0000000000007941 */ /* 0x000fea0003800200 */
.L_x_2187:
[----:B------:R-:W-:Y:S01]  /*1880*/  BAR.SYNC.DEFER_BLOCKING 0x0 ;  /* 0x0000000000007b1d */ /* 0x000fe20000010000 */
[----:B------:R-:W-:-:S04]  /*1890*/  @!P6 IMAD R26, R26, R35, R28 ;  /* 0x000000231a1ae224 */ /* 0x000fc800078e021c */
[C---:B------:R-:W-:Y:S01]  /*18a0*/  @!P6 IMAD R0, R26.reuse, 0x2, R0 ;  /* 0x000000021a00e824 */ /* 0x040fe200078e0200 */
[----:B------:R-:W-:-:S04]  /*18b0*/  @!P6 LEA R3, R26, R3, 0x1 ;  /* 0x000000031a03e211 */ /* 0x000fc800078e08ff */
[----:B------:R0:W2:Y:S04]  /*18c0*/  @!P6 LDS.64 R32, [R0] ;  /* 0x000000000020e984 */ /* 0x0000a80000000a00 */
[----:B------:R0:W3:Y:S01]  /*18d0*/  @!P6 LDS.64 R30, [R3] ;  /* 0x00000000031ee984 */ /* 0x0000e20000000a00 */
[----:B------:R-:W-:Y:S06]  /*18e0*/  BAR.SYNC.DEFER_BLOCKING 0x0 ;  /* 0x0000000000007b1d */ /* 0x000fec0000010000 */
.L_x_2185:
[----:B------:R-:W-:Y:S05]  /*18f0*/  BSYNC.RECONVERGENT B6 ;  /* 0x0000000000067941 */ /* 0x000fea0003800200 */
.L_x_2183:
[----:B------:R-:W-:Y:S02]  /*1900*/  ISETP.GT.U32.AND P0, PT, R24, 0x1f, PT ;  /* 0x0000001f1800780c */ /* 0x000fe40003f04070 */
[----:B0-----:R-:W-:-:S11]  /*1910*/  MOV R0, 0xff7fffff ;  /* 0xff7fffff00007802 */ /* 0x001fd60000000f00 */
        /* <DEDUP_REMOVED lines=9> */
[----:B------:R-:W-:-:S03]  /*19b0*/  VIADD R3, R7, 0x20 ;  /* 0x0000002007037836 */ /* 0x000fc60000000000 */
[----:B------:R-:W-:Y:S02]  /*19c0*/  HADD2.F32 R13, -RZ, R15.H0_H0 ;  /* 0x2000000fff0d7230 */ /* 0x000fe40000004100 */
[----:B----4-:R-:W-:Y:S02]  /*19d0*/  IMAD R8, R25, UR4, RZ ;  /* 0x0000000419087c24 */ /* 0x010fe4000f8e02ff */
[----:B------:R-:W-:Y:S01]  /*19e0*/  IMAD R6, R6, UR4, R17 ;  /* 0x0000000406067c24 */ /* 0x000fe2000f8e0211 */
[----:B------:R-:W-:Y:S02]  /*19f0*/  UMOV UR4, 0xffffffff ;  /* 0xffffffff00047882 */ /* 0x000fe40000000000 */
[----:B------:R-:W-:-:S04]  /*1a00*/  LEA R27, R8, R27, 0x7 ;  /* 0x0000001b081b7211 */ /* 0x000fc800078e38ff */
[----:B------:R-:W-:Y:S01]  /*1a10*/  LEA R27, R6, R27, 0x3 ;  /* 0x0000001b061b7211 */ /* 0x000fe200078e18ff */
[----:B------:R-:W-:Y:S01]  /*1a20*/  HADD2.F32 R6, -RZ, R15.H1_H1 ;  /* 0x3000000fff067230 */ /* 0x000fe20000004100 */
        /* <DEDUP_REMOVED lines=16> */
.L_x_2293:
        /* <DEDUP_REMOVED lines=15> */
[----:B------:R-:W-:Y:S02]  /*1c20*/  IMAD.IADD R6, R19, 0x1, -R16 ;  /* 0x0000000113067824 */ /* 0x000fe400078e0a10 */
[----:B-1----:R-:W-:Y:S01]  /*1c30*/  FMUL.FTZ R0, R14, UR4 ;  /* 0x000000040e007c20 */ /* 0x002fe20008410000 */
[----:B------:R-:W-:-:S04]  /*1c40*/  LEA R7, R10, R7, 0x18 ;  /* 0x000000070a077211 */ /* 0x000fc800078ec0ff */
[----:B------:R-:W-:Y:S01]  /*1c50*/  LEA R7, R6, R7, 0x2 ;  /* 0x0000000706077211 */ /* 0x000fe200078e10ff */
[----:B--2---:R-:W-:-:S05]  /*1c60*/  @P0 HADD2.F32 R3, -RZ, R4.H0_H0 ;  /* 0x20000004ff030230 */ /* 0x004fca0000004100 */
[----:B------:R-:W-:-:S05]  /*1c70*/  @P0 FADD.FTZ R0, R0, R3 ;  /* 0x0000000300000221 */ /* 0x000fca0000010000 */
[----:B------:R4:W-:Y:S02]  /*1c80*/  STS [R7], R0 ;  /* 0x0000000007007388 */ /* 0x0009e40000000800 */
.L_x_2191:
[----:B------:R-:W-:Y:S05]  /*1c90*/  WARPSYNC.ALL ;  /* 0x0000000000007948 */ /* 0x000fea0003800000 */
[----:B------:R-:W-:Y:S01]  /*1ca0*/  IADD3 R3, PT, PT, -R16, R19, RZ ;  /* 0x0000001310037210 */ /* 0x000fe20007ffe1ff */
[----:B------:R-:W0:Y:S01]  /*1cb0*/  LDCU UR4, c[0x0][0x3f0] ;  /* 0x00007e00ff0477ac */ /* 0x000e220008000800 */
[----:B------:R-:W-:Y:S01]  /*1cc0*/  SHF.R.U32.HI R86, RZ, 0x1, R24 ;  /* 0x00000001ff567819 */ /* 0x000fe20000011618 */
[----:B------:R-:W-:Y:S02]  /*1cd0*/  BSSY B0, `(.L_x_2193) ;  /* 0x00001fd000007945 */ /* 0x000fe40003800000 */
[----:B-1----:R-:W-:Y:S01]  /*1ce0*/  VIADD R4, R3, 0xf ;  /* 0x0000000f03047836 */ /* 0x002fe20000000000 */
[----:B------:R-:W1:Y:S04]  /*1cf0*/  LDCU UR16, c[0x0][0x3f8] ;  /* 0x00007f00ff1077ac */ /* 0x000e680008000800 */
[----:B------:R-:W-:Y:S01]  /*1d00*/  SHF.R.S32.HI R5, RZ, 0x1f, R4 ;  /* 0x0000001fff057819 */ /* 0x000fe20000011404 */
[----:B------:R-:W1:Y:S03]  /*1d10*/  LDCU UR17, c[0x0][0x410] ;  /* 0x00008200ff1177ac */ /* 0x000e660008000800 */
[----:B------:R-:W-:Y:S01]  /*1d20*/  LEA.HI R5, R5, R4, RZ, 0x4 ;  /* 0x0000000405057211 */ /* 0x000fe200078f20ff */
[----:B------:R-:W1:Y:S03]  /*1d30*/  LDCU.64 UR10, c[0x0][0x3c8] ;  /* 0x00007900ff0a77ac */ /* 0x000e660008000a00 */
[----:B------:R-:W-:Y:S01]  /*1d40*/  LOP3.LUT R85, R5, 0xfffffff0, RZ, 0xc0, !PT ;  /* 0xfffffff005557812 */ /* 0x000fe200078ec0ff */
[----:B0-----:R-:W-:Y:S01]  /*1d50*/  IMAD R4, R29, UR4, R52 ;  /* 0x000000041d047c24 */ /* 0x001fe2000f8e0234 */
[----:B------:R-:W0:Y:S01]  /*1d60*/  LDCU.64 UR12, c[0x0][0x3b8] ;  /* 0x00007700ff0c77ac */ /* 0x000e220008000a00 */
[----:B------:R-:W-:Y:S01]  /*1d70*/  BAR.SYNC.DEFER_BLOCKING 0x0 ;  /* 0x0000000000007b1d */ /* 0x000fe20000010000 */
[----:B------:R-:W-:-:S02]  /*1d80*/  ISETP.GE.AND P0, PT, R86, R85, PT ;  /* 0x000000555600720c */ /* 0x000fc40003f06270 */
[----:B------:R-:W-:-:S03]  /*1d90*/  SHF.L.U32 R4, R4, 0x7, RZ ;  /* 0x0000000704047819 */ /* 0x000fc600000006ff */
[----:B------:R-:W0:Y:S01]  /*1da0*/  LDCU.64 UR18, c[0x0][0x438] ;  /* 0x00008700ff1277ac */ /* 0x000e220008000a00 */
[----:B------:R-:W0:Y:S07]  /*1db0*/  LDCU.64 UR14, c[0x0][0x448] ;  /* 0x00008900ff0e77ac */ /* 0x000e2e0008000a00 */
[----:B-1----:R-:W-:Y:S05]  /*1dc0*/  @P0 BRA `(.L_x_2194) ;  /* 0x0000001c00b40947 */ /* 0x002fea0003800000 */
[----:B------:R-:W1:Y:S01]  /*1dd0*/  LDC R5, c[0x0][0x3f4] ;  /* 0x0000fd00ff057b82 */ /* 0x000e620000000800 */
[----:B------:R-:W2:Y:S01]  /*1de0*/  LDCU UR7, c[0x0][0x440] ;  /* 0x00008800ff0777ac */ /* 0x000ea20008000800 */
[----:B------:R-:W-:Y:S02]  /*1df0*/  SHF.L.U32 R24, R24, 0x3, RZ ;  /* 0x0000000318187819 */ /* 0x000fe400000006ff */
[----:B------:R-:W-:Y:S01]  /*1e00*/  IADD3 R85, PT, PT, R16, R85, RZ ;  /* 0x0000005510557210 */ /* 0x000fe20007ffe0ff */
[----:B------:R-:W3:Y:S01]  /*1e10*/  LDCU.64 UR8, c[0x0][0x420] ;  /* 0x00008400ff0877ac */ /* 0x000ee20008000a00 */
[----:B----4-:R-:W-:Y:S02]  /*1e20*/  LOP3.LUT R7, R24, 0x8, RZ, 0xc0, !PT ;  /* 0x0000000818077812 */ /* 0x010fe400078ec0ff */
[----:B------:R-:W4:Y:S01]  /*1e30*/  S2UR UR6, SR_CgaCtaId ;  /* 0x00000000000679c3 */ /* 0x000f220000008800 */
[----:B------:R-:W-:Y:S02]  /*1e40*/  UMOV UR4, 0x400 ;  /* 0x0000040000047882 */ /* 0x000fe40000000000 */
[----:B------:R-:W-:-:S02]  /*1e50*/  UIADD3 UR5, UPT, UPT, UR4, 0x20, URZ ;  /* 0x0000002004057890 */ /* 0x000fc4000fffe0ff */
[----:B------:R-:W-:Y:S01]  /*1e60*/  UIADD3 UR4, UPT, UPT, UR4, 0x120, URZ ;  /* 0x0000012004047890 */ /* 0x000fe2000fffe0ff */
[----:B--2---:R-:W-:Y:S01]  /*1e70*/  IMAD R11, R52, UR7, R19 ;  /* 0x00000007340b7c24 */ /* 0x004fe2000f8e0213 */
[----:B---3--:R-:W-:Y:S02]  /*1e80*/  ISETP.NE.U32.AND P0, PT, RZ, UR8, PT ;  /* 0x00000008ff007c0c */ /* 0x008fe4000bf05070 */
[----:B-1----:R-:W-:Y:S02]  /*1e90*/  IABS R5, R5 ;  /* 0x0000000500057213 */ /* 0x002fe40000000000 */
[----:B------:R-:W-:Y:S02]  /*1ea0*/  ISETP.NE.AND.EX P0, PT, RZ, UR9, PT, P0 ;  /* 0x00000009ff007c0c */ /* 0x000fe4000bf05300 */
[----:B------:R-:W1:Y:S01]  /*1eb0*/  I2F.RP R6, R5 ;  /* 0x0000000500067306 */ /* 0x000e620000209400 */
[----:B----4-:R-:W-:Y:S02]  /*1ec0*/  ULEA UR5, UR6, UR5, 0x18 ;  /* 0x0000000506057291 */ /* 0x010fe4000f8ec0ff */
[----:B------:R-:W-:-:S07]  /*1ed0*/  ULEA UR4, UR6, UR4, 0x18 ;  /* 0x0000000406047291 */ /* 0x000fce000f8ec0ff */
[----:B------:R-:W2:Y:S01]  /*1ee0*/  LDS.64 R50, [R7+UR5] ;  /* 0x0000000507327984 */ /* 0x000ea20008000a00 */
[----:B-1----:R-:W1:Y:S03]  /*1ef0*/  MUFU.RCP R6, R6 ;  /* 0x0000000600067308 */ /* 0x002e660000001000 */
[----:B------:R-:W3:Y:S04]  /*1f00*/  LDS.64 R48, [R7+UR5+0x10] ;  /* 0x0000100507307984 */ /* 0x000ee80008000a00 */
[----:B------:R-:W4:Y:S04]  /*1f10*/  LDS.64 R46, [R7+UR5+0x20] ;  /* 0x00002005072e7984 */ /* 0x000f280008000a00 */
[----:B------:R-:W0:Y:S04]  /*1f20*/  LDS.64 R44, [R7+UR5+0x30] ;  /* 0x00003005072c7984 */ /* 0x000e280008000a00 */
[----:B------:R-:W0:Y:S04]  /*1f30*/  LDS.64 R42, [R7+UR5+0x40] ;  /* 0x00004005072a7984 */ /* 0x000e280008000a00 */
[----:B------:R-:W0:Y:S01]  /*1f40*/  LDS.64 R40, [R7+UR5+0x50] ;  /* 0x0000500507287984 */ /* 0x000e220008000a00 */
[----:B-1----:R-:W-:Y:S01]  /*1f50*/  VIADD R12, R6, 0xffffffe ;  /* 0x0ffffffe060c7836 */ /* 0x002fe20000000000 */
[----:B------:R-:W-:-:S02]  /*1f60*/  IADD3 R6, PT, PT, R16, R86, RZ ;  /* 0x0000005610067210 */ /* 0x000fc40007ffe0ff */
[----:B------:R-:W1:Y:S01]  /*1f70*/  LDS.64 R38, [R7+UR5+0x60] ;  /* 0x0000600507267984 */ /* 0x000e620008000a00 */
[----:B------:R2:W3:Y:S01]  /*1f80*/  F2I.FTZ.U32.TRUNC.NTZ R13, R12 ;  /* 0x0000000c000d7305 */ /* 0x0004e2000021f000 */
[--C-:B------:R-:W-:Y:S01]  /*1f90*/  IADD3 R10, P1, P2, R53, UR8, R6.reuse ;  /* 0x00000008350a7c10 */ /* 0x100fe2000fa3e006 */
[----:B------:R-:W-:Y:S01]  /*1fa0*/  IMAD R84, R11, UR7, R6 ;  /* 0x000000070b547c24 */ /* 0x000fe2000f8e0206 */
[----:B------:R-:W0:Y:S01]  /*1fb0*/  LDS.64 R36, [R7+UR5+0x70] ;  /* 0x0000700507247984 */ /* 0x000e220008000a00 */
[----:B------:R-:W-:Y:S02]  /*1fc0*/  LEA R86, R86, UR4, 0x2 ;  /* 0x0000000456567c11 */ /* 0x000fe4000f8e10ff */
[----:B------:R-:W-:Y:S01]  /*1fd0*/  IADD3.X R23, PT, PT, R23, UR9, RZ, P1, P2 ;  /* 0x0000000917177c10 */ /* 0x000fe20008fe44ff */
[----:B------:R-:W0:Y:S01]  /*1fe0*/  LDS.64 R34, [R7+UR5+0x80] ;  /* 0x0000800507227984 */ /* 0x000e220008000a00 */
[----:B--2---:R-:W-:-:S03]  /*1ff0*/  IMAD.MOV.U32 R12, RZ, RZ, RZ ;  /* 0x000000ffff0c7224 */ /* 0x004fc600078e00ff */
[----:B------:R-:W2:Y:S01]  /*2000*/  LDS.64 R32, [R7+UR5+0x90] ;  /* 0x0000900507207984 */ /* 0x000ea20008000a00 */
[----:B---3--:R-:W-:-:S03]  /*2010*/  IADD3 R14, PT, PT, RZ, -R13, RZ ;  /* 0x8000000dff0e7210 */ /* 0x008fc60007ffe0ff */
[----:B------:R-:W3:Y:S02]  /*2020*/  LDS.64 R30, [R7+UR5+0xa0] ;  /* 0x0000a005071e7984 */ /* 0x000ee40008000a00 */
[----:B------:R-:W-:Y:S02]  /*2030*/  IMAD R15, R14, R5, RZ ;  /* 0x000000050e0f7224 */ /* 0x000fe400078e02ff */
[----:B------:R-:W0:Y:S04]  /*2040*/  LDS.64 R28, [R7+UR5+0xb0] ;  /* 0x0000b005071c7984 */ /* 0x000e280008000a00 */
[----:B------:R-:W0:Y:S04]  /*2050*/  LDS.64 R26, [R7+UR5+0xc0] ;  /* 0x0000c005071a7984 */ /* 0x000e280008000a00 */
[----:B------:R-:W0:Y:S04]  /*2060*/  LDS.64 R24, [R7+UR5+0xd0] ;  /* 0x0000d00507187984 */ /* 0x000e280008000a00 */
[----:B------:R-:W0:Y:S04]  /*2070*/  LDS.64 R20, [R7+UR5+0xe0] ;  /* 0x0000e00507147984 */ /* 0x000e280008000a00 */
[----:B------:R4:W0:Y:S02]  /*2080*/  LDS.64 R8, [R7+UR5+0xf0] ;  /* 0x0000f00507087984 */ /* 0x0008240008000a00 */
[----:B-1--4-:R-:W-:-:S07]  /*2090*/  IMAD.HI.U32 R7, R13, R15, R12 ;  /* 0x0000000f0d077227 */ /* 0x012fce00078e000c */
.L_x_2224:
[----:B------:R-:W-:Y:S01]  /*20a0*/  @P0 MOV R11, R23 ;  /* 0x00000017000b0202 */ /* 0x000fe20000000f00 */
[----:B------:R-:W1:Y:S05]  /*20b0*/  LDC R15, c[0x0][0x3f4] ;  /* 0x0000fd00ff0f7b82 */ /* 0x000e6a0000000800 */
[----:B-----5:R4:W5:Y:S01]  /*20c0*/  @P0 LDG.E.U8 R11, desc[UR36][R10.64] ;  /* 0x000000240a0b0981 */ /* 0x020962000c1e1100 */
[----:B------:R-:W-:Y:S01]  /*20d0*/  IABS R14, R6 ;  /* 0x00000006000e7213 */ /* 0x000fe20000000000 */
[----:B------:R-:W-:Y:S01]  /*20e0*/  BSSY.RECONVERGENT B1, `(.L_x_2195) ;  /* 0x0000024000017945 */ /* 0x000fe20003800200 */
        /* <DEDUP_REMOVED lines=9> */
[----:B------:R-:W-:Y:S02]  /*2180*/  @!P1 IADD3 R14, PT, PT, R14, -R87, RZ ;  /* 0x800000570e0e9210 */ /* 0x000fe40007ffe0ff */
[----:B------:R-:W-:-:S03]  /*2190*/  ISETP.GE.AND P1, PT, R6, R19, PT ;  /* 0x000000130600720c */ /* 0x000fc60003f26270 */
[----:B------:R-:W-:Y:S01]  /*21a0*/  @!P2 IMAD.MOV R14, RZ, RZ, -R14 ;  /* 0x000000ffff0ea224 */ /* 0x000fe200078e0a0e */
[----:B------:R-:W-:-:S09]  /*21b0*/  @!P3 LOP3.LUT R14, RZ, R15, RZ, 0x33, !PT ;  /* 0x0000000fff0eb212 */ /* 0x000fd200078e33ff */
[----:B----4-:R-:W-:Y:S05]  /*21c0*/  @P1 BRA `(.L_x_2196) ;  /* 0x0000000000541947 */ /* 0x010fea0003800000 */
[----:B------:R-:W1:Y:S02]  /*21d0*/  S2UR UR4, SR_CTAID.Y ;  /* 0x00000000000479c3 */ /* 0x000e640000002600 */
[----:B-1----:R-:W-:-:S05]  /*21e0*/  IMAD R53, R15, UR4, RZ ;  /* 0x000000040f357c24 */ /* 0x002fca000f8e02ff */
[----:B------:R-:W-:-:S04]  /*21f0*/  IADD3 R13, P2, PT, R53, R14, RZ ;  /* 0x0000000e350d7210 */ /* 0x000fc80007f5e0ff */
[----:B------:R-:W-:Y:S02]  /*2200*/  LEA.HI.X.SX32 R52, R53, RZ, 0x1, P2 ;  /* 0x000000ff35347211 */ /* 0x000fe400010f0eff */
[----:B------:R-:W-:-:S04]  /*2210*/  LEA R12, P2, R13, UR10, 0x2 ;  /* 0x0000000a0d0c7c11 */ /* 0x000fc8000f8410ff */
[----:B------:R-:W-:-:S05]  /*2220*/  LEA.HI.X R13, R13, UR11, R52, 0x2, P2 ;  /* 0x0000000b0d0d7c11 */ /* 0x000fca00090f1434 */
[----:B------:R-:W4:Y:S01]  /*2230*/  LDG.E R12, desc[UR36][R12.64] ;  /* 0x000000240c0c7981 */ /* 0x000f22000c1e1900 */
[----:B------:R-:W-:Y:S01]  /*2240*/  IMAD R53, R15, UR16, RZ ;  /* 0x000000100f357c24 */ /* 0x000fe2000f8e02ff */
[----:B------:R-:W1:Y:S02]  /*2250*/  S2R R52, SR_TID.X ;  /* 0x0000000000347919 */ /* 0x000e640000002100 */
[----:B-1----:R-:W-:-:S04]  /*2260*/  SHF.L.U32 R52, R52, 0x2, RZ ;  /* 0x0000000234347819 */ /* 0x002fc800000006ff */
[----:B------:R-:W-:Y:S01]  /*2270*/  LOP3.LUT R87, R52, 0x4, RZ, 0xc0, !PT ;  /* 0x0000000434577812 */ /* 0x000fe200078ec0ff */
[----:B----4-:R-:W-:-:S05]  /*2280*/  IMAD R53, R12, R53, RZ ;  /* 0x000000350c357224 */ /* 0x010fca00078e02ff */
[----:B------:R-:W-:Y:S01]  /*2290*/  LEA R52, R53, R14, 0x4 ;  /* 0x0000000e35347211 */ /* 0x000fe200078e20ff */
[----:B------:R-:W-:-:S04]  /*22a0*/  IMAD R53, R4, R15, R87 ;  /* 0x0000000f04357224 */ /* 0x000fc800078e0257 */
[----:B------:R-:W-:Y:S01]  /*22b0*/  IMAD.SHL.U32 R52, R52, 0x8, RZ ;  /* 0x0000000834347824 */ /* 0x000fe200078e00ff */
[----:B------:R-:W-:-:S04]  /*22c0*/  SHF.R.S32.HI R87, RZ, 0x1f, R53 ;  /* 0x0000001fff577819 */ /* 0x000fc80000011435 */
[----:B------:R-:W-:-:S04]  /*22d0*/  IADD3 R53, P2, PT, R52, R53, RZ ;  /* 0x0000003534357210 */ /* 0x000fc80007f5e0ff */
[----:B------:R-:W-:Y:S02]  /*22e0*/  LEA.HI.X.SX32 R12, R52, R87, 0x1, P2 ;  /* 0x00000057340c7211 */ /* 0x000fe400010f0eff */
[----:B0-----:R-:W-:-:S04]  /*22f0*/  LEA R52, P2, R53, UR12, 0x1 ;  /* 0x0000000c35347c11 */ /* 0x001fc8000f8408ff */
[----:B------:R-:W-:-:S06]  /*2300*/  LEA.HI.X R53, R53, UR13, R12, 0x1, P2 ;  /* 0x0000000d35357c11 */ /* 0x000fcc00090f0c0c */
[----:B------:R-:W5:Y:S03]  /*2310*/  LDG.E.64 R52, desc[UR36][R52.64] ;  /* 0x0000002434347981 */ /* 0x000f66000c1e1b00 */
.L_x_2196:
[----:B0-----:R-:W-:Y:S05]  /*2320*/  BSYNC.RECONVERGENT B1 ;  /* 0x0000000000017941 */ /* 0x001fea0003800200 */
.L_x_2195:
        /* <DEDUP_REMOVED lines=8> */
[----:B------:R0:W4:Y:S01]  /*23b0*/  LDG.E R12, desc[UR36][R12.64] ;  /* 0x000000240c0c7981 */ /* 0x000122000c1e1900 */
[C---:B------:R-:W-:Y:S01]  /*23c0*/  IMAD R55, R15.reuse, UR16, RZ ;  /* 0x000000100f377c24 */ /* 0x040fe2000f8e02ff */
[----:B------:R-:W-:Y:S01]  /*23d0*/  LEA R57, R15, R14, 0x1 ;  /* 0x0000000e0f397211 */ /* 0x000fe200078e08ff */
[----:B------:R-:W1:Y:S02]  /*23e0*/  S2R R54, SR_TID.X ;  /* 0x0000000000367919 */ /* 0x000e640000002100 */
[----:B-1----:R-:W-:-:S04]  /*23f0*/  SHF.L.U32 R56, R54, 0x2, RZ ;  /* 0x0000000236387819 */ /* 0x002fc800000006ff */
[----:B------:R-:W-:-:S05]  /*2400*/  LOP3.LUT R56, R56, 0x4, RZ, 0xc0, !PT ;  /* 0x0000000438387812 */ /* 0x000fca00078ec0ff */
[----:B------:R-:W-:-:S05]  /*2410*/  IMAD R87, R4, R15, R56 ;  /* 0x0000000f04577224 */ /* 0x000fca00078e0238 */
[----:B0-----:R-:W-:Y:S01]  /*2420*/  SHF.R.S32.HI R13, RZ, 0x1f, R87 ;  /* 0x0000001fff0d7819 */ /* 0x001fe20000011457 */
[----:B----4-:R-:W-:Y:S01]  /*2430*/  IMAD R54, R12, R55, RZ ;  /* 0x000000370c367224 */ /* 0x010fe200078e02ff */
[----:B------:R-:W-:-:S03]  /*2440*/  IADD3 R55, PT, PT, R14, R15, RZ ;  /* 0x0000000f0e377210 */ /* 0x000fc60007ffe0ff */
[----:B------:R-:W-:-:S05]  /*2450*/  IMAD.SHL.U32 R54, R54, 0x80, RZ ;  /* 0x0000008036367824 */ /* 0x000fca00078e00ff */
[----:B------:R-:W-:Y:S01]  /*2460*/  LEA R55, R55, R54, 0x3 ;  /* 0x0000003637377211 */ /* 0x000fe200078e18ff */
[----:B------:R-:W-:-:S03]  /*2470*/  IMAD.U32 R54, R57, 0x8, R54 ;  /* 0x0000000839367824 */ /* 0x000fc600078e0036 */
[C---:B------:R-:W-:Y:S02]  /*2480*/  IADD3 R56, P2, PT, R87.reuse, R55, RZ ;  /* 0x0000003757387210 */ /* 0x040fe40007f5e0ff */
[----:B------:R-:W-:Y:S02]  /*2490*/  IADD3 R12, P3, PT, R87, R54, RZ ;  /* 0x00000036570c7210 */ /* 0x000fe40007f7e0ff */
[-C--:B------:R-:W-:Y:S02]  /*24a0*/  LEA.HI.X.SX32 R55, R55, R13.reuse, 0x1, P2 ;  /* 0x0000000d37377211 */ /* 0x080fe400010f0eff */
[----:B------:R-:W-:Y:S02]  /*24b0*/  LEA.HI.X.SX32 R13, R54, R13, 0x1, P3 ;  /* 0x0000000d360d7211 */ /* 0x000fe400018f0eff */
[----:B------:R-:W-:-:S04]  /*24c0*/  LEA R54, P2, R56, UR12, 0x1 ;  /* 0x0000000c38367c11 */ /* 0x000fc8000f8408ff */
[----:B------:R-:W-:Y:S02]  /*24d0*/  LEA.HI.X R55, R56, UR13, R55, 0x1, P2 ;  /* 0x0000000d38377c11 */ /* 0x000fe400090f0c37 */
[----:B------:R-:W-:-:S04]  /*24e0*/  LEA R56, P2, R12, UR12, 0x1 ;  /* 0x0000000c0c387c11 */ /* 0x000fc8000f8408ff */
[----:B------:R-:W-:Y:S01]  /*24f0*/  LEA.HI.X R57, R12, UR13, R13, 0x1, P2 ;  /* 0x0000000d0c397c11 */ /* 0x000fe200090f0c0d */
[----:B------:R-:W5:Y:S05]  /*2500*/  LDG.E.64 R54, desc[UR36][R54.64] ;  /* 0x0000002436367981 */ /* 0x000f6a000c1e1b00 */
[----:B------:R-:W5:Y:S03]  /*2510*/  LDG.E.64 R56, desc[UR36][R56.64] ;  /* 0x0000002438387981 */ /* 0x000f66000c1e1b00 */
.L_x_2198:
[----:B------:R-:W-:Y:S05]  /*2520*/  BSYNC.RECONVERGENT B1 ;  /* 0x0000000000017941 */ /* 0x000fea0003800200 */
.L_x_2197:
        /* <DEDUP_REMOVED lines=8> */
[----:B------:R-:W4:Y:S01]  /*25b0*/  LDG.E R12, desc[UR36][R12.64] ;  /* 0x000000240c0c7981 */ /* 0x000f22000c1e1900 */
[C---:B------:R-:W-:Y:S01]  /*25c0*/  IMAD R59, R15.reuse, UR16, RZ ;  /* 0x000000100f3b7c24 */ /* 0x040fe2000f8e02ff */
[----:B------:R-:W-:Y:S01]  /*25d0*/  IADD3 R58, PT, PT, R14, R15, RZ ;  /* 0x0000000f0e3a7210 */ /* 0x000fe20007ffe0ff */
[----:B------:R-:W0:Y:S04]  /*25e0*/  S2R R60, SR_TID.X ;  /* 0x00000000003c7919 */ /* 0x000e280000002100 */
[----:B------:R-:W-:Y:S01]  /*25f0*/  IMAD R58, R15, 0x2, R58 ;  /* 0x000000020f3a7824 */ /* 0x000fe200078e023a */
[----:B0-----:R-:W-:-:S04]  /*2600*/  SHF.L.U32 R61, R60, 0x2, RZ ;  /* 0x000000023c3d7819 */ /* 0x001fc800000006ff */
[----:B------:R-:W-:-:S05]  /*2610*/  LOP3.LUT R61, R61, 0x4, RZ, 0xc0, !PT ;  /* 0x000000043d3d7812 */ /* 0x000fca00078ec0ff */
[----:B------:R-:W-:Y:S02]  /*2620*/  IMAD R61, R4, R15, R61 ;  /* 0x0000000f043d7224 */ /* 0x000fe400078e023d */
[----:B----4-:R-:W-:Y:S01]  /*2630*/  IMAD R60, R12, R59, RZ ;  /* 0x0000003b0c3c7224 */ /* 0x010fe200078e02ff */
[----:B------:R-:W-:-:S04]  /*2640*/  LEA R59, R15, R14, 0x2 ;  /* 0x0000000e0f3b7211 */ /* 0x000fc800078e10ff */
[C---:B------:R-:W-:Y:S01]  /*2650*/  LEA R58, R60.reuse, R58, 0x4 ;  /* 0x0000003a3c3a7211 */ /* 0x040fe200078e20ff */
[----:B------:R-:W-:-:S03]  /*2660*/  IMAD R59, R60, 0x10, R59 ;  /* 0x000000103c3b7824 */ /* 0x000fc600078e023b */
[----:B------:R-:W-:Y:S02]  /*2670*/  SHF.L.U32 R12, R58, 0x3, RZ ;  /* 0x000000033a0c7819 */ /* 0x000fe400000006ff */
[----:B------:R-:W-:Y:S02]  /*2680*/  SHF.L.U32 R13, R59, 0x3, RZ ;  /* 0x000000033b0d7819 */ /* 0x000fe400000006ff */
[----:B------:R-:W-:Y:S02]  /*2690*/  SHF.R.S32.HI R58, RZ, 0x1f, R61 ;  /* 0x0000001fff3a7819 */ /* 0x000fe4000001143d */
[C---:B------:R-:W-:Y:S02]  /*26a0*/  IADD3 R59, P2, PT, R61.reuse, R12, RZ ;  /* 0x0000000c3d3b7210 */ /* 0x040fe40007f5e0ff */
[----:B------:R-:W-:Y:S02]  /*26b0*/  IADD3 R61, P3, PT, R61, R13, RZ ;  /* 0x0000000d3d3d7210 */ /* 0x000fe40007f7e0ff */
[----:B------:R-:W-:-:S02]  /*26c0*/  LEA.HI.X.SX32 R60, R12, R58, 0x1, P2 ;  /* 0x0000003a0c3c7211 */ /* 0x000fc400010f0eff */
[----:B------:R-:W-:Y:S02]  /*26d0*/  LEA.HI.X.SX32 R12, R13, R58, 0x1, P3 ;  /* 0x0000003a0d0c7211 */ /* 0x000fe400018f0eff */
[----:B------:R-:W-:-:S04]  /*26e0*/  LEA R58, P2, R59, UR12, 0x1 ;  /* 0x0000000c3b3a7c11 */ /* 0x000fc8000f8408ff */
[----:B------:R-:W-:Y:S02]  /*26f0*/  LEA.HI.X R59, R59, UR13, R60, 0x1, P2 ;  /* 0x0000000d3b3b7c11 */ /* 0x000fe400090f0c3c */
[----:B------:R-:W-:-:S04]  /*2700*/  LEA R60, P2, R61, UR12, 0x1 ;  /* 0x0000000c3d3c7c11 */ /* 0x000fc8000f8408ff */
[----:B------:R-:W-:Y:S01]  /*2710*/  LEA.HI.X R61, R61, UR13, R12, 0x1, P2 ;  /* 0x0000000d3d3d7c11 */ /* 0x000fe200090f0c0c */
[----:B------:R-:W5:Y:S05]  /*2720*/  LDG.E.64 R58, desc[UR36][R58.64] ;  /* 0x000000243a3a7981 */ /* 0x000f6a000c1e1b00 */
[----:B------:R-:W5:Y:S03]  /*2730*/  LDG.E.64 R60, desc[UR36][R60.64] ;  /* 0x000000243c3c7981 */ /* 0x000f66000c1e1b00 */
.L_x_2200:
[----:B------:R-:W-:Y:S05]  /*2740*/  BSYNC.RECONVERGENT B1 ;  /* 0x0000000000017941 */ /* 0x000fea0003800200 */
.L_x_2199:
        /* <DEDUP_REMOVED lines=9> */
[----:B------:R-:W-:Y:S02]  /*27e0*/  IMAD.IADD R62, R14, 0x1, R15 ;  /* 0x000000010e3e7824 */ /* 0x000fe400078e020f */
[C---:B------:R-:W-:Y:S01]  /*27f0*/  IMAD R63, R15.reuse, UR16, RZ ;  /* 0x000000100f3f7c24 */ /* 0x040fe2000f8e02ff */
[----:B------:R-:W0:Y:S02]  /*2800*/  S2R R87, SR_TID.X ;  /* 0x0000000000577919 */ /* 0x000e240000002100 */
[----:B------:R-:W-:Y:S02]  /*2810*/  LEA R62, R15, R62, 0x2 ;  /* 0x0000003e0f3e7211 */ /* 0x000fe400078e10ff */
[----:B0-----:R-:W-:-:S04]  /*2820*/  SHF.L.U32 R87, R87, 0x2, RZ ;  /* 0x0000000257577819 */ /* 0x001fc800000006ff */
[----:B------:R-:W-:-:S05]  /*2830*/  LOP3.LUT R87, R87, 0x4, RZ, 0xc0, !PT ;  /* 0x0000000457577812 */ /* 0x000fca00078ec0ff */
[----:B------:R-:W-:Y:S02]  /*2840*/  IMAD R87, R4, R15, R87 ;  /* 0x0000000f04577224 */ /* 0x000fe400078e0257 */
[----:B----4-:R-:W-:-:S04]  /*2850*/  IMAD R63, R12, R63, RZ ;  /* 0x0000003f0c3f7224 */ /* 0x010fc800078e02ff */
[----:B------:R-:W-:-:S05]  /*2860*/  IMAD R62, R63, 0x10, R62 ;  /* 0x000000103f3e7824 */ /* 0x000fca00078e023e */
[----:B------:R-:W-:-:S04]  /*2870*/  SHF.L.U32 R62, R62, 0x3, RZ ;  /* 0x000000033e3e7819 */ /* 0x000fc800000006ff */
[----:B------:R-:W-:Y:S02]  /*2880*/  SHF.R.S32.HI R12, RZ, 0x1f, R62 ;  /* 0x0000001fff0c7819 */ /* 0x000fe4000001143e */
[----:B------:R-:W-:-:S04]  /*2890*/  IADD3 R13, P2, PT, R87, R62, RZ ;  /* 0x0000003e570d7210 */ /* 0x000fc80007f5e0ff */
[----:B------:R-:W-:Y:S02]  /*28a0*/  LEA.HI.X.SX32 R12, R87, R12, 0x1, P2 ;  /* 0x0000000c570c7211 */ /* 0x000fe400010f0eff */
[----:B------:R-:W-:-:S04]  /*28b0*/  LEA R62, P2, R13, UR12, 0x1 ;  /* 0x0000000c0d3e7c11 */ /* 0x000fc8000f8408ff */
[----:B------:R-:W-:-:S06]  /*28c0*/  LEA.HI.X R63, R13, UR13, R12, 0x1, P2 ;  /* 0x0000000d0d3f7c11 */ /* 0x000fcc00090f0c0c */
[----:B------:R-:W5:Y:S03]  /*28d0*/  LDG.E.64 R62, desc[UR36][R62.64] ;  /* 0x000000243e3e7981 */ /* 0x000f66000c1e1b00 */
.L_x_2202:
[----:B------:R-:W-:Y:S05]  /*28e0*/  BSYNC.RECONVERGENT B1 ;  /* 0x0000000000017941 */ /* 0x000fea0003800200 */
.L_x_2201:
        /* <DEDUP_REMOVED lines=9> */
[----:B------:R-:W-:Y:S01]  /*2980*/  IADD3 R64, PT, PT, R14, R15, RZ ;  /* 0x0000000f0e407210 */ /* 0x000fe20007ffe0ff */
[C---:B------:R-:W-:Y:S01]  /*2990*/  IMAD R65, R15.reuse, UR16, RZ ;  /* 0x000000100f417c24 */ /* 0x040fe2000f8e02ff */
[----:B------:R-:W0:Y:S03]  /*29a0*/  S2R R87, SR_TID.X ;  /* 0x0000000000577919 */ /* 0x000e260000002100 */
[----:B------:R-:W-:-:S05]  /*29b0*/  IMAD R64, R15, 0x4, R64 ;  /* 0x000000040f407824 */ /* 0x000fca00078e0240 */
[----:B------:R-:W-:Y:S02]  /*29c0*/  IADD3 R64, PT, PT, R64, R15, RZ ;  /* 0x0000000f40407210 */ /* 0x000fe40007ffe0ff */
        /* <DEDUP_REMOVED lines=12> */
.L_x_2204:
[----:B------:R-:W-:Y:S05]  /*2a90*/  BSYNC.RECONVERGENT B1 ;  /* 0x0000000000017941 */ /* 0x000fea0003800200 */
.L_x_2203:
[----:B------:R-:W-:Y:S01]  /*2aa0*/  IADD3 R12, PT, PT, R14, R15, RZ ;  /* 0x0000000f0e0c7210 */ /* 0x000fe20007ffe0ff */
[----:B------:R-:W-:Y:S04]  /*2ab0*/  BSSY.RECONVERGENT B1, `(.L_x_2205) ;  /* 0x0000020000017945 */ /* 0x000fe80003800200 */
[----:B------:R-:W-:-:S05]  /*2ac0*/  IMAD R12, R15, 0x4, R12 ;  /* 0x000000040f0c7824 */ /* 0x000fca00078e020c */
[----:B------:R-:W-:Y:S01]  /*2ad0*/  LEA R88, R15, R12, 0x1 ;  /* 0x0000000c0f587211 */ /* 0x000fe200078e08ff */
[----:B------:R-:W-:Y:S06]  /*2ae0*/  @P1 BRA `(.L_x_2206) ;  /* 0x0000000000701947 */ /* 0x000fec0003800000 */
[----:B------:R-:W0:Y:S02]  /*2af0*/  S2UR UR4, SR_CTAID.Y ;  /* 0x00000000000479c3 */ /* 0x000e240000002600 */
[----:B0-----:R-:W-:-:S05]  /*2b00*/  IMAD R13, R15, UR4, RZ ;  /* 0x000000040f0d7c24 */ /* 0x001fca000f8e02ff */
[----:B------:R-:W-:-:S04]  /*2b10*/  IADD3 R66, P2, PT, R13, R14, RZ ;  /* 0x0000000e0d427210 */ /* 0x000fc80007f5e0ff */
[----:B------:R-:W-:Y:S02]  /*2b20*/  LEA.HI.X.SX32 R13, R13, RZ, 0x1, P2 ;  /* 0x000000ff0d0d7211 */ /* 0x000fe400010f0eff */
[----:B------:R-:W-:-:S04]  /*2b30*/  LEA R12, P2, R66, UR10, 0x2 ;  /* 0x0000000a420c7c11 */ /* 0x000fc8000f8410ff */
[----:B------:R-:W-:-:S05]  /*2b40*/  LEA.HI.X R13, R66, UR11, R13, 0x2, P2 ;  /* 0x0000000b420d7c11 */ /* 0x000fca00090f140d */
[----:B------:R0:W4:Y:S01]  /*2b50*/  LDG.E R12, desc[UR36][R12.64] ;  /* 0x000000240c0c7981 */ /* 0x000122000c1e1900 */
[----:B------:R-:W-:Y:S01]  /*2b60*/  IMAD R67, R15, UR16, RZ ;  /* 0x000000100f437c24 */ /* 0x000fe2000f8e02ff */
[----:B------:R-:W1:Y:S02]  /*2b70*/  S2R R66, SR_TID.X ;  /* 0x0000000000427919 */ /* 0x000e640000002100 */
[----:B-1----:R-:W-:-:S04]  /*2b80*/  SHF.L.U32 R66, R66, 0x2, RZ ;  /* 0x0000000242427819 */ /* 0x002fc800000006ff */
[----:B------:R-:W-:-:S05]  /*2b90*/  LOP3.LUT R68, R66, 0x4, RZ, 0xc0, !PT ;  /* 0x0000000442447812 */ /* 0x000fca00078ec0ff */
[----:B------:R-:W-:-:S05]  /*2ba0*/  IMAD R69, R4, R15, R68 ;  /* 0x0000000f04457224 */ /* 0x000fca00078e0244 */
[----:B0-----:R-:W-:Y:S01]  /*2bb0*/  SHF.R.S32.HI R13, RZ, 0x1f, R69 ;  /* 0x0000001fff0d7819 */ /* 0x001fe20000011445 */
[----:B----4-:R-:W-:-:S04]  /*2bc0*/  IMAD R67, R12, R67, RZ ;  /* 0x000000430c437224 */ /* 0x010fc800078e02ff */
[----:B------:R-:W-:Y:S01]  /*2bd0*/  IMAD.SHL.U32 R66, R67, 0x80, RZ ;  /* 0x0000008043427824 */ /* 0x000fe200078e00ff */
[----:B------:R-:W-:-:S04]  /*2be0*/  LEA R67, R15, R14, 0x3 ;  /* 0x0000000e0f437211 */ /* 0x000fc800078e18ff */
[----:B------:R-:W-:Y:S01]  /*2bf0*/  LEA R67, R67, R66, 0x3 ;  /* 0x0000004243437211 */ /* 0x000fe200078e18ff */
[----:B------:R-:W-:-:S03]  /*2c00*/  IMAD R66, R88, 0x8, R66 ;  /* 0x0000000858427824 */ /* 0x000fc600078e0242 */
[C---:B------:R-:W-:Y:S02]  /*2c10*/  IADD3 R12, P3, PT, R69.reuse, R67, RZ ;  /* 0x00000043450c7210 */ /* 0x040fe40007f7e0ff */
[----:B------:R-:W-:-:S04]  /*2c20*/  IADD3 R68, P2, PT, R69, R66, RZ ;  /* 0x0000004245447210 */ /* 0x000fc80007f5e0ff */
[-C--:B------:R-:W-:Y:S02]  /*2c30*/  LEA.HI.X.SX32 R69, R66, R13.reuse, 0x1, P2 ;  /* 0x0000000d42457211 */ /* 0x080fe400010f0eff */
[C---:B------:R-:W-:Y:S02]  /*2c40*/  LEA R66, P2, R68.reuse, UR12, 0x1 ;  /* 0x0000000c44427c11 */ /* 0x040fe4000f8408ff */
[----:B------:R-:W-:Y:S02]  /*2c50*/  LEA.HI.X.SX32 R13, R67, R13, 0x1, P3 ;  /* 0x0000000d430d7211 */ /* 0x000fe400018f0eff */
[----:B------:R-:W-:Y:S02]  /*2c60*/  LEA.HI.X R67, R68, UR13, R69, 0x1, P2 ;  /* 0x0000000d44437c11 */ /* 0x000fe400090f0c45 */
[----:B------:R-:W-:-:S04]  /*2c70*/  LEA R68, P2, R12, UR12, 0x1 ;  /* 0x0000000c0c447c11 */ /* 0x000fc8000f8408ff */
[----:B------:R-:W-:Y:S01]  /*2c80*/  LEA.HI.X R69, R12, UR13, R13, 0x1, P2 ;  /* 0x0000000d0c457c11 */ /* 0x000fe200090f0c0d */
[----:B------:R-:W5:Y:S05]  /*2c90*/  LDG.E.64 R66, desc[UR36][R66.64] ;  /* 0x0000002442427981 */ /* 0x000f6a000c1e1b00 */
[----:B------:R-:W5:Y:S03]  /*2ca0*/  LDG.E.64 R68, desc[UR36][R68.64] ;  /* 0x0000002444447981 */ /* 0x000f66000c1e1b00 */
.L_x_2206:
[----:B------:R-:W-:Y:S05]  /*2cb0*/  BSYNC.RECONVERGENT B1 ;  /* 0x0000000000017941 */ /* 0x000fea0003800200 */
.L_x_2205:
[----:B------:R-:W-:Y:S01]  /*2cc0*/  BSSY.RECONVERGENT B1, `(.L_x_2207) ;  /* 0x0000018000017945 */ /* 0x000fe20003800200 */
[----:B------:R-:W-:-:S03]  /*2cd0*/  LEA R88, R15, R88, 0x1 ;  /* 0x000000580f587211 */ /* 0x000fc600078e08ff */
        /* <DEDUP_REMOVED lines=8> */
[----:B------:R-:W-:Y:S01]  /*2d60*/  IMAD R71, R15, UR16, RZ ;  /* 0x000000100f477c24 */ /* 0x000fe2000f8e02ff */
[----:B------:R-:W0:Y:S02]  /*2d70*/  S2R R70, SR_TID.X ;  /* 0x0000000000467919 */ /* 0x000e240000002100 */
        /* <DEDUP_REMOVED lines=12> */
.L_x_2208:
[----:B------:R-:W-:Y:S05]  /*2e40*/  BSYNC.RECONVERGENT B1 ;  /* 0x0000000000017941 */ /* 0x000fea0003800200 */
.L_x_2207:
        /* <DEDUP_REMOVED lines=12> */
[----:B0-----:R-:W-:-:S05]  /*2f10*/  IMAD.SHL.U32 R72, R72, 0x4, RZ ;  /* 0x0000000448487824 */ /* 0x001fca00078e00ff */
[----:B------:R-:W-:-:S05]  /*2f20*/  LOP3.LUT R87, R72, 0x4, RZ, 0xc0, !PT ;  /* 0x0000000448577812 */ /* 0x000fca00078ec0ff */
[----:B------:R-:W-:Y:S02]  /*2f30*/  IMAD R89, R4, R15, R87 ;  /* 0x0000000f04597224 */ /* 0x000fe400078e0257 */
[----:B----4-:R-:W-:-:S05]  /*2f40*/  IMAD R73, R12, R73, RZ ;  /* 0x000000490c497224 */ /* 0x010fca00078e02ff */
[----:B------:R-:W-:-:S04]  /*2f50*/  LEA R72, R73, R88, 0x4 ;  /* 0x0000005849487211 */ /* 0x000fc800078e20ff */
[----:B------:R-:W-:-:S04]  /*2f60*/  SHF.L.U32 R72, R72, 0x3, RZ ;  /* 0x0000000348487819 */ /* 0x000fc800000006ff */
[----:B------:R-:W-:Y:S02]  /*2f70*/  SHF.R.S32.HI R73, RZ, 0x1f, R72 ;  /* 0x0000001fff497819 */ /* 0x000fe40000011448 */
[----:B------:R-:W-:-:S04]  /*2f80*/  IADD3 R87, P2, PT, R89, R72, RZ ;  /* 0x0000004859577210 */ /* 0x000fc80007f5e0ff */
[----:B------:R-:W-:Y:S02]  /*2f90*/  LEA.HI.X.SX32 R12, R89, R73, 0x1, P2 ;  /* 0x00000049590c7211 */ /* 0x000fe400010f0eff */
[----:B------:R-:W-:-:S04]  /*2fa0*/  LEA R72, P2, R87, UR12, 0x1 ;  /* 0x0000000c57487c11 */ /* 0x000fc8000f8408ff */
[----:B------:R-:W-:-:S06]  /*2fb0*/  LEA.HI.X R73, R87, UR13, R12, 0x1, P2 ;  /* 0x0000000d57497c11 */ /* 0x000fcc00090f0c0c */
[----:B------:R-:W5:Y:S03]  /*2fc0*/  LDG.E.64 R72, desc[UR36][R72.64] ;  /* 0x0000002448487981 */ /* 0x000f66000c1e1b00 */
.L_x_2210:
[----:B------:R-:W-:Y:S05]  /*2fd0*/  BSYNC.RECONVERGENT B1 ;  /* 0x0000000000017941 */ /* 0x000fea0003800200 */
.L_x_2209:
        /* <DEDUP_REMOVED lines=15> */
[----:B----4-:R-:W-:-:S05]  /*30d0*/  IMAD R75, R12, R75, RZ ;  /* 0x0000004b0c4b7224 */ /* 0x010fca00078e02ff */
[----:B------:R-:W-:-:S05]  /*30e0*/  LEA R74, R75, R88, 0x4 ;  /* 0x000000584b4a7211 */ /* 0x000fca00078e20ff */
[----:B------:R-:W-:-:S05]  /*30f0*/  IMAD.SHL.U32 R74, R74, 0x8, RZ ;  /* 0x000000084a4a7824 */ /* 0x000fca00078e00ff */
[----:B------:R-:W-:Y:S02]  /*3100*/  SHF.R.S32.HI R75, RZ, 0x1f, R74 ;  /* 0x0000001fff4b7819 */ /* 0x000fe4000001144a */
[----:B------:R-:W-:-:S04]  /*3110*/  IADD3 R87, P2, PT, R89, R74, RZ ;  /* 0x0000004a59577210 */ /* 0x000fc80007f5e0ff */
[----:B------:R-:W-:Y:S02]  /*3120*/  LEA.HI.X.SX32 R12, R89, R75, 0x1, P2 ;  /* 0x0000004b590c7211 */ /* 0x000fe400010f0eff */
[----:B------:R-:W-:-:S04]  /*3130*/  LEA R74, P2, R87, UR12, 0x1 ;  /* 0x0000000c574a7c11 */ /* 0x000fc8000f8408ff */
[----:B------:R-:W-:-:S06]  /*3140*/  LEA.HI.X R75, R87, UR13, R12, 0x1, P2 ;  /* 0x0000000d574b7c11 */ /* 0x000fcc00090f0c0c */
[----:B------:R-:W5:Y:S03]  /*3150*/  LDG.E.64 R74, desc[UR36][R74.64] ;  /* 0x000000244a4a7981 */ /* 0x000f66000c1e1b00 */
.L_x_2212:
[----:B------:R-:W-:Y:S05]  /*3160*/  BSYNC.RECONVERGENT B1 ;  /* 0x0000000000017941 */ /* 0x000fea0003800200 */
.L_x_2211:
        /* <DEDUP_REMOVED lines=24> */
.L_x_2214:
[----:B------:R-:W-:Y:S05]  /*32f0*/  BSYNC.RECONVERGENT B1 ;  /* 0x0000000000017941 */ /* 0x000fea0003800200 */
.L_x_2213:
        /* <DEDUP_REMOVED lines=24> */
.L_x_2216:
[----:B------:R-:W-:Y:S05]  /*3480*/  BSYNC.RECONVERGENT B1 ;  /* 0x0000000000017941 */ /* 0x000fea0003800200 */
.L_x_2215:
        /* <DEDUP_REMOVED lines=24> */
.L_x_2218:
[----:B------:R-:W-:Y:S05]  /*3610*/  BSYNC.RECONVERGENT B1 ;  /* 0x0000000000017941 */ /* 0x000fea0003800200 */
.L_x_2217:
        /* <DEDUP_REMOVED lines=10> */
[----:B------:R-:W-:Y:S01]  /*36c0*/  IADD3 R88, PT, PT, R88, R15, RZ ;  /* 0x0000000f58587210 */ /* 0x000fe20007ffe0ff */
        /* <DEDUP_REMOVED lines=13> */
.L_x_2220:
[----:B------:R-:W-:Y:S05]  /*37a0*/  BSYNC.RECONVERGENT B1 ;  /* 0x0000000000017941 */ /* 0x000fea0003800200 */
.L_x_2219:
[----:B-----5:R-:W-:Y:S02]  /*37b0*/  HMUL2 R12, R50, R52 ;  /* 0x00000034320c7232 */ /* 0x020fe40000000000 */
[----:B------:R-:W-:Y:S01]  /*37c0*/  HFMA2 R13, R51, R53, -RZ ;  /* 0x00000035330d7231 */ /* 0x000fe200001000ff */
[----:B------:R-:W-:Y:S01]  /*37d0*/  ISETP.NE.AND P2, PT, R11, RZ, P0 ;  /* 0x000000ff0b00720c */ /* 0x000fe20000745270 */
        /* <DEDUP_REMOVED lines=17> */
[----:B--2---:R-:W-:Y:S02]  /*38f0*/  HFMA2 R15, R32, R70, R12 ;  /* 0x00000046200f7231 */ /* 0x004fe4000000000c */
[----:B------:R-:W-:Y:S01]  /*3900*/  HFMA2 R13, R33, R71, R13 ;  /* 0x00000047210d7231 */ /* 0x000fe2000000000d */
[----:B------:R-:W0:Y:S01]  /*3910*/  S2R R12, SR_TID.X ;  /* 0x00000000000c7919 */ /* 0x000e220000002100 */
[----:B---3--:R-:W-:Y:S02]  /*3920*/  HFMA2 R14, R30, R72, R15 ;  /* 0x000000481e0e7231 */ /* 0x008fe4000000000f */
        /* <DEDUP_REMOVED lines=12> */
[--C-:B------:R-:W-:Y:S01]  /*39f0*/  HADD2.F32 R11, -RZ, R13.reuse.H0_H0 ;  /* 0x2000000dff0b7230 */ /* 0x100fe20000004100 */
[----:B0-----:R-:W-:Y:S01]  /*3a00*/  LOP3.LUT R87, R12, 0x1, RZ, 0xc0, !PT ;  /* 0x000000010c577812 */ /* 0x001fe200078ec0ff */
[----:B------:R-:W-:-:S05]  /*3a10*/  HADD2.F32 R14, -RZ, R13.H1_H1 ;  /* 0x3000000dff0e7230 */ /* 0x000fca0000004100 */
[----:B------:R-:W-:Y:S01]  /*3a20*/  FADD.FTZ R13, R11, R14 ;  /* 0x0000000e0b0d7221 */ /* 0x000fe20000010000 */
[----:B------:R-:W-:Y:S06]  /*3a30*/  BRA.DIV UR4, `(.L_x_2221) ;  /* 0x0000005a04c87947 */ /* 0x000fec000b800000 */
[----:B------:R0:W1:Y:S02]  /*3a40*/  SHFL.BFLY PT, R14, R13, 0x1, 0x1f ;  /* 0x0c201f000d0e7f89 */ /* 0x00006400000e0000 */
.L_x_2296:
[----:B------:R-:W-:Y:S01]  /*3a50*/  ISETP.EQ.U32.OR P1, PT, R87, 0x1, P1 ;  /* 0x000000015700780c */ /* 0x000fe20000f22470 */
        /* <DEDUP_REMOVED lines=10> */
[----:B------:R-:W1:Y:S08]  /*3b00*/  @P1 LDC.64 R14, c[0x0][0x448] ;  /* 0x00011200ff0e1b82 */ /* 0x000e700000000a00 */
[----:B------:R-:W2:Y:S01]  /*3b10*/  @P1 LDC R88, c[0x0][0x430] ;  /* 0x00010c00ff581b82 */ /* 0x000ea20000000800 */
[----:B0-----:R-:W-:-:S06]  /*3b20*/  @P3 IMAD.WIDE R12, R84, 0x2, R12 ;  /* 0x00000002540c3825 */ /* 0x001fcc00078e020c */
[----:B------:R-:W3:Y:S01]  /*3b30*/  @P3 LDG.E.U16 R12, desc[UR36][R12.64] ;  /* 0x000000240c0c3981 */ /* 0x000ee2000c1e1500 */
[----:B-1----:R-:W-:Y:S02]  /*3b40*/  @P1 IMAD.WIDE.U32 R14, R87, 0x2, R14 ;  /* 0x00000002570e1825 */ /* 0x002fe400078e000e */
[----:B------:R-:W2:Y:S04]  /*3b50*/  @P1 LDC R87, c[0x0][0x408] ;  /* 0x00010200ff571b82 */ /* 0x000ea80000000800 */
[----:B------:R-:W4:Y:S01]  /*3b60*/  @P1 LDG.E.U16 R14, desc[UR36][R14.64] ;  /* 0x000000240e0e1981 */ /* 0x000f22000c1e1500 */
[----:B--2---:R-:W-:-:S04]  /*3b70*/  @P1 IADD3 R87, PT, PT, R88, R87, RZ ;  /* 0x0000005758571210 */ /* 0x004fc80007ffe0ff */
[----:B------:R-:W-:-:S04]  /*3b80*/  @P1 ISETP.GE.AND P4, PT, R6, R87, PT ;  /* 0x000000570600120c */ /* 0x000fc80003f86270 */
[----:B------:R-:W-:-:S04]  /*3b90*/  @P1 SEL R87, R2, RZ, !P4 ;  /* 0x000000ff02571207 */ /* 0x000fc80006000000 */
[----:B------:R-:W-:Y:S01]  /*3ba0*/  @P1 IADD3 R87, PT, PT, R6, R87, -R19 ;  /* 0x0000005706571210 */ /* 0x000fe20007ffe813 */
[----:B---3--:R-:W-:-:S03]  /*3bb0*/  @P3 HADD2.F32 R88, -RZ, R12.H0_H0 ;  /* 0x2000000cff583230 */ /* 0x008fc60000004100 */
[----:B------:R-:W-:Y:S02]  /*3bc0*/  @P1 I2FP.F32.S32 R12, R87 ;  /* 0x00000057000c1245 */ /* 0x000fe40000201400 */
[----:B------:R-:W-:Y:S01]  /*3bd0*/  @P3 FADD.FTZ R11, R11, R88 ;  /* 0x000000580b0b3221 */ /* 0x000fe20000010000 */
[----:B----4-:R-:W-:-:S05]  /*3be0*/  @P1 HADD2.F32 R13, -RZ, R14.H0_H0 ;  /* 0x2000000eff0d1230 */ /* 0x010fca0000004100 */
[----:B------:R-:W-:-:S05]  /*3bf0*/  @P1 FFMA.FTZ R11, R12, R13, R11 ;  /* 0x0000000d0c0b1223 */ /* 0x000fca000001000b */
[----:B------:R1:W-:Y:S01]  /*3c00*/  STS [R86], R11 ;  /* 0x0000000b56007388 */ /* 0x0003e20000000800 */
[----:B------:R-:W-:-:S07]  /*3c10*/  @!P2 FMNMX.FTZ R0, R0, R11, !PT ;  /* 0x0000000b0000a209 */ /* 0x000fce0007810000 */
.L_x_2223:
[----:B------:R-:W-:Y:S05]  /*3c20*/  BSYNC.RECONVERGENT B1 ;  /* 0x0000000000017941 */ /* 0x000fea0003800200 */
.L_x_2222:
[----:B------:R-:W-:Y:S01]  /*3c30*/  VIADD R6, R6, 0x40 ;  /* 0x0000004006067836 */ /* 0x000fe20000000000 */
[----:B------:R-:W-:Y:S02]  /*3c40*/  IADD3 R10, P2, PT, R10, 0x40, RZ ;  /* 0x000000400a0a7810 */ /* 0x000fe40007f5e0ff */
[----:B-1----:R-:W-:Y:S02]  /*3c50*/  IADD3 R86, PT, PT, R86, 0x100, RZ ;  /* 0x0000010056567810 */ /* 0x002fe40007ffe0ff */
[----:B------:R-:W-:Y:S01]  /*3c60*/  ISETP.GE.AND P1, PT, R6, R85, PT ;  /* 0x000000550600720c */ /* 0x000fe20003f26270 */
[----:B------:R-:W-:Y:S01]  /*3c70*/  IMAD.X R23, RZ, RZ, R23, P2 ;  /* 0x000000ffff177224 */ /* 0x000fe200010e0617 */
[----:B------:R-:W-:-:S11]  /*3c80*/  IADD3 R84, PT, PT, R84, 0x40, RZ ;  /* 0x0000004054547810 */ /* 0x000fd60007ffe0ff */
[----:B------:R-:W-:Y:S05]  /*3c90*/  @!P1 BRA `(.L_x_2224) ;  /* 0xffffffe400009947 */ /* 0x000fea000383ffff */
.L_x_2194:
[----:B0-----:R-:W-:Y:S05]  /*3ca0*/  BSYNC B0 ;  /* 0x0000000000007941 */ /* 0x001fea0003800000 */
.L_x_2193:
[----:B------:R-:W-:-:S03]  /*3cb0*/  UMOV UR4, 0xffffffff ;  /* 0xffffffff00047882 */ /* 0x000fc60000000000 */
[----:B------:R-:W-:Y:S05]  /*3cc0*/  BRA.DIV UR4, `(.L_x_2225) ;  /* 0x0000005a04487947 */ /* 0x000fea000b800000 */
[----:B------:R-:W0:Y:S02]  /*3cd0*/  SHFL.BFLY PT, R14, R0, 0x10, 0x1f ;  /* 0x0e001f00000e7f89 */ /* 0x000e2400000e0000 */
[----:B0-----:R-:W-:-:S05]  /*3ce0*/  FMNMX.FTZ R13, R14, R0, !PT ;  /* 0x000000000e0d7209 */ /* 0x001fca0007810000 */
[----:B------:R-:W0:Y:S02]  /*3cf0*/  SHFL.BFLY PT, R14, R13, 0x8, 0x1f ;  /* 0x0d001f000d0e7f89 */ /* 0x000e2400000e0000 */
[----:B0----5:R-:W-:-:S05]  /*3d00*/  FMNMX.FTZ R2, R13, R14, !PT ;  /* 0x0000000e0d027209 */ /* 0x021fca0007810000 */
[----:B------:R-:W0:Y:S02]  /*3d10*/  SHFL.BFLY PT, R14, R2, 0x4, 0x1f ;  /* 0x0c801f00020e7f89 */ /* 0x000e2400000e0000 */
[----:B0-----:R-:W-:-:S05]  /*3d20*/  FMNMX.FTZ R5, R2, R14, !PT ;  /* 0x0000000e02057209 */ /* 0x001fca0007810000 */
[----:B------:R0:W1:Y:S02]  /*3d30*/  SHFL.BFLY PT, R14, R5, 0x2, 0x1f ;  /* 0x0c401f00050e7f89 */ /* 0x00006400000e0000 */
.L_x_2302:
[----:B------:R-:W5:Y:S01]  /*3d40*/  S2R R23, SR_TID.X ;  /* 0x0000000000177919 */ /* 0x000f620000002100 */
[----:B------:R-:W-:Y:S01]  /*3d50*/  MOV R15, 0x400 ;  /* 0x00000400000f7802 */ /* 0x000fe20000000f00 */
[----:B------:R-:W-:Y:S05]  /*3d60*/  WARPSYNC.ALL ;  /* 0x0000000000007948 */ /* 0x000fea0003800000 */
[----:B------:R-:W2:Y:S01]  /*3d70*/  S2R R20, SR_CgaCtaId ;  /* 0x0000000000147919 */ /* 0x000ea20000008800 */
[----:B-1----:R-:W-:Y:S02]  /*3d80*/  FMNMX.FTZ R14, R5, R14, !PT ;  /* 0x0000000e050e7209 */ /* 0x002fe40007810000 */
[----:B-----5:R-:W-:-:S02]  /*3d90*/  LOP3.LUT P0, R2, R23, 0x1f, RZ, 0xc0, !PT ;  /* 0x0000001f17027812 */ /* 0x020fc4000780c0ff */
[----:B--2---:R-:W-:-:S04]  /*3da0*/  LEA R6, R20, R15, 0x18 ;  /* 0x0000000f14067211 */ /* 0x004fc800078ec0ff */
[----:B0-----:R-:W-:-:S07]  /*3db0*/  LEA.HI R5, R23, R6, RZ, 0x1d ;  /* 0x0000000617057211 */ /* 0x001fce00078fe8ff */
[----:B------:R-:W-:Y:S01]  /*3dc0*/  @!P0 STS [R5], R14 ;  /* 0x0000000e05008388 */ /* 0x000fe20000000800 */
[----:B------:R-:W-:Y:S01]  /*3dd0*/  BAR.SYNC.DEFER_BLOCKING 0x0 ;  /* 0x0000000000007b1d */ /* 0x000fe20000010000 */
[C---:B------:R-:W-:Y:S02]  /*3de0*/  ISETP.GT.U32.AND P0, PT, R2.reuse, 0x3, PT ;  /* 0x000000030200780c */ /* 0x040fe40003f04070 */
[----:B----4-:R-:W-:Y:S02]  /*3df0*/  MOV R7, 0xff7fffff ;  /* 0xff7fffff00077802 */ /* 0x010fe40000000f00 */
[----:B------:R-:W-:-:S03]  /*3e00*/  LEA R6, R2, R6, 0x2 ;  /* 0x0000000602067211 */ /* 0x000fc600078e10ff */
[----:B------:R-:W0:Y:S01]  /*3e10*/  S2UR UR5, SR_CTAID.Y ;  /* 0x00000000000579c3 */ /* 0x000e220000002600 */
[----:B------:R-:W0:Y:S01]  /*3e20*/  LDCU UR4, c[0x0][0x3f4] ;  /* 0x00007e80ff0477ac */ /* 0x000e220008000800 */
[----:B------:R-:W-:Y:S04]  /*3e30*/  BSSY.RECONVERGENT B0, `(.L_x_2226) ;  /* 0x0000170000007945 */ /* 0x000fe80003800200 */
[----:B------:R-:W1:Y:S01]  /*3e40*/  @!P0 LDS R7, [R6] ;  /* 0x0000000006078984 */ /* 0x000e620000000800 */
[----:B0-----:R-:W-:-:S04]  /*3e50*/  UIMAD UR4, UR5, UR4, URZ ;  /* 0x00000004050472a4 */ /* 0x001fc8000f8e02ff */
[----:B------:R-:W-:Y:S01]  /*3e60*/  USHF.R.S32.HI UR10, URZ, 0x1f, UR4 ;  /* 0x0000001fff0a7899 */ /* 0x000fe20008011404 */
[----:B-1----:R-:W0:Y:S02]  /*3e70*/  SHFL.BFLY PT, R0, R7, 0x2, 0x1f ;  /* 0x0c401f0007007f89 */ /* 0x002e2400000e0000 */
[----:B0-----:R-:W-:Y:S01]  /*3e80*/  FMNMX.FTZ R10, R0, R7, !PT ;  /* 0x00000007000a7209 */ /* 0x001fe20007810000 */
[----:B------:R-:W-:Y:S01]  /*3e90*/  IMAD.IADD R0, R16, 0x1, R23 ;  /* 0x0000000110007824 */ /* 0x000fe200078e0217 */
[----:B------:R-:W-:-:S03]  /*3ea0*/  IADD3 R7, PT, PT, R19, 0x1, RZ ;  /* 0x0000000113077810 */ /* 0x000fc60007ffe0ff */
[----:B------:R-:W0:Y:S01]  /*3eb0*/  SHFL.BFLY PT, R9, R10, 0x1, 0x1f ;  /* 0x0c201f000a097f89 */ /* 0x000e2200000e0000 */
[----:B------:R-:W-:Y:S02]  /*3ec0*/  ISETP.GT.AND P0, PT, R0, R19, PT ;  /* 0x000000130000720c */ /* 0x000fe40003f04270 */
[----:B0-----:R-:W-:Y:S01]  /*3ed0*/  FMNMX.FTZ R8, R10, R9, !PT ;  /* 0x000000090a087209 */ /* 0x001fe20007810000 */
[----:B------:R-:W-:-:S05]  /*3ee0*/  HFMA2 R9, -RZ, RZ, 0, 0 ;  /* 0x00000000ff097431 */ /* 0x000fca00000001ff */
        /* <DEDUP_REMOVED lines=16> */
[----:B------:R-:W-:Y:S02]  /*3ff0*/  LEA.HI R9, R11, 0x1, RZ, 0x19 ;  /* 0x000000010b097811 */ /* 0x000fe400078fc8ff */
[----:B------:R-:W-:Y:S02]  /*4000*/  IADD3 R13, PT, PT, R15, 0x120, RZ ;  /* 0x000001200f0d7810 */ /* 0x000fe40007ffe0ff */
[----:B------:R-:W-:Y:S01]  /*4010*/  LOP3.LUT R11, R9, 0x3, RZ, 0xc0, !PT ;  /* 0x00000003090b7812 */ /* 0x000fe200078ec0ff */
[----:B------:R-:W-:Y:S01]  /*4020*/  IMAD.MOV.U32 R9, RZ, RZ, RZ ;  /* 0x000000ffff097224 */ /* 0x000fe200078e00ff */
[----:B------:R-:W-:Y:S02]  /*4030*/  LEA R12, R20, R13, 0x18 ;  /* 0x0000000d140c7211 */ /* 0x000fe400078ec0ff */
[----:B------:R-:W-:Y:S01]  /*4040*/  MOV R10, R0 ;  /* 0x00000000000a7202 */ /* 0x000fe20000000f00 */
[----:B------:R-:W-:Y:S01]  /*4050*/  IMAD.MOV R11, RZ, RZ, -R11 ;  /* 0x000000ffff0b7224 */ /* 0x000fe200078e0a0b */
[----:B------:R-:W-:-:S07]  /*4060*/  LEA R12, R23, R12, 0x2 ;  /* 0x0000000c170c7211 */ /* 0x000fce00078e10ff */
.L_x_2231:
[----:B------:R-:W0:Y:S01]  /*4070*/  LDS R13, [R12] ;  /* 0x000000000c0d7984 */ /* 0x000e220000000800 */
[----:B------:R-:W-:Y:S02]  /*4080*/  IADD3 R11, PT, PT, R11, 0x1, RZ ;  /* 0x000000010b0b7810 */ /* 0x000fe40007ffe0ff */
[----:B------:R-:W-:Y:S02]  /*4090*/  IADD3 R10, PT, PT, R10, 0x80, RZ ;  /* 0x000000800a0a7810 */ /* 0x000fe40007ffe0ff */
        /* <DEDUP_REMOVED lines=8> */
.L_x_2230:
[----:B------:R-:W-:Y:S05]  /*4120*/  BSYNC.RECONVERGENT B1 ;  /* 0x0000000000017941 */ /* 0x000fea0003800200 */
.L_x_2229:
[----:B------:R-:W-:Y:S05]  /*4130*/  @!P1 BRA `(.L_x_2227) ;  /* 0x0000001000fc9947 */ /* 0x000fea0003800000 */
[----:B------:R-:W-:Y:S02]  /*4140*/  SHF.L.U32 R11, R16, 0x2, RZ ;  /* 0x00000002100b7819 */ /* 0x000fe400000006ff */
[----:B------:R-:W-:-:S03]  /*4150*/  IADD3 R15, PT, PT, R15, 0x120, RZ ;  /* 0x000001200f0f7810 */ /* 0x000fc60007ffe0ff */
[----:B------:R-:W-:Y:S01]  /*4160*/  IMAD R11, R10, 0x4, -R11 ;  /* 0x000000040a0b7824 */ /* 0x000fe200078e0a0b */
[----:B------:R-:W-:Y:S02]  /*4170*/  LEA R20, R20, R15, 0x18 ;  /* 0x0000000f14147211 */ /* 0x000fe400078ec0ff */
[----:B------:R-:W-:Y:S02]  /*4180*/  IADD3 R10, PT, PT, R10, 0x200, RZ ;  /* 0x000002000a0a7810 */ /* 0x000fe40007ffe0ff */
[----:B------:R-:W-:Y:S02]  /*4190*/  IADD3 R11, PT, PT, R20, R11, RZ ;  /* 0x0000000b140b7210 */ /* 0x000fe40007ffe0ff */
[----:B------:R-:W-:-:S03]  /*41a0*/  ISETP.GT.AND P0, PT, R10, R19, PT ;  /* 0x000000130a00720c */ /* 0x000fc60003f04270 */
[----:B------:R-:W0:Y:S04]  /*41b0*/  LDS R13, [R11] ;  /* 0x000000000b0d7984 */ /* 0x000e280000000800 */
[----:B------:R-:W1:Y:S04]  /*41c0*/  LDS R15, [R11+0x200] ;  /* 0x000200000b0f7984 */ /* 0x000e680000000800 */
[----:B------:R-:W2:Y:S04]  /*41d0*/  LDS R21, [R11+0x400] ;  /* 0x000400000b157984 */ /* 0x000ea80000000800 */
[----:B------:R-:W4:Y:S01]  /*41e0*/  LDS R25, [R11+0x600] ;  /* 0x000600000b197984 */ /* 0x000f220000000800 */
[C---:B0-----:R-:W-:Y:S01]  /*41f0*/  FADD.FTZ R13, -R8.reuse, R13 ;  /* 0x0000000d080d7221 */ /* 0x041fe20000010100 */
[----:B-1----:R-:W-:-:S03]  /*4200*/  FADD.FTZ R15, -R8, R15 ;  /* 0x0000000f080f7221 */ /* 0x002fc60000010100 */
[----:B------:R-:W-:Y:S01]  /*4210*/  FMUL.FTZ R13, R13, 1.4426950216293334961 ;  /* 0x3fb8aa3b0d0d7820 */ /* 0x000fe20000410000 */
[C---:B--2---:R-:W-:Y:S01]  /*4220*/  FADD.FTZ R21, -R8.reuse, R21 ;  /* 0x0000001508157221 */ /* 0x044fe20000010100 */
[----:B------:R-:W-:Y:S02]  /*4230*/  FMUL.FTZ R15, R15, 1.4426950216293334961 ;  /* 0x3fb8aa3b0f0f7820 */ /* 0x000fe40000410000 */
[----:B------:R-:W0:Y:S01]  /*4240*/  MUFU.EX2 R12, R13 ;  /* 0x0000000d000c7308 */ /* 0x000e220000000800 */
[----:B----4-:R-:W-:Y:S01]  /*4250*/  FADD.FTZ R25, -R8, R25 ;  /* 0x0000001908197221 */ /* 0x010fe20000010100 */
[----:B------:R-:W-:Y:S02]  /*4260*/  FMUL.FTZ R21, R21, 1.4426950216293334961 ;  /* 0x3fb8aa3b15157820 */ /* 0x000fe40000410000 */
[----:B------:R-:W1:Y:S01]  /*4270*/  MUFU.EX2 R14, R15 ;  /* 0x0000000f000e7308 */ /* 0x000e620000000800 */
[----:B------:R-:W-:-:S03]  /*4280*/  FMUL.FTZ R25, R25, 1.4426950216293334961 ;  /* 0x3fb8aa3b19197820 */ /* 0x000fc60000410000 */
[----:B------:R-:W2:Y:S04]  /*4290*/  MUFU.EX2 R20, R21 ;  /* 0x0000001500147308 */ /* 0x000ea80000000800 */
[----:B------:R-:W4:Y:S01]  /*42a0*/  MUFU.EX2 R24, R25 ;  /* 0x0000001900187308 */ /* 0x000f220000000800 */
[----:B0-----:R0:W-:Y:S01]  /*42b0*/  STS [R11], R12 ;  /* 0x0000000c0b007388 */ /* 0x0011e20000000800 */
[----:B------:R-:W-:-:S03]  /*42c0*/  FADD.FTZ R9, R9, R12 ;  /* 0x0000000c09097221 */ /* 0x000fc60000010000 */
[----:B-1----:R0:W-:Y:S01]  /*42d0*/  STS [R11+0x200], R14 ;  /* 0x0002000e0b007388 */ /* 0x0021e20000000800 */
[----:B------:R-:W-:-:S03]  /*42e0*/  FADD.FTZ R9, R9, R14 ;  /* 0x0000000e09097221 */ /* 0x000fc60000010000 */
[----:B--2---:R0:W-:Y:S01]  /*42f0*/  STS [R11+0x400], R20 ;  /* 0x000400140b007388 */ /* 0x0041e20000000800 */
[----:B------:R-:W-:-:S03]  /*4300*/  FADD.FTZ R9, R9, R20 ;  /* 0x0000001409097221 */ /* 0x000fc60000010000 */
[----:B----4-:R0:W-:Y:S01]  /*4310*/  STS [R11+0x600], R24 ;  /* 0x000600180b007388 */ /* 0x0101e20000000800 */
[----:B------:R-:W-:Y:S01]  /*4320*/  FADD.FTZ R9, R9, R24 ;  /* 0x0000001809097221 */ /* 0x000fe20000010000 */
[----:B------:R-:W-:Y:S06]  /*4330*/  @P0 BRA `(.L_x_2227) ;  /* 0x00000010007c0947 */ /* 0x000fec0003800000 */
[----:B0-----:R-:W-:Y:S01]  /*4340*/  IMAD.MOV.U32 R12, RZ, RZ, R10 ;  /* 0x000000ffff0c7224 */ /* 0x001fe200078e000a */
[----:B------:R-:W-:Y:S01]  /*4350*/  BSSY.RECONVERGENT B1, `(.L_x_2232) ;  /* 0x000006c000017945 */ /* 0x000fe20003800200 */
[----:B------:R-:W-:-:S03]  /*4360*/  PLOP3.LUT P0, PT, PT, PT, PT, 0x80, 0x8 ;  /* 0x000000000008781c */ /* 0x000fc60003f0f070 */
[----:B------:R-:W-:-:S04]  /*4370*/  IADD3 R10, PT, PT, -R12, R19, RZ ;  /* 0x000000130c0a7210 */ /* 0x000fc80007ffe1ff */
[----:B------:R-:W-:Y:S02]  /*4380*/  ISETP.GT.AND P1, PT, R10, 0x5ff, PT ;  /* 0x000005ff0a00780c */ /* 0x000fe40003f24270 */
[----:B------:R-:W-:-:S11]  /*4390*/  IADD3 R10, PT, PT, R11, 0xc00, RZ ;  /* 0x00000c000b0a7810 */ /* 0x000fd60007ffe0ff */
[----:B------:R-:W-:Y:S05]  /*43a0*/  @!P1 BRA `(.L_x_2233) ;  /* 0x0000000400989947 */ /* 0x000fea0003800000 */
[----:B------:R-:W-:Y:S01]  /*43b0*/  PLOP3.LUT P0, PT, PT, PT, PT, 0x8, 0x80 ;  /* 0x000000000080781c */ /* 0x000fe20003f0e170 */
[----:B------:R-:W-:-:S12]  /*43c0*/  VIADD R11, R19, 0xfffffa01 ;  /* 0xfffffa01130b7836 */ /* 0x000fd80000000000 */
.L_x_2234:
[----:B------:R-:W0:Y:S01]  /*43d0*/  LDS R13, [R10+-0x400] ;  /* 0xfffc00000a0d7984 */ /* 0x000e220000000800 */
[----:B------:R-:W-:-:S03]  /*43e0*/  IADD3 R12, PT, PT, R12, 0x800, RZ ;  /* 0x000008000c0c7810 */ /* 0x000fc60007ffe0ff */
[----:B------:R-:W1:Y:S01]  /*43f0*/  LDS R15, [R10+-0x200] ;  /* 0xfffe00000a0f7984 */ /* 0x000e620000000800 */
[----:B------:R-:W-:-:S03]  /*4400*/  ISETP.GE.AND P1, PT, R12, R11, PT ;  /* 0x0000000b0c00720c */ /* 0x000fc60003f26270 */
[----:B------:R-:W2:Y:S04]  /*4410*/  LDS R21, [R10] ;  /* 0x000000000a157984 */ /* 0x000ea80000000800 */
[----:B------:R-:W4:Y:S04]  /*4420*/  LDS R25, [R10+0x200] ;  /* 0x000200000a197984 */ /* 0x000f280000000800 */
[----:B------:R-:W5:Y:S04]  /*4430*/  LDS R27, [R10+0x400] ;  /* 0x000400000a1b7984 */ /* 0x000f680000000800 */
[----:B------:R-:W5:Y:S04]  /*4440*/  LDS R29, [R10+0x600] ;  /* 0x000600000a1d7984 */ /* 0x000f680000000800 */
[----:B---3--:R-:W3:Y:S04]  /*4450*/  LDS R31, [R10+0x800] ;  /* 0x000800000a1f7984 */ /* 0x008ee80000000800 */
[----:B------:R-:W3:Y:S04]  /*4460*/  LDS R33, [R10+0xa00] ;  /* 0x000a00000a217984 */ /* 0x000ee80000000800 */
[----:B------:R-:W3:Y:S04]  /*4470*/  LDS R35, [R10+0xc00] ;  /* 0x000c00000a237984 */ /* 0x000ee80000000800 */
[----:B------:R-:W3:Y:S04]  /*4480*/  LDS R37, [R10+0xe00] ;  /* 0x000e00000a257984 */ /* 0x000ee80000000800 */
[----:B------:R-:W3:Y:S01]  /*4490*/  LDS R39, [R10+0x1000] ;  /* 0x001000000a277984 */ /* 0x000ee20000000800 */
        /* <DEDUP_REMOVED lines=9> */
[C---:B----4-:R-:W-:Y:S01]  /*4530*/  FADD.FTZ R25, -R8.reuse, R25 ;  /* 0x0000001908197221 */ /* 0x050fe20000010100 */
[----:B------:R-:W-:Y:S01]  /*4540*/  FMUL.FTZ R21, R21, 1.4426950216293334961 ;  /* 0x3fb8aa3b15157820 */ /* 0x000fe20000410000 */
[----:B------:R-:W4:Y:S01]  /*4550*/  MUFU.EX2 R15, R15 ;  /* 0x0000000f000f7308 */ /* 0x000f220000000800 */
[----:B------:R-:W1:Y:S01]  /*4560*/  LDS R47, [R10+0x1800] ;  /* 0x001800000a2f7984 */ /* 0x000e620000000800 */
[C---:B-----5:R-:W-:Y:S01]  /*4570*/  FADD.FTZ R27, -R8.reuse, R27 ;  /* 0x0000001b081b7221 */ /* 0x060fe20000010100 */
[----:B------:R-:W-:Y:S01]  /*4580*/  FMUL.FTZ R25, R25, 1.4426950216293334961 ;  /* 0x3fb8aa3b19197820 */ /* 0x000fe20000410000 */
[C---:B------:R-:W-:Y:S01]  /*4590*/  FADD.FTZ R29, -R8.reuse, R29 ;  /* 0x0000001d081d7221 */ /* 0x040fe20000010100 */
[----:B------:R-:W5:Y:S01]  /*45a0*/  MUFU.EX2 R21, R21 ;  /* 0x0000001500157308 */ /* 0x000f620000000800 */
[----:B------:R-:W1:Y:S01]  /*45b0*/  LDS R49, [R10+0x1a00] ;  /* 0x001a00000a317984 */ /* 0x000e620000000800 */
[----:B------:R-:W-:Y:S01]  /*45c0*/  FMUL.FTZ R27, R27, 1.4426950216293334961 ;  /* 0x3fb8aa3b1b1b7820 */ /* 0x000fe20000410000 */
[C---:B---3--:R-:W-:Y:S01]  /*45d0*/  FADD.FTZ R31, -R8.reuse, R31 ;  /* 0x0000001f081f7221 */ /* 0x048fe20000010100 */
[----:B------:R-:W3:Y:S01]  /*45e0*/  MUFU.EX2 R25, R25 ;  /* 0x0000001900197308 */ /* 0x000ee20000000800 */
[----:B------:R-:W-:Y:S01]  /*45f0*/  FMUL.FTZ R29, R29, 1.4426950216293334961 ;  /* 0x3fb8aa3b1d1d7820 */ /* 0x000fe20000410000 */
[----:B--2---:R-:W-:Y:S01]  /*4600*/  FADD.FTZ R9, R13, R9 ;  /* 0x000000090d097221 */ /* 0x004fe20000010000 */
[C---:B------:R-:W-:Y:S01]  /*4610*/  FADD.FTZ R33, -R8.reuse, R33 ;  /* 0x0000002108217221 */ /* 0x040fe20000010100 */
[----:B------:R-:W2:Y:S01]  /*4620*/  MUFU.EX2 R27, R27 ;  /* 0x0000001b001b7308 */ /* 0x000ea20000000800 */
[----:B------:R-:W-:Y:S01]  /*4630*/  FMUL.FTZ R31, R31, 1.4426950216293334961 ;  /* 0x3fb8aa3b1f1f7820 */ /* 0x000fe20000410000 */
[----:B----4-:R-:W-:Y:S01]  /*4640*/  FADD.FTZ R9, R9, R15 ;  /* 0x0000000f09097221 */ /* 0x010fe20000010000 */
[C---:B------:R-:W-:Y:S01]  /*4650*/  FADD.FTZ R35, -R8.reuse, R35 ;  /* 0x0000002308237221 */ /* 0x040fe20000010100 */
[----:B------:R-:W4:Y:S01]  /*4660*/  MUFU.EX2 R29, R29 ;  /* 0x0000001d001d7308 */ /* 0x000f220000000800 */
        /* <DEDUP_REMOVED lines=9> */
[----:B--2---:R-:W-:Y:S01]  /*4700*/  FADD.FTZ R9, R9, R27 ;  /* 0x0000001b09097221 */ /* 0x004fe20000010000 */
[C---:B0-----:R-:W-:Y:S01]  /*4710*/  FADD.FTZ R41, -R8.reuse, R41 ;  /* 0x0000002908297221 */ /* 0x041fe20000010100 */
[----:B------:R-:W0:Y:S01]  /*4720*/  MUFU.EX2 R35, R35 ;  /* 0x0000002300237308 */ /* 0x000e220000000800 */
[----:B------:R-:W-:Y:S01]  /*4730*/  FMUL.FTZ R39, R39, 1.4426950216293334961 ;  /* 0x3fb8aa3b27277820 */ /* 0x000fe20000410000 */
[----:B----4-:R-:W-:Y:S01]  /*4740*/  FADD.FTZ R9, R9, R29 ;  /* 0x0000001d09097221 */ /* 0x010fe20000010000 */
[C---:B-1----:R-:W-:Y:S01]  /*4750*/  FADD.FTZ R43, -R8.reuse, R43 ;  /* 0x0000002b082b7221 */ /* 0x042fe20000010100 */
[----:B------:R-:W1:Y:S01]  /*4760*/  MUFU.EX2 R37, R37 ;  /* 0x0000002500257308 */ /* 0x000e620000000800 */
[----:B------:R-:W-:Y:S01]  /*4770*/  FMUL.FTZ R41, R41, 1.4426950216293334961 ;  /* 0x3fb8aa3b29297820 */ /* 0x000fe20000410000 */
[----:B-----5:R-:W-:Y:S01]  /*4780*/  FADD.FTZ R9, R9, R31 ;  /* 0x0000001f09097221 */ /* 0x020fe20000010000 */
[----:B------:R-:W-:Y:S01]  /*4790*/  FMUL.FTZ R43, R43, 1.4426950216293334961 ;  /* 0x3fb8aa3b2b2b7820 */ /* 0x000fe20000410000 */
[----:B------:R-:W2:Y:S01]  /*47a0*/  MUFU.EX2 R39, R39 ;  /* 0x0000002700277308 */ /* 0x000ea20000000800 */
[C---:B------:R-:W-:Y:S01]  /*47b0*/  FADD.FTZ R45, -R8.reuse, R45 ;  /* 0x0000002d082d7221 */ /* 0x040fe20000010100 */
[----:B---3--:R-:W-:Y:S01]  /*47c0*/  FADD.FTZ R9, R9, R33 ;  /* 0x0000002109097221 */ /* 0x008fe20000010000 */
        /* <DEDUP_REMOVED lines=36> */
.L_x_2233:
[----:B------:R-:W-:Y:S05]  /*4a10*/  BSYNC.RECONVERGENT B1 ;  /* 0x0000000000017941 */ /* 0x000fea0003800200 */
.L_x_2232:
        /* <DEDUP_REMOVED lines=9> */
[----:B------:R-:W4:Y:S04]  /*4ab0*/  LDS R21, [R10+0x200] ;  /* 0x000200000a157984 */ /* 0x000f280000000800 */
[----:B------:R-:W5:Y:S04]  /*4ac0*/  LDS R25, [R10+0x400] ;  /* 0x000400000a197984 */ /* 0x000f680000000800 */
[----:B------:R-:W5:Y:S04]  /*4ad0*/  LDS R27, [R10+0x600] ;  /* 0x000600000a1b7984 */ /* 0x000f680000000800 */
[----:B------:R-:W5:Y:S04]  /*4ae0*/  LDS R29, [R10+0x800] ;  /* 0x000800000a1d7984 */ /* 0x000f680000000800 */
[----:B---3--:R-:W3:Y:S01]  /*4af0*/  LDS R31, [R10+0xa00] ;  /* 0x000a00000a1f7984 */ /* 0x008ee20000000800 */
[C---:B0-----:R-:W-:Y:S01]  /*4b00*/  FADD.FTZ R11, -R8.reuse, R11 ;  /* 0x0000000b080b7221 */ /* 0x041fe20000010100 */
[----:B-1----:R-:W-:-:S03]  /*4b10*/  FADD.FTZ R13, -R8, R13 ;  /* 0x0000000d080d7221 */ /* 0x002fc60000010100 */
[----:B------:R-:W-:Y:S01]  /*4b20*/  FMUL.FTZ R11, R11, 1.4426950216293334961 ;  /* 0x3fb8aa3b0b0b7820 */ /* 0x000fe20000410000 */
[----:B--2---:R-:W-:Y:S01]  /*4b30*/  FADD.FTZ R15, -R8, R15 ;  /* 0x0000000f080f7221 */ /* 0x004fe20000010100 */
[----:B------:R-:W-:-:S04]  /*4b40*/  FMUL.FTZ R13, R13, 1.4426950216293334961 ;  /* 0x3fb8aa3b0d0d7820 */ /* 0x000fc80000410000 */
[----:B------:R-:W0:Y:S01]  /*4b50*/  MUFU.EX2 R11, R11 ;  /* 0x0000000b000b7308 */ /* 0x000e220000000800 */
[C---:B----4-:R-:W-:Y:S01]  /*4b60*/  FADD.FTZ R21, -R8.reuse, R21 ;  /* 0x0000001508157221 */ /* 0x050fe20000010100 */
[----:B------:R-:W-:Y:S02]  /*4b70*/  FMUL.FTZ R15, R15, 1.4426950216293334961 ;  /* 0x3fb8aa3b0f0f7820 */ /* 0x000fe40000410000 */
[----:B------:R-:W1:Y:S01]  /*4b80*/  MUFU.EX2 R13, R13 ;  /* 0x0000000d000d7308 */ /* 0x000e620000000800 */
[C---:B-----5:R-:W-:Y:S01]  /*4b90*/  FADD.FTZ R25, -R8.reuse, R25 ;  /* 0x0000001908197221 */ /* 0x060fe20000010100 */
[----:B------:R-:W-:Y:S02]  /*4ba0*/  FMUL.FTZ R21, R21, 1.4426950216293334961 ;  /* 0x3fb8aa3b15157820 */ /* 0x000fe40000410000 */
[----:B------:R-:W2:Y:S01]  /*4bb0*/  MUFU.EX2 R15, R15 ;  /* 0x0000000f000f7308 */ /* 0x000ea20000000800 */
[----:B------:R-:W-:Y:S01]  /*4bc0*/  FADD.FTZ R27, -R8, R27 ;  /* 0x0000001b081b7221 */ /* 0x000fe20000010100 */
[----:B------:R-:W-:-:S02]  /*4bd0*/  FMUL.FTZ R25, R25, 1.4426950216293334961 ;  /* 0x3fb8aa3b19197820 */ /* 0x000fc40000410000 */
[----:B------:R-:W4:Y:S01]  /*4be0*/  MUFU.EX2 R21, R21 ;  /* 0x0000001500157308 */ /* 0x000f220000000800 */
[C---:B------:R-:W-:Y:S01]  /*4bf0*/  FADD.FTZ R29, -R8.reuse, R29 ;  /* 0x0000001d081d7221 */ /* 0x040fe20000010100 */
[----:B------:R-:W-:Y:S01]  /*4c00*/  FMUL.FTZ R27, R27, 1.4426950216293334961 ;  /* 0x3fb8aa3b1b1b7820 */ /* 0x000fe20000410000 */
[----:B0-----:R-:W-:Y:S01]  /*4c10*/  FADD.FTZ R9, R9, R11 ;  /* 0x0000000b09097221 */ /* 0x001fe20000010000 */
[----:B------:R-:W0:Y:S01]  /*4c20*/  MUFU.EX2 R25, R25 ;  /* 0x0000001900197308 */ /* 0x000e220000000800 */
[----:B---3--:R-:W-:Y:S01]  /*4c30*/  FADD.FTZ R31, -R8, R31 ;  /* 0x0000001f081f7221 */ /* 0x008fe20000010100 */
        /* <DEDUP_REMOVED lines=21> */
.L_x_2236:
[----:B------:R-:W-:Y:S05]  /*4d90*/  BSYNC.RECONVERGENT B1 ;  /* 0x0000000000017941 */ /* 0x000fea0003800200 */
.L_x_2235:
[----:B------:R-:W-:-:S13]  /*4da0*/  ISETP.GT.AND P1, PT, R12, R19, PT ;  /* 0x000000130c00720c */ /* 0x000fda0003f24270 */
[----:B------:R-:W-:Y:S05]  /*4db0*/  @!P0 BRA P1, `(.L_x_2227) ;  /* 0x0000000400dc8947 */ /* 0x000fea0000800000 */
[----:B------:R-:W0:Y:S04]  /*4dc0*/  LDS R11, [R10+-0x400] ;  /* 0xfffc00000a0b7984 */ /* 0x000e280000000800 */
[----:B------:R-:W1:Y:S04]  /*4dd0*/  LDS R13, [R10+-0x200] ;  /* 0xfffe00000a0d7984 */ /* 0x000e680000000800 */
[----:B------:R-:W2:Y:S04]  /*4de0*/  LDS R15, [R10] ;  /* 0x000000000a0f7984 */ /* 0x000ea80000000800 */
[----:B------:R-:W4:Y:S01]  /*4df0*/  LDS R21, [R10+0x200] ;  /* 0x000200000a157984 */ /* 0x000f220000000800 */
[C---:B0-----:R-:W-:Y:S01]  /*4e00*/  FADD.FTZ R11, -R8.reuse, R11 ;  /* 0x0000000b080b7221 */ /* 0x041fe20000010100 */
[----:B-1----:R-:W-:-:S03]  /*4e10*/  FADD.FTZ R13, -R8, R13 ;  /* 0x0000000d080d7221 */ /* 0x002fc60000010100 */
[----:B------:R-:W-:Y:S01]  /*4e20*/  FMUL.FTZ R11, R11, 1.4426950216293334961 ;  /* 0x3fb8aa3b0b0b7820 */ /* 0x000fe20000410000 */
[----:B--2---:R-:W-:Y:S01]  /*4e30*/  FADD.FTZ R15, -R8, R15 ;  /* 0x0000000f080f7221 */ /* 0x004fe20000010100 */
[----:B------:R-:W-:-:S04]  /*4e40*/  FMUL.FTZ R13, R13, 1.4426950216293334961 ;  /* 0x3fb8aa3b0d0d7820 */ /* 0x000fc80000410000 */
[----:B------:R-:W0:Y:S01]  /*4e50*/  MUFU.EX2 R11, R11 ;  /* 0x0000000b000b7308 */ /* 0x000e220000000800 */
[----:B----4-:R-:W-:Y:S01]  /*4e60*/  FADD.FTZ R21, -R8, R21 ;  /* 0x0000001508157221 */ /* 0x010fe20000010100 */
[----:B------:R-:W-:Y:S02]  /*4e70*/  FMUL.FTZ R15, R15, 1.4426950216293334961 ;  /* 0x3fb8aa3b0f0f7820 */ /* 0x000fe40000410000 */
[----:B------:R-:W1:Y:S01]  /*4e80*/  MUFU.EX2 R13, R13 ;  /* 0x0000000d000d7308 */ /* 0x000e620000000800 */
[----:B------:R-:W-:-:S03]  /*4e90*/  FMUL.FTZ R21, R21, 1.4426950216293334961 ;  /* 0x3fb8aa3b15157820 */ /* 0x000fc60000410000 */
[----:B------:R-:W2:Y:S04]  /*4ea0*/  MUFU.EX2 R15, R15 ;  /* 0x0000000f000f7308 */ /* 0x000ea80000000800 */
[----:B------:R-:W4:Y:S01]  /*4eb0*/  MUFU.EX2 R21, R21 ;  /* 0x0000001500157308 */ /* 0x000f220000000800 */
[----:B0-----:R0:W-:Y:S01]  /*4ec0*/  STS [R10+-0x400], R11 ;  /* 0xfffc000b0a007388 */ /* 0x0011e20000000800 */
[----:B------:R-:W-:-:S03]  /*4ed0*/  FADD.FTZ R9, R9, R11 ;  /* 0x0000000b09097221 */ /* 0x000fc60000010000 */
[----:B-1----:R0:W-:Y:S01]  /*4ee0*/  STS [R10+-0x200], R13 ;  /* 0xfffe000d0a007388 */ /* 0x0021e20000000800 */
[----:B------:R-:W-:-:S03]  /*4ef0*/  FADD.FTZ R9, R9, R13 ;  /* 0x0000000d09097221 */ /* 0x000fc60000010000 */
[----:B--2---:R0:W-:Y:S01]  /*4f00*/  STS [R10], R15 ;  /* 0x0000000f0a007388 */ /* 0x0041e20000000800 */
[----:B------:R-:W-:-:S03]  /*4f10*/  FADD.FTZ R9, R9, R15 ;  /* 0x0000000f09097221 */ /* 0x000fc60000010000 */
[----:B----4-:R0:W-:Y:S01]  /*4f20*/  STS [R10+0x200], R21 ;  /* 0x000200150a007388 */ /* 0x0101e20000000800 */
[----:B------:R-:W-:Y:S01]  /*4f30*/  FADD.FTZ R9, R9, R21 ;  /* 0x0000001509097221 */ /* 0x000fe20000010000 */
[----:B------:R-:W-:Y:S06]  /*4f40*/  BRA `(.L_x_2227) ;  /* 0x0000000400787947 */ /* 0x000fec0003800000 */
.L_x_2228:
        /* <DEDUP_REMOVED lines=12> */
[----:B------:R-:W-:Y:S02]  /*5010*/  IADD3 R21, P1, P2, R10, UR4, R0 ;  /* 0x000000040a157c10 */ /* 0x000fe4000fa3e000 */
[----:B------:R-:W-:Y:S01]  /*5020*/  LOP3.LUT R10, R9, 0x3, RZ, 0xc0, !PT ;  /* 0x00000003090a7812 */ /* 0x000fe200078ec0ff */
[----:B------:R-:W-:Y:S01]  /*5030*/  IMAD.MOV.U32 R9, RZ, RZ, RZ ;  /* 0x000000ffff097224 */ /* 0x000fe200078e00ff */
[----:B------:R-:W-:Y:S02]  /*5040*/  LEA R20, R20, R15, 0x18 ;  /* 0x0000000f14147211 */ /* 0x000fe400078ec0ff */
[----:B------:R-:W-:Y:S01]  /*5050*/  IADD3.X R11, PT, PT, R11, UR10, RZ, P1, P2 ;  /* 0x0000000a0b0b7c10 */ /* 0x000fe20008fe44ff */
[----:B------:R-:W-:Y:S01]  /*5060*/  IMAD.MOV R14, RZ, RZ, -R10 ;  /* 0x000000ffff0e7224 */ /* 0x000fe200078e0a0a */
[----:B------:R-:W-:-:S02]  /*5070*/  MOV R12, R0 ;  /* 0x00000000000c7202 */ /* 0x000fc40000000f00 */
[----:B------:R-:W-:-:S07]  /*5080*/  LEA R13, R23, R20, 0x2 ;  /* 0x00000014170d7211 */ /* 0x000fce00078e10ff */
.L_x_2239:
[----:B------:R-:W-:-:S06]  /*5090*/  MOV R10, R21 ;  /* 0x00000015000a7202 */ /* 0x000fcc0000000f00 */
[----:B------:R1:W2:Y:S01]  /*50a0*/  LDG.E.U8 R10, desc[UR36][R10.64] ;  /* 0x000000240a0a7981 */ /* 0x0002a2000c1e1100 */
[----:B------:R-:W-:Y:S02]  /*50b0*/  HFMA2 R20, -RZ, RZ, 0, 0 ;  /* 0x00000000ff147431 */ /* 0x000fe400000001ff */
[----:B------:R-:W-:Y:S01]  /*50c0*/  VIADD R14, R14, 0x1 ;  /* 0x000000010e0e7836 */ /* 0x000fe20000000000 */
[----:B------:R-:W-:Y:S02]  /*50d0*/  IADD3 R21, P2, PT, R21, 0x80, RZ ;  /* 0x0000008015157810 */ /* 0x000fe40007f5e0ff */
[----:B------:R-:W-:Y:S02]  /*50e0*/  IADD3 R12, PT, PT, R12, 0x80, RZ ;  /* 0x000000800c0c7810 */ /* 0x000fe40007ffe0ff */
        /* <DEDUP_REMOVED lines=11> */
.L_x_2238:
[----:B------:R-:W-:Y:S05]  /*51a0*/  BSYNC.RECONVERGENT B1 ;  /* 0x0000000000017941 */ /* 0x000fea0003800200 */
.L_x_2237:
[----:B------:R-:W-:Y:S05]  /*51b0*/  @!P0 BRA `(.L_x_2227) ;  /* 0x0000000000dc8947 */ /* 0x000fea0003800000 */
[----:B------:R-:W1:Y:S01]  /*51c0*/  S2R R14, SR_CgaCtaId ;  /* 0x00000000000e7919 */ /* 0x000e620000008800 */
[----:B------:R-:W2:Y:S01]  /*51d0*/  LDC.64 R20, c[0x0][0x420] ;  /* 0x00010800ff147b82 */ /* 0x000ea20000000a00 */
[----:B------:R-:W-:Y:S02]  /*51e0*/  MOV R10, 0x400 ;  /* 0x00000400000a7802 */ /* 0x000fe40000000f00 */
[----:B------:R-:W-:Y:S02]  /*51f0*/  SHF.L.U32 R11, R16, 0x2, RZ ;  /* 0x00000002100b7819 */ /* 0x000fe400000006ff */
[----:B------:R-:W-:-:S03]  /*5200*/  IADD3 R13, PT, PT, R10, 0x120, RZ ;  /* 0x000001200a0d7810 */ /* 0x000fc60007ffe0ff */
[----:B------:R-:W-:Y:S01]  /*5210*/  IMAD R10, R12, 0x4, -R11 ;  /* 0x000000040c0a7824 */ /* 0x000fe200078e0a0b */
[----:B--2---:R-:W-:-:S04]  /*5220*/  IADD3 R15, P0, P1, R20, UR4, R12 ;  /* 0x00000004140f7c10 */ /* 0x004fc8000f91e00c */
[----:B------:R-:W-:Y:S02]  /*5230*/  IADD3 R15, P2, PT, R15, 0x100, RZ ;  /* 0x000001000f0f7810 */ /* 0x000fe40007f5e0ff */
[----:B------:R-:W-:Y:S02]  /*5240*/  IADD3.X R11, PT, PT, R21, UR10, RZ, P0, P1 ;  /* 0x0000000a150b7c10 */ /* 0x000fe400087e24ff */
[----:B-1----:R-:W-:Y:S02]  /*5250*/  LEA R13, R14, R13, 0x18 ;  /* 0x0000000d0e0d7211 */ /* 0x002fe400078ec0ff */
[----:B------:R-:W-:Y:S02]  /*5260*/  IADD3.X R11, PT, PT, RZ, R11, RZ, P2, !PT ;  /* 0x0000000bff0b7210 */ /* 0x000fe400017fe4ff */
[----:B------:R-:W-:-:S07]  /*5270*/  IADD3 R13, PT, PT, R10, 0x400, R13 ;  /* 0x000004000a0d7810 */ /* 0x000fce0007ffe00d */
.L_x_2240:
[----:B------:R-:W-:-:S05]  /*5280*/  MOV R10, R15 ;  /* 0x0000000f000a7202 */ /* 0x000fca0000000f00 */
[----:B------:R-:W2:Y:S04]  /*5290*/  LDG.E.U8 R21, desc[UR36][R10.64+-0x100] ;  /* 0xffff00240a157981 */ /* 0x000ea8000c1e1100 */
[----:B------:R-:W4:Y:S04]  /*52a0*/  LDG.E.U8 R14, desc[UR36][R10.64+-0x80] ;  /* 0xffff80240a0e7981 */ /* 0x000f28000c1e1100 */
[----:B------:R-:W5:Y:S04]  /*52b0*/  LDG.E.U8 R15, desc[UR36][R10.64] ;  /* 0x000000240a0f7981 */ /* 0x000f68000c1e1100 */
[----:B------:R-:W3:Y:S01]  /*52c0*/  LDG.E.U8 R20, desc[UR36][R10.64+0x80] ;  /* 0x000080240a147981 */ /* 0x000ee2000c1e1100 */
[----:B------:R-:W-:Y:S01]  /*52d0*/  MOV R24, RZ ;  /* 0x000000ff00187202 */ /* 0x000fe20000000f00 */
[----:B------:R-:W-:Y:S01]  /*52e0*/  IMAD.MOV.U32 R26, RZ, RZ, RZ ;  /* 0x000000ffff1a7224 */ /* 0x000fe200078e00ff */
[----:B------:R-:W-:-:S02]  /*52f0*/  IADD3 R12, PT, PT, R12, 0x200, RZ ;  /* 0x000002000c0c7810 */ /* 0x000fc40007ffe0ff */
[----:B--2---:R-:W-:Y:S02]  /*5300*/  ISETP.NE.AND P0, PT, R21, RZ, PT ;  /* 0x000000ff1500720c */ /* 0x004fe40003f05270 */
[----:B----4-:R-:W-:Y:S01]  /*5310*/  ISETP.NE.AND P1, PT, R14, RZ, PT ;  /* 0x000000ff0e00720c */ /* 0x010fe20003f25270 */
[----:B------:R-:W-:Y:S01]  /*5320*/  IMAD.MOV.U32 R14, RZ, RZ, RZ ;  /* 0x000000ffff0e7224 */ /* 0x000fe200078e00ff */
[----:B-----5:R-:W-:Y:S02]  /*5330*/  ISETP.NE.AND P2, PT, R15, RZ, PT ;  /* 0x000000ff0f00720c */ /* 0x020fe40003f45270 */
[----:B---3--:R-:W-:-:S07]  /*5340*/  ISETP.NE.AND P3, PT, R20, RZ, PT ;  /* 0x000000ff1400720c */ /* 0x008fce0003f65270 */
        /* <DEDUP_REMOVED lines=30> */
.L_x_2227:
[----:B------:R-:W-:Y:S05]  /*5530*/  BSYNC.RECONVERGENT B0 ;  /* 0x0000000000007941 */ /* 0x000fea0003800200 */
.L_x_2226:
[----:B0-----:R-:W0:Y:S01]  /*5540*/  SHFL.BFLY PT, R8, R9, 0x10, 0x1f ;  /* 0x0e001f0009087f89 */ /* 0x001e2200000e0000 */
[C---:B------:R-:W-:Y:S01]  /*5550*/  ISETP.NE.AND P0, PT, R2.reuse, RZ, PT ;  /* 0x000000ff0200720c */ /* 0x040fe20003f05270 */
[----:B------:R-:W1:Y:S01]  /*5560*/  LDCU.U8 UR7, c[0x0][0x48c] ;  /* 0x00009180ff0777ac */ /* 0x000e620008000000 */
[----:B------:R-:W-:Y:S01]  /*5570*/  ISETP.GT.U32.AND P1, PT, R2, 0x3, PT ;  /* 0x000000030200780c */ /* 0x000fe20003f24070 */
[----:B------:R-:W2:Y:S01]  /*5580*/  S2R R33, SR_CTAID.X ;  /* 0x0000000000217919 */ /* 0x000ea20000002500 */
[----:B0-----:R-:W-:-:S05]  /*5590*/  FADD.FTZ R8, R8, R9 ;  /* 0x0000000908087221 */ /* 0x001fca0000010000 */
[----:B------:R-:W0:Y:S02]  /*55a0*/  SHFL.BFLY PT, R11, R8, 0x8, 0x1f ;  /* 0x0d001f00080b7f89 */ /* 0x000e2400000e0000 */
[----:B0-----:R-:W-:Y:S02]  /*55b0*/  FADD.FTZ R11, R8, R11 ;  /* 0x0000000b080b7221 */ /* 0x001fe40000010000 */
[----:B------:R-:W0:Y:S03]  /*55c0*/  LDC R8, c[0x0][0x40c] ;  /* 0x00010300ff087b82 */ /* 0x000e260000000800 */
[----:B------:R-:W4:Y:S02]  /*55d0*/  SHFL.BFLY PT, R10, R11, 0x4, 0x1f ;  /* 0x0c801f000b0a7f89 */ /* 0x000f2400000e0000 */
[----:B----4-:R-:W-:-:S03]  /*55e0*/  FADD.FTZ R10, R11, R10 ;  /* 0x0000000a0b0a7221 */ /* 0x010fc60000010000 */
[----:B------:R-:W0:Y:S02]  /*55f0*/  LDC R11, c[0x0][0x3f4] ;  /* 0x0000fd00ff0b7b82 */ /* 0x000e240000000800 */
[----:B------:R-:W4:Y:S02]  /*5600*/  SHFL.BFLY PT, R13, R10, 0x2, 0x1f ;  /* 0x0c401f000a0d7f89 */ /* 0x000f2400000e0000 */
[----:B----4-:R-:W-:-:S04]  /*5610*/  FADD.FTZ R13, R10, R13 ;  /* 0x0000000d0a0d7221 */ /* 0x010fc80000010000 */
[----:B------:R-:W2:Y:S01]  /*5620*/  LDC R10, c[0x0][0x3f8] ;  /* 0x0000fe00ff0a7b82 */ /* 0x000ea20000000800 */
[----:B------:R-:W4:Y:S02]  /*5630*/  SHFL.BFLY PT, R12, R13, 0x1, 0x1f ;  /* 0x0c201f000d0c7f89 */ /* 0x000f2400000e0000 */
[----:B----4-:R-:W-:-:S05]  /*5640*/  FADD.FTZ R12, R13, R12 ;  /* 0x0000000c0d0c7221 */ /* 0x010fca0000010000 */
[----:B------:R-:W-:Y:S01]  /*5650*/  @!P0 STS [R5+0x10], R12 ;  /* 0x0000100c05008388 */ /* 0x000fe20000000800 */
[----:B------:R-:W-:Y:S01]  /*5660*/  BAR.SYNC.DEFER_BLOCKING 0x0 ;  /* 0x0000000000007b1d */ /* 0x000fe20000010000 */
[----:B-1----:R-:W-:-:S05]  /*5670*/  ISETP.NE.AND P0, PT, RZ, UR7, PT ;  /* 0x00000007ff007c0c */ /* 0x002fca000bf05270 */
[----:B------:R0:W1:Y:S01]  /*5680*/  @!P1 LDS R12, [R6+0x10] ;  /* 0x00001000060c9984 */ /* 0x0000620000000800 */
[----:B------:R-:W-:Y:S02]  /*5690*/  ISETP.GT.AND P1, PT, R0, R19, PT ;  /* 0x000000130000720c */ /* 0x000fe40003f24270 */
[----:B0-----:R-:W-:-:S04]  /*56a0*/  VIMNMX R6, PT, PT, R11, R8, PT ;  /* 0x000000080b067248 */ /* 0x001fc80003fe0100 */
[----:B------:R-:W-:Y:S01]  /*56b0*/  IADD3 R6, PT, PT, R6, 0x4, RZ ;  /* 0x0000000406067810 */ /* 0x000fe20007ffe0ff */
[----:B-1----:R-:W0:Y:S02]  /*56c0*/  SHFL.BFLY PT, R9, R12, 0x2, 0x1f ;  /* 0x0c401f000c097f89 */ /* 0x002e2400000e0000 */
[----:B0-----:R-:W-:-:S05]  /*56d0*/  FADD.FTZ R9, R9, R12 ;  /* 0x0000000c09097221 */ /* 0x001fca0000010000 */
[----:B------:R-:W0:Y:S02]  /*56e0*/  SHFL.BFLY PT, R2, R9, 0x1, 0x1f ;  /* 0x0c201f0009027f89 */ /* 0x000e2400000e0000 */
[----:B0-----:R-:W-:Y:S01]  /*56f0*/  FADD.FTZ R2, R9, R2 ;  /* 0x0000000209027221 */ /* 0x001fe20000010000 */
[----:B------:R-:W-:-:S04]  /*5700*/  SHF.R.S32.HI R9, RZ, 0x1f, R6 ;  /* 0x0000001fff097819 */ /* 0x000fc80000011406 */
[----:B------:R-:W-:Y:S01]  /*5710*/  LEA.HI R6, R9, R6, RZ, 0x2 ;  /* 0x0000000609067211 */ /* 0x000fe200078f10ff */
[----:B------:R-:W0:Y:S01]  /*5720*/  SHFL.IDX PT, R2, R2, RZ, 0x1f ;  /* 0x00001fff02027589 */ /* 0x000e2200000e0000 */
[----:B------:R-:W-:Y:S02]  /*5730*/  CS2R R8, SRZ ;  /* 0x0000000000087805 */ /* 0x000fe4000001ff00 */
[----:B------:R-:W-:Y:S01]  /*5740*/  SHF.L.U32 R6, R6, 0x2, RZ ;  /* 0x0000000206067819 */ /* 0x000fe200000006ff */
[----:B0-----:R-:W-:Y:S01]  /*5750*/  FADD.FTZ R5, R2, 9.9999999747524270788e-07 ;  /* 0x358637bd02057421 */ /* 0x001fe20000010000 */
[----:B--2---:R-:W-:-:S03]  /*5760*/  IMAD R2, R10, UR5, R33 ;  /* 0x000000050a027c24 */ /* 0x004fc6000f8e0221 */
[----:B------:R0:W1:Y:S01]  /*5770*/  MUFU.RCP R15, R5 ;  /* 0x00000005000f7308 */ /* 0x0000620000001000 */
[----:B------:R-:W-:Y:S05]  /*5780*/  @!P0 BRA `(.L_x_2241) ;  /* 0x0000000000188947 */ /* 0x000fea0003800000 */
[----:B0-----:R-:W0:Y:S08]  /*5790*/  LDC R5, c[0x0][0x488] ;  /* 0x00012200ff057b82 */ /* 0x001e300000000800 */
[----:B------:R-:W0:Y:S08]  /*57a0*/  LDC R8, c[0x0][0x40c] ;  /* 0x00010300ff087b82 */ /* 0x000e300000000800 */
[----:B------:R-:W2:Y:S01]  /*57b0*/  LDC R10, c[0x0][0x3f4] ;  /* 0x0000fd00ff0a7b82 */ /* 0x000ea20000000800 */
[----:B0-----:R-:W-:-:S04]  /*57c0*/  IMAD R5, R2, R5, R8 ;  /* 0x0000000502057224 */ /* 0x001fc800078e0208 */
[----:B--2---:R-:W-:-:S05]  /*57d0*/  IMAD R8, R5, R10, RZ ;  /* 0x0000000a05087224 */ /* 0x004fca00078e02ff */
[----:B------:R-:W-:-:S07]  /*57e0*/  SHF.R.S32.HI R9, RZ, 0x1f, R8 ;  /* 0x0000001fff097819 */ /* 0x000fce0000011408 */
.L_x_2241:
[----:B------:R-:W-:Y:S01]  /*57f0*/  BSSY.RECONVERGENT B0, `(.L_x_2242) ;  /* 0x0000062000007945 */ /* 0x000fe20003800200 */
[----:B------:R-:W-:-:S03]  /*5800*/  LOP3.LUT R46, R6, 0xfffffff0, RZ, 0xc0, !PT ;  /* 0xfffffff0062e7812 */ /* 0x000fc600078ec0ff */
[----:B------:R-:W-:Y:S05]  /*5810*/  @P1 BRA `(.L_x_2243) ;  /* 0x00000004007c1947 */ /* 0x000fea0003800000 */
[----:B------:R-:W-:Y:S01]  /*5820*/  VIADDMNMX R7, R0, 0x80, R7, !PT ;  /* 0x0000008000077846 */ /* 0x000fe20007800107 */
[----:B------:R-:W-:Y:S01]  /*5830*/  BSSY.RECONVERGENT B1, `(.L_x_2244) ;  /* 0x0000028000017945 */ /* 0x000fe20003800200 */
[----:B0-----:R-:W-:-:S04]  /*5840*/  LOP3.LUT R5, RZ, R23, RZ, 0x33, !PT ;  /* 0x00000017ff057212 */ /* 0x001fc800078e33ff */
        /* <DEDUP_REMOVED lines=12> */
[----:B------:R-:W-:Y:S02]  /*5910*/  IADD3.X R10, PT, PT, RZ, R9, RZ, P2, !PT ;  /* 0x00000009ff0a7210 */ /* 0x000fe400017fe4ff */
[----:B------:R-:W-:-:S02]  /*5920*/  LOP3.LUT R5, R5, 0x3, RZ, 0xc0, !PT ;  /* 0x0000000305057812 */ /* 0x000fc400078ec0ff */
[----:B------:R-:W-:Y:S02]  /*5930*/  LOP3.LUT R7, R6, 0x180, RZ, 0xc0, !PT ;  /* 0x0000018006077812 */ /* 0x000fe400078ec0ff */
[----:B------:R-:W-:Y:S02]  /*5940*/  LEA R6, R23, R46, 0x1 ;  /* 0x0000002e17067211 */ /* 0x000fe400078e08ff */
[----:B------:R-:W-:Y:S01]  /*5950*/  IADD3 R11, PT, PT, -R5, RZ, RZ ;  /* 0x000000ff050b7210 */ /* 0x000fe20007ffe1ff */
[----:B------:R-:W-:Y:S01]  /*5960*/  IMAD.IADD R0, R0, 0x1, R7 ;  /* 0x0000000100007824 */ /* 0x000fe200078e0207 */
[----:B--2---:R-:W-:-:S04]  /*5970*/  LEA R12, P2, R13, UR8, 0x2 ;  /* 0x000000080d0c7c11 */ /* 0x004fc8000f8410ff */
[----:B------:R-:W-:Y:S01]  /*5980*/  LEA.HI.X R13, R13, UR9, R10, 0x2, P2 ;  /* 0x000000090d0d7c11 */ /* 0x000fe200090f140a */
[----:B0-----:R-:W-:-:S06]  /*5990*/  ULEA UR5, UR6, UR5, 0x18 ;  /* 0x0000000506057291 */ /* 0x001fcc000f8ec0ff */
[----:B------:R-:W-:Y:S02]  /*59a0*/  IADD3 R5, PT, PT, R6, UR5, RZ ;  /* 0x0000000506057c10 */ /* 0x000fe4000fffe0ff */
[----:B------:R-:W-:-:S07]  /*59b0*/  LEA R10, R23, UR5, 0x2 ;  /* 0x00000005170a7c11 */ /* 0x000fce000f8e10ff */
.L_x_2246:
[----:B--2---:R0:W1:Y:S01]  /*59c0*/  LDS R6, [R10] ;  /* 0x000000000a067984 */ /* 0x0040620000000800 */
[----:B------:R-:W-:Y:S02]  /*59d0*/  @P0 MOV R7, R13 ;  /* 0x0000000d00070202 */ /* 0x000fe40000000f00 */
[----:B------:R-:W-:-:S04]  /*59e0*/  IADD3 R11, PT, PT, R11, 0x1, RZ ;  /* 0x000000010b0b7810 */ /* 0x000fc80007ffe0ff */
[----:B------:R-:W-:Y:S01]  /*59f0*/  ISETP.NE.AND P3, PT, R11, RZ, PT ;  /* 0x000000ff0b00720c */ /* 0x000fe20003f65270 */
[----:B0-----:R-:W-:Y:S02]  /*5a00*/  VIADD R10, R10, 0x200 ;  /* 0x000002000a0a7836 */ /* 0x001fe40000000000 */
[----:B-1----:R-:W-:-:S05]  /*5a10*/  FMUL.FTZ R21, R6, R15 ;  /* 0x0000000f06157220 */ /* 0x002fca0000410000 */
[----:B------:R-:W-:-:S04]  /*5a20*/  F2FP.F16.F32.PACK_AB R6, RZ, R21 ;  /* 0x00000015ff06723e */ /* 0x000fc800000000ff */
[----:B------:R-:W-:Y:S01]  /*5a30*/  PRMT R14, R6, 0x7610, R14 ;  /* 0x00007610060e7816 */ /* 0x000fe2000000000e */
[----:B------:R-:W-:Y:S01]  /*5a40*/  @P0 IMAD.MOV.U32 R6, RZ, RZ, R12 ;  /* 0x000000ffff060224 */ /* 0x000fe200078e000c */
[----:B------:R-:W-:-:S03]  /*5a50*/  IADD3 R12, P2, PT, R12, 0x200, RZ ;  /* 0x000002000c0c7810 */ /* 0x000fc60007f5e0ff */
[----:B------:R0:W-:Y:S01]  /*5a60*/  STS.U16 [R5], R14 ;  /* 0x0000000e05007388 */ /* 0x0001e20000000400 */
[----:B------:R-:W-:-:S03]  /*5a70*/  IADD3.X R13, PT, PT, RZ, R13, RZ, P2, !PT ;  /* 0x0000000dff0d7210 */ /* 0x000fc600017fe4ff */
[----:B------:R2:W-:Y:S01]  /*5a80*/  @P0 STG.E desc[UR36][R6.64], R21 ;  /* 0x0000001506000986 */ /* 0x0005e2000c101924 */
[----:B0-----:R-:W-:Y:S01]  /*5a90*/  IADD3 R5, PT, PT, R5, 0x100, RZ ;  /* 0x0000010005057810 */ /* 0x001fe20007ffe0ff */
[----:B------:R-:W-:Y:S06]  /*5aa0*/  @P3 BRA `(.L_x_2246) ;  /* 0xfffffffc00c43947 */ /* 0x000fec000383ffff */
.L_x_2245:
[----:B------:R-:W-:Y:S05]  /*5ab0*/  BSYNC.RECONVERGENT B1 ;  /* 0x0000000000017941 */ /* 0x000fea0003800200 */
.L_x_2244:
[----:B------:R-:W-:Y:S05]  /*5ac0*/  @!P1 BRA `(.L_x_2243) ;  /* 0x0000000000d09947 */ /* 0x000fea0003800000 */
[----:B--2---:R-:W0:Y:S01]  /*5ad0*/  S2R R6, SR_CgaCtaId ;  /* 0x0000000000067919 */ /* 0x004e220000008800 */
        /* <DEDUP_REMOVED lines=10> */
[----:B--2---:R-:W-:-:S04]  /*5b80*/  LEA R10, P3, R8, UR8, 0x2 ;  /* 0x00000008080a7c11 */ /* 0x004fc8000f8610ff */
        /* <DEDUP_REMOVED lines=8> */
.L_x_2247:
[----:B------:R-:W1:Y:S01]  /*5c10*/  LDS R6, [R5+-0x400] ;  /* 0xfffc000005067984 */ /* 0x000e620000000800 */
[----:B------:R-:W-:-:S04]  /*5c20*/  IADD3 R0, PT, PT, R0, 0x200, RZ ;  /* 0x0000020000007810 */ /* 0x000fc80007ffe0ff */
[----:B------:R-:W-:Y:S01]  /*5c30*/  ISETP.GT.AND P2, PT, R0, R19, PT ;  /* 0x000000130000720c */ /* 0x000fe20003f44270 */
[----:B-1----:R-:W-:-:S05]  /*5c40*/  FMUL.FTZ R13, R6, R15 ;  /* 0x0000000f060d7220 */ /* 0x002fca0000410000 */
        /* <DEDUP_REMOVED lines=28> */
.L_x_2243:
[----:B------:R-:W-:Y:S05]  /*5e10*/  BSYNC.RECONVERGENT B0 ;  /* 0x0000000000007941 */ /* 0x000fea0003800200 */
.L_x_2242:
[----:B------:R-:W4:Y:S01]  /*5e20*/  LDCU.64 UR6, c[0x0][0x3b0] ;  /* 0x00007600ff0677ac */ /* 0x000f220008000a00 */
[----:B------:R-:W-:Y:S01]  /*5e30*/  SHF.R.S32.HI R0, RZ, 0x1f, R19 ;  /* 0x0000001fff007819 */ /* 0x000fe20000011413 */
[----:B--2---:R-:W2:Y:S01]  /*5e40*/  LDC.64 R20, c[0x0][0x3c0] ;  /* 0x0000f000ff147b82 */ /* 0x004ea20000000a00 */
[----:B------:R-:W-:Y:S01]  /*5e50*/  SHF.R.U32.HI R37, RZ, 0x4, R23 ;  /* 0x00000004ff257819 */ /* 0x000fe20000011617 */
[----:B------:R-:W1:Y:S01]  /*5e60*/  LDCU UR5, c[0x0][0x3f4] ;  /* 0x00007e80ff0577ac */ /* 0x000e620008000800 */
[----:B------:R-:W-:Y:S02]  /*5e70*/  LEA.HI R0, R0, R19, RZ, 0x3 ;  /* 0x0000001300007211 */ /* 0x000fe400078f18ff */
[----:B------:R-:W-:Y:S02]  /*5e80*/  CS2R R10, SRZ ;  /* 0x00000000000a7805 */ /* 0x000fe4000001ff00 */
[----:B------:R-:W-:Y:S02]  /*5e90*/  SHF.L.U32 R35, R23, 0x3, RZ ;  /* 0x0000000317237819 */ /* 0x000fe400000006ff */
[----:B------:R-:W-:-:S02]  /*5ea0*/  CS2R R8, SRZ ;  /* 0x0000000000087805 */ /* 0x000fc4000001ff00 */
[----:B------:R-:W-:Y:S01]  /*5eb0*/  LOP3.LUT R0, R0, 0xfffffff8, RZ, 0xc0, !PT ;  /* 0xfffffff800007812 */ /* 0x000fe200078ec0ff */
[----:B------:R-:W0:Y:S01]  /*5ec0*/  LDCU.64 UR8, c[0x0][0x3c8] ;  /* 0x00007900ff0877ac */ /* 0x000e220008000a00 */
[----:B------:R-:W-:-:S03]  /*5ed0*/  LOP3.LUT R35, R35, 0x78, RZ, 0xc0, !PT ;  /* 0x0000007823237812 */ /* 0x000fc600078ec0ff */
[----:B------:R-:W-:Y:S01]  /*5ee0*/  IMAD.IADD R42, R19, 0x1, -R0 ;  /* 0x00000001132a7824 */ /* 0x000fe200078e0a00 */
[----:B----4-:R-:W-:-:S04]  /*5ef0*/  ISETP.NE.U32.AND P0, PT, RZ, UR6, PT ;  /* 0x00000006ff007c0c */ /* 0x010fc8000bf05070 */
[----:B------:R-:W-:-:S04]  /*5f00*/  ISETP.NE.AND.EX P0, PT, RZ, UR7, PT, P0 ;  /* 0x00000007ff007c0c */ /* 0x000fc8000bf05300 */
[----:B------:R-:W-:-:S13]  /*5f10*/  ISETP.NE.OR P0, PT, R37, R42, !P0 ;  /* 0x0000002a2500720c */ /* 0x000fda0004705670 */
[----:B------:R-:W4:Y:S01]  /*5f20*/  @!P0 LDC.64 R6, c[0x0][0x3b0] ;  /* 0x0000ec00ff068b82 */ /* 0x000f220000000a00 */
[----:B0-----:R-:W-:Y:S01]  /*5f30*/  @!P0 LEA R5, R33, R35, 0x7 ;  /* 0x0000002321058211 */ /* 0x001fe200078e38ff */
[----:B-1----:R-:W-:-:S06]  /*5f40*/  IMAD.U32 R36, RZ, RZ, UR5 ;  /* 0x00000005ff247e24 */ /* 0x002fcc000f8e00ff */
[----:B------:R-:W0:Y:S01]  /*5f50*/  S2UR UR6, SR_CgaCtaId ;  /* 0x00000000000679c3 */ /* 0x000e220000008800 */
[----:B------:R-:W-:Y:S01]  /*5f60*/  IMAD.IADD R44, R16, 0x1, R37 ;  /* 0x00000001102c7824 */ /* 0x000fe200078e0225 */
[----:B------:R-:W-:Y:S01]  /*5f70*/  UMOV UR5, 0x400 ;  /* 0x0000040000057882 */ /* 0x000fe20000000000 */
[----:B----4-:R-:W-:-:S04]  /*5f80*/  @!P0 IMAD.WIDE.U32 R6, R5, 0x2, R6 ;  /* 0x0000000205068825 */ /* 0x010fc800078e0006 */
[-C--:B------:R-:W-:Y:S01]  /*5f90*/  IMAD R5, R4, R36.reuse, R35 ;  /* 0x0000002404057224 */ /* 0x080fe200078e0223 */
[----:B------:R1:W5:Y:S01]  /*5fa0*/  @!P0 LDG.E.128 R8, desc[UR36][R6.64] ;  /* 0x0000002406088981 */ /* 0x000362000c1e1d00 */
[----:B------:R-:W-:Y:S01]  /*5fb0*/  UIADD3 UR5, UPT, UPT, UR5, 0x120, URZ ;  /* 0x0000012005057890 */ /* 0x000fe2000fffe0ff */
[----:B------:R-:W-:Y:S01]  /*5fc0*/  SHF.L.U32 R0, R2, 0x7, RZ ;  /* 0x0000000702007819 */ /* 0x000fe200000006ff */
[----:B--2---:R-:W-:Y:S01]  /*5fd0*/  IMAD.WIDE R20, R5, 0x2, R20 ;  /* 0x0000000205147825 */ /* 0x004fe200078e0214 */
[----:B------:R-:W-:Y:S01]  /*5fe0*/  VIMNMX R5, PT, PT, R19, R36, PT ;  /* 0x0000002413057248 */ /* 0x000fe20003fe0100 */
[----:B0-----:R-:W-:Y:S01]  /*5ff0*/  ULEA UR5, UR6, UR5, 0x18 ;  /* 0x0000000506057291 */ /* 0x001fe2000f8ec0ff */
[----:B------:R-:W-:Y:S01]  /*6000*/  BSSY.RECONVERGENT B0, `(.L_x_2248) ;  /* 0x00000eb000007945 */ /* 0x000fe20003800200 */
[----:B------:R-:W-:Y:S01]  /*6010*/  HFMA2 R2, -RZ, RZ, 0, 0 ;  /* 0x00000000ff027431 */ /* 0x000fe200000001ff */
[----:B------:R-:W-:Y:S01]  /*6020*/  ISETP.GE.AND P0, PT, R44, R5, PT ;  /* 0x000000052c00720c */ /* 0x000fe20003f06270 */
[----:B------:R-:W-:Y:S01]  /*6030*/  HFMA2 R32, -RZ, RZ, 0, 0 ;  /* 0x00000000ff207431 */ /* 0x000fe200000001ff */
[----:B------:R-:W-:Y:S01]  /*6040*/  MOV R39, RZ ;  /* 0x000000ff00277202 */ /* 0x000fe20000000f00 */
[----:B------:R-:W-:Y:S01]  /*6050*/  HFMA2 R45, -RZ, RZ, 0, 0 ;  /* 0x00000000ff2d7431 */ /* 0x000fe200000001ff */
[----:B------:R-:W-:Y:S01]  /*6060*/  CS2R R40, SRZ ;  /* 0x0000000000287805 */ /* 0x000fe2000001ff00 */
[----:B------:R-:W-:Y:S01]  /*6070*/  IMAD.MOV.U32 R34, RZ, RZ, RZ ;  /* 0x000000ffff227224 */ /* 0x000fe200078e00ff */
[----:B------:R-:W-:Y:S01]  /*6080*/  MOV R43, RZ ;  /* 0x000000ff002b7202 */ /* 0x000fe20000000f00 */
[----:B------:R-:W-:Y:S01]  /*6090*/  VIADD R38, R46, UR5 ;  /* 0x000000052e267c36 */ /* 0x000fe20008000000 */
[----:B------:R-:W-:Y:S06]  /*60a0*/  BAR.SYNC.DEFER_BLOCKING 0x0 ;  /* 0x0000000000007b1d */ /* 0x000fec0000010000 */
[----:B-1----:R-:W-:Y:S05]  /*60b0*/  @P0 BRA `(.L_x_2249) ;  /* 0x0000000c007c0947 */ /* 0x002fea0003800000 */
[----:B------:R-:W-:Y:S01]  /*60c0*/  VIADDMNMX R2, R44, 0x8, R5, !PT ;  /* 0x000000082c027846 */ /* 0x000fe20007800105 */
[----:B------:R-:W0:Y:S01]  /*60d0*/  LDCU UR6, c[0x0][0x3f8] ;  /* 0x00007f00ff0677ac */ /* 0x000e220008000800 */
[----:B------:R-:W-:Y:S01]  /*60e0*/  LOP3.LUT R49, RZ, R16, RZ, 0x33, !PT ;  /* 0x00000010ff317212 */ /* 0x000fe200078e33ff */
[----:B------:R-:W-:Y:S01]  /*60f0*/  BSSY.RECONVERGENT B1, `(.L_x_2250) ;  /* 0x000007f000017945 */ /* 0x000fe20003800200 */
[----:B------:R-:W-:Y:S02]  /*6100*/  MOV R45, RZ ;  /* 0x000000ff002d7202 */ /* 0x000fe40000000f00 */
[----:B------:R-:W-:Y:S02]  /*6110*/  CS2R R40, SRZ ;  /* 0x0000000000287805 */ /* 0x000fe4000001ff00 */
[----:B------:R-:W-:Y:S01]  /*6120*/  IADD3 R49, PT, PT, -R37, R2, R49 ;  /* 0x0000000225317210 */ /* 0x000fe20007ffe131 */
[----:B------:R-:W-:Y:S01]  /*6130*/  IMAD.MOV.U32 R43, RZ, RZ, RZ ;  /* 0x000000ffff2b7224 */ /* 0x000fe200078e00ff */
[----:B------:R-:W-:Y:S01]  /*6140*/  MOV R47, R44 ;  /* 0x0000002c002f7202 */ /* 0x000fe20000000f00 */
[----:B------:R-:W-:Y:S01]  /*6150*/  IMAD.MOV.U32 R39, RZ, RZ, RZ ;  /* 0x000000ffff277224 */ /* 0x000fe200078e00ff */
[----:B------:R-:W-:-:S02]  /*6160*/  ISETP.GE.U32.AND P0, PT, R49, 0x18, PT ;  /* 0x000000183100780c */ /* 0x000fc40003f06070 */
[----:B------:R-:W-:Y:S02]  /*6170*/  LEA.HI R52, R49, 0x1, RZ, 0x1d ;  /* 0x0000000131347811 */ /* 0x000fe400078fe8ff */
[----:B------:R-:W-:Y:S02]  /*6180*/  MOV R34, RZ ;  /* 0x000000ff00227202 */ /* 0x000fe40000000f00 */
[----:B------:R-:W-:Y:S02]  /*6190*/  LOP3.LUT P1, R59, R52, 0x3, RZ, 0xc0, !PT ;  /* 0x00000003343b7812 */ /* 0x000fe4000782c0ff */
[----:B------:R-:W-:Y:S01]  /*61a0*/  MOV R32, RZ ;  /* 0x000000ff00207202 */ /* 0x000fe20000000f00 */
[----:B0-----:R-:W-:Y:S01]  /*61b0*/  IMAD R48, R36, UR6, RZ ;  /* 0x0000000624307c24 */ /* 0x001fe2000f8e02ff */
[----:B------:R-:W-:-:S03]  /*61c0*/  MOV R2, RZ ;  /* 0x000000ff00027202 */ /* 0x000fc60000000f00 */
[----:B------:R-:W-:Y:S06]  /*61d0*/  @!P0 BRA `(.L_x_2251) ;  /* 0x0000000400c08947 */ /* 0x000fec0003800000 */
[----:B------:R-:W-:Y:S01]  /*61e0*/  IMAD.U32 R4, RZ, RZ, UR5 ;  /* 0x00000005ff047e24 */ /* 0x000fe2000f8e00ff */
[----:B------:R-:W-:Y:S01]  /*61f0*/  LEA R51, R37, R46, 0x1 ;  /* 0x0000002e25337211 */ /* 0x000fe200078e08ff */
[----:B------:R-:W-:Y:S01]  /*6200*/  IMAD.MOV.U32 R47, RZ, RZ, R44 ;  /* 0x000000ffff2f7224 */ /* 0x000fe200078e002c */
[----:B------:R-:W-:Y:S02]  /*6210*/  LOP3.LUT R52, R52, 0x3ffffffc, RZ, 0xc0, !PT ;  /* 0x3ffffffc34347812 */ /* 0x000fe400078ec0ff */
[----:B------:R-:W-:Y:S02]  /*6220*/  SHF.L.U32 R50, R16, 0x7, RZ ;  /* 0x0000000710327819 */ /* 0x000fe400000006ff */
[----:B------:R-:W-:Y:S02]  /*6230*/  IADD3 R51, PT, PT, R51, 0x20, R4 ;  /* 0x0000002033337810 */ /* 0x000fe40007ffe004 */
[----:B------:R-:W-:Y:S02]  /*6240*/  MOV R45, RZ ;  /* 0x000000ff002d7202 */ /* 0x000fe40000000f00 */
[----:B------:R-:W-:-:S07]  /*6250*/  IADD3 R52, PT, PT, -R52, RZ, RZ ;  /* 0x000000ff34347210 */ /* 0x000fce0007ffe1ff */
.L_x_2252:
[----:B------:R-:W-:Y:S01]  /*6260*/  IADD3 R4, P0, PT, R47, UR4, RZ ;  /* 0x000000042f047c10 */ /* 0x000fe2000ff1e0ff */
[----:B------:R-:W-:Y:S01]  /*6270*/  IMAD R29, R37, 0x80, R50 ;  /* 0x00000080251d7824 */ /* 0x000fe200078e0232 */
[C---:B------:R-:W-:Y:S01]  /*6280*/  SHF.L.U32 R13, R48.reuse, 0x7, RZ ;  /* 0x00000007300d7819 */ /* 0x040fe200000006ff */
[----:B---3--:R-:W-:Y:S01]  /*6290*/  IMAD.SHL.U32 R30, R48, 0x80, RZ ;  /* 0x00000080301e7824 */ /* 0x008fe200078e00ff */
[----:B------:R-:W-:Y:S01]  /*62a0*/  IADD3.X R5, PT, PT, RZ, UR10, RZ, P0, !PT ;  /* 0x0000000aff057c10 */ /* 0x000fe200087fe4ff */
[----:B------:R-:W0:Y:S01]  /*62b0*/  LDS.U16 R53, [R51+-0x20] ;  /* 0xffffe00033357984 */ /* 0x000e220000000400 */
[----:B------:R-:W-:-:S03]  /*62c0*/  LEA R24, P0, R4, UR8, 0x2 ;  /* 0x0000000804187c11 */ /* 0x000fc6000f8010ff */
[----:B------:R-:W1:Y:S01]  /*62d0*/  LDS.U16 R58, [R51+-0x10] ;  /* 0xfffff000333a7984 */ /* 0x000e620000000400 */
[----:B------:R-:W-:-:S03]  /*62e0*/  LEA.HI.X R25, R4, UR9, R5, 0x2, P0 ;  /* 0x0000000904197c11 */ /* 0x000fc600080f1405 */
[----:B------:R-:W2:Y:S04]  /*62f0*/  LDS.U16 R60, [R51] ;  /* 0x00000000333c7984 */ /* 0x000ea80000000400 */
[----:B------:R-:W3:Y:S04]  /*6300*/  LDG.E R4, desc[UR36][R24.64] ;  /* 0x0000002418047981 */ /* 0x000ee8000c1e1900 */
[----:B------:R-:W4:Y:S04]  /*6310*/  LDG.E R12, desc[UR36][R24.64+0x20] ;  /* 0x00002024180c7981 */ /* 0x000f28000c1e1900 */
[----:B------:R-:W2:Y:S04]  /*6320*/  LDG.E R26, desc[UR36][R24.64+0x40] ;  /* 0x00004024181a7981 */ /* 0x000ea8000c1e1900 */
[----:B------:R2:W2:Y:S01]  /*6330*/  LDG.E R28, desc[UR36][R24.64+0x60] ;  /* 0x00006024181c7981 */ /* 0x0004a2000c1e1900 */
[----:B---3--:R-:W-:-:S04]  /*6340*/  IMAD R5, R4, R13, R29 ;  /* 0x0000000d04057224 */ /* 0x008fc800078e021d */
[----:B------:R-:W-:-:S06]  /*6350*/  IMAD.WIDE R4, R5, 0x2, R20 ;  /* 0x0000000205047825 */ /* 0x000fcc00078e0214 */
[----:B------:R-:W3:Y:S01]  /*6360*/  LDG.E.128 R4, desc[UR36][R4.64] ;  /* 0x0000002404047981 */ /* 0x000ee2000c1e1d00 */
[--C-:B----4-:R-:W-:Y:S02]  /*6370*/  IMAD R12, R12, R13, R29.reuse ;  /* 0x0000000d0c0c7224 */ /* 0x110fe400078e021d */
[----:B--2---:R-:W-:-:S03]  /*6380*/  IMAD R26, R26, R30, R29 ;  /* 0x0000001e1a1a7224 */ /* 0x004fc600078e021d */
[----:B------:R-:W-:Y:S02]  /*6390*/  IADD3 R13, PT, PT, R12, 0x400, RZ ;  /* 0x000004000c0d7810 */ /* 0x000fe40007ffe0ff */
[----:B------:R-:W-:-:S03]  /*63a0*/  IADD3 R25, PT, PT, R26, 0x800, RZ ;  /* 0x000008001a197810 */ /* 0x000fc60007ffe0ff */
[----:B------:R-:W-:-:S04]  /*63b0*/  IMAD.WIDE R12, R13, 0x2, R20 ;  /* 0x000000020d0c7825 */ /* 0x000fc800078e0214 */
[----:B------:R-:W-:Y:S02]  /*63c0*/  IMAD R28, R28, R30, R29 ;  /* 0x0000001e1c1c7224 */ /* 0x000fe400078e021d */
[----:B------:R-:W2:Y:S01]  /*63d0*/  LDG.E.128 R12, desc[UR36][R12.64] ;  /* 0x000000240c0c7981 */ /* 0x000ea2000c1e1d00 */
        /* <DEDUP_REMOVED lines=9> */
[----:B------:R-:W-:-:S05]  /*6470*/  VIADD R52, R52, 0x4 ;  /* 0x0000000434347836 */ /* 0x000fca0000000000 */
[----:B------:R-:W-:Y:S01]  /*6480*/  ISETP.NE.AND P0, PT, R52, RZ, PT ;  /* 0x000000ff3400720c */ /* 0x000fe20003f05270 */
[--C-:B---3--:R-:W-:Y:S02]  /*6490*/  HADD2.F32 R53, -RZ, R4.reuse.H0_H0 ;  /* 0x20000004ff357230 */ /* 0x108fe40000004100 */
[----:B------:R-:W-:Y:S02]  /*64a0*/  HADD2.F32 R55, -RZ, R4.H1_H1 ;  /* 0x30000004ff377230 */ /* 0x000fe40000004100 */
[----:B------:R-:W-:Y:S02]  /*64b0*/  HADD2.F32 R4, -RZ, R5.H0_H0 ;  /* 0x20000005ff047230 */ /* 0x000fe40000004100 */
[C---:B------:R-:W-:Y:S01]  /*64c0*/  FFMA.FTZ R53, R54.reuse, R53, R45 ;  /* 0x0000003536357223 */ /* 0x040fe2000001002d */
[--C-:B------:R-:W-:Y:S02]  /*64d0*/  HADD2.F32 R56, -RZ, R6.reuse.H0_H0 ;  /* 0x20000006ff387230 */ /* 0x100fe40000004100 */
[----:B------:R-:W-:Y:S01]  /*64e0*/  FFMA.FTZ R55, R54, R55, R40 ;  /* 0x0000003736377223 */ /* 0x000fe20000010028 */
[----:B------:R-:W-:-:S02]  /*64f0*/  HADD2.F32 R57, -RZ, R6.H1_H1 ;  /* 0x30000006ff397230 */ /* 0x000fc40000004100 */
[C---:B------:R-:W-:Y:S01]  /*6500*/  FFMA.FTZ R43, R54.reuse, R4, R43 ;  /* 0x00000004362b7223 */ /* 0x040fe2000001002b */
[----:B------:R-:W-:Y:S01]  /*6510*/  HADD2.F32 R5, -RZ, R5.H1_H1 ;  /* 0x30000005ff057230 */ /* 0x000fe20000004100 */
[----:B------:R-:W0:Y:S01]  /*6520*/  LDS.U16 R4, [R51+0x10] ;  /* 0x0000100033047984 */ /* 0x000e220000000400 */
[--C-:B------:R-:W-:Y:S02]  /*6530*/  HADD2.F32 R6, -RZ, R7.reuse.H0_H0 ;  /* 0x20000007ff067230 */ /* 0x100fe40000004100 */
[C---:B------:R-:W-:Y:S01]  /*6540*/  FFMA.FTZ R57, R54.reuse, R57, R32 ;  /* 0x0000003936397223 */ /* 0x040fe20000010020 */
[----:B------:R-:W-:Y:S02]  /*6550*/  HADD2.F32 R7, -RZ, R7.H1_H1 ;  /* 0x30000007ff077230 */ /* 0x000fe40000004100 */
[C---:B------:R-:W-:Y:S01]  /*6560*/  FFMA.FTZ R5, R54.reuse, R5, R34 ;  /* 0x0000000536057223 */ /* 0x040fe20000010022 */
[C---:B------:R-:W-:Y:S01]  /*6570*/  FFMA.FTZ R56, R54.reuse, R56, R41 ;  /* 0x0000003836387223 */ /* 0x040fe20000010029 */
[----:B------:R-:W-:Y:S01]  /*6580*/  FFMA.FTZ R6, R54, R6, R39 ;  /* 0x0000000636067223 */ /* 0x000fe20000010027 */
[----:B--2---:R-:W-:-:S02]  /*6590*/  HADD2.F32 R34, -RZ, R13.H1_H1 ;  /* 0x3000000dff227230 */ /* 0x004fc40000004100 */
[----:B------:R-:W-:Y:S01]  /*65a0*/  FFMA.FTZ R7, R54, R7, R2 ;  /* 0x0000000736077223 */ /* 0x000fe20000010002 */
[--C-:B------:R-:W-:Y:S02]  /*65b0*/  HADD2.F32 R39, -RZ, R15.reuse.H0_H0 ;  /* 0x2000000fff277230 */ /* 0x100fe40000004100 */
[----:B------:R-:W-:Y:S02]  /*65c0*/  HADD2.F32 R40, -RZ, R15.H1_H1 ;  /* 0x3000000fff287230 */ /* 0x000fe40000004100 */
[C---:B------:R-:W-:Y:S01]  /*65d0*/  FFMA.FTZ R5, R58.reuse, R34, R5 ;  /* 0x000000223a057223 */ /* 0x040fe20000010005 */
        /* <DEDUP_REMOVED lines=10> */
[--C-:B----4-:R-:W-:Y:S02]  /*6680*/  HADD2.F32 R34, -RZ, R24.reuse.H0_H0 ;  /* 0x20000018ff227230 */ /* 0x110fe40000004100 */
[----:B------:R-:W-:Y:S01]  /*6690*/  FFMA.FTZ R12, R58, R12, R55 ;  /* 0x0000000c3a0c7223 */ /* 0x000fe20000010037 */
[----:B------:R-:W-:-:S02]  /*66a0*/  HADD2.F32 R39, -RZ, R24.H1_H1 ;  /* 0x30000018ff277230 */ /* 0x000fc40000004100 */
[----:B------:R-:W-:Y:S01]  /*66b0*/  FFMA.FTZ R14, R58, R14, R57 ;  /* 0x0000000e3a0e7223 */ /* 0x000fe20000010039 */
[--C-:B------:R-:W-:Y:S02]  /*66c0*/  HADD2.F32 R41, -RZ, R25.reuse.H0_H0 ;  /* 0x20000019ff297230 */ /* 0x100fe40000004100 */
[----:B------:R-:W-:Y:S02]  /*66d0*/  HADD2.F32 R24, -RZ, R25.H1_H1 ;  /* 0x30000019ff187230 */ /* 0x000fe40000004100 */
[--C-:B------:R-:W-:Y:S02]  /*66e0*/  HADD2.F32 R40, -RZ, R26.reuse.H0_H0 ;  /* 0x2000001aff287230 */ /* 0x100fe40000004100 */
[----:B------:R-:W-:Y:S02]  /*66f0*/  HADD2.F32 R25, -RZ, R26.H1_H1 ;  /* 0x3000001aff197230 */ /* 0x000fe40000004100 */
[----:B------:R-:W-:Y:S02]  /*6700*/  HADD2.F32 R15, -RZ, R60.H0_H0 ;  /* 0x2000003cff0f7230 */ /* 0x000fe40000004100 */
[----:B------:R-:W-:-:S02]  /*6710*/  HADD2.F32 R43, -RZ, R27.H0_H0 ;  /* 0x2000001bff2b7230 */ /* 0x000fc40000004100 */
        /* <DEDUP_REMOVED lines=9> */
[----:B0-----:R-:W-:-:S02]  /*67b0*/  HADD2.F32 R15, -RZ, R4.H0_H0 ;  /* 0x20000004ff0f7230 */ /* 0x001fc40000004100 */
[--C-:B------:R-:W-:Y:S02]  /*67c0*/  HADD2.F32 R45, -RZ, R28.reuse.H0_H0 ;  /* 0x2000001cff2d7230 */ /* 0x100fe40000004100 */
[--C-:B------:R-:W-:Y:S02]  /*67d0*/  HADD2.F32 R43, -RZ, R29.reuse.H0_H0 ;  /* 0x2000001dff2b7230 */ /* 0x100fe40000004100 */
        /* <DEDUP_REMOVED lines=14> */
[----:B------:R-:W-:Y:S01]  /*68c0*/  FFMA.FTZ R2, R15, R24, R7 ;  /* 0x000000180f027223 */ /* 0x000fe20000010007 */
[----:B------:R-:W-:Y:S06]  /*68d0*/  @P0 BRA `(.L_x_2252) ;  /* 0xfffffff800600947 */ /* 0x000fec000383ffff */
.L_x_2251:
[----:B------:R-:W-:Y:S05]  /*68e0*/  BSYNC.RECONVERGENT B1 ;  /* 0x0000000000017941 */ /* 0x000fea0003800200 */
.L_x_2250:
        /* <DEDUP_REMOVED lines=11> */
[----:B------:R0:W4:Y:S01]  /*69a0*/  LDG.E R12, desc[UR36][R24.64+0x20] ;  /* 0x00002024180c7981 */ /* 0x000122000c1e1900 */
[----:B------:R-:W-:Y:S01]  /*69b0*/  SHF.L.U32 R13, R47, 0x7, RZ ;  /* 0x000000072f0d7819 */ /* 0x000fe200000006ff */
[----:B------:R-:W-:Y:S01]  /*69c0*/  IMAD.SHL.U32 R14, R48, 0x80, RZ ;  /* 0x00000080300e7824 */ /* 0x000fe200078e00ff */
[----:B------:R-:W-:-:S05]  /*69d0*/  IADD3 R27, PT, PT, -R16, R47, RZ ;  /* 0x0000002f101b7210 */ /* 0x000fca0007ffe1ff */
[----:B------:R-:W-:-:S05]  /*69e0*/  IMAD R27, R27, 0x2, R38 ;  /* 0x000000021b1b7824 */ /* 0x000fca00078e0226 */
[----:B0-----:R-:W0:Y:S04]  /*69f0*/  LDS.U16 R24, [R27] ;  /* 0x000000001b187984 */ /* 0x001e280000000400 */
[----:B------:R-:W1:Y:S01]  /*6a00*/  LDS.U16 R28, [R27+0x10] ;  /* 0x000010001b1c7984 */ /* 0x000e620000000400 */
[-CC-:B--2---:R-:W-:Y:S02]  /*6a10*/  IMAD R5, R4, R14.reuse, R13.reuse ;  /* 0x0000000e04057224 */ /* 0x184fe400078e020d */
[----:B----4-:R-:W-:Y:S02]  /*6a20*/  IMAD R12, R12, R14, R13 ;  /* 0x0000000e0c0c7224 */ /* 0x010fe400078e020d */
[----:B------:R-:W-:-:S03]  /*6a30*/  IMAD.WIDE R4, R5, 0x2, R20 ;  /* 0x0000000205047825 */ /* 0x000fc600078e0214 */
[----:B------:R-:W-:-:S03]  /*6a40*/  IADD3 R13, PT, PT, R12, 0x400, RZ ;  /* 0x000004000c0d7810 */ /* 0x000fc60007ffe0ff */
[----:B------:R-:W2:Y:S02]  /*6a50*/  LDG.E.128 R4, desc[UR36][R4.64] ;  /* 0x0000002404047981 */ /* 0x000ea4000c1e1d00 */
[----:B------:R-:W-:-:S06]  /*6a60*/  IMAD.WIDE R12, R13, 0x2, R20 ;  /* 0x000000020d0c7825 */ /* 0x000fcc00078e0214 */
[----:B------:R-:W4:Y:S01]  /*6a70*/  LDG.E.128 R12, desc[UR36][R12.64] ;  /* 0x000000240c0c7981 */ /* 0x000f22000c1e1d00 */
[----:B0-----:R-:W-:Y:S01]  /*6a80*/  HADD2.F32 R24, -RZ, R24.H0_H0 ;  /* 0x20000018ff187230 */ /* 0x001fe20000004100 */
[----:B------:R-:W-:Y:S01]  /*6a90*/  IADD3 R47, PT, PT, R47, 0x10, RZ ;  /* 0x000000102f2f7810 */ /* 0x000fe20007ffe0ff */
[----:B-1----:R-:W-:Y:S02]  /*6aa0*/  HADD2.F32 R28, -RZ, R28.H0_H0 ;  /* 0x2000001cff1c7230 */ /* 0x002fe40000004100 */
[--C-:B--2---:R-:W-:Y:S02]  /*6ab0*/  HADD2.F32 R25, -RZ, R4.reuse.H0_H0 ;  /* 0x20000004ff197230 */ /* 0x104fe40000004100 */
[----:B------:R-:W-:Y:S02]  /*6ac0*/  HADD2.F32 R29, -RZ, R4.H1_H1 ;  /* 0x30000004ff1d7230 */ /* 0x000fe40000004100 */
[--C-:B------:R-:W-:Y:S02]  /*6ad0*/  HADD2.F32 R26, -RZ, R6.reuse.H0_H0 ;  /* 0x20000006ff1a7230 */ /* 0x100fe40000004100 */
[----:B------:R-:W-:Y:S01]  /*6ae0*/  FFMA.FTZ R25, R24, R25, R45 ;  /* 0x0000001918197223 */ /* 0x000fe2000001002d */
[----:B---3--:R-:W-:-:S02]  /*6af0*/  HADD2.F32 R31, -RZ, R6.H1_H1 ;  /* 0x30000006ff1f7230 */ /* 0x008fc40000004100 */
        /* <DEDUP_REMOVED lines=9> */
[----:B----4-:R-:W-:Y:S02]  /*6b90*/  HADD2.F32 R45, -RZ, R12.H0_H0 ;  /* 0x2000000cff2d7230 */ /* 0x010fe40000004100 */
[C---:B------:R-:W-:Y:S01]  /*6ba0*/  FFMA.FTZ R5, R24.reuse, R5, R34 ;  /* 0x0000000518057223 */ /* 0x040fe20000010022 */
[----:B------:R-:W-:Y:S02]  /*6bb0*/  HADD2.F32 R41, -RZ, R14.H0_H0 ;  /* 0x2000000eff297230 */ /* 0x000fe40000004100 */
[----:B------:R-:W-:Y:S01]  /*6bc0*/  FFMA.FTZ R2, R24, R7, R2 ;  /* 0x0000000718027223 */ /* 0x000fe20000010002 */
        /* <DEDUP_REMOVED lines=13> */
[----:B------:R-:W-:-:S07]  /*6ca0*/  FFMA.FTZ R2, R28, R15, R2 ;  /* 0x0000000f1c027223 */ /* 0x000fce0000010002 */
.L_x_2254:
[----:B------:R-:W-:Y:S05]  /*6cb0*/  BSYNC.RECONVERGENT B1 ;  /* 0x0000000000017941 */ /* 0x000fea0003800200 */
.L_x_2253:
        /* <DEDUP_REMOVED lines=10> */
[----:B--2---:R-:W-:-:S04]  /*6d60*/  IMAD R5, R48, R12, R47 ;  /* 0x0000000c30057224 */ /* 0x004fc800078e022f */
        /* <DEDUP_REMOVED lines=20> */
.L_x_2249:
[----:B------:R-:W-:Y:S05]  /*6eb0*/  BSYNC.RECONVERGENT B0 ;  /* 0x0000000000007941 */ /* 0x000fea0003800200 */
.L_x_2248:
[----:B------:R-:W-:Y:S01]  /*6ec0*/  ISETP.GE.AND P0, PT, R44, R19, PT ;  /* 0x000000132c00720c */ /* 0x000fe20003f06270 */
[----:B------:R-:W0:Y:S01]  /*6ed0*/  LDCU.64 UR8, c[0x0][0x3c8] ;  /* 0x00007900ff0877ac */ /* 0x000e220008000a00 */
[----:B------:R-:W-:Y:S01]  /*6ee0*/  BSSY.RECONVERGENT B0, `(.L_x_2255) ;  /* 0x000012c000007945 */ /* 0x000fe20003800200 */
[----:B------:R-:W1:Y:S10]  /*6ef0*/  LDCU.64 UR12, c[0x0][0x3c8] ;  /* 0x00007900ff0c77ac */ /* 0x000e740008000a00 */
[----:B------:R-:W-:Y:S05]  /*6f00*/  @P0 BRA `(.L_x_2256) ;  /* 0x0000001000a40947 */ /* 0x000fea0003800000 */
[----:B------:R-:W-:Y:S01]  /*6f10*/  VIADDMNMX R4, R44, 0x8, R19, !PT ;  /* 0x000000082c047846 */ /* 0x000fe20007800113 */
[----:B------:R-:W2:Y:S01]  /*6f20*/  LDCU UR6, c[0x0][0x3f8] ;  /* 0x00007f00ff0677ac */ /* 0x000ea20008000800 */
[----:B---3--:R-:W-:Y:S01]  /*6f30*/  LOP3.LUT R30, RZ, R16, RZ, 0x33, !PT ;  /* 0x00000010ff1e7212 */ /* 0x008fe200078e33ff */
        /* <DEDUP_REMOVED lines=12> */
.L_x_2261:
[----:B--2---:R-:W-:Y:S01]  /*7000*/  ISETP.GE.AND P1, PT, R44, R36, PT ;  /* 0x000000242c00720c */ /* 0x004fe20003f26270 */
[----:B------:R-:W-:Y:S01]  /*7010*/  VIADD R24, R24, 0x1 ;  /* 0x0000000118187836 */ /* 0x000fe20000000000 */
[----:B------:R-:W-:Y:S04]  /*7020*/  BSSY.RECONVERGENT B2, `(.L_x_2259) ;  /* 0x0000034000027945 */ /* 0x000fe80003800200 */
        /* <DEDUP_REMOVED lines=14> */
[----:B------:R-:W-:Y:S02]  /*7110*/  MOV R5, R25 ;  /* 0x0000001900057202 */ /* 0x000fe40000000f00 */
[----:B------:R-:W2:Y:S03]  /*7120*/  LDS.U16 R25, [R13] ;  /* 0x000000000d197984 */ /* 0x000ea60000000400 */
        /* <DEDUP_REMOVED lines=9> */
[----:B------:R-:W-:-:S05]  /*71c0*/  IADD3 R5, P1, PT, R4, UR4, RZ ;  /* 0x0000000404057c10 */ /* 0x000fca000ff3e0ff */
[----:B------:R-:W-:Y:S01]  /*71d0*/  IMAD.X R6, RZ, RZ, UR10, P1 ;  /* 0x0000000aff067e24 */ /* 0x000fe200088e06ff */
[----:B0-----:R-:W-:-:S04]  /*71e0*/  LEA R14, P1, R5, UR8, 0x2 ;  /* 0x00000008050e7c11 */ /* 0x001fc8000f8210ff */
[----:B------:R-:W-:-:S06]  /*71f0*/  LEA.HI.X R15, R5, UR9, R6, 0x2, P1 ;  /* 0x00000009050f7c11 */ /* 0x000fcc00088f1406 */
[----:B------:R-:W3:Y:S02]  /*7200*/  LDG.E R15, desc[UR36][R14.64] ;  /* 0x000000240e0f7981 */ /* 0x000ee4000c1e1900 */
[----:B---3--:R-:W-:-:S05]  /*7210*/  IMAD R5, R12, R15, R4 ;  /* 0x0000000f0c057224 */ /* 0x008fca00078e0204 */
[----:B------:R-:W-:-:S05]  /*7220*/  SHF.L.U32 R5, R5, 0x7, RZ ;  /* 0x0000000705057819 */ /* 0x000fca00000006ff */
[----:B------:R-:W-:-:S06]  /*7230*/  IMAD.WIDE R4, R5, 0x2, R20 ;  /* 0x0000000205047825 */ /* 0x000fcc00078e0214 */
[----:B------:R-:W3:Y:S01]  /*7240*/  LDG.E.128 R4, desc[UR36][R4.64] ;  /* 0x0000002404047981 */ /* 0x000ee2000c1e1d00 */
[----:B--2---:R-:W-:Y:S02]  /*7250*/  HADD2.F32 R26, -RZ, R25.H0_H0 ;  /* 0x20000019ff1a7230 */ /* 0x004fe40000004100 */
[--C-:B---3--:R-:W-:Y:S02]  /*7260*/  HADD2.F32 R14, -RZ, R6.reuse.H0_H0 ;  /* 0x20000006ff0e7230 */ /* 0x108fe40000004100 */
        /* <DEDUP_REMOVED lines=15> */
.L_x_2260:
[----:B01----:R-:W-:Y:S05]  /*7360*/  BSYNC.RECONVERGENT B2 ;  /* 0x0000000000027941 */ /* 0x003fea0003800200 */
.L_x_2259:
[----:B------:R-:W-:Y:S01]  /*7370*/  IADD3 R44, PT, PT, R44, 0x8, RZ ;  /* 0x000000082c2c7810 */ /* 0x000fe20007ffe0ff */
[----:B------:R-:W-:Y:S01]  /*7380*/  VIADD R13, R13, 0x10 ;  /* 0x000000100d0d7836 */ /* 0x000fe20000000000 */
[----:B------:R-:W-:Y:S06]  /*7390*/  @P0 BRA `(.L_x_2261) ;  /* 0xfffffffc00180947 */ /* 0x000fec000383ffff */
.L_x_2258:
[----:B01----:R-:W-:Y:S05]  /*73a0*/  BSYNC.RECONVERGENT B1 ;  /* 0x0000000000017941 */ /* 0x003fea0003800200 */
.L_x_2257:
[----:B------:R-:W-:-:S13]  /*73b0*/  ISETP.GE.U32.AND P0, PT, R30, 0x18, PT ;  /* 0x000000181e00780c */ /* 0x000fda0003f06070 */
[----:B------:R-:W-:Y:S05]  /*73c0*/  @!P0 BRA `(.L_x_2256) ;  /* 0x0000000c00748947 */ /* 0x000fea0003800000 */
[----:B------:R-:W0:Y:S02]  /*73d0*/  LDC R36, c[0x0][0x3f4] ;  /* 0x0000fd00ff247b82 */ /* 0x000e240000000800 */
.L_x_2270:
[C---:B0-----:R-:W-:Y:S01]  /*73e0*/  ISETP.GE.AND P3, PT, R44.reuse, R36, PT ;  /* 0x000000242c00720c */ /* 0x041fe20003f66270 */
[C---:B------:R-:W-:Y:S01]  /*73f0*/  VIADD R15, R44.reuse, 0x18 ;  /* 0x000000182c0f7836 */ /* 0x040fe20000000000 */
[C---:B------:R-:W-:Y:S01]  /*7400*/  IADD3 R47, PT, PT, R44.reuse, 0x8, RZ ;  /* 0x000000082c2f7810 */ /* 0x040fe20007ffe0ff */
[----:B------:R-:W-:Y:S01]  /*7410*/  BSSY.RECONVERGENT B1, `(.L_x_2262) ;  /* 0x0000039000017945 */ /* 0x000fe20003800200 */
[----:B------:R-:W-:Y:S02]  /*7420*/  IADD3 R25, PT, PT, R44, 0x10, RZ ;  /* 0x000000102c197810 */ /* 0x000fe40007ffe0ff */
[----:B------:R-:W-:Y:S02]  /*7430*/  IADD3 R13, PT, PT, -R16, R44, RZ ;  /* 0x0000002c100d7210 */ /* 0x000fe40007ffe1ff */
[-C--:B------:R-:W-:Y:S02]  /*7440*/  ISETP.GE.AND P0, PT, R47, R36.reuse, PT ;  /* 0x000000242f00720c */ /* 0x080fe40003f06270 */
[----:B------:R-:W-:-:S02]  /*7450*/  ISETP.GE.AND P1, PT, R25, R36, PT ;  /* 0x000000241900720c */ /* 0x000fc40003f26270 */
[----:B------:R-:W-:Y:S02]  /*7460*/  ISETP.GE.AND P2, PT, R15, R36, PT ;  /* 0x000000240f00720c */ /* 0x000fe40003f46270 */
[----:B------:R-:W-:Y:S01]  /*7470*/  LEA R13, R13, R38, 0x1 ;  /* 0x000000260d0d7211 */ /* 0x000fe200078e08ff */
[----:B------:R-:W-:Y:S10]  /*7480*/  @!P3 BRA `(.L_x_2263) ;  /* 0x0000000000c4b947 */ /* 0x000ff40003800000 */
        /* <DEDUP_REMOVED lines=25> */
[----:B------:R-:W-:-:S04]  /*7620*/  LEA R26, P3, R5, UR12, 0x2 ;  /* 0x0000000c051a7c11 */ /* 0x000fc8000f8610ff */
[----:B------:R-:W-:-:S06]  /*7630*/  LEA.HI.X R27, R5, UR13, R6, 0x2, P3 ;  /* 0x0000000d051b7c11 */ /* 0x000fcc00098f1406 */
[----:B------:R-:W2:Y:S02]  /*7640*/  LDG.E R27, desc[UR36][R26.64] ;  /* 0x000000241a1b7981 */ /* 0x000ea4000c1e1900 */
        /* <DEDUP_REMOVED lines=21> */
.L_x_2263:
[----:B------:R-:W-:Y:S05]  /*77a0*/  BSYNC.RECONVERGENT B1 ;  /* 0x0000000000017941 */ /* 0x000fea0003800200 */
.L_x_2262:
[----:B------:R-:W-:Y:S04]  /*77b0*/  BSSY.RECONVERGENT B1, `(.L_x_2264) ;  /* 0x0000033000017945 */ /* 0x000fe80003800200 */
        /* <DEDUP_REMOVED lines=9> */
[----:B0-----:R-:W0:Y:S01]  /*7850*/  LDS.U16 R14, [R13+0x10] ;  /* 0x000010000d0e7984 */ /* 0x001e220000000400 */
[----:B-1----:R-:W-:-:S05]  /*7860*/  IADD3 R4, PT, PT, RZ, -R5, RZ ;  /* 0x80000005ff047210 */ /* 0x002fca0007ffe0ff */
        /* <DEDUP_REMOVED lines=15> */
[----:B------:R-:W-:-:S04]  /*7960*/  LEA R26, P0, R5, UR12, 0x2 ;  /* 0x0000000c051a7c11 */ /* 0x000fc8000f8010ff */
[----:B------:R-:W-:-:S06]  /*7970*/  LEA.HI.X R27, R5, UR13, R6, 0x2, P0 ;  /* 0x0000000d051b7c11 */ /* 0x000fcc00080f1406 */
[----:B------:R-:W2:Y:S02]  /*7980*/  LDG.E R27, desc[UR36][R26.64] ;  /* 0x000000241a1b7981 */ /* 0x000ea4000c1e1900 */
[----:B--2---:R-:W-:-:S05]  /*7990*/  IMAD R5, R12, R27, R4 ;  /* 0x0000001b0c057224 */ /* 0x004fca00078e0204 */
[----:B------:R-:W-:-:S05]  /*79a0*/  SHF.L.U32 R5, R5, 0x7, RZ ;  /* 0x0000000705057819 */ /* 0x000fca00000006ff */
        /* <DEDUP_REMOVED lines=19> */
.L_x_2265:
[----:B------:R-:W-:Y:S05]  /*7ae0*/  BSYNC.RECONVERGENT B1 ;  /* 0x0000000000017941 */ /* 0x000fea0003800200 */
.L_x_2264:
        /* <DEDUP_REMOVED lines=11> */
[----:B-1----:R-:W-:-:S04]  /*7ba0*/  IMAD.MOV R4, RZ, RZ, -R5 ;  /* 0x000000ffff047224 */ /* 0x002fc800078e0a05 */
        /* <DEDUP_REMOVED lines=14> */
[----:B------:R-:W-:Y:S02]  /*7c90*/  IADD3.X R6, PT, PT, RZ, UR10, RZ, P0, !PT ;  /* 0x0000000aff067c10 */ /* 0x000fe400087fe4ff */
        /* <DEDUP_REMOVED lines=24> */
.L_x_2267:
[----:B------:R-:W-:Y:S05]  /*7e20*/  BSYNC.RECONVERGENT B1 ;  /* 0x0000000000017941 */ /* 0x000fea0003800200 */
.L_x_2266:
[----:B------:R-:W-:Y:S04]  /*7e30*/  BSSY.RECONVERGENT B1, `(.L_x_2268) ;  /* 0x0000033000017945 */ /* 0x000fe80003800200 */
[----:B------:R-:W-:Y:S05]  /*7e40*/  @!P2 BRA `(.L_x_2269) ;  /* 0x0000000000c4a947 */ /* 0x000fea0003800000 */
[----:B------:R-:W-:Y:S01]  /*7e50*/  IABS R7, R36 ;  /* 0x0000002400077213 */ /* 0x000fe20000000000 */
[----:B------:R-:W0:Y:S01]  /*7e60*/  LDS.U16 R13, [R13+0x30] ;  /* 0x000030000d0d7984 */ /* 0x000e220000000400 */
[----:B------:R-:W-:Y:S02]  /*7e70*/  IABS R24, R15 ;  /* 0x0000000f00187213 */ /* 0x000fe40000000000 */
[----:B------:R-:W1:Y:S01]  /*7e80*/  I2F.RP R6, R7 ;  /* 0x0000000700067306 */ /* 0x000e620000209400 */
[----:B------:R-:W-:Y:S02]  /*7e90*/  ISETP.GE.AND P1, PT, R15, RZ, PT ;  /* 0x000000ff0f00720c */ /* 0x000fe40003f26270 */
[----:B------:R-:W-:-:S05]  /*7ea0*/  ISETP.NE.AND P2, PT, R36, RZ, PT ;  /* 0x000000ff2400720c */ /* 0x000fca0003f45270 */
[----:B-1----:R-:W1:Y:S02]  /*7eb0*/  MUFU.RCP R6, R6 ;  /* 0x0000000600067308 */ /* 0x002e640000001000 */
[----:B-1----:R-:W-:-:S06]  /*7ec0*/  VIADD R14, R6, 0xffffffe ;  /* 0x0ffffffe060e7836 */ /* 0x002fcc0000000000 */
[----:B------:R-:W1:Y:S02]  /*7ed0*/  F2I.FTZ.U32.TRUNC.NTZ R5, R14 ;  /* 0x0000000e00057305 */ /* 0x000e64000021f000 */
        /* <DEDUP_REMOVED lines=40> */
.L_x_2269:
[----:B------:R-:W-:Y:S05]  /*8160*/  BSYNC.RECONVERGENT B1 ;  /* 0x0000000000017941 */ /* 0x000fea0003800200 */
.L_x_2268:
[----:B------:R-:W-:-:S04]  /*8170*/  IADD3 R44, PT, PT, R44, 0x20, RZ ;  /* 0x000000202c2c7810 */ /* 0x000fc80007ffe0ff */
[----:B------:R-:W-:-:S13]  /*8180*/  ISETP.GE.AND P0, PT, R44, R19, PT ;  /* 0x000000132c00720c */ /* 0x000fda0003f06270 */
[----:B------:R-:W-:Y:S05]  /*8190*/  @!P0 BRA `(.L_x_2270) ;  /* 0xfffffff000908947 */ /* 0x000fea000383ffff */
.L_x_2256:
[----:B01----:R-:W-:Y:S05]  /*81a0*/  BSYNC.RECONVERGENT B0 ;  /* 0x0000000000007941 */ /* 0x003fea0003800200 */
.L_x_2255:
        /* <DEDUP_REMOVED lines=12> */
[----:B0-----:R0:W4:Y:S01]  /*8270*/  LDG.E R6, desc[UR36][R6.64+0x8] ;  /* 0x0000082406067981 */ /* 0x001122000c1e1900 */
[----:B--2---:R-:W-:Y:S01]  /*8280*/  LOP3.LUT R18, R25, 0xff, RZ, 0xc0, !PT ;  /* 0x000000ff19127812 */ /* 0x004fe200078ec0ff */
[----:B------:R-:W-:Y:S01]  /*8290*/  I2F.S8 R13, R24 ;  /* 0x00000018000d7306 */ /* 0x000fe20000001400 */
[----:B------:R-:W-:Y:S02]  /*82a0*/  SHF.R.S64 R20, R24, 0x10, R25 ;  /* 0x0000001018147819 */ /* 0x000fe40000001019 */
[----:B------:R-:W-:Y:S02]  /*82b0*/  SHF.R.U64 R14, R18, 0x7, RZ ;  /* 0x00000007120e7819 */ /* 0x000fe400000012ff */
[----:B------:R-:W-:-:S02]  /*82c0*/  LOP3.LUT R20, R20, 0xff, RZ, 0xc0, !PT ;  /* 0x000000ff14147812 */ /* 0x000fc400078ec0ff */
[----:B------:R-:W-:Y:S02]  /*82d0*/  ISETP.NE.U32.AND P1, PT, R14, RZ, PT ;  /* 0x000000ff0e00720c */ /* 0x000fe40003f25070 */
[--C-:B------:R-:W-:Y:S02]  /*82e0*/  SHF.R.S32.HI R27, RZ, 0x18, R25.reuse ;  /* 0x00000018ff1b7819 */ /* 0x100fe40000011419 */
[----:B------:R-:W-:Y:S02]  /*82f0*/  PRMT R5, R25, 0x9910, RZ ;  /* 0x0000991019057816 */ /* 0x000fe400000000ff */
[--C-:B------:R-:W-:Y:S02]  /*8300*/  SHF.R.U64 R14, R24, 0x10, R25.reuse ;  /* 0x00000010180e7819 */ /* 0x100fe40000001219 */
[----:B------:R-:W-:Y:S01]  /*8310*/  SHF.R.S32.HI R25, RZ, 0x10, R25 ;  /* 0x00000010ff197819 */ /* 0x000fe20000011419 */
[----:B------:R-:W4:Y:S01]  /*8320*/  I2F.S16 R27, R27 ;  /* 0x0000001b001b7306 */ /* 0x000f220000101400 */
[----:B0-----:R-:W-:-:S02]  /*8330*/  SHF.R.U64 R7, R20, 0x7, RZ ;  /* 0x0000000714077819 */ /* 0x001fc400000012ff */
[----:B------:R-:W-:Y:S02]  /*8340*/  PRMT R14, R14, 0x9910, RZ ;  /* 0x000099100e0e7816 */ /* 0x000fe400000000ff */
[----:B------:R-:W-:Y:S02]  /*8350*/  LOP3.LUT R25, R25, 0xff, RZ, 0xc0, !PT ;  /* 0x000000ff19197812 */ /* 0x000fe400078ec0ff */
[----:B------:R-:W-:Y:S02]  /*8360*/  ISETP.NE.U32.AND P0, PT, R7, RZ, PT ;  /* 0x000000ff0700720c */ /* 0x000fe40003f05070 */
[----:B------:R-:W-:Y:S02]  /*8370*/  MOV R7, R14 ;  /* 0x0000000e00077202 */ /* 0x000fe40000000f00 */
[----:B------:R-:W-:Y:S02]  /*8380*/  SHF.R.U64 R14, R25, 0x7, RZ ;  /* 0x00000007190e7819 */ /* 0x000fe400000012ff */
[----:B------:R-:W-:-:S02]  /*8390*/  ISETP.NE.U32.AND.EX P1, PT, RZ, RZ, PT, P1 ;  /* 0x000000ffff00720c */ /* 0x000fc40003f25110 */
[----:B------:R-:W-:Y:S01]  /*83a0*/  ISETP.NE.U32.AND P2, PT, R14, RZ, PT ;  /* 0x000000ff0e00720c */ /* 0x000fe20003f45070 */
[----:B----4-:R-:W-:Y:S01]  /*83b0*/  FMUL.FTZ R16, R6, R27 ;  /* 0x0000001b06107220 */ /* 0x010fe20000410000 */
[----:B------:R-:W-:Y:S02]  /*83c0*/  ISETP.NE.U32.AND.EX P0, PT, RZ, RZ, PT, P0 ;  /* 0x000000ffff00720c */ /* 0x000fe40003f05100 */
[----:B------:R-:W-:Y:S02]  /*83d0*/  ISETP.NE.U32.AND.EX P2, PT, RZ, RZ, PT, P2 ;  /* 0x000000ffff00720c */ /* 0x000fe40003f45120 */
[----:B------:R-:W-:Y:S02]  /*83e0*/  PRMT R12, R24, 0x9910, RZ ;  /* 0x00009910180c7816 */ /* 0x000fe400000000ff */
[----:B------:R-:W-:Y:S02]  /*83f0*/  SHF.R.S32.HI R7, RZ, 0x8, R7 ;  /* 0x00000008ff077819 */ /* 0x000fe40000011407 */
[----:B------:R-:W-:Y:S01]  /*8400*/  SHF.R.S32.HI R4, RZ, 0x8, R12 ;  /* 0x00000008ff047819 */ /* 0x000fe2000001140c */
[----:B------:R-:W-:Y:S01]  /*8410*/  IMAD.MOV.U32 R12, RZ, RZ, R5 ;  /* 0x000000ffff0c7224 */ /* 0x000fe200078e0005 */
[----:B------:R-:W-:-:S02]  /*8420*/  @P1 LOP3.LUT R18, R18, 0xffffff00, RZ, 0xfc, !PT ;  /* 0xffffff0012121812 */ /* 0x000fc400078efcff */
[----:B------:R0:W1:Y:S01]  /*8430*/  I2F.S16 R5, R4 ;  /* 0x0000000400057306 */ /* 0x0000620000101400 */
[----:B------:R-:W-:Y:S02]  /*8440*/  @P0 LOP3.LUT R20, R20, 0xffffff00, RZ, 0xfc, !PT ;  /* 0xffffff0014140812 */ /* 0x000fe400078efcff */
[----:B------:R-:W-:Y:S02]  /*8450*/  @P2 LOP3.LUT R25, R25, 0xffffff00, RZ, 0xfc, !PT ;  /* 0xffffff0019192812 */ /* 0x000fe400078efcff */
[----:B------:R-:W-:-:S03]  /*8460*/  SHF.R.S32.HI R12, RZ, 0x8, R12 ;  /* 0x00000008ff0c7819 */ /* 0x000fc6000001140c */
[----:B------:R-:W2:Y:S01]  /*8470*/  I2F.S16 R7, R7 ;  /* 0x0000000700077306 */ /* 0x000ea20000101400 */
[C---:B0-----:R-:W-:Y:S01]  /*8480*/  FMUL.FTZ R4, R6.reuse, R13 ;  /* 0x0000000d06047220 */ /* 0x041fe20000410000 */
[----:B-1----:R-:W-:-:S06]  /*8490*/  FMUL.FTZ R5, R6, R5 ;  /* 0x0000000506057220 */ /* 0x002fcc0000410000 */
[----:B------:R2:W0:Y:S01]  /*84a0*/  I2F.S16 R21, R12 ;  /* 0x0000000c00157306 */ /* 0x0004220000101400 */
[----:B------:R-:W-:-:S07]  /*84b0*/  F2FP.F16.F32.PACK_AB R4, R5, R4 ;  /* 0x000000040504723e */ /* 0x000fce00000000ff */
[----:B------:R-:W1:Y:S01]  /*84c0*/  I2F.S8 R19, R18 ;  /* 0x0000001200137306 */ /* 0x000e620000001400 */
[C---:B--2---:R-:W-:Y:S01]  /*84d0*/  FMUL.FTZ R12, R6.reuse, R7 ;  /* 0x00000007060c7220 */ /* 0x044fe20000410000 */
[----:B0-----:R-:W-:-:S06]  /*84e0*/  FMUL.FTZ R14, R6, R21 ;  /* 0x00000015060e7220 */ /* 0x001fcc0000410000 */
[----:B------:R-:W0:Y:S01]  /*84f0*/  I2F.S8 R15, R20 ;  /* 0x00000014000f7306 */ /* 0x000e220000001400 */
[----:B-1----:R-:W-:-:S07]  /*8500*/  FMUL.FTZ R19, R6, R19 ;  /* 0x0000001306137220 */ /* 0x002fce0000410000 */
[----:B------:R-:W1:Y:S01]  /*8510*/  I2F.S8 R25, R25 ;  /* 0x0000001900197306 */ /* 0x000e620000001400 */
[----:B0-----:R-:W-:-:S05]  /*8520*/  FMUL.FTZ R15, R6, R15 ;  /* 0x0000000f060f7220 */ /* 0x001fca0000410000 */
[----:B------:R-:W-:Y:S01]  /*8530*/  F2FP.F16.F32.PACK_AB R5, R12, R15 ;  /* 0x0000000f0c05723e */ /* 0x000fe200000000ff */
[----:B-1----:R-:W-:Y:S01]  /*8540*/  FMUL.FTZ R7, R6, R25 ;  /* 0x0000001906077220 */ /* 0x002fe20000410000 */
[----:B------:R-:W-:-:S04]  /*8550*/  F2FP.F16.F32.PACK_AB R6, R14, R19 ;  /* 0x000000130e06723e */ /* 0x000fc800000000ff */
[----:B------:R-:W-:Y:S01]  /*8560*/  F2FP.F16.F32.PACK_AB R7, R16, R7 ;  /* 0x000000071007723e */ /* 0x000fe200000000ff */
[----:B------:R-:W-:Y:S06]  /*8570*/  BRA `(.L_x_2274) ;  /* 0x00000000000c7947 */ /* 0x000fec0003800000 */
.L_x_2273:
[----:B------:R-:W0:Y:S02]  /*8580*/  LDC.64 R4, c[0x0][0x3a8] ;  /* 0x0000ea00ff047b82 */ /* 0x000e240000000a00 */
[----:B0-----:R-:W-:-:S06]  /*8590*/  IMAD.WIDE R4, R7, 0x2, R4 ;  /* 0x0000000207047825 */ /* 0x001fcc00078e0204 */
[----:B------:R-:W5:Y:S02]  /*85a0*/  LDG.E.128 R4, desc[UR36][R4.64] ;  /* 0x0000002404047981 */ /* 0x000f64000c1e1d00 */
.L_x_2274:
[----:B------:R-:W0:Y:S02]  /*85b0*/  LDCU.64 UR6, c[0x0][0x460] ;  /* 0x00008c00ff0677ac */ /* 0x000e240008000a00 */
[----:B0-----:R-:W-:-:S04]  /*85c0*/  ISETP.NE.U32.AND P0, PT, RZ, UR6, PT ;  /* 0x00000006ff007c0c */ /* 0x001fc8000bf05070 */
[----:B------:R-:W-:Y:S01]  /*85d0*/  ISETP.NE.AND.EX P0, PT, RZ, UR7, PT, P0 ;  /* 0x00000007ff007c0c */ /* 0x000fe2000bf05300 */
[----:B------:R-:W-:Y:S01]  /*85e0*/  IMAD R3, R3, 0x2, R38 ;  /* 0x0000000203037824 */ /* 0x000fe200078e0226 */
[----:B------:R-:W0:Y:S05]  /*85f0*/  LDCU.64 UR6, c[0x0][0x3c0] ;  /* 0x00007800ff0677ac */ /* 0x000e2a0008000a00 */
[----:B------:R-:W1:Y:S06]  /*8600*/  LDS.U16 R3, [R3] ;  /* 0x0000000003037984 */ /* 0x000e6c0000000400 */
[----:B------:R-:W2:Y:S08]  /*8610*/  @P0 LDC R14, c[0x0][0x3f8] ;  /* 0x0000fe00ff0e0b82 */ /* 0x000eb00000000800 */
[----:B------:R-:W4:Y:S01]  /*8620*/  @P0 LDC.64 R12, c[0x0][0x458] ;  /* 0x00011600ff0c0b82 */ /* 0x000f220000000a00 */
[----:B--2---:R-:W-:-:S05]  /*8630*/  @P0 IMAD R22, R22, R14, R33 ;  /* 0x0000000e16160224 */ /* 0x004fca00078e0221 */
[----:B------:R-:W-:-:S05]  /*8640*/  @P0 LEA R15, R22, R35, 0x7 ;  /* 0x00000023160f0211 */ /* 0x000fca00078e38ff */
[----:B----4-:R-:W-:-:S06]  /*8650*/  @P0 IMAD.WIDE R12, R15, 0x2, R12 ;  /* 0x000000020f0c0825 */ /* 0x010fcc00078e020c */
[----:B------:R-:W2:Y:S01]  /*8660*/  @P0 LDG.E.128 R12, desc[UR36][R12.64] ;  /* 0x000000240c0c0981 */ /* 0x000ea2000c1e1d00 */
[----:B------:R-:W-:Y:S01]  /*8670*/  IMAD R36, R0, R36, R35 ;  /* 0x0000002400247224 */ /* 0x000fe200078e0223 */
[----:B------:R-:W-:Y:S01]  /*8680*/  SHF.L.U32 R17, R17, 0x7, RZ ;  /* 0x0000000711117819 */ /* 0x000fe200000006ff */
[----:B-----5:R-:W-:Y:S02]  /*8690*/  HFMA2 R4, R4, 1, 1, R8 ;  /* 0x3c003c0004047831 */ /* 0x020fe40000000008 */
[----:B------:R-:W-:Y:S02]  /*86a0*/  HADD2 R5, R5, R9 ;  /* 0x0000000905057230 */ /* 0x000fe40000000000 */
[----:B------:R-:W-:Y:S01]  /*86b0*/  HFMA2 R6, R6, 1, 1, R10 ;  /* 0x3c003c0006067831 */ /* 0x000fe2000000000a */
[----:B------:R-:W-:Y:S01]  /*86c0*/  SHF.R.S32.HI R16, RZ, 0x1f, R36 ;  /* 0x0000001fff107819 */ /* 0x000fe20000011424 */
[----:B------:R-:W-:Y:S01]  /*86d0*/  HADD2 R7, R7, R11 ;  /* 0x0000000b07077230 */ /* 0x000fe20000000000 */
[----:B------:R-:W-:Y:S01]  /*86e0*/  IADD3 R36, P1, PT, R17, R36, RZ ;  /* 0x0000002411247210 */ /* 0x000fe20007f3e0ff */
[----:B-1----:R-:W-:-:S03]  /*86f0*/  HADD2.F32 R10, -RZ, R3.H0_H0 ;  /* 0x20000003ff0a7230 */ /* 0x002fc60000004100 */
[----:B------:R-:W-:Y:S02]  /*8700*/  LEA.HI.X.SX32 R17, R17, R16, 0x1, P1 ;  /* 0x0000001011117211 */ /* 0x000fe400008f0eff */
[----:B0-----:R-:W-:-:S04]  /*8710*/  LEA R8, P1, R36, UR6, 0x1 ;  /* 0x0000000624087c11 */ /* 0x001fc8000f8208ff */
[----:B------:R-:W-:Y:S01]  /*8720*/  LEA.HI.X R9, R36, UR7, R17, 0x1, P1 ;  /* 0x0000000724097c11 */ /* 0x000fe200088f0c11 */
[----:B--2---:R-:W-:Y:S02]  /*8730*/  @P0 HMUL2 R4, R4, R12 ;  /* 0x0000000c04040232 */ /* 0x004fe40000000000 */
[----:B------:R-:W-:Y:S02]  /*8740*/  @P0 HFMA2 R5, R5, R13, -RZ ;  /* 0x0000000d05050231 */ /* 0x000fe400001000ff */
[----:B------:R-:W-:Y:S02]  /*8750*/  @P0 HMUL2 R6, R6, R14 ;  /* 0x0000000e06060232 */ /* 0x000fe40000000000 */
[----:B------:R-:W-:Y:S02]  /*8760*/  @P0 HFMA2 R7, R7, R15, -RZ ;  /* 0x0000000f07070231 */ /* 0x000fe400001000ff */
[--C-:B------:R-:W-:Y:S02]  /*8770*/  HADD2.F32 R3, -RZ, R4.reuse.H0_H0 ;  /* 0x20000004ff037230 */ /* 0x100fe40000004100 */
[----:B------:R-:W-:Y:S01]  /*8780*/  HADD2.F32 R11, -RZ, R4.H1_H1 ;  /* 0x30000004ff0b7230 */ /* 0x000fe20000004100 */
[----:B------:R0:W-:Y:S01]  /*8790*/  STG.E.128 desc[UR36][R8.64], R4 ;  /* 0x0000000408007986 */ /* 0x0001e2000c101d24 */
        /* <DEDUP_REMOVED lines=13> */
[----:B0-----:R-:W-:-:S07]  /*8870*/  FFMA.FTZ R2, R10, R17, R2 ;  /* 0x000000110a027223 */ /* 0x001fce0000010002 */
.L_x_2272:
[----:B------:R-:W-:Y:S05]  /*8880*/  BSYNC.RECONVERGENT B0 ;  /* 0x0000000000007941 */ /* 0x000fea0003800200 */
.L_x_2271:
        /* <DEDUP_REMOVED lines=14> */
[----:B-----5:R-:W-:Y:S02]  /*8970*/  F2FP.F16.F32.PACK_AB R8, R40, R45 ;  /* 0x0000002d2808723e */ /* 0x020fe400000000ff */
[----:B------:R-:W-:Y:S02]  /*8980*/  F2FP.F16.F32.PACK_AB R9, R34, R43 ;  /* 0x0000002b2209723e */ /* 0x000fe400000000ff */
[----:B------:R-:W-:Y:S02]  /*8990*/  F2FP.F16.F32.PACK_AB R10, R32, R41 ;  /* 0x00000029200a723e */ /* 0x000fe400000000ff */
[----:B------:R-:W-:-:S05]  /*89a0*/  F2FP.F16.F32.PACK_AB R11, R2, R39 ;  /* 0x00000027020b723e */ /* 0x000fca00000000ff */
[----:B------:R0:W-:Y:S02]  /*89b0*/  STS.128 [R37+UR5+-0x400], R8 ;  /* 0xfffc000825007988 */ /* 0x0001e40008000c05 */
.L_x_2276:
[----:B------:R-:W-:Y:S05]  /*89c0*/  BSYNC.RECONVERGENT B0 ;  /* 0x0000000000007941 */ /* 0x000fea0003800200 */
.L_x_2275:
[----:B------:R-:W-:Y:S06]  /*89d0*/  BAR.SYNC.DEFER_BLOCKING 0x0 ;  /* 0x0000000000007b1d */ /* 0x000fec0000010000 */
[----:B------:R-:W-:Y:S04]  /*89e0*/  BSSY.RECONVERGENT B0, `(.L_x_2277) ;  /* 0x0000013000007945 */ /* 0x000fe80003800200 */
[----:B------:R-:W-:Y:S05]  /*89f0*/  @P1 BRA `(.L_x_2278) ;  /* 0x0000000000441947 */ /* 0x000fea0003800000 */
[----:B0----5:R-:W0:Y:S02]  /*8a00*/  LDS.128 R8, [R37+UR5] ;  /* 0x0000000525087984 */ /* 0x021e240008000c00 */
        /* <DEDUP_REMOVED lines=16> */
.L_x_2278:
[----:B------:R-:W-:Y:S05]  /*8b10*/  BSYNC.RECONVERGENT B0 ;  /* 0x0000000000007941 */ /* 0x000fea0003800200 */
.L_x_2277:
[----:B------:R-:W-:Y:S06]  /*8b20*/  BAR.SYNC.DEFER_BLOCKING 0x0 ;  /* 0x0000000000007b1d */ /* 0x000fec0000010000 */
[----:B------:R-:W-:Y:S04]  /*8b30*/  BSSY.RECONVERGENT B0, `(.L_x_2279) ;  /* 0x0000007000007945 */ /* 0x000fe80003800200 */
[----:B------:R-:W-:Y:S05]  /*8b40*/  @P2 BRA `(.L_x_2280) ;  /* 0x0000000000142947 */ /* 0x000fea0003800000 */
[----:B0----5:R-:W-:Y:S02]  /*8b50*/  F2FP.F16.F32.PACK_AB R8, R40, R45 ;  /* 0x0000002d2808723e */ /* 0x021fe400000000ff */
[----:B------:R-:W-:Y:S02]  /*8b60*/  F2FP.F16.F32.PACK_AB R9, R34, R43 ;  /* 0x0000002b2209723e */ /* 0x000fe400000000ff */
[----:B------:R-:W-:Y:S02]  /*8b70*/  F2FP.F16.F32.PACK_AB R10, R32, R41 ;  /* 0x00000029200a723e */ /* 0x000fe400000000ff */
[----:B------:R-:W-:-:S05]  /*8b80*/  F2FP.F16.F32.PACK_AB R11, R2, R39 ;  /* 0x00000027020b723e */ /* 0x000fca00000000ff */
[----:B------:R1:W-:Y:S02]  /*8b90*/  STS.128 [R37+UR5+-0x200], R8 ;  /* 0xfffe000825007988 */ /* 0x0003e40008000c05 */
.L_x_2280:
[----:B------:R-:W-:Y:S05]  /*8ba0*/  BSYNC.RECONVERGENT B0 ;  /* 0x0000000000007941 */ /* 0x000fea0003800200 */
.L_x_2279:
[----:B------:R-:W-:Y:S06]  /*8bb0*/  BAR.SYNC.DEFER_BLOCKING 0x0 ;  /* 0x0000000000007b1d */ /* 0x000fec0000010000 */
[----:B------:R-:W-:Y:S04]  /*8bc0*/  BSSY.RECONVERGENT B0, `(.L_x_2281) ;  /* 0x0000013000007945 */ /* 0x000fe80003800200 */
[----:B------:R-:W-:Y:S05]  /*8bd0*/  @P5 BRA `(.L_x_2282) ;  /* 0x0000000000445947 */ /* 0x000fea0003800000 */
[----:B01---5:R-:W0:Y:S02]  /*8be0*/  LDS.128 R8, [R37+UR5] ;  /* 0x0000000525087984 */ /* 0x023e240008000c00 */
        /* <DEDUP_REMOVED lines=16> */
.L_x_2282:
[----:B------:R-:W-:Y:S05]  /*8cf0*/  BSYNC.RECONVERGENT B0 ;  /* 0x0000000000007941 */ /* 0x000fea0003800200 */
.L_x_2281:
[----:B------:R-:W-:Y:S06]  /*8d00*/  BAR.SYNC.DEFER_BLOCKING 0x0 ;  /* 0x0000000000007b1d */ /* 0x000fec0000010000 */
[----:B------:R-:W-:Y:S04]  /*8d10*/  BSSY.RECONVERGENT B0, `(.L_x_2283) ;  /* 0x0000007000007945 */ /* 0x000fe80003800200 */
[----:B------:R-:W-:Y:S05]  /*8d20*/  @P3 BRA `(.L_x_2284) ;  /* 0x0000000000143947 */ /* 0x000fea0003800000 */
[----:B01---5:R-:W-:Y:S02]  /*8d30*/  F2FP.F16.F32.PACK_AB R8, R40, R45 ;  /* 0x0000002d2808723e */ /* 0x023fe400000000ff */
[----:B------:R-:W-:Y:S02]  /*8d40*/  F2FP.F16.F32.PACK_AB R9, R34, R43 ;  /* 0x0000002b2209723e */ /* 0x000fe400000000ff */
[----:B------:R-:W-:Y:S02]  /*8d50*/  F2FP.F16.F32.PACK_AB R10, R32, R41 ;  /* 0x00000029200a723e */ /* 0x000fe400000000ff */
[----:B------:R-:W-:-:S05]  /*8d60*/  F2FP.F16.F32.PACK_AB R11, R2, R39 ;  /* 0x00000027020b723e */ /* 0x000fca00000000ff */
[----:B------:R2:W-:Y:S02]  /*8d70*/  STS.128 [R4+UR5], R8 ;  /* 0x0000000804007988 */ /* 0x0005e40008000c05 */
.L_x_2284:
[----:B------:R-:W-:Y:S05]  /*8d80*/  BSYNC.RECONVERGENT B0 ;  /* 0x0000000000007941 */ /* 0x000fea0003800200 */
.L_x_2283:
[----:B------:R-:W-:Y:S06]  /*8d90*/  BAR.SYNC.DEFER_BLOCKING 0x0 ;  /* 0x0000000000007b1d */ /* 0x000fec0000010000 */
[----:B------:R-:W-:Y:S04]  /*8da0*/  BSSY.RECONVERGENT B0, `(.L_x_2285) ;  /* 0x0000013000007945 */ /* 0x000fe80003800200 */
[----:B------:R-:W-:Y:S05]  /*8db0*/  @P4 BRA `(.L_x_2286) ;  /* 0x0000000000444947 */ /* 0x000fea0003800000 */
[----:B--2---:R-:W0:Y:S02]  /*8dc0*/  LDS.128 R4, [R37+UR5] ;  /* 0x0000000525047984 */ /* 0x004e240008000c00 */
[--C-:B01---5:R-:W-:Y:S02]  /*8dd0*/  HADD2.F32 R8, -RZ, R4.reuse.H0_H0 ;  /* 0x20000004ff087230 */ /* 0x123fe40000004100 */
        /* <DEDUP_REMOVED lines=15> */
.L_x_2286:
[----:B------:R-:W-:Y:S05]  /*8ed0*/  BSYNC.RECONVERGENT B0 ;  /* 0x0000000000007941 */ /* 0x000fea0003800200 */
.L_x_2285:
[----:B------:R-:W-:Y:S06]  /*8ee0*/  BAR.SYNC.DEFER_BLOCKING 0x0 ;  /* 0x0000000000007b1d */ /* 0x000fec0000010000 */
[----:B------:R-:W-:Y:S05]  /*8ef0*/  @P4 EXIT ;  /* 0x000000000000494d */ /* 0x000fea0003800000 */
[----:B------:R-:W4:Y:S02]  /*8f00*/  LDCU UR4, c[0x0][0x478] ;  /* 0x00008f00ff0477ac */ /* 0x000f240008000800 */
[----:B----4-:R-:W-:-:S09]  /*8f10*/  UISETP.NE.AND UP0, UPT, UR4, 0x2, UPT ;  /* 0x000000020400788c */ /* 0x010fd2000bf05270 */
[----:B------:R-:W-:Y:S05]  /*8f20*/  BRA.U UP0, `(.L_x_2287) ;  /* 0x0000000100e07547 */ /* 0x000fea000b800000 */
[----:B--2---:R-:W2:Y:S01]  /*8f30*/  LDC.64 R4, c[0x0][0x470] ;  /* 0x00011c00ff047b82 */ /* 0x004ea20000000a00 */
[----:B------:R-:W-:Y:S01]  /*8f40*/  IADD3 R35, PT, PT, R0, R35, RZ ;  /* 0x0000002300237210 */ /* 0x000fe20007ffe0ff */
[----:B------:R-:W0:Y:S01]  /*8f50*/  LDCU.64 UR4, c[0x0][0x380] ;  /* 0x00007000ff0477ac */ /* 0x000e220008000a00 */
[----:B--2---:R-:W2:Y:S02]  /*8f60*/  LDG.E R4, desc[UR36][R4.64] ;  /* 0x0000002404047981 */ /* 0x004ea4000c1e1900 */
[----:B01---5:R-:W-:Y:S01]  /*8f70*/  IADD3 R8, P0, PT, R35, UR4, RZ ;  /* 0x0000000423087c10 */ /* 0x023fe2000ff1e0ff */
        /* <DEDUP_REMOVED lines=20> */
[----:B------:R-:W-:Y:S02]  /*90c0*/  IMAD.SHL.U32 R0, R0, 0x100, RZ ;  /* 0x0000010000007824 */ /* 0x000fe400078e00ff */
[----:B------:R-:W-:-:S04]  /*90d0*/  PRMT R2, R5, 0x7710, RZ ;  /* 0x0000771005027816 */ /* 0x000fc800000000ff */
[----:B------:R-:W-:Y:S01]  /*90e0*/  PRMT R9, R3, 0x4210, R2 ;  /* 0x0000421003097816 */ /* 0x000fe20000000002 */
[----:B------:R-:W2:Y:S01]  /*90f0*/  F2I.S8.NTZ R34, R34 ;  /* 0x0000002200227305 */ /* 0x000ea20000202100 */
[----:B-1----:R-:W-:Y:S02]  /*9100*/  PRMT R40, R40, 0x8880, RZ ;  /* 0x0000888028287816 */ /* 0x002fe400000000ff */
[----:B------:R-:W-:Y:S02]  /*9110*/  LOP3.LUT R9, R9, 0xff00, R0, 0xf8, !PT ;  /* 0x0000ff0009097812 */ /* 0x000fe400078ef800 */
[----:B------:R-:W-:Y:S02]  /*9120*/  PRMT R0, R40, 0x7710, RZ ;  /* 0x0000771028007816 */ /* 0x000fe400000000ff */
[----:B0-----:R-:W-:Y:S01]  /*9130*/  PRMT R2, R43, 0x8880, RZ ;  /* 0x000088802b027816 */ /* 0x001fe200000000ff */
[----:B------:R-:W0:Y:S01]  /*9140*/  F2I.S8.NTZ R41, R41 ;  /* 0x0000002900297305 */ /* 0x000e220000202100 */
[----:B------:R-:W-:-:S02]  /*9150*/  LOP3.LUT R6, R0, 0xff, RZ, 0xc0, !PT ;  /* 0x000000ff00067812 */ /* 0x000fc400078ec0ff */
[----:B------:R-:W-:-:S03]  /*9160*/  PRMT R2, R2, 0x7710, RZ ;  /* 0x0000771002027816 */ /* 0x000fc600000000ff */
[----:B------:R-:W-:Y:S01]  /*9170*/  IMAD.WIDE.U32 R6, R6, 0x100, RZ ;  /* 0x0000010006067825 */ /* 0x000fe200078e00ff */
[----:B--2---:R-:W-:Y:S01]  /*9180*/  PRMT R3, R34, 0x8880, RZ ;  /* 0x0000888022037816 */ /* 0x004fe200000000ff */
[----:B------:R-:W1:Y:S01]  /*9190*/  F2I.S8.NTZ R4, R4 ;  /* 0x0000000400047305 */ /* 0x000e620000202100 */
[----:B------:R-:W-:Y:S02]  /*91a0*/  LOP3.LUT R5, R2, 0xff, RZ, 0xc0, !PT ;  /* 0x000000ff02057812 */ /* 0x000fe400078ec0ff */
[----:B------:R-:W-:Y:S02]  /*91b0*/  PRMT R3, R3, 0x7710, RZ ;  /* 0x0000771003037816 */ /* 0x000fe400000000ff */
[----:B0-----:R-:W-:Y:S02]  /*91c0*/  PRMT R41, R41, 0x8880, RZ ;  /* 0x0000888029297816 */ /* 0x001fe400000000ff */
[----:B------:R-:W-:Y:S02]  /*91d0*/  LOP3.LUT R3, R3, 0xff, RZ, 0xc0, !PT ;  /* 0x000000ff03037812 */ /* 0x000fe400078ec0ff */
[----:B------:R-:W-:-:S03]  /*91e0*/  PRMT R0, R41, 0x7710, RZ ;  /* 0x0000771029007816 */ /* 0x000fc600000000ff */
[----:B------:R-:W-:Y:S01]  /*91f0*/  IMAD.WIDE.U32 R2, R3, 0x1000000, RZ ;  /* 0x0100000003027825 */ /* 0x000fe200078e00ff */
[----:B-1----:R-:W-:Y:S02]  /*9200*/  PRMT R10, R4, 0x8880, RZ ;  /* 0x00008880040a7816 */ /* 0x002fe400000000ff */
[----:B------:R-:W-:Y:S01]  /*9210*/  LOP3.LUT R9, R9, 0xff, R0, 0xf8, !PT ;  /* 0x000000ff09097812 */ /* 0x000fe200078ef800 */
[----:B------:R-:W-:Y:S01]  /*9220*/  IMAD.WIDE.U32 R4, R5, 0x10000, RZ ;  /* 0x0001000005047825 */ /* 0x000fe200078e00ff */
        /* <DEDUP_REMOVED lines=8> */
.L_x_2287:
[----:B--2---:R-:W2:Y:S01]  /*92b0*/  LDC.64 R4, c[0x0][0x380] ;  /* 0x0000e000ff047b82 */ /* 0x004ea20000000a00 */
[----:B------:R-:W-:Y:S02]  /*92c0*/  IADD3 R35, PT, PT, R0, R35, RZ ;  /* 0x0000002300237210 */ /* 0x000fe40007ffe0ff */
[----:B------:R-:W-:Y:S02]  /*92d0*/  F2FP.F16.F32.PACK_AB R45, R40, R45 ;  /* 0x0000002d282d723e */ /* 0x000fe400000000ff */
[----:B------:R-:W-:Y:S02]  /*92e0*/  F2FP.F16.F32.PACK_AB R43, R34, R43 ;  /* 0x0000002b222b723e */ /* 0x000fe400000000ff */
[----:B------:R-:W-:Y:S02]  /*92f0*/  F2FP.F16.F32.PACK_AB R41, R32, R41 ;  /* 0x000000292029723e */ /* 0x000fe400000000ff */
[----:B------:R-:W-:Y:S01]  /*9300*/  F2FP.F16.F32.PACK_AB R39, R2, R39 ;  /* 0x000000270227723e */ /* 0x000fe200000000ff */
[----:B--2---:R-:W-:-:S05]  /*9310*/  IMAD.WIDE R4, R35, 0x2, R4 ;  /* 0x0000000223047825 */ /* 0x004fca00078e0204 */
[----:B------:R-:W-:Y:S04]  /*9320*/  STG.E desc[UR36][R4.64], R45 ;  /* 0x0000002d04007986 */ /* 0x000fe8000c101924 */
[----:B------:R-:W-:Y:S04]  /*9330*/  STG.E desc[UR36][R4.64+0x4], R43 ;  /* 0x0000042b04007986 */ /* 0x000fe8000c101924 */
[----:B------:R-:W-:Y:S04]  /*9340*/  STG.E desc[UR36][R4.64+0x8], R41 ;  /* 0x0000082904007986 */ /* 0x000fe8000c101924 */
[----:B------:R-:W-:Y:S01]  /*9350*/  STG.E desc[UR36][R4.64+0xc], R39 ;  /* 0x00000c2704007986 */ /* 0x000fe2000c101924 */
[----:B------:R-:W-:Y:S05]  /*9360*/  EXIT ;  /* 0x000000000000794d */ /* 0x000fea0003800000 */
.L_x_2192:
[----:B------:R-:W-:Y:S01]  /*9370*/  MOV R12, 0x10 ;  /* 0x00000010000c7802 */ /* 0x000fe20000000f00 */
[----:B------:R-:W-:Y:S01]  /*9380*/  IMAD.MOV.U32 R11, RZ, RZ, 0x1f ;  /* 0x0000001fff0b7424 */ /* 0x000fe200078e00ff */
[----:B------:R-:W-:-:S07]  /*9390*/  MOV R15, 0xffffffff ;  /* 0xffffffff000f7802 */ /* 0x000fce0000000f00 */
[----:B0----5:R-:W-:Y:S05]  /*93a0*/  WARPSYNC.COLLECTIVE R15, `(.L_x_2288) ;  /* 0x000000000f087348 */ /* 0x021fea0003c00000 */
[----:B------:R1:W2:Y:S02]  /*93b0*/  SHFL.BFLY P6, R14, R13, R12, R11 ;  /* 0x0c00000c0d0e7389 */ /* 0x0002a400000c000b */
[----:B012--5:R-:W-:Y:S05]  /*93c0*/  ENDCOLLECTIVE ;  /* 0x000000000000791b */ /* 0x027fea0003800000 */
.L_x_2288:
[----:B------:R-:W-:Y:S02]  /*93d0*/  IMAD.MOV.U32 R12, RZ, RZ, 0x8 ;  /* 0x00000008ff0c7424 */ /* 0x000fe400078e00ff */
[----:B------:R-:W-:-:S05]  /*93e0*/  FADD.FTZ R3, R13, R14 ;  /* 0x0000000e0d037221 */ /* 0x000fca0000010000 */
[----:B------:R-:W-:-:S07]  /*93f0*/  MOV R13, R3 ;  /* 0x00000003000d7202 */ /* 0x000fce0000000f00 */
[----:B------:R-:W-:Y:S05]  /*9400*/  WARPSYNC.COLLECTIVE R15, `(.L_x_2289) ;  /* 0x000000000f087348 */ /* 0x000fea0003c00000 */
[----:B------:R0:W1:Y:S02]  /*9410*/  SHFL.BFLY P6, R14, R13, R12, R11 ;  /* 0x0c00000c0d0e7389 */ /* 0x00006400000c000b */
[----:B01----:R-:W-:Y:S05]  /*9420*/  ENDCOLLECTIVE ;  /* 0x000000000000791b */ /* 0x003fea0003800000 */
.L_x_2289:
[----:B------:R-:W-:Y:S01]  /*9430*/  MOV R12, 0x4 ;  /* 0x00000004000c7802 */ /* 0x000fe20000000f00 */
[----:B------:R-:W-:-:S05]  /*9440*/  FADD.FTZ R4, R3, R14 ;  /* 0x0000000e03047221 */ /* 0x000fca0000010000 */
[----:B------:R-:W-:-:S07]  /*9450*/  MOV R13, R4 ;  /* 0x00000004000d7202 */ /* 0x000fce0000000f00 */
[----:B------:R-:W-:Y:S05]  /*9460*/  WARPSYNC.COLLECTIVE R15, `(.L_x_2290) ;  /* 0x000000000f087348 */ /* 0x000fea0003c00000 */
[----:B------:R0:W1:Y:S02]  /*9470*/  SHFL.BFLY P6, R14, R13, R12, R11 ;  /* 0x0c00000c0d0e7389 */ /* 0x00006400000c000b */
[----:B01----:R-:W-:Y:S05]  /*9480*/  ENDCOLLECTIVE ;  /* 0x000000000000791b */ /* 0x003fea0003800000 */
.L_x_2290:
[----:B------:R-:W-:Y:S01]  /*9490*/  MOV R12, 0x2 ;  /* 0x00000002000c7802 */ /* 0x000fe20000000f00 */
[----:B------:R-:W-:-:S04]  /*94a0*/  FADD.FTZ R5, R4, R14 ;  /* 0x0000000e04057221 */ /* 0x000fc80000010000 */
[----:B------:R-:W-:-:S07]  /*94b0*/  IMAD.MOV.U32 R13, RZ, RZ, R5 ;  /* 0x000000ffff0d7224 */ /* 0x000fce00078e0005 */
[----:B------:R-:W-:Y:S05]  /*94c0*/  WARPSYNC.COLLECTIVE R15, `(.L_x_2291) ;  /* 0x000000000f087348 */ /* 0x000fea0003c00000 */
[----:B------:R0:W1:Y:S02]  /*94d0*/  SHFL.BFLY P6, R14, R13, R12, R11 ;  /* 0x0c00000c0d0e7389 */ /* 0x00006400000c000b */
[----:B01----:R-:W-:Y:S05]  /*94e0*/  ENDCOLLECTIVE ;  /* 0x000000000000791b */ /* 0x003fea0003800000 */
.L_x_2291:
[----:B------:R-:W-:Y:S02]  /*94f0*/  IMAD.MOV.U32 R12, RZ, RZ, 0x1 ;  /* 0x00000001ff0c7424 */ /* 0x000fe400078e00ff */
[----:B------:R-:W-:-:S05]  /*9500*/  FADD.FTZ R6, R5, R14 ;  /* 0x0000000e05067221 */ /* 0x000fca0000010000 */
[----:B------:R-:W-:-:S07]  /*9510*/  MOV R13, R6 ;  /* 0x00000006000d7202 */ /* 0x000fce0000000f00 */
[----:B------:R-:W-:Y:S05]  /*9520*/  WARPSYNC.COLLECTIVE R15, `(.L_x_2292) ;  /* 0x000000000f087348 */ /* 0x000fea0003c00000 */
[----:B------:R0:W1:Y:S02]  /*9530*/  SHFL.BFLY P6, R14, R13, R12, R11 ;  /* 0x0c00000c0d0e7389 */ /* 0x00006400000c000b */
[----:B01----:R-:W-:Y:S05]  /*9540*/  ENDCOLLECTIVE ;  /* 0x000000000000791b */ /* 0x003fea0003800000 */
.L_x_2292:
[----:B------:R-:W-:Y:S05]  /*9550*/  BRA `(.L_x_2293) ;  /* 0xffffff8400747947 */ /* 0x000fea000383ffff */
.L_x_2221:
[----:B------:R-:W-:Y:S01]  /*9560*/  BSSY B1, `(.L_x_2294) ;  /* 0x0000007000017945 */ /* 0x000fe20003800000 */
[----:B------:R-:W-:Y:S01]  /*9570*/  MOV R12, 0x1 ;  /* 0x00000001000c7802 */ /* 0x000fe20000000f00 */
[----:B------:R-:W-:Y:S01]  /*9580*/  IMAD.MOV.U32 R15, RZ, RZ, -0x1 ;  /* 0xffffffffff0f7424 */ /* 0x000fe200078e00ff */
[----:B------:R-:W-:-:S07]  /*9590*/  MOV R11, 0x1f ;  /* 0x0000001f000b7802 */ /* 0x000fce0000000f00 */
[----:B------:R-:W-:Y:S05]  /*95a0*/  WARPSYNC.COLLECTIVE R15, `(.L_x_2295) ;  /* 0x000000000f087348 */ /* 0x000fea0003c00000 */
[----:B------:R0:W1:Y:S02]  /*95b0*/  SHFL.BFLY P6, R14, R13, R12, R11 ;  /* 0x0c00000c0d0e7389 */ /* 0x00006400000c000b */
[----:B01----:R-:W-:Y:S05]  /*95c0*/  ENDCOLLECTIVE ;  /* 0x000000000000791b */ /* 0x003fea0003800000 */
.L_x_2295:
[----:B------:R-:W-:Y:S05]  /*95d0*/  BSYNC B1 ;  /* 0x0000000000017941 */ /* 0x000fea0003800000 */
.L_x_2294:
[----:B------:R-:W-:Y:S05]  /*95e0*/  BRA `(.L_x_2296) ;  /* 0xffffffa400187947 */ /* 0x000fea000383ffff */
.L_x_2225:
[----:B------:R-:W-:Y:S01]  /*95f0*/  HFMA2 R12, -RZ, RZ, 0, 9.5367431640625e-07 ;  /* 0x00000010ff0c7431 */ /* 0x000fe200000001ff */
[----:B------:R-:W-:Y:S01]  /*9600*/  BSSY B0, `(.L_x_2297) ;  /* 0x0000007000007945 */ /* 0x000fe20003800000 */
[----:B------:R-:W-:Y:S01]  /*9610*/  MOV R13, R0 ;  /* 0x00000000000d7202 */ /* 0x000fe20000000f00 */
[----:B------:R-:W-:Y:S01]  /*9620*/  IMAD.MOV.U32 R11, RZ, RZ, 0x1f ;  /* 0x0000001fff0b7424 */ /* 0x000fe200078e00ff */
[----:B------:R-:W-:-:S07]  /*9630*/  MOV R15, 0xffffffff ;  /* 0xffffffff000f7802 */ /* 0x000fce0000000f00 */
[----:B--2345:R-:W-:Y:S05]  /*9640*/  WARPSYNC.COLLECTIVE R15, `(.L_x_2298) ;  /* 0x000000000f087348 */ /* 0x03cfea0003c00000 */
[----:B------:R0:W1:Y:S02]  /*9650*/  SHFL.BFLY P6, R14, R13, R12, R11 ;  /* 0x0c00000c0d0e7389 */ /* 0x00006400000c000b */
[----:B012345:R-:W-:Y:S05]  /*9660*/  ENDCOLLECTIVE ;  /* 0x000000000000791b */ /* 0x03ffea0003800000 */
.L_x_2298:
[----:B------:R-:W-:Y:S05]  /*9670*/  BSYNC B0 ;  /* 0x0000000000007941 */ /* 0x000fea0003800000 */
.L_x_2297:
[----:B------:R-:W-:Y:S01]  /*9680*/  FMNMX.FTZ R13, R14, R0, !PT ;  /* 0x000000000e0d7209 */ /* 0x000fe20007810000 */
[----:B------:R-:W-:Y:S02]  /*9690*/  HFMA2 R12, -RZ, RZ, 0, 4.76837158203125e-07 ;  /* 0x00000008ff0c7431 */ /* 0x000fe400000001ff */
[----:B------:R-:W-:Y:S01]  /*96a0*/  IMAD.MOV.U32 R11, RZ, RZ, 0x1f ;  /* 0x0000001fff0b7424 */ /* 0x000fe200078e00ff */
[----:B------:R-:W-:-:S07]  /*96b0*/  MOV R15, 0xffffffff ;  /* 0xffffffff000f7802 */ /* 0x000fce0000000f00 */
[----:B------:R-:W-:Y:S05]  /*96c0*/  WARPSYNC.COLLECTIVE R15, `(.L_x_2299) ;  /* 0x000000000f087348 */ /* 0x000fea0003c00000 */
[----:B------:R0:W1:Y:S02]  /*96d0*/  SHFL.BFLY P6, R14, R13, R12, R11 ;  /* 0x0c00000c0d0e7389 */ /* 0x00006400000c000b */
[----:B01----:R-:W-:Y:S05]  /*96e0*/  ENDCOLLECTIVE ;  /* 0x000000000000791b */ /* 0x003fea0003800000 */
.L_x_2299:
[----:B------:R-:W-:Y:S01]  /*96f0*/  IMAD.MOV.U32 R12, RZ, RZ, 0x4 ;  /* 0x00000004ff0c7424 */ /* 0x000fe200078e00ff */
[----:B------:R-:W-:-:S04]  /*9700*/  FMNMX.FTZ R2, R13, R14, !PT ;  /* 0x0000000e0d027209 */ /* 0x000fc80007810000 */
[----:B------:R-:W-:-:S07]  /*9710*/  MOV R13, R2 ;  /* 0x00000002000d7202 */ /* 0x000fce0000000f00 */
[----:B------:R-:W-:Y:S05]  /*9720*/  WARPSYNC.COLLECTIVE R15, `(.L_x_2300) ;  /* 0x000000000f087348 */ /* 0x000fea0003c00000 */
[----:B------:R0:W1:Y:S02]  /*9730*/  SHFL.BFLY P6, R14, R13, R12, R11 ;  /* 0x0c00000c0d0e7389 */ /* 0x00006400000c000b */
[----:B01----:R-:W-:Y:S05]  /*9740*/  ENDCOLLECTIVE ;  /* 0x000000000000791b */ /* 0x003fea0003800000 */
.L_x_2300:
[----:B------:R-:W-:Y:S01]  /*9750*/  HFMA2 R12, -RZ, RZ, 0, 1.1920928955078125e-07 ;  /* 0x00000002ff0c7431 */ /* 0x000fe200000001ff */
[----:B------:R-:W-:-:S04]  /*9760*/  FMNMX.FTZ R5, R2, R14, !PT ;  /* 0x0000000e02057209 */ /* 0x000fc80007810000 */
[----:B------:R-:W-:-:S07]  /*9770*/  MOV R13, R5 ;  /* 0x00000005000d7202 */ /* 0x000fce0000000f00 */
[----:B------:R-:W-:Y:S05]  /*9780*/  WARPSYNC.COLLECTIVE R15, `(.L_x_2301) ;  /* 0x000000000f087348 */ /* 0x000fea0003c00000 */
[----:B------:R0:W1:Y:S02]  /*9790*/  SHFL.BFLY P6, R14, R13, R12, R11 ;  /* 0x0c00000c0d0e7389 */ /* 0x00006400000c000b */
[----:B01----:R-:W-:Y:S05]  /*97a0*/  ENDCOLLECTIVE ;  /* 0x000000000000791b */ /* 0x003fea0003800000 */
.L_x_2301:
[----:B------:R-:W-:Y:S05]  /*97b0*/  BRA `(.L_x_2302) ;  /* 0xffffffa400607947 */ /* 0x000fea000383ffff */
.L_x_2303:
        /* <DEDUP_REMOVED lines=12> */
.L_x_3506:


//--------------------- .text._ZN4mmha33masked_multihead_attention_kernelItLi128ELi128ELi4ELi16ELi64ELb0ELb1EEEv26Multihead_attention_paramsIT_XT5_EE --------------------------
	.section	.text._ZN4mmha33masked_multihead_attention_kernelItLi128ELi128ELi4ELi16ELi64ELb0ELb1EEEv26Multihead_attention_paramsIT_XT5_EE,"ax",@progbits
	.align	128
        .global         _ZN4mmha33masked_multihead_attention_kernelItLi128ELi128ELi4ELi16ELi64ELb0ELb1EEEv26Multihead_attention_paramsIT_XT5_EE
        .type           _ZN4mmha33masked_multihead_attention_kernelItLi128ELi128ELi4ELi16ELi64ELb0ELb1EEEv26Multihead_attention_paramsIT_XT5_EE,@function
        .size           _ZN4mmha33masked_multihead_attention_kernelItLi128ELi128ELi4ELi16ELi64ELb0ELb1EEEv26Multihead_attention_paramsIT_XT5_EE,(.L_x_3507 - _ZN4mmha33masked_multihead_attention_kernelItLi128ELi128ELi4ELi16ELi64ELb0ELb1EEEv26Multihead_attention_paramsIT_XT5_EE)
        .other          _ZN4mmha33masked_multihead_attention_kernelItLi128ELi128ELi4ELi16ELi64ELb0ELb1EEEv26Multihead_attention_paramsIT_XT5_EE,@"STO_CUDA_ENTRY STV_DEFAULT"
_ZN4mmha33masked_multihead_attention_kernelItLi128ELi128ELi4ELi16ELi64ELb0ELb1EEEv26Multihead_attention_paramsIT_XT5_EE:
.text._ZN4mmha33masked_multihead_attention_kernelItLi128ELi128ELi4ELi16ELi64ELb0ELb1EEEv26Multihead_attention_paramsIT_XT5_EE:
        /* <DEDUP_REMOVED lines=14> */
.L_x_2304:
[----:B------:R-:W1:Y:S01]  /*00e0*/  LDCU.64 UR4, c[0x0][0x4a0] ;  /* 0x00009400ff0477ac */ /* 0x000e620008000a00 */
[----:B------:R-:W2:Y:S01]  /*00f0*/  LDC R11, c[0x0][0x3f0] ;  /* 0x0000fc00ff0b7b82 */ /* 0x000ea20000000800 */
[----:B------:R-:W3:Y:S01]  /*0100*/  S2R R4, SR_CTAID.Y ;  /* 0x0000000000047919 */ /* 0x000ee20000002600 */
[----:B------:R-:W4:Y:S01]  /*0110*/  LDCU UR9, c[0x0][0x3f4] ;  /* 0x00007e80ff0977ac */ /* 0x000f220008000800 */
[----:B------:R-:W0:Y:S01]  /*0120*/  LDCU UR8, c[0x0][0x3e8] ;  /* 0x00007d00ff0877ac */ /* 0x000e220008000800 */
[----:B-1----:R-:W-:-:S04]  /*0130*/  UISETP.NE.U32.AND UP0, UPT, UR4, URZ, UPT ;  /* 0x000000ff0400728c */ /* 0x002fc8000bf05070 */
[----:B------:R-:W-:Y:S01]  /*0140*/  UISETP.NE.AND.EX UP0, UPT, UR5, URZ, UPT, UP0 ;  /* 0x000000ff0500728c */ /* 0x000fe2000bf05300 */
[----:B--2---:R-:W-:-:S05]  /*0150*/  IABS R7, R11 ;  /* 0x0000000b00077213 */ /* 0x004fca0000000000 */
[----:B------:R-:W-:Y:S01]  /*0160*/  PLOP3.LUT P0, PT, PT, PT, UP0, 0x80, 0x8 ;  /* 0x000000000008781c */ /* 0x000fe20003f0f008 */
[----:B------:R-:W1:Y:S04]  /*0170*/  I2F.RP R0, R7 ;  /* 0x0000000700007306 */ /* 0x000e680000209400 */
[----:B------:R-:W2:Y:S01]  /*0180*/  @UP0 LDCU.64 UR4, c[0x0][0x4a0] ;  /* 0x00009400ff0407ac */ /* 0x000ea20008000a00 */
[----:B------:R-:W0:Y:S03]  /*0190*/  @UP0 LDCU UR7, c[0x0][0x430] ;  /* 0x00008600ff0707ac */ /* 0x000e260008000800 */
[----:B-1----:R-:W1:Y:S01]  /*01a0*/  MUFU.RCP R0, R0 ;  /* 0x0000000000007308 */ /* 0x002e620000001000 */
[----:B--2---:R-:W-:-:S06]  /*01b0*/  @UP0 UIMAD.WIDE.U32 UR4, UR6, 0x4, UR4 ;  /* 0x00000004060408a5 */ /* 0x004fcc000f8e0004 */
[----:B------:R-:W-:Y:S01]  /*01c0*/  MOV R2, UR4 ;  /* 0x0000000400027c02 */ /* 0x000fe20008000f00 */
[----:B------:R-:W-:Y:S01]  /*01d0*/  IMAD.U32 R3, RZ, RZ, UR5 ;  /* 0x00000005ff037e24 */ /* 0x000fe2000f8e00ff */
[----:B-1----:R-:W-:-:S04]  /*01e0*/  IADD3 R6, PT, PT, R0, 0xffffffe, RZ ;  /* 0x0ffffffe00067810 */ /* 0x002fc80007ffe0ff */
[----:B------:R1:W2:Y:S01]  /*01f0*/  @P0 LDG.E R10, desc[UR36][R2.64] ;  /* 0x00000024020a0981 */ /* 0x0002a2000c1e1900 */
[----:B------:R4:W3:Y:S02]  /*0200*/  F2I.FTZ.U32.TRUNC.NTZ R5, R6 ;  /* 0x0000000600057305 */ /* 0x0008e4000021f000 */
[----:B----4-:R-:W-:-:S04]  /*0210*/  LOP3.LUT R6, R11, UR6, RZ, 0x3c, !PT ;  /* 0x000000060b067c12 */ /* 0x010fc8000f8e3cff */
[----:B------:R-:W-:Y:S01]  /*0220*/  ISETP.GE.AND P4, PT, R6, RZ, PT ;  /* 0x000000ff0600720c */ /* 0x000fe20003f86270 */
[----:B---3--:R-:W-:-:S04]  /*0230*/  IMAD.MOV R8, RZ, RZ, -R5 ;  /* 0x000000ffff087224 */ /* 0x008fc800078e0a05 */
[----:B------:R-:W-:Y:S01]  /*0240*/  IMAD R9, R8, R7, RZ ;  /* 0x0000000708097224 */ /* 0x000fe200078e02ff */
[----:B------:R-:W-:Y:S01]  /*0250*/  IABS R8, R4 ;  /* 0x0000000400087213 */ /* 0x000fe20000000000 */
[----:B------:R-:W-:-:S05]  /*0260*/  HFMA2 R4, -RZ, RZ, 0, 0 ;  /* 0x00000000ff047431 */ /* 0x000fca00000001ff */
[----:B------:R-:W-:Y:S02]  /*0270*/  IMAD.HI.U32 R0, R5, R9, R4 ;  /* 0x0000000905007227 */ /* 0x000fe400078e0004 */
[----:B------:R-:W3:Y:S04]  /*0280*/  LDC.64 R4, c[0x0][0x460] ;  /* 0x00011800ff047b82 */ /* 0x000ee80000000a00 */
[----:B------:R-:W-:-:S04]  /*0290*/  IMAD.HI.U32 R0, R0, R8, RZ ;  /* 0x0000000800007227 */ /* 0x000fc800078e00ff */
[----:B-1----:R-:W-:-:S04]  /*02a0*/  IMAD.MOV R2, RZ, RZ, -R0 ;  /* 0x000000ffff027224 */ /* 0x002fc800078e0a00 */
[----:B------:R-:W-:-:S05]  /*02b0*/  IMAD R2, R7, R2, R8 ;  /* 0x0000000207027224 */ /* 0x000fca00078e0208 */
[----:B------:R-:W-:Y:S02]  /*02c0*/  ISETP.GT.U32.AND P3, PT, R7, R2, PT ;  /* 0x000000020700720c */ /* 0x000fe40003f64070 */
[----:B---3--:R-:W-:-:S04]  /*02d0*/  ISETP.NE.U32.AND P1, PT, R4, RZ, PT ;  /* 0x000000ff0400720c */ /* 0x008fc80003f25070 */
[----:B------:R-:W-:-:S07]  /*02e0*/  ISETP.NE.AND.EX P1, PT, R5, RZ, PT, P1 ;  /* 0x000000ff0500720c */ /* 0x000fce0003f25310 */
[-C--:B------:R-:W-:Y:S02]  /*02f0*/  @!P3 IADD3 R2, PT, PT, R2, -R7.reuse, RZ ;  /* 0x800000070202b210 */ /* 0x080fe40007ffe0ff */
[----:B------:R-:W-:Y:S02]  /*0300*/  @!P3 IADD3 R0, PT, PT, R0, 0x1, RZ ;  /* 0x000000010000b810 */ /* 0x000fe40007ffe0ff */
[----:B------:R-:W-:Y:S01]  /*0310*/  ISETP.GE.U32.AND P2, PT, R2, R7, PT ;  /* 0x000000070200720c */ /* 0x000fe20003f46070 */
[----:B------:R-:W-:Y:S01]  /*0320*/  IMAD.U32 R7, RZ, RZ, UR9 ;  /* 0x00000009ff077e24 */ /* 0x000fe2000f8e00ff */
[----:B------:R-:W-:Y:S01]  /*0330*/  ISETP.NE.AND P3, PT, R11, RZ, PT ;  /* 0x000000ff0b00720c */ /* 0x000fe20003f65270 */
[----:B------:R-:W1:Y:S10]  /*0340*/  @P1 LDC.64 R2, c[0x0][0x460] ;  /* 0x00011800ff021b82 */ /* 0x000e740000000a00 */
[----:B------:R-:W-:-:S05]  /*0350*/  @P2 VIADD R0, R0, 0x1 ;  /* 0x0000000100002836 */ /* 0x000fca0000000000 */
[----:B------:R-:W-:Y:S02]  /*0360*/  MOV R21, R0 ;  /* 0x0000000000157202 */ /* 0x000fe40000000f00 */
[----:B------:R-:W-:Y:S01]  /*0370*/  IABS R0, R7 ;  /* 0x0000000700007213 */ /* 0x000fe20000000000 */
[----:B------:R-:W0:Y:S01]  /*0380*/  @!UP0 LDCU UR42, c[0x0][0x40c] ;  /* 0x00008180ff2a87ac */ /* 0x000e220008000800 */
[----:B------:R-:W-:Y:S02]  /*0390*/  @!P4 IADD3 R21, PT, PT, -R21, RZ, RZ ;  /* 0x000000ff1515c210 */ /* 0x000fe40007ffe1ff */
[----:B------:R-:W-:Y:S02]  /*03a0*/  R2UR UR10, R0 ;  /* 0x00000000000a72ca */ /* 0x000fe400000e0000 */
[----:B------:R-:W-:-:S05]  /*03b0*/  @!P3 LOP3.LUT R21, RZ, R11, RZ, 0x33, !PT ;  /* 0x0000000bff15b212 */ /* 0x000fca00078e33ff */
[----:B-1----:R-:W-:-:S06]  /*03c0*/  @P1 IMAD.WIDE R2, R21, 0x4, R2 ;  /* 0x0000000415021825 */ /* 0x002fcc00078e0202 */
[----:B------:R-:W1:Y:S01]  /*03d0*/  I2F.RP R0, UR10 ;  /* 0x0000000a00007d06 */ /* 0x000e620008209400 */
[----:B------:R3:W5:Y:S01]  /*03e0*/  @P1 LDG.E R3, desc[UR36][R2.64] ;  /* 0x0000002402031981 */ /* 0x000762000c1e1900 */
[----:B------:R-:W4:Y:S01]  /*03f0*/  S2UR UR44, SR_CTAID.X ;  /* 0x00000000002c79c3 */ /* 0x000f220000002500 */
[----:B------:R-:W-:Y:S01]  /*0400*/  IADD3 R53, PT, PT, RZ, -R7, RZ ;  /* 0x80000007ff357210 */ /* 0x000fe20007ffe0ff */
[----:B------:R-:W-:Y:S01]  /*0410*/  UMOV UR38, URZ ;  /* 0x000000ff00267c82 */ /* 0x000fe20008000000 */
[----:B------:R-:W-:Y:S01]  /*0420*/  UIMAD UR45, UR6, UR9, URZ ;  /* 0x00000009062d72a4 */ /* 0x000fe2000f8e02ff */
[----:B------:R-:W-:Y:S02]  /*0430*/  BSSY.RECONVERGENT B0, `(.L_x_2305) ;  /* 0x000003b000007945 */ /* 0x000fe40003800200 */
[----:B-1----:R-:W1:Y:S02]  /*0440*/  MUFU.RCP R0, R0 ;  /* 0x0000000000007308 */ /* 0x002e640000001000 */
[----:B-1----:R-:W-:-:S06]  /*0450*/  IADD3 R6, PT, PT, R0, 0xffffffe, RZ ;  /* 0x0ffffffe00067810 */ /* 0x002fcc0007ffe0ff */
[----:B------:R-:W1:Y:S02]  /*0460*/  F2I.FTZ.U32.TRUNC.NTZ R6, R6 ;  /* 0x0000000600067305 */ /* 0x000e64000021f000 */
[----:B-1----:R-:W-:Y:S02]  /*0470*/  R2UR UR5, R6 ;  /* 0x00000000060572ca */ /* 0x002fe400000e0000 */
[----:B------:R-:W-:Y:S02]  /*0480*/  CS2R R6, SRZ ;  /* 0x0000000000067805 */ /* 0x000fe4000001ff00 */
[----:B--2---:R-:W-:-:S13]  /*0490*/  @P0 R2UR UR4, R10 ;  /* 0x000000000a0402ca */ /* 0x004fda00000e0000 */
[----:B0-----:R-:W-:Y:S02]  /*04a0*/  @UP0 UIADD3 UR42, UPT, UPT, UR4, UR7, URZ ;  /* 0x00000007042a0290 */ /* 0x001fe4000fffe0ff */
[----:B------:R-:W-:Y:S01]  /*04b0*/  UIADD3 UR7, UPT, UPT, URZ, -UR5, URZ ;  /* 0x80000005ff077290 */ /* 0x000fe2000fffe0ff */
[----:B------:R-:W-:Y:S01]  /*04c0*/  UMOV UR4, URZ ;  /* 0x000000ff00047c82 */ /* 0x000fe20008000000 */
[----:B------:R-:W-:Y:S02]  /*04d0*/  UISETP.NE.AND UP0, UPT, UR8, URZ, UPT ;  /* 0x000000ff0800728c */ /* 0x000fe4000bf05270 */
[----:B---3--:R-:W-:Y:S01]  /*04e0*/  IABS R2, UR42 ;  /* 0x0000002a00027c13 */ /* 0x008fe20008000000 */
[----:B------:R-:W-:-:S03]  /*04f0*/  UIMAD UR7, UR7, UR10, URZ ;  /* 0x0000000a070772a4 */ /* 0x000fc6000f8e02ff */
[----:B------:R-:W-:Y:S01]  /*0500*/  R2UR UR41, R2 ;  /* 0x00000000022972ca */ /* 0x000fe200000e0000 */
[----:B------:R-:W-:Y:S01]  /*0510*/  UIMAD.WIDE.U32 UR4, UR5, UR7, UR4 ;  /* 0x00000007050472a5 */ /* 0x000fe2000f8e0004 */
[----:B------:R-:W0:Y:S06]  /*0520*/  S2R R2, SR_TID.X ;  /* 0x0000000000027919 */ /* 0x000e2c0000002100 */
[----:B------:R-:W1:Y:S05]  /*0530*/  LDCU UR7, c[0x0][0x3f8] ;  /* 0x00007f00ff0777ac */ /* 0x000e6a0008000800 */
[----:B------:R-:W-:-:S02]  /*0540*/  UIMAD.WIDE.U32 UR4, UR5, UR41, URZ ;  /* 0x00000029050472a5 */ /* 0x000fc4000f8e00ff */
[----:B----4-:R-:W-:Y:S02]  /*0550*/  @UP0 USHF.L.U32 UR4, UR44, 0x7, URZ ;  /* 0x000000072c040899 */ /* 0x010fe400080006ff */
[----:B------:R-:W-:-:S04]  /*0560*/  UIADD3 UR5, UPT, UPT, -UR5, URZ, URZ ;  /* 0x000000ff05057290 */ /* 0x000fc8000fffe1ff */
[----:B------:R-:W-:-:S04]  /*0570*/  UIMAD UR41, UR10, UR5, UR41 ;  /* 0x000000050a2972a4 */ /* 0x000fc8000f8e0229 */
[----:B------:R-:W-:Y:S02]  /*0580*/  UISETP.GT.U32.AND UP1, UPT, UR10, UR41, UPT ;  /* 0x000000290a00728c */ /* 0x000fe4000bf24070 */
[----:B-1----:R-:W-:-:S04]  /*0590*/  UIMAD UR40, UR6, UR7, UR44 ;  /* 0x00000007062872a4 */ /* 0x002fc8000f8e022c */
[----:B------:R-:W-:Y:S02]  /*05a0*/  @!UP0 USHF.L.U32 UR43, UR40, 0x7, URZ ;  /* 0x00000007282b8899 */ /* 0x000fe400080006ff */
[----:B------:R-:W-:Y:S01]  /*05b0*/  @UP0 UIMAD UR43, UR6, UR8, UR4 ;  /* 0x00000008062b02a4 */ /* 0x000fe2000f8e0204 */
[C---:B0-----:R-:W-:Y:S01]  /*05c0*/  ISETP.GT.U32.AND P0, PT, R2.reuse, 0x1f, PT ;  /* 0x0000001f0200780c */ /* 0x041fe20003f04070 */
[----:B------:R-:W-:Y:S01]  /*05d0*/  UIADD3 UR4, UPT, UPT, UR42, 0x1, URZ ;  /* 0x000000012a047890 */ /* 0x000fe2000fffe0ff */
[----:B------:R-:W-:Y:S01]  /*05e0*/  IMAD.SHL.U32 R16, R2, 0x4, RZ ;  /* 0x0000000402107824 */ /* 0x000fe200078e00ff */
[----:B------:R-:W-:Y:S02]  /*05f0*/  @!UP1 UIADD3 UR41, UPT, UPT, UR41, -UR10, URZ ;  /* 0x8000000a29299290 */ /* 0x000fe4000fffe0ff */
[----:B------:R-:W-:Y:S02]  /*0600*/  UISETP.GE.AND UP1, UPT, UR42, URZ, UPT ;  /* 0x000000ff2a00728c */ /* 0x000fe4000bf26270 */
[----:B------:R-:W-:Y:S01]  /*0610*/  UISETP.GT.U32.AND UP2, UPT, UR10, UR41, UPT ;  /* 0x000000290a00728c */ /* 0x000fe2000bf44070 */
[----:B------:R-:W-:-:S02]  /*0620*/  VIADDMNMX R53, R53, UR4, RZ, !PT ;  /* 0x0000000435357c46 */ /* 0x000fc4000f8001ff */
[----:B------:R-:W-:-:S08]  /*0630*/  IADD3 R23, PT, PT, R16, UR43, RZ ;  /* 0x0000002b10177c10 */ /* 0x000fd0000fffe0ff */
[----:B------:R-:W-:Y:S02]  /*0640*/  @!UP2 UIADD3 UR41, UPT, UPT, UR41, -UR10, URZ ;  /* 0x8000000a2929a290 */ /* 0x000fe4000fffe0ff */
[----:B------:R-:W-:Y:S02]  /*0650*/  UISETP.NE.AND UP2, UPT, UR9, URZ, UPT ;  /* 0x000000ff0900728c */ /* 0x000fe4000bf45270 */
[----:B------:R-:W-:-:S09]  /*0660*/  @!UP1 UIADD3 UR41, UPT, UPT, -UR41, URZ, URZ ;  /* 0x000000ff29299290 */ /* 0x000fd2000fffe1ff */
[----:B------:R-:W-:Y:S01]  /*0670*/  @!UP2 ULOP3.LUT UR41, URZ, UR9, URZ, 0x33, !UPT ;  /* 0x00000009ff29a292 */ /* 0x000fe2000f8e33ff */
[----:B------:R-:W-:Y:S11]  /*0680*/  @P0 BRA `(.L_x_2306) ;  /* 0x0000000000540947 */ /* 0x000ff60003800000 */
        /* <DEDUP_REMOVED lines=21> */
.L_x_2306:
[----:B------:R-:W-:Y:S05]  /*07e0*/  BSYNC.RECONVERGENT B0 ;  /* 0x0000000000007941 */ /* 0x000fea0003800200 */
.L_x_2305:
[----:B------:R-:W1:Y:S01]  /*07f0*/  LDCU UR4, c[0x0][0x478] ;  /* 0x00008f00ff0477ac */ /* 0x000e620008000800 */
[----:B-----5:R-:W-:Y:S01]  /*0800*/  @P1 R2UR UR38, R3 ;  /* 0x00000000032612ca */ /* 0x020fe200000e0000 */
[----:B------:R-:W-:Y:S01]  /*0810*/  IMAD R17, R21, UR7, RZ ;  /* 0x0000000715117c24 */ /* 0x000fe2000f8e02ff */
[----:B------:R-:W-:Y:S01]  /*0820*/  MOV R3, UR44 ;  /* 0x0000002c00037c02 */ /* 0x000fe20008000f00 */
[----:B------:R-:W-:-:S04]  /*0830*/  USHF.R.S32.HI UR46, URZ, 0x1f, UR45 ;  /* 0x0000001fff2e7899 */ /* 0x000fc8000801142d */
[----:B------:R-:W-:Y:S01]  /*0840*/  IMAD R3, R3, 0x80, R16 ;  /* 0x0000008003037824 */ /* 0x000fe200078e0210 */
        /* <DEDUP_REMOVED lines=19> */
.L_x_2307:
[----:B------:R-:W-:Y:S01]  /*0980*/  BSSY.RECONVERGENT B0, `(.L_x_2308) ;  /* 0x0000006000007945 */ /* 0x000fe20003800200 */
[----:B------:R-:W-:-:S03]  /*0990*/  CS2R R18, SRZ ;  /* 0x0000000000127805 */ /* 0x000fc6000001ff00 */
[----:B------:R-:W-:Y:S05]  /*09a0*/  @P0 BRA `(.L_x_2309) ;  /* 0x00000000000c0947 */ /* 0x000fea0003800000 */
[----:B0-----:R-:W0:Y:S02]  /*09b0*/  LDC.64 R8, c[0x0][0x398] ;  /* 0x0000e600ff087b82 */ /* 0x001e240000000a00 */
[----:B0-----:R-:W-:-:S05]  /*09c0*/  IMAD.WIDE R8, R23, 0x2, R8 ;  /* 0x0000000217087825 */ /* 0x001fca00078e0208 */
[----:B------:R1:W5:Y:S02]  /*09d0*/  LDG.E.64 R18, desc[UR36][R8.64] ;  /* 0x0000002408127981 */ /* 0x000364000c1e1b00 */
.L_x_2309:
[----:B------:R-:W-:Y:S05]  /*09e0*/  BSYNC.RECONVERGENT B0 ;  /* 0x0000000000007941 */ /* 0x000fea0003800200 */
.L_x_2308:
[----:B------:R-:W2:Y:S01]  /*09f0*/  LDCU.64 UR10, c[0x0][0x418] ;  /* 0x00008300ff0a77ac */ /* 0x000ea20008000a00 */
[----:B------:R-:W-:Y:S01]  /*0a00*/  ISETP.EQ.U32.AND P3, PT, R4, RZ, PT ;  /* 0x000000ff0400720c */ /* 0x000fe20003f62070 */
[----:B------:R-:W3:Y:S03]  /*0a10*/  LDCU.64 UR8, c[0x0][0x3a0] ;  /* 0x00007400ff0877ac */ /* 0x000ee60008000a00 */
[----:B------:R-:W-:Y:S01]  /*0a20*/  ISETP.EQ.OR.EX P0, PT, R5, RZ, P0, P3 ;  /* 0x000000ff0500720c */ /* 0x000fe20000702730 */
[----:B------:R-:W4:Y:S01]  /*0a30*/  LDCU.64 UR4, c[0x0][0x390] ;  /* 0x00007200ff0477ac */ /* 0x000f220008000a00 */
[----:B--2---:R-:W-:-:S11]  /*0a40*/  UISETP.NE.U32.AND UP0, UPT, UR10, URZ, UPT ;  /* 0x000000ff0a00728c */ /* 0x004fd6000bf05070 */
[----:B------:R-:W2:Y:S01]  /*0a50*/  @!P0 LDC.64 R10, c[0x0][0x450] ;  /* 0x00011400ff0a8b82 */ /* 0x000ea20000000a00 */
[----:B------:R-:W-:Y:S01]  /*0a60*/  VOTEU.ALL UP1, P0 ;  /* 0x0000000000ff7886 */ /* 0x000fe20000020000 */
[----:B---3--:R-:W-:Y:S01]  /*0a70*/  ISETP.NE.U32.AND P2, PT, RZ, UR8, PT ;  /* 0x00000008ff007c0c */ /* 0x008fe2000bf45070 */
[----:B------:R-:W-:Y:S01]  /*0a80*/  UISETP.NE.AND.EX UP0, UPT, UR11, URZ, UPT, UP0 ;  /* 0x000000ff0b00728c */ /* 0x000fe2000bf05300 */
[----:B----4-:R-:W-:Y:S02]  /*0a90*/  ISETP.NE.U32.AND P1, PT, RZ, UR4, PT ;  /* 0x00000004ff007c0c */ /* 0x010fe4000bf25070 */
[----:B------:R-:W-:Y:S02]  /*0aa0*/  ISETP.NE.AND.EX P2, PT, RZ, UR9, PT, P2 ;  /* 0x00000009ff007c0c */ /* 0x000fe4000bf45320 */
[----:B------:R-:W-:Y:S02]  /*0ab0*/  ISETP.NE.AND.EX P1, PT, RZ, UR5, PT, P1 ;  /* 0x00000005ff007c0c */ /* 0x000fe4000bf25310 */
[----:B------:R-:W-:-:S02]  /*0ac0*/  ISETP.GT.U32.OR P2, PT, R2, 0x1f, !P2 ;  /* 0x0000001f0200780c */ /* 0x000fc40005744470 */
[----:B------:R-:W-:Y:S02]  /*0ad0*/  ISETP.GT.U32.OR P1, PT, R2, 0x1f, !P1 ;  /* 0x0000001f0200780c */ /* 0x000fe40004f24470 */
[----:B------:R-:W3:Y:S01]  /*0ae0*/  @UP0 LDCU.64 UR4, c[0x0][0x418] ;  /* 0x00008300ff0407ac */ /* 0x000ee20008000a00 */
[----:B------:R-:W-:-:S08]  /*0af0*/  PLOP3.LUT P3, PT, PT, PT, UP0, 0x80, 0x8 ;  /* 0x000000000008781c */ /* 0x000fd00003f6f008 */
[----:B01----:R-:W0:Y:S08]  /*0b00*/  @!P2 LDC.64 R8, c[0x0][0x3a0] ;  /* 0x0000e800ff08ab82 */ /* 0x003e300000000a00 */
[----:B------:R-:W1:Y:S01]  /*0b10*/  @!P1 LDC.64 R4, c[0x0][0x390] ;  /* 0x0000e400ff049b82 */ /* 0x000e620000000a00 */
[----:B---3--:R-:W-:Y:S02]  /*0b20*/  @UP0 UIMAD.WIDE.U32 UR4, UR6, 0x4, UR4 ;  /* 0x00000004060408a5 */ /* 0x008fe4000f8e0004 */
[----:B------:R-:W-:Y:S01]  /*0b30*/  @!UP1 UIMAD UR6, UR38, UR7, URZ ;  /* 0x00000007260692a4 */ /* 0x000fe2000f8e02ff */
[----:B------:R-:W-:-:S02]  /*0b40*/  CS2R R14, SRZ ;  /* 0x00000000000e7805 */ /* 0x000fc4000001ff00 */
[----:B------:R-:W-:Y:S02]  /*0b50*/  CS2R R22, SRZ ;  /* 0x0000000000167805 */ /* 0x000fe4000001ff00 */
[----:B------:R-:W-:Y:S01]  /*0b60*/  MOV R12, UR4 ;  /* 0x00000004000c7c02 */ /* 0x000fe20008000f00 */
[----:B------:R-:W-:Y:S01]  /*0b70*/  IMAD.U32 R0, RZ, RZ, UR6 ;  /* 0x00000006ff007e24 */ /* 0x000fe2000f8e00ff */
[----:B------:R-:W-:Y:S02]  /*0b80*/  MOV R13, UR5 ;  /* 0x00000005000d7c02 */ /* 0x000fe40008000f00 */
[----:B------:R-:W3:Y:S02]  /*0b90*/  LDCU.U8 UR4, c[0x0][0x404] ;  /* 0x00008080ff0477ac */ /* 0x000ee40008000000 */
[----:B------:R-:W-:Y:S01]  /*0ba0*/  @!P0 LEA R21, R0, R3, 0x7 ;  /* 0x0000000300158211 */ /* 0x000fe200078e38ff */
[----:B------:R-:W4:Y:S01]  /*0bb0*/  @P3 LDG.E R12, desc[UR36][R12.64] ;  /* 0x000000240c0c3981 */ /* 0x000f22000c1e1900 */
[----:B0-----:R-:W-:-:S04]  /*0bc0*/  @!P2 IMAD.WIDE.U32 R8, R3, 0x2, R8 ;  /* 0x000000020308a825 */ /* 0x001fc800078e0008 */
[----:B--2---:R-:W-:Y:S01]  /*0bd0*/  @!P0 IMAD.WIDE R10, R21, 0x2, R10 ;  /* 0x00000002150a8825 */ /* 0x004fe200078e020a */
[----:B------:R-:W2:Y:S03]  /*0be0*/  @!P2 LDG.E.64 R14, desc[UR36][R8.64] ;  /* 0x00000024080ea981 */ /* 0x000ea6000c1e1b00 */
[----:B-1----:R-:W-:Y:S02]  /*0bf0*/  @!P1 IMAD.WIDE.U32 R4, R3, 0x2, R4 ;  /* 0x0000000203049825 */ /* 0x002fe400078e0004 */
[----:B------:R-:W2:Y:S01]  /*0c00*/  @!P0 LDG.E.64 R10, desc[UR36][R10.64] ;  /* 0x000000240a0a8981 */ /* 0x000ea2000c1e1b00 */
[----:B------:R-:W0:Y:S03]  /*0c10*/  LDC R3, c[0x0][0x400] ;  /* 0x00010000ff037b82 */ /* 0x000e260000000800 */
[----:B------:R-:W2:Y:S01]  /*0c20*/  @!P1 LDG.E.64 R22, desc[UR36][R4.64] ;  /* 0x0000002404169981 */ /* 0x000ea2000c1e1b00 */
[----:B---3--:R-:W-:Y:S01]  /*0c30*/  ISETP.NE.AND P1, PT, RZ, UR4, PT ;  /* 0x00000004ff007c0c */ /* 0x008fe2000bf25270 */
[----:B------:R-:W-:Y:S01]  /*0c40*/  UMOV UR39, URZ ;  /* 0x000000ff00277c82 */ /* 0x000fe20008000000 */
[----:B------:R-:W-:Y:S02]  /*0c50*/  BSSY.RECONVERGENT B6, `(.L_x_2310) ;  /* 0x00000de000067945 */ /* 0x000fe40003800200 */
[----:B0-----:R-:W-:-:S02]  /*0c60*/  ISETP.LT.OR P1, PT, R3, 0x1, P1 ;  /* 0x000000010300780c */ /* 0x001fc40000f21670 */
[----:B----4-:R-:W-:Y:S01]  /*0c70*/  @P3 R2UR UR39, R12 ;  /* 0x000000000c2732ca */ /* 0x010fe200000e0000 */
[----:B--2--5:R-:W-:Y:S02]  /*0c80*/  HADD2 R19, R19, R15 ;  /* 0x0000000f13137230 */ /* 0x024fe40000000000 */
[----:B------:R-:W-:Y:S02]  /*0c90*/  HFMA2 R18, R18, 1, 1, R14 ;  /* 0x3c003c0012127831 */ /* 0x000fe4000000000e */
[----:B------:R-:W-:Y:S02]  /*0ca0*/  @!P0 HFMA2 R19, R19, R11, -RZ ;  /* 0x0000000b13138231 */ /* 0x000fe400001000ff */
[----:B------:R-:W-:Y:S02]  /*0cb0*/  @!P0 HMUL2 R18, R18, R10 ;  /* 0x0000000a12128232 */ /* 0x000fe40000000000 */
[----:B------:R-:W-:Y:S02]  /*0cc0*/  HFMA2 R22, R6, 1, 1, R22 ;  /* 0x3c003c0006167831 */ /* 0x000fe40000000016 */
[----:B------:R-:W-:Y:S01]  /*0cd0*/  HADD2 R23, R7, R23 ;  /* 0x0000001707177230 */ /* 0x000fe20000000000 */
[----:B------:R-:W-:Y:S06]  /*0ce0*/  @P1 BRA `(.L_x_2311) ;  /* 0x0000000000d41947 */ /* 0x000fec0003800000 */
        /* <DEDUP_REMOVED lines=8> */
[----:B------:R-:W-:Y:S01]  /*0d70*/  I2FP.F32.U32 R0, R0 ;  /* 0x0000000000007245 */ /* 0x000fe20000201000 */
[----:B0-----:R-:W-:-:S04]  /*0d80*/  UIADD3 UR4, UPT, UPT, -UR39, UR4, URZ ;  /* 0x0000000427047290 */ /* 0x001fc8000fffe1ff */
[----:B-1----:R-:W-:-:S04]  /*0d90*/  FMUL.FTZ R0, R0, R3 ;  /* 0x0000000300007220 */ /* 0x002fc80000410000 */
        /* <DEDUP_REMOVED lines=42> */
.L_x_2311:
        /* <DEDUP_REMOVED lines=10> */
[----:B0-----:R-:W-:-:S06]  /*10e0*/  VIADD R4, R0, 0xffffffe ;  /* 0x0ffffffe00047836 */ /* 0x001fcc0000000000 */
[----:B------:R0:W1:Y:S02]  /*10f0*/  F2I.FTZ.U32.TRUNC.NTZ R5, R4 ;  /* 0x0000000400057305 */ /* 0x000064000021f000 */
[----:B0-----:R-:W-:Y:S01]  /*1100*/  IMAD.MOV.U32 R4, RZ, RZ, RZ ;  /* 0x000000ffff047224 */ /* 0x001fe200078e00ff */
[----:B-1----:R-:W-:-:S05]  /*1110*/  IADD3 R6, PT, PT, RZ, -R5, RZ ;  /* 0x80000005ff067210 */ /* 0x002fca0007ffe0ff */
[----:B------:R-:W-:Y:S01]  /*1120*/  IMAD R9, R6, R7, RZ ;  /* 0x0000000706097224 */ /* 0x000fe200078e02ff */
[----:B------:R-:W-:-:S03]  /*1130*/  MOV R6, R8 ;  /* 0x0000000800067202 */ /* 0x000fc60000000f00 */
[----:B------:R-:W-:Y:S01]  /*1140*/  IMAD.HI.U32 R5, R5, R9, R4 ;  /* 0x0000000905057227 */ /* 0x000fe200078e0004 */
[----:B------:R-:W-:-:S05]  /*1150*/  IADD3 R9, PT, PT, RZ, -R10, RZ ;  /* 0x8000000aff097210 */ /* 0x000fca0007ffe0ff */
        /* <DEDUP_REMOVED lines=21> */
[----:B------:R-:W-:Y:S01]  /*12b0*/  HFMA2 R8, -RZ, RZ, 0, 8.0049037933349609375e-05 ;  /* 0x0000053fff087431 */ /* 0x000fe200000001ff */
[----:B------:R-:W-:Y:S01]  /*12c0*/  MOV R12, 0x1 ;  /* 0x00000001000c7802 */ /* 0x000fe20000000f00 */
[----:B------:R1:W2:Y:S01]  /*12d0*/  LDC.64 R14, c[0x4][R0] ;  /* 0x01000000000e7b82 */ /* 0x0002a20000000a00 */
[----:B------:R-:W3:Y:S01]  /*12e0*/  LDCU.64 UR6, c[0x4][0xd0] ;  /* 0x01001a00ff0677ac */ /* 0x000ee20008000a00 */
[----:B------:R-:W-:Y:S01]  /*12f0*/  IMAD.MOV.U32 R13, RZ, RZ, RZ ;  /* 0x000000ffff0d7224 */ /* 0x000fe200078e00ff */
[----:B------:R-:W4:Y:S01]  /*1300*/  LDCU.64 UR8, c[0x4][0x50] ;  /* 0x01000a00ff0877ac */ /* 0x000f220008000a00 */
[----:B0-----:R-:W-:Y:S02]  /*1310*/  MOV R4, UR4 ;  /* 0x0000000400047c02 */ /* 0x001fe40008000f00 */
[----:B------:R-:W-:Y:S01]  /*1320*/  MOV R5, UR5 ;  /* 0x0000000500057c02 */ /* 0x000fe20008000f00 */
[----:B---3--:R-:W-:Y:S01]  /*1330*/  IMAD.U32 R6, RZ, RZ, UR6 ;  /* 0x00000006ff067e24 */ /* 0x008fe2000f8e00ff */
[----:B------:R-:W-:-:S02]  /*1340*/  MOV R7, UR7 ;  /* 0x0000000700077c02 */ /* 0x000fc40008000f00 */
[----:B----4-:R-:W-:Y:S01]  /*1350*/  MOV R10, UR8 ;  /* 0x00000008000a7c02 */ /* 0x010fe20008000f00 */
[----:B-1----:R-:W-:-:S07]  /*1360*/  IMAD.U32 R11, RZ, RZ, UR9 ;  /* 0x00000009ff0b7e24 */ /* 0x002fce000f8e00ff */
[----:B------:R-:W-:-:S07]  /*1370*/  LEPC R20, `(.L_x_2313) ;  /* 0x000000001014794e */ /* 0x000fce0000000000 */
[----:B--2---:R-:W-:Y:S05]  /*1380*/  CALL.ABS.NOINC R14 ;  /* 0x000000000e007343 */ /* 0x004fea0003c00000 */
.L_x_2313:
        /* <DEDUP_REMOVED lines=8> */
[----:B-1----:R-:W-:Y:S01]  /*1410*/  LEA R3, R9, R0, 0x1 ;  /* 0x0000000009037211 */ /* 0x002fe200078e08ff */
[----:B------:R-:W-:-:S03]  /*1420*/  @!P6 IMAD R5, R4, 0x2, R0 ;  /* 0x000000020405e824 */ /* 0x000fc600078e0200 */
[----:B------:R-:W-:Y:S02]  /*1430*/  @!P6 LEA R4, R4, R3, 0x1 ;  /* 0x000000030404e211 */ /* 0x000fe400078e08ff */
        /* <DEDUP_REMOVED lines=18> */
[----:B------:R-:W0:Y:S03]  /*1560*/  LDS R10, [R5] ;  /* 0x00000000050a7984 */ /* 0x000e260000000800 */
[----:B------:R-:W-:Y:S01]  /*1570*/  LOP3.LUT R11, R7, 0xfffffffc, RZ, 0xc0, !PT ;  /* 0xfffffffc070b7812 */ /* 0x000fe200078ec0ff */
[----:B------:R-:W-:Y:S03]  /*1580*/  LDS R19, [R8] ;  /* 0x0000000008137984 */ /* 0x000fe60000000800 */
        /* <DEDUP_REMOVED lines=10> */
[----:B------:R-:W-:Y:S01]  /*1630*/  HADD2.F32 R20, -RZ, R23.H1_H1 ;  /* 0x30000017ff147230 */ /* 0x000fe20000004100 */
[----:B------:R-:W1:Y:S01]  /*1640*/  MUFU.RCP R12, R9 ;  /* 0x00000009000c7308 */ /* 0x000e620000001000 */
[----:B------:R-:W-:Y:S01]  /*1650*/  HADD2.F32 R29, -RZ, R19.H1_H1 ;  /* 0x30000013ff1d7230 */ /* 0x000fe20000004100 */
[----:B------:R-:W-:Y:S01]  /*1660*/  I2FP.F32.S32 R7, R7 ;  /* 0x0000000700077245 */ /* 0x000fe20000201400 */
[----:B------:R-:W-:Y:S02]  /*1670*/  HADD2.F32 R21, -RZ, R23.H0_H0 ;  /* 0x20000017ff157230 */ /* 0x000fe40000004100 */
[----:B------:R-:W-:Y:S01]  /*1680*/  HADD2.F32 R27, -RZ, R19.H0_H0 ;  /* 0x20000013ff1b7230 */ /* 0x000fe20000004100 */
[----:B0-----:R-:W-:Y:S01]  /*1690*/  UIADD3 UR4, UPT, UPT, -UR39, UR4, URZ ;  /* 0x0000000427047290 */ /* 0x001fe2000fffe1ff */
[----:B-1----:R-:W-:-:S05]  /*16a0*/  FMUL.FTZ R7, R7, R12 ;  /* 0x0000000c07077220 */ /* 0x002fca0000410000 */
[----:B------:R-:W-:Y:S01]  /*16b0*/  I2FP.F32.S32 R14, UR4 ;  /* 0x00000004000e7c45 */ /* 0x000fe20008201400 */
        /* <DEDUP_REMOVED lines=24> */
[----:B------:R-:W-:-:S02]  /*1840*/  HADD2.F32 R13, -RZ, R22.H0_H0 ;  /* 0x20000016ff0d7230 */ /* 0x000fc40000004100 */
[-C--:B--2---:R-:W-:Y:S01]  /*1850*/  FMUL.FTZ R12, R7, R10.reuse ;  /* 0x0000000a070c7220 */ /* 0x084fe20000410000 */
[----:B0-----:R-:W-:Y:S02]  /*1860*/  HADD2.F32 R15, -RZ, R18.H0_H0 ;  /* 0x20000012ff0f7230 */ /* 0x001fe40000004100 */
[-C--:B------:R-:W-:Y:S01]  /*1870*/  FMUL.FTZ R14, R11, R10.reuse ;  /* 0x0000000a0b0e7220 */ /* 0x080fe20000410000 */
        /* <DEDUP_REMOVED lines=10> */
.L_x_2317:
[----:B------:R-:W-:Y:S05]  /*1920*/  BSYNC.RECONVERGENT B1 ;  /* 0x0000000000017941 */ /* 0x000fea0003800200 */
.L_x_2316:
        /* <DEDUP_REMOVED lines=8> */
.L_x_2315:
[----:B------:R-:W-:Y:S05]  /*19b0*/  BSYNC.RECONVERGENT B0 ;  /* 0x0000000000007941 */ /* 0x000fea0003800200 */
.L_x_2314:
[----:B------:R-:W-:Y:S01]  /*19c0*/  BAR.SYNC.DEFER_BLOCKING 0x0 ;  /* 0x0000000000007b1d */ /* 0x000fe20000010000 */
[----:B------:R-:W-:-:S04]  /*19d0*/  @!P6 IMAD R24, R25, R24, R26 ;  /* 0x000000181918e224 */ /* 0x000fc800078e021a */
[C---:B------:R-:W-:Y:S01]  /*19e0*/  @!P6 IMAD R3, R24.reuse, 0x2, R3 ;  /* 0x000000021803e824 */ /* 0x040fe200078e0203 */
[----:B------:R-:W-:-:S05]  /*19f0*/  @!P6 LEA R0, R24, R0, 0x1 ;  /* 0x000000001800e211 */ /* 0x000fca00078e08ff */
[----:B------:R0:W2:Y:S04]  /*1a00*/  @!P6 LDS.64 R22, [R0] ;  /* 0x000000000016e984 */ /* 0x0000a80000000a00 */
[----:B------:R0:W3:Y:S01]  /*1a10*/  @!P6 LDS.64 R18, [R3] ;  /* 0x000000000312e984 */ /* 0x0000e20000000a00 */
[----:B------:R-:W-:Y:S06]  /*1a20*/  BAR.SYNC.DEFER_BLOCKING 0x0 ;  /* 0x0000000000007b1d */ /* 0x000fec0000010000 */
.L_x_2312:
[----:B------:R-:W-:Y:S05]  /*1a30*/  BSYNC.RECONVERGENT B6 ;  /* 0x0000000000067941 */ /* 0x000fea0003800200 */
.L_x_2310:
[----:B------:R-:W-:Y:S02]  /*1a40*/  ISETP.GT.U32.AND P0, PT, R2, 0x1f, PT ;  /* 0x0000001f0200780c */ /* 0x000fe40003f04070 */
[----:B------:R-:W-:-:S11]  /*1a50*/  MOV R54, 0xff7fffff ;  /* 0xff7fffff00367802 */ /* 0x000fd60000000f00 */
[----:B------:R-:W-:Y:S05]  /*1a60*/  @P0 BRA `(.L_x_2318) ;  /* 0x0000000000ec0947 */ /* 0x000fea0003800000 */
[----:B------:R-:W4:Y:S01]  /*1a70*/  LDCU UR5, c[0x0][0x3f4] ;  /* 0x00007e80ff0577ac */ /* 0x000f220008000800 */
[----:B------:R-:W5:Y:S01]  /*1a80*/  S2R R21, SR_CgaCtaId ;  /* 0x0000000000157919 */ /* 0x000f620000008800 */
[----:B-1----:R-:W1:Y:S01]  /*1a90*/  LDC.64 R4, c[0x0][0x3b8] ;  /* 0x0000ee00ff047b82 */ /* 0x002e620000000a00 */
[----:B0-----:R-:W-:Y:S01]  /*1aa0*/  SHF.R.U32.HI R0, RZ, 0x1, R2 ;  /* 0x00000001ff007819 */ /* 0x001fe20000011602 */
[----:B--23--:R-:W-:Y:S01]  /*1ab0*/  HMUL2 R9, R23, R19 ;  /* 0x0000001317097232 */ /* 0x00cfe20000000000 */
[----:B------:R-:W-:Y:S02]  /*1ac0*/  LOP3.LUT R3, R16, 0x4, RZ, 0xc0, !PT ;  /* 0x0000000410037812 */ /* 0x000fe400078ec0ff */
[----:B------:R-:W-:Y:S01]  /*1ad0*/  MOV R8, 0x400 ;  /* 0x0000040000087802 */ /* 0x000fe20000000f00 */
[----:B------:R-:W-:-:S05]  /*1ae0*/  HFMA2 R9, R22, R18, R9 ;  /* 0x0000001216097231 */ /* 0x000fca0000000009 */
[----:B------:R-:W-:Y:S01]  /*1af0*/  HADD2.F32 R13, -RZ, R9.H0_H0 ;  /* 0x20000009ff0d7230 */ /* 0x000fe20000004100 */
[----:B----4-:R-:W-:Y:S02]  /*1b00*/  UIMAD UR4, UR40, UR5, URZ ;  /* 0x00000005280472a4 */ /* 0x010fe4000f8e02ff */
[----:B------:R-:W-:-:S04]  /*1b10*/  MOV R7, UR5 ;  /* 0x0000000500077c02 */ /* 0x000fc80008000f00 */
[----:B------:R-:W-:Y:S01]  /*1b20*/  IMAD.U32 R10, RZ, RZ, UR4 ;  /* 0x00000004ff0a7e24 */ /* 0x000fe2000f8e00ff */
[----:B------:R-:W-:Y:S01]  /*1b30*/  UMOV UR4, 0xffffffff ;  /* 0xffffffff00047882 */ /* 0x000fe20000000000 */
[----:B------:R-:W-:Y:S01]  /*1b40*/  IMAD R6, R0, R7, UR41 ;  /* 0x0000002900067e24 */ /* 0x000fe2000f8e0207 */
[----:B------:R-:W-:Y:S02]  /*1b50*/  IADD3 R0, PT, PT, R8, 0x10, RZ ;  /* 0x0000001008007810 */ /* 0x000fe40007ffe0ff */
[----:B------:R-:W-:Y:S02]  /*1b60*/  LEA R7, R10, R3, 0x7 ;  /* 0x000000030a077211 */ /* 0x000fe400078e38ff */
[----:B-----5:R-:W-:-:S03]  /*1b70*/  LEA R3, R21, R0, 0x18 ;  /* 0x0000000015037211 */ /* 0x020fc600078ec0ff */
[----:B------:R-:W-:Y:S02]  /*1b80*/  IMAD R7, R6, 0x8, R7 ;  /* 0x0000000806077824 */ /* 0x000fe400078e0207 */
[----:B------:R-:W-:Y:S01]  /*1b90*/  HADD2.F32 R0, -RZ, R9.H1_H1 ;  /* 0x30000009ff007230 */ /* 0x000fe20000004100 */
[----:B------:R-:W-:Y:S01]  /*1ba0*/  LEA R3, R2, R3, 0x3 ;  /* 0x0000000302037211 */ /* 0x000fe200078e18ff */
[----:B-1----:R-:W-:-:S04]  /*1bb0*/  IMAD.WIDE R4, R7, 0x2, R4 ;  /* 0x0000000207047825 */ /* 0x002fc800078e0204 */
[----:B------:R-:W-:Y:S01]  /*1bc0*/  FADD.FTZ R13, R13, R0 ;  /* 0x000000000d0d7221 */ /* 0x000fe20000010000 */
[----:B------:R0:W-:Y:S04]  /*1bd0*/  STS.64 [R3], R22 ;  /* 0x0000001603007388 */ /* 0x0001e80000000a00 */
[----:B------:R0:W-:Y:S01]  /*1be0*/  STG.E.64 desc[UR36][R4.64], R18 ;  /* 0x0000001204007986 */ /* 0x0001e2000c101b24 */
        /* <DEDUP_REMOVED lines=10> */
.L_x_2392:
        /* <DEDUP_REMOVED lines=9> */
[----:B------:R-:W-:-:S04]  /*1d20*/  @UP0 UIADD3 UR6, UPT, UPT, -UR39, UR42, URZ ;  /* 0x0000002a27060290 */ /* 0x000fc8000fffe1ff */
[----:B-1----:R-:W-:-:S04]  /*1d30*/  @UP0 UIMAD UR7, UR44, UR8, UR6 ;  /* 0x000000082c0702a4 */ /* 0x002fc8000f8e0206 */
[----:B------:R-:W-:-:S04]  /*1d40*/  @UP0 UIMAD UR7, UR7, UR8, UR6 ;  /* 0x00000008070702a4 */ /* 0x000fc8000f8e0206 */
[----:B--2---:R-:W-:-:S06]  /*1d50*/  @UP0 UIMAD.WIDE UR4, UR7, 0x2, UR4 ;  /* 0x00000002070408a5 */ /* 0x004fcc000f8e0204 */
[----:B------:R-:W-:Y:S01]  /*1d60*/  MOV R4, UR4 ;  /* 0x0000000400047c02 */ /* 0x000fe20008000f00 */
[----:B0-----:R-:W-:-:S04]  /*1d70*/  IMAD.U32 R5, RZ, RZ, UR5 ;  /* 0x00000005ff057e24 */ /* 0x001fc8000f8e00ff */
[----:B------:R-:W0:Y:S01]  /*1d80*/  LDCU UR4, c[0x0][0x410] ;  /* 0x00008200ff0477ac */ /* 0x000e220008000800 */
[----:B------:R-:W2:Y:S01]  /*1d90*/  @P0 LDG.E.U16 R4, desc[UR36][R4.64] ;  /* 0x0000002404040981 */ /* 0x000ea2000c1e1500 */
[----:B------:R-:W-:Y:S02]  /*1da0*/  IADD3 R8, PT, PT, R8, 0x110, RZ ;  /* 0x0000011008087810 */ /* 0x000fe40007ffe0ff */
[----:B------:R-:W-:Y:S02]  /*1db0*/  IADD3 R0, PT, PT, -R53, UR42, RZ ;  /* 0x0000002a35007c10 */ /* 0x000fe4000fffe1ff */
[----:B------:R-:W-:-:S04]  /*1dc0*/  LEA R7, R21, R8, 0x18 ;  /* 0x0000000815077211 */ /* 0x000fc800078ec0ff */
[----:B------:R-:W-:Y:S01]  /*1dd0*/  LEA R7, R0, R7, 0x2 ;  /* 0x0000000700077211 */ /* 0x000fe200078e10ff */
[----:B0-----:R-:W-:Y:S01]  /*1de0*/  FMUL.FTZ R54, R14, UR4 ;  /* 0x000000040e367c20 */ /* 0x001fe20008410000 */
[----:B--2---:R-:W-:-:S05]  /*1df0*/  @P0 HADD2.F32 R3, -RZ, R4.H0_H0 ;  /* 0x20000004ff030230 */ /* 0x004fca0000004100 */
[----:B------:R-:W-:-:S05]  /*1e00*/  @P0 FADD.FTZ R54, R54, R3 ;  /* 0x0000000336360221 */ /* 0x000fca0000010000 */
[----:B------:R4:W-:Y:S02]  /*1e10*/  STS [R7], R54 ;  /* 0x0000003607007388 */ /* 0x0009e40000000800 */
.L_x_2318:
[----:B------:R-:W-:Y:S05]  /*1e20*/  WARPSYNC.ALL ;  /* 0x0000000000007948 */ /* 0x000fea0003800000 */
[----:B0-----:R-:W-:Y:S01]  /*1e30*/  IADD3 R0, PT, PT, -R53, UR42, RZ ;  /* 0x0000002a35007c10 */ /* 0x001fe2000fffe1ff */
[----:B-1----:R-:W0:Y:S01]  /*1e40*/  LDC.64 R8, c[0x0][0x3f0] ;  /* 0x0000fc00ff087b82 */ /* 0x002e220000000a00 */
[----:B---3--:R-:W-:Y:S01]  /*1e50*/  SHF.R.U32.HI R18, RZ, 0x2, R2 ;  /* 0x00000002ff127819 */ /* 0x008fe20000011602 */
[----:B------:R-:W-:Y:S01]  /*1e60*/  UMOV UR14, 0x400 ;  /* 0x00000400000e7882 */ /* 0x000fe20000000000 */
[----:B------:R-:W1:Y:S01]  /*1e70*/  LDCU UR17, c[0x0][0x410] ;  /* 0x00008200ff1177ac */ /* 0x000e620008000800 */
[----:B------:R-:W-:Y:S01]  /*1e80*/  VIADD R0, R0, 0x7 ;  /* 0x0000000700007836 */ /* 0x000fe20000000000 */
[----:B------:R-:W-:Y:S01]  /*1e90*/  BSSY B0, `(.L_x_2320) ;  /* 0x0000140000007945 */ /* 0x000fe20003800000 */
[----:B------:R-:W-:Y:S01]  /*1ea0*/  LOP3.LUT R16, R16, 0xc, RZ, 0xc0, !PT ;  /* 0x0000000c10107812 */ /* 0x000fe200078ec0ff */
[----:B------:R-:W-:Y:S01]  /*1eb0*/  UIADD3 UR4, UPT, UPT, UR14, 0x10, URZ ;  /* 0x000000100e047890 */ /* 0x000fe2000fffe0ff */
[----:B------:R-:W3:Y:S01]  /*1ec0*/  S2UR UR15, SR_CgaCtaId ;  /* 0x00000000000f79c3 */ /* 0x000ee20000008800 */
[----:B------:R-:W-:Y:S01]  /*1ed0*/  SHF.R.S32.HI R3, RZ, 0x1f, R0 ;  /* 0x0000001fff037819 */ /* 0x000fe20000011400 */
[----:B------:R-:W0:Y:S03]  /*1ee0*/  LDCU.64 UR10, c[0x0][0x3c8] ;  /* 0x00007900ff0a77ac */ /* 0x000e260008000a00 */
[----:B------:R-:W-:Y:S01]  /*1ef0*/  LEA.HI R3, R3, R0, RZ, 0x3 ;  /* 0x0000000003037211 */ /* 0x000fe200078f18ff */
[----:B------:R-:W0:Y:S03]  /*1f00*/  LDCU.64 UR20, c[0x0][0x438] ;  /* 0x00008700ff1477ac */ /* 0x000e260008000a00 */
[----:B------:R-:W-:Y:S01]  /*1f10*/  LOP3.LUT R12, R3, 0xfffffff8, RZ, 0xc0, !PT ;  /* 0xfffffff8030c7812 */ /* 0x000fe200078ec0ff */
[----:B------:R-:W0:Y:S01]  /*1f20*/  LDCU.64 UR18, c[0x0][0x3b8] ;  /* 0x00007700ff1277ac */ /* 0x000e220008000a00 */
[----:B------:R-:W-:Y:S02]  /*1f30*/  BAR.SYNC.DEFER_BLOCKING 0x0 ;  /* 0x0000000000007b1d */ /* 0x000fe40000010000 */
[----:B------:R-:W-:Y:S01]  /*1f40*/  ISETP.GE.AND P0, PT, R18, R12, PT ;  /* 0x0000000c1200720c */ /* 0x000fe20003f06270 */
[----:B0-----:R-:W-:-:S03]  /*1f50*/  IMAD R4, R17, R8, UR44 ;  /* 0x0000002c11047e24 */ /* 0x001fc6000f8e0208 */
[----:B------:R-:W0:Y:S02]  /*1f60*/  LDCU.64 UR12, c[0x0][0x448] ;  /* 0x00008900ff0c77ac */ /* 0x000e240008000a00 */
[----:B------:R-:W-:Y:S01]  /*1f70*/  SHF.L.U32 R4, R4, 0x7, RZ ;  /* 0x0000000704047819 */ /* 0x000fe200000006ff */
[----:B---3--:R-:W-:-:S06]  /*1f80*/  ULEA UR6, UR15, UR4, 0x18 ;  /* 0x000000040f067291 */ /* 0x008fcc000f8ec0ff */
[----:B-1----:R-:W-:Y:S06]  /*1f90*/  @P0 BRA `(.L_x_2321) ;  /* 0x0000001000bc0947 */ /* 0x002fec0003800000 */
[-C--:B------:R-:W-:Y:S01]  /*1fa0*/  IABS R0, R9.reuse ;  /* 0x0000000900007213 */ /* 0x080fe20000000000 */
[----:B------:R-:W1:Y:S01]  /*1fb0*/  LDCU UR4, c[0x0][0x3f8] ;  /* 0x00007f00ff0477ac */ /* 0x000e620008000800 */
[----:B------:R-:W3:Y:S01]  /*1fc0*/  LDC R17, c[0x0][0x430] ;  /* 0x00010c00ff117b82 */ /* 0x000ee20000000800 */
[----:B----4-:R-:W-:Y:S01]  /*1fd0*/  SHF.L.U32 R7, R2, 0x1, RZ ;  /* 0x0000000102077819 */ /* 0x010fe200000006ff */
[----:B------:R-:W4:Y:S01]  /*1fe0*/  I2F.RP R3, R0 ;  /* 0x0000000000037306 */ /* 0x000f220000209400 */
[----:B------:R-:W5:Y:S01]  /*1ff0*/  LDCU.64 UR8, c[0x0][0x420] ;  /* 0x00008400ff0877ac */ /* 0x000f620008000a00 */
[----:B------:R-:W0:Y:S01]  /*2000*/  LDS R51, [R16+UR6] ;  /* 0x0000000610337984 */ /* 0x000e220008000800 */
[----:B------:R-:W-:Y:S01]  /*2010*/  LOP3.LUT R8, R7, 0x6, RZ, 0xc0, !PT ;  /* 0x0000000607087812 */ /* 0x000fe200078ec0ff */
[----:B------:R-:W2:Y:S02]  /*2020*/  LDCU UR16, c[0x0][0x440] ;  /* 0x00008800ff1077ac */ /* 0x000ea40008000800 */
[----:B------:R-:W0:Y:S02]  /*2030*/  LDS R49, [R16+UR6+0x10] ;  /* 0x0000100610317984 */ /* 0x000e240008000800 */
[----:B------:R-:W-:Y:S01]  /*2040*/  IMAD R8, R4, R9, R8 ;  /* 0x0000000904087224 */ /* 0x000fe200078e0208 */
[----:B------:R-:W3:Y:S01]  /*2050*/  LDCU UR7, c[0x0][0x408] ;  /* 0x00008100ff0777ac */ /* 0x000ee20008000800 */
[----:B------:R-:W0:Y:S03]  /*2060*/  LDS R52, [R16+UR6+0x20] ;  /* 0x0000200610347984 */ /* 0x000e260008000800 */
[----:B------:R-:W-:Y:S01]  /*2070*/  SHF.R.S32.HI R20, RZ, 0x1f, R8 ;  /* 0x0000001fff147819 */ /* 0x000fe20000011408 */
[----:B------:R-:W0:Y:S01]  /*2080*/  LDS R50, [R16+UR6+0x30] ;  /* 0x0000300610327984 */ /* 0x000e220008000800 */
[----:B----4-:R-:W4:Y:S01]  /*2090*/  MUFU.RCP R3, R3 ;  /* 0x0000000300037308 */ /* 0x010f220000001000 */
[----:B-1----:R-:W-:Y:S01]  /*20a0*/  IMAD R9, R9, UR4, RZ ;  /* 0x0000000409097c24 */ /* 0x002fe2000f8e02ff */
[----:B------:R-:W-:Y:S01]  /*20b0*/  UIADD3 UR4, UPT, UPT, UR14, 0x110, URZ ;  /* 0x000001100e047890 */ /* 0x000fe2000fffe0ff */
[----:B------:R-:W1:Y:S01]  /*20c0*/  LDS R47, [R16+UR6+0x40] ;  /* 0x00004006102f7984 */ /* 0x000e620008000800 */
[----:B-----5:R-:W-:-:S02]  /*20d0*/  ISETP.NE.U32.AND P0, PT, RZ, UR8, PT ;  /* 0x00000008ff007c0c */ /* 0x020fc4000bf05070 */
[----:B------:R-:W-:Y:S01]  /*20e0*/  ULEA UR4, UR15, UR4, 0x18 ;  /* 0x000000040f047291 */ /* 0x000fe2000f8ec0ff */
[----:B------:R-:W0:Y:S01]  /*20f0*/  LDS R48, [R16+UR6+0x50] ;  /* 0x0000500610307984 */ /* 0x000e220008000800 */
[----:B--2---:R-:W-:Y:S01]  /*2100*/  UIMAD UR5, UR44, UR16, UR42 ;  /* 0x000000102c0572a4 */ /* 0x004fe2000f8e022a */
[----:B------:R-:W-:Y:S02]  /*2110*/  MOV R21, UR9 ;  /* 0x0000000900157c02 */ /* 0x000fe40008000f00 */
[----:B------:R-:W2:Y:S01]  /*2120*/  LDS R45, [R16+UR6+0x60] ;  /* 0x00006006102d7984 */ /* 0x000ea20008000800 */
[----:B------:R-:W-:Y:S02]  /*2130*/  ISETP.NE.AND.EX P0, PT, RZ, UR9, PT, P0 ;  /* 0x00000009ff007c0c */ /* 0x000fe4000bf05300 */
[----:B---3--:R-:W-:Y:S01]  /*2140*/  IADD3 R17, PT, PT, R17, UR7, RZ ;  /* 0x0000000711117c10 */ /* 0x008fe2000fffe0ff */
[----:B------:R-:W3:Y:S01]  /*2150*/  LDS R46, [R16+UR6+0x70] ;  /* 0x00007006102e7984 */ /* 0x000ee20008000800 */
[----:B----4-:R-:W-:-:S03]  /*2160*/  IADD3 R10, PT, PT, R3, 0xffffffe, RZ ;  /* 0x0ffffffe030a7810 */ /* 0x010fc60007ffe0ff */
[----:B------:R-:W4:Y:S01]  /*2170*/  LDS R43, [R16+UR6+0x80] ;  /* 0x00008006102b7984 */ /* 0x000f220008000800 */
[----:B------:R5:W1:Y:S03]  /*2180*/  F2I.FTZ.U32.TRUNC.NTZ R11, R10 ;  /* 0x0000000a000b7305 */ /* 0x000a66000021f000 */
[----:B------:R-:W0:Y:S04]  /*2190*/  LDS R44, [R16+UR6+0x90] ;  /* 0x00009006102c7984 */ /* 0x000e280008000800 */
[----:B------:R-:W0:Y:S01]  /*21a0*/  LDS R41, [R16+UR6+0xa0] ;  /* 0x0000a00610297984 */ /* 0x000e220008000800 */
[----:B-----5:R-:W-:-:S03]  /*21b0*/  HFMA2 R10, -RZ, RZ, 0, 0 ;  /* 0x00000000ff0a7431 */ /* 0x020fc600000001ff */
[----:B------:R-:W0:Y:S04]  /*21c0*/  LDS R42, [R16+UR6+0xb0] ;  /* 0x0000b006102a7984 */ /* 0x000e280008000800 */
[----:B------:R-:W0:Y:S01]  /*21d0*/  LDS R39, [R16+UR6+0xc0] ;  /* 0x0000c00610277984 */ /* 0x000e220008000800 */
[----:B-1----:R-:W-:-:S03]  /*21e0*/  IMAD.MOV R13, RZ, RZ, -R11 ;  /* 0x000000ffff0d7224 */ /* 0x002fc600078e0a0b */
[----:B------:R-:W1:Y:S01]  /*21f0*/  LDS R3, [R16+UR6+0xd0] ;  /* 0x0000d00610037984 */ /* 0x000e620008000800 */
[----:B------:R-:W-:-:S03]  /*2200*/  IMAD R7, R13, R0, RZ ;  /* 0x000000000d077224 */ /* 0x000fc600078e02ff */
[----:B------:R-:W0:Y:S01]  /*2210*/  LDS R5, [R16+UR6+0xe0] ;  /* 0x0000e00610057984 */ /* 0x000e220008000800 */
[----:B------:R-:W-:-:S03]  /*2220*/  IMAD.HI.U32 R7, R11, R7, R10 ;  /* 0x000000070b077227 */ /* 0x000fc600078e000a */
[----:B------:R5:W0:Y:S01]  /*2230*/  LDS R6, [R16+UR6+0xf0] ;  /* 0x0000f00610067984 */ /* 0x000a220008000800 */
[C---:B------:R-:W-:Y:S01]  /*2240*/  IMAD.IADD R10, R53.reuse, 0x1, R12 ;  /* 0x00000001350a7824 */ /* 0x040fe200078e020c */
[----:B------:R-:W-:Y:S01]  /*2250*/  IADD3 R53, PT, PT, R53, R18, RZ ;  /* 0x0000001235357210 */ /* 0x000fe20007ffe0ff */
[----:B------:R-:W-:Y:S01]  /*2260*/  IMAD.U32 R12, RZ, RZ, UR16 ;  /* 0x00000010ff0c7e24 */ /* 0x000fe2000f8e00ff */
[----:B------:R-:W-:-:S03]  /*2270*/  LEA R18, R18, UR4, 0x2 ;  /* 0x0000000412127c11 */ /* 0x000fc6000f8e10ff */
[----:B------:R-:W-:Y:S01]  /*2280*/  IMAD R19, R12, UR5, R53 ;  /* 0x000000050c137c24 */ /* 0x000fe2000f8e0235 */
[----:B-----5:R-:W-:-:S04]  /*2290*/  MOV R16, UR8 ;  /* 0x0000000800107c02 */ /* 0x020fc80008000f00 */
[----:B------:R-:W-:-:S04]  /*22a0*/  IADD3 R16, P1, P2, R16, UR45, R53 ;  /* 0x0000002d10107c10 */ /* 0x000fc8000fa3e035 */
[----:B--234-:R-:W-:-:S09]  /*22b0*/  IADD3.X R21, PT, PT, R21, UR46, RZ, P1, P2 ;  /* 0x0000002e15157c10 */ /* 0x01cfd20008fe44ff */
.L_x_2327:
[----:B------:R-:W2:Y:S01]  /*22c0*/  LDC R11, c[0x0][0x3f4] ;  /* 0x0000fd00ff0b7b82 */ /* 0x000ea20000000800 */
[----:B------:R-:W-:Y:S01]  /*22d0*/  IABS R14, R53 ;  /* 0x00000035000e7213 */ /* 0x000fe20000000000 */
[----:B------:R-:W-:Y:S01]  /*22e0*/  USHF.R.S32.HI UR4, URZ, 0x1f, UR45 ;  /* 0x0000001fff047899 */ /* 0x000fe2000801142d */
[----:B------:R-:W-:-:S03]  /*22f0*/  ISETP.GE.AND P2, PT, R53, RZ, PT ;  /* 0x000000ff3500720c */ /* 0x000fc60003f46270 */
[----:B------:R-:W-:-:S04]  /*2300*/  IMAD.HI.U32 R12, R7, R14, RZ ;  /* 0x0000000e070c7227 */ /* 0x000fc800078e00ff */
[----:B0-----:R-:W-:Y:S01]  /*2310*/  IMAD.MOV R13, RZ, RZ, -R12 ;  /* 0x000000ffff0d7224 */ /* 0x001fe200078e0a0c */
[----:B--2---:R-:W-:Y:S02]  /*2320*/  IABS R15, R11 ;  /* 0x0000000b000f7213 */ /* 0x004fe40000000000 */
[----:B------:R-:W-:-:S03]  /*2330*/  ISETP.NE.AND P3, PT, R11, RZ, PT ;  /* 0x000000ff0b00720c */ /* 0x000fc60003f65270 */
[----:B------:R-:W-:-:S05]  /*2340*/  IMAD R12, R15, R13, R14 ;  /* 0x0000000d0f0c7224 */ /* 0x000fca00078e020e */
[----:B------:R-:W-:-:S13]  /*2350*/  ISETP.GT.U32.AND P1, PT, R0, R12, PT ;  /* 0x0000000c0000720c */ /* 0x000fda0003f24070 */
[----:B------:R-:W-:-:S04]  /*2360*/  @!P1 IADD3 R12, PT, PT, R12, -R15, RZ ;  /* 0x8000000f0c0c9210 */ /* 0x000fc80007ffe0ff */
[----:B------:R-:W-:-:S13]  /*2370*/  ISETP.GT.U32.AND P1, PT, R0, R12, PT ;  /* 0x0000000c0000720c */ /* 0x000fda0003f24070 */
[----:B------:R-:W-:Y:S02]  /*2380*/  @!P1 IADD3 R12, PT, PT, R12, -R15, RZ ;  /* 0x8000000f0c0c9210 */ /* 0x000fe40007ffe0ff */
[----:B------:R-:W-:-:S03]  /*2390*/  ISETP.GE.AND P1, PT, R53, UR42, PT ;  /* 0x0000002a35007c0c */ /* 0x000fc6000bf26270 */
[----:B------:R-:W-:Y:S01]  /*23a0*/  @!P2 IMAD.MOV R12, RZ, RZ, -R12 ;  /* 0x000000ffff0ca224 */ /* 0x000fe200078e0a0c */
[----:B------:R-:W-:-:S04]  /*23b0*/  @!P3 LOP3.LUT R12, RZ, R11, RZ, 0x33, !PT ;  /* 0x0000000bff0cb212 */ /* 0x000fc800078e33ff */
[----:B------:R-:W-:-:S04]  /*23c0*/  IADD3 R13, P2, PT, R12, UR45, RZ ;  /* 0x0000002d0c0d7c10 */ /* 0x000fc8000ff5e0ff */
[----:B------:R-:W-:Y:S02]  /*23d0*/  IADD3.X R14, PT, PT, RZ, UR4, RZ, P2, !PT ;  /* 0x00000004ff0e7c10 */ /* 0x000fe400097fe4ff */
[----:B------:R-:W-:-:S04]  /*23e0*/  LEA R56, P2, R13, UR10, 0x2 ;  /* 0x0000000a0d387c11 */ /* 0x000fc8000f8410ff */
[----:B------:R-:W-:Y:S02]  /*23f0*/  LEA.HI.X R57, R13, UR11, R14, 0x2, P2 ;  /* 0x0000000b0d397c11 */ /* 0x000fe400090f140e */
[----:B------:R-:W2:Y:S03]  /*2400*/  @!P1 LDC.64 R14, c[0x0][0x3b8] ;  /* 0x0000ee00ff0e9b82 */ /* 0x000ea60000000a00 */
[----:B------:R-:W3:Y:S04]  /*2410*/  @!P1 LDG.E R34, desc[UR36][R56.64] ;  /* 0x0000002438229981 */ /* 0x000ee8000c1e1900 */
[----:B------:R-:W4:Y:S01]  /*2420*/  @!P1 LDG.E R60, desc[UR36][R56.64] ;  /* 0x00000024383c9981 */ /* 0x000f22000c1e1900 */
[----:B---3--:R-:W-:-:S02]  /*2430*/  @!P1 IMAD R13, R9, R34, RZ ;  /* 0x00000022090d9224 */ /* 0x008fc400078e02ff */
[----:B------:R-:W-:-:S03]  /*2440*/  @!P1 IMAD.IADD R34, R12, 0x1, R11 ;  /* 0x000000010c229824 */ /* 0x000fc600078e020b */
[----:B------:R-:W-:-:S04]  /*2450*/  @!P1 SHF.L.U32 R13, R13, 0x7, RZ ;  /* 0x000000070d0d9819 */ /* 0x000fc800000006ff */
[----:B------:R-:W-:Y:S02]  /*2460*/  @!P1 LEA R35, R34, R13, 0x3 ;  /* 0x0000000d22239211 */ /* 0x000fe400078e18ff */
[----:B------:R-:W-:-:S05]  /*2470*/  @!P1 LEA R34, R11, R12, 0x1 ;  /* 0x0000000c0b229211 */ /* 0x000fca00078e08ff */
[----:B------:R-:W-:Y:S01]  /*2480*/  @!P1 IMAD.U32 R13, R34, 0x8, R13 ;  /* 0x00000008220d9824 */ /* 0x000fe200078e000d */
[----:B------:R-:W-:-:S04]  /*2490*/  @!P1 IADD3 R34, P2, PT, R8, R35, RZ ;  /* 0x0000002308229210 */ /* 0x000fc80007f5e0ff */
[----:B------:R-:W-:Y:S02]  /*24a0*/  @!P1 LEA.HI.X.SX32 R35, R35, R20, 0x1, P2 ;  /* 0x0000001423239211 */ /* 0x000fe400010f0eff */
[----:B--2---:R-:W-:-:S04]  /*24b0*/  @!P1 LEA R58, P2, R34, R14, 0x1 ;  /* 0x0000000e223a9211 */ /* 0x004fc800078408ff */
[----:B------:R-:W-:Y:S02]  /*24c0*/  @!P1 LEA.HI.X R59, R34, R15, R35, 0x1, P2 ;  /* 0x0000000f223b9211 */ /* 0x000fe400010f0c23 */
[----:B------:R-:W-:-:S03]  /*24d0*/  @!P1 IADD3 R35, P2, PT, R8, R13, RZ ;  /* 0x0000000d08239210 */ /* 0x000fc60007f5e0ff */
[----:B------:R2:W5:Y:S01]  /*24e0*/  @!P1 LDG.E R22, desc[UR36][R58.64] ;  /* 0x000000243a169981 */ /* 0x000562000c1e1900 */
[----:B------:R-:W-:Y:S02]  /*24f0*/  @!P1 LEA.HI.X.SX32 R13, R13, R20, 0x1, P2 ;  /* 0x000000140d0d9211 */ /* 0x000fe400010f0eff */
[----:B------:R-:W-:-:S04]  /*2500*/  @!P1 LEA R34, P2, R35, R14, 0x1 ;  /* 0x0000000e23229211 */ /* 0x000fc800078408ff */
[----:B------:R-:W-:Y:S02]  /*2510*/  @!P1 LEA.HI.X R35, R35, R15, R13, 0x1, P2 ;  /* 0x0000000f23239211 */ /* 0x000fe400010f0c0d */
[----:B------:R-:W3:Y:S01]  /*2520*/  @!P1 LDC.64 R14, c[0x0][0x3b8] ;  /* 0x0000ee00ff0e9b82 */ /* 0x000ee20000000a00 */
[----:B----4-:R-:W-:Y:S01]  /*2530*/  @!P1 IMAD R13, R9, R60, RZ ;  /* 0x0000003c090d9224 */ /* 0x010fe200078e02ff */
[----:B------:R2:W5:Y:S04]  /*2540*/  @!P1 LDG.E R58, desc[UR36][R56.64] ;  /* 0x00000024383a9981 */ /* 0x000568000c1e1900 */
[----:B------:R-:W-:Y:S01]  /*2550*/  @!P1 LEA R13, R13, R12, 0x4 ;  /* 0x0000000c0d0d9211 */ /* 0x000fe200078e20ff */
[----:B------:R2:W5:Y:S03]  /*2560*/  @!P1 LDG.E R23, desc[UR36][R34.64] ;  /* 0x0000002422179981 */ /* 0x000566000c1e1900 */
[----:B------:R-:W-:-:S04]  /*2570*/  @!P1 SHF.L.U32 R13, R13, 0x3, RZ ;  /* 0x000000030d0d9819 */ /* 0x000fc800000006ff */
[----:B------:R-:W-:-:S04]  /*2580*/  @!P1 IADD3 R55, P2, PT, R8, R13, RZ ;  /* 0x0000000d08379210 */ /* 0x000fc80007f5e0ff */
[----:B------:R-:W-:Y:S02]  /*2590*/  @!P1 LEA.HI.X.SX32 R60, R13, R20, 0x1, P2 ;  /* 0x000000140d3c9211 */ /* 0x000fe400010f0eff */
[----:B---3--:R-:W-:-:S04]  /*25a0*/  @!P1 LEA R14, P2, R55, R14, 0x1 ;  /* 0x0000000e370e9211 */ /* 0x008fc800078408ff */
[----:B------:R-:W-:-:S05]  /*25b0*/  @!P1 LEA.HI.X R15, R55, R15, R60, 0x1, P2 ;  /* 0x0000000f370f9211 */ /* 0x000fca00010f0c3c */
[----:B------:R2:W5:Y:S01]  /*25c0*/  @!P1 LDG.E R24, desc[UR36][R14.64] ;  /* 0x000000240e189981 */ /* 0x000562000c1e1900 */
[----:B------:R-:W-:Y:S04]  /*25d0*/  BSSY.RECONVERGENT B1, `(.L_x_2322) ;  /* 0x0000015000017945 */ /* 0x000fe80003800200 */
[----:B------:R-:W-:Y:S05]  /*25e0*/  @P1 BRA `(.L_x_2323) ;  /* 0x00000000004c1947 */ /* 0x000fea0003800000 */
[----:B--2---:R-:W2:Y:S01]  /*25f0*/  LDG.E R14, desc[UR36][R56.64] ;  /* 0x00000024380e7981 */ /* 0x004ea2000c1e1900 */
[----:B------:R-:W-:-:S05]  /*2600*/  IMAD.IADD R26, R12, 0x1, R11 ;  /* 0x000000010c1a7824 */ /* 0x000fca00078e020b */
[----:B------:R-:W-:Y:S01]  /*2610*/  LEA R13, R11, R26, 0x1 ;  /* 0x0000001a0b0d7211 */ /* 0x000fe200078e08ff */
[----:B--2---:R-:W-:Y:S01]  /*2620*/  IMAD R15, R9, R14, RZ ;  /* 0x0000000e090f7224 */ /* 0x004fe200078e02ff */
[----:B------:R-:W-:-:S03]  /*2630*/  LEA R14, R11, R12, 0x2 ;  /* 0x0000000c0b0e7211 */ /* 0x000fc600078e10ff */
[C---:B------:R-:W-:Y:S01]  /*2640*/  IMAD R13, R15.reuse, 0x10, R13 ;  /* 0x000000100f0d7824 */ /* 0x040fe200078e020d */
[----:B------:R-:W-:-:S04]  /*2650*/  LEA R14, R15, R14, 0x4 ;  /* 0x0000000e0f0e7211 */ /* 0x000fc800078e20ff */
[----:B------:R-:W-:Y:S01]  /*2660*/  SHF.L.U32 R13, R13, 0x3, RZ ;  /* 0x000000030d0d7819 */ /* 0x000fe200000006ff */
[----:B------:R-:W-:-:S03]  /*2670*/  IMAD.SHL.U32 R15, R14, 0x8, RZ ;  /* 0x000000080e0f7824 */ /* 0x000fc600078e00ff */
[C---:B------:R-:W-:Y:S02]  /*2680*/  IADD3 R35, P2, PT, R8.reuse, R13, RZ ;  /* 0x0000000d08237210 */ /* 0x040fe40007f5e0ff */
[----:B------:R-:W-:Y:S02]  /*2690*/  IADD3 R25, P3, PT, R8, R15, RZ ;  /* 0x0000000f08197210 */ /* 0x000fe40007f7e0ff */
[-C--:B------:R-:W-:Y:S02]  /*26a0*/  LEA.HI.X.SX32 R60, R13, R20.reuse, 0x1, P2 ;  /* 0x000000140d3c7211 */ /* 0x080fe400010f0eff */
[----:B------:R-:W-:Y:S02]  /*26b0*/  LEA.HI.X.SX32 R26, R15, R20, 0x1, P3 ;  /* 0x000000140f1a7211 */ /* 0x000fe400018f0eff */
[----:B------:R-:W-:Y:S02]  /*26c0*/  LEA R34, P2, R35, UR18, 0x1 ;  /* 0x0000001223227c11 */ /* 0x000fe4000f8408ff */
[----:B------:R-:W-:-:S02]  /*26d0*/  LEA R14, P3, R25, UR18, 0x1 ;  /* 0x00000012190e7c11 */ /* 0x000fc4000f8608ff */
[----:B------:R-:W-:Y:S02]  /*26e0*/  LEA.HI.X R35, R35, UR19, R60, 0x1, P2 ;  /* 0x0000001323237c11 */ /* 0x000fe400090f0c3c */
[----:B------:R-:W-:-:S03]  /*26f0*/  LEA.HI.X R15, R25, UR19, R26, 0x1, P3 ;  /* 0x00000013190f7c11 */ /* 0x000fc600098f0c1a */
[----:B------:R3:W5:Y:S04]  /*2700*/  LDG.E R25, desc[UR36][R34.64] ;  /* 0x0000002422197981 */ /* 0x000768000c1e1900 */
[----:B------:R3:W5:Y:S02]  /*2710*/  LDG.E R26, desc[UR36][R14.64] ;  /* 0x000000240e1a7981 */ /* 0x000764000c1e1900 */
.L_x_2323:
[----:B0-----:R-:W-:Y:S05]  /*2720*/  BSYNC.RECONVERGENT B1 ;  /* 0x0000000000017941 */ /* 0x001fea0003800200 */
.L_x_2322:
[----:B------:R-:W4:Y:S01]  /*2730*/  @!P1 LDG.E R60, desc[UR36][R56.64] ;  /* 0x00000024383c9981 */ /* 0x000f22000c1e1900 */
[----:B--23--:R-:W0:Y:S01]  /*2740*/  @!P1 LDC.64 R14, c[0x0][0x3b8] ;  /* 0x0000ee00ff0e9b82 */ /* 0x00ce220000000a00 */
[----:B------:R-:W-:Y:S01]  /*2750*/  IADD3 R34, PT, PT, R12, R11, RZ ;  /* 0x0000000b0c227210 */ /* 0x000fe20007ffe0ff */
[----:B-----5:R-:W-:-:S03]  /*2760*/  @!P1 IMAD R13, R9, R58, RZ ;  /* 0x0000003a090d9224 */ /* 0x020fc600078e02ff */
[----:B------:R-:W-:-:S05]  /*2770*/  LEA R58, R11, R34, 0x2 ;  /* 0x000000220b3a7211 */ /* 0x000fca00078e10ff */
[----:B------:R-:W-:-:S05]  /*2780*/  @!P1 IMAD R13, R13, 0x10, R58 ;  /* 0x000000100d0d9824 */ /* 0x000fca00078e023a */
[----:B------:R-:W-:-:S04]  /*2790*/  @!P1 SHF.L.U32 R13, R13, 0x3, RZ ;  /* 0x000000030d0d9819 */ /* 0x000fc800000006ff */
[----:B------:R-:W-:-:S04]  /*27a0*/  @!P1 IADD3 R35, P2, PT, R8, R13, RZ ;  /* 0x0000000d08239210 */ /* 0x000fc80007f5e0ff */
[----:B------:R-:W-:Y:S02]  /*27b0*/  @!P1 LEA.HI.X.SX32 R13, R13, R20, 0x1, P2 ;  /* 0x000000140d0d9211 */ /* 0x000fe400010f0eff */
[----:B0-----:R-:W-:-:S04]  /*27c0*/  @!P1 LEA R34, P2, R35, R14, 0x1 ;  /* 0x0000000e23229211 */ /* 0x001fc800078408ff */
[----:B------:R-:W-:Y:S02]  /*27d0*/  @!P1 LEA.HI.X R35, R35, R15, R13, 0x1, P2 ;  /* 0x0000000f23239211 */ /* 0x000fe400010f0c0d */
[----:B------:R-:W0:Y:S03]  /*27e0*/  @!P1 LDC.64 R14, c[0x0][0x3b8] ;  /* 0x0000ee00ff0e9b82 */ /* 0x000e260000000a00 */
[----:B------:R2:W3:Y:S01]  /*27f0*/  @!P1 LDG.E R27, desc[UR36][R34.64] ;  /* 0x00000024221b9981 */ /* 0x0004e2000c1e1900 */
[----:B----4-:R-:W-:Y:S01]  /*2800*/  @!P1 IMAD R13, R9, R60, RZ ;  /* 0x0000003c090d9224 */ /* 0x010fe200078e02ff */
[----:B------:R-:W-:-:S05]  /*2810*/  IADD3 R60, PT, PT, R58, R11, RZ ;  /* 0x0000000b3a3c7210 */ /* 0x000fca0007ffe0ff */
[----:B------:R-:W-:-:S05]  /*2820*/  @!P1 IMAD R13, R13, 0x10, R60 ;  /* 0x000000100d0d9824 */ /* 0x000fca00078e023c */
[----:B------:R-:W-:-:S04]  /*2830*/  @!P1 SHF.L.U32 R13, R13, 0x3, RZ ;  /* 0x000000030d0d9819 */ /* 0x000fc800000006ff */
[----:B------:R-:W-:-:S04]  /*2840*/  @!P1 IADD3 R55, P2, PT, R8, R13, RZ ;  /* 0x0000000d08379210 */ /* 0x000fc80007f5e0ff */
[----:B------:R-:W-:Y:S02]  /*2850*/  @!P1 LEA.HI.X.SX32 R13, R13, R20, 0x1, P2 ;  /* 0x000000140d0d9211 */ /* 0x000fe400010f0eff */
[----:B0-----:R-:W-:-:S04]  /*2860*/  @!P1 LEA R58, P2, R55, R14, 0x1 ;  /* 0x0000000e373a9211 */ /* 0x001fc800078408ff */
[----:B------:R-:W-:Y:S02]  /*2870*/  @!P1 LEA.HI.X R59, R55, R15, R13, 0x1, P2 ;  /* 0x0000000f373b9211 */ /* 0x000fe400010f0c0d */
[----:B------:R-:W4:Y:S01]  /*2880*/  @!P1 LDG.E R13, desc[UR36][R56.64] ;  /* 0x00000024380d9981 */ /* 0x000f22000c1e1900 */
[----:B------:R-:W0:Y:S01]  /*2890*/  @!P1 LDC.64 R14, c[0x0][0x3b8] ;  /* 0x0000ee00ff0e9b82 */ /* 0x000e220000000a00 */
[----:B------:R-:W-:Y:S02]  /*28a0*/  @!P1 LEA R55, R11, R12, 0x3 ;  /* 0x0000000c0b379211 */ /* 0x000fe400078e18ff */
[----:B--2---:R-:W-:Y:S01]  /*28b0*/  @P0 MOV R34, R16 ;  /* 0x0000001000220202 */ /* 0x004fe20000000f00 */
[----:B------:R-:W2:Y:S01]  /*28c0*/  @!P1 LDG.E R28, desc[UR36][R58.64] ;  /* 0x000000243a1c9981 */ /* 0x000ea2000c1e1900 */
[----:B------:R-:W-:Y:S01]  /*28d0*/  @P0 MOV R35, R21 ;  /* 0x0000001500230202 */ /* 0x000fe20000000f00 */
[----:B----4-:R-:W-:-:S04]  /*28e0*/  @!P1 IMAD R13, R9, R13, RZ ;  /* 0x0000000d090d9224 */ /* 0x010fc800078e02ff */
[----:B------:R-:W-:Y:S01]  /*28f0*/  @!P1 IMAD.SHL.U32 R12, R13, 0x80, RZ ;  /* 0x000000800d0c9824 */ /* 0x000fe200078e00ff */
[----:B------:R-:W-:-:S05]  /*2900*/  IADD3 R13, PT, PT, R60, R11, RZ ;  /* 0x0000000b3c0d7210 */ /* 0x000fca0007ffe0ff */
[----:B------:R-:W-:Y:S01]  /*2910*/  @!P1 IMAD R61, R13, 0x8, R12 ;  /* 0x000000080d3d9824 */ /* 0x000fe200078e020c */
[----:B------:R-:W-:Y:S02]  /*2920*/  @!P1 LEA R55, R55, R12, 0x3 ;  /* 0x0000000c37379211 */ /* 0x000fe400078e18ff */
[----:B------:R4:W2:Y:S02]  /*2930*/  @P0 LDG.E.U8 R12, desc[UR36][R34.64] ;  /* 0x00000024220c0981 */ /* 0x0008a4000c1e1100 */
[----:B----4-:R-:W-:-:S04]  /*2940*/  @!P1 IADD3 R34, P2, PT, R8, R61, RZ ;  /* 0x0000003d08229210 */ /* 0x010fc80007f5e0ff */
[----:B------:R-:W-:Y:S02]  /*2950*/  @!P1 LEA.HI.X.SX32 R61, R61, R20, 0x1, P2 ;  /* 0x000000143d3d9211 */ /* 0x000fe400010f0eff */
[----:B0-----:R-:W-:-:S04]  /*2960*/  @!P1 LEA R60, P2, R34, R14, 0x1 ;  /* 0x0000000e223c9211 */ /* 0x001fc800078408ff */
[----:B------:R-:W-:Y:S02]  /*2970*/  @!P1 LEA.HI.X R61, R34, R15, R61, 0x1, P2 ;  /* 0x0000000f223d9211 */ /* 0x000fe400010f0c3d */
[----:B------:R-:W-:Y:S01]  /*2980*/  @!P1 IADD3 R59, P2, PT, R8, R55, RZ ;  /* 0x00000037083b9210 */ /* 0x000fe20007f5e0ff */
[----:B------:R-:W-:Y:S02]  /*2990*/  IMAD R13, R11, 0x2, R13 ;  /* 0x000000020b0d7824 */ /* 0x000fe400078e020d */
[----:B------:R0:W4:Y:S01]  /*29a0*/  @!P1 LDG.E R29, desc[UR36][R60.64] ;  /* 0x000000243c1d9981 */ /* 0x000122000c1e1900 */
[----:B------:R-:W-:Y:S02]  /*29b0*/  @!P1 LEA.HI.X.SX32 R55, R55, R20, 0x1, P2 ;  /* 0x0000001437379211 */ /* 0x000fe400010f0eff */
[----:B------:R-:W-:-:S04]  /*29c0*/  @!P1 LEA R58, P2, R59, R14, 0x1 ;  /* 0x0000000e3b3a9211 */ /* 0x000fc800078408ff */
[----:B------:R-:W-:Y:S02]  /*29d0*/  @!P1 LEA.HI.X R59, R59, R15, R55, 0x1, P2 ;  /* 0x0000000f3b3b9211 */ /* 0x000fe400010f0c37 */
[----:B------:R-:W3:Y:S01]  /*29e0*/  @!P1 LDG.E R55, desc[UR36][R56.64] ;  /* 0x0000002438379981 */ /* 0x000ee2000c1e1900 */
[----:B------:R-:W1:Y:S03]  /*29f0*/  @!P1 LDC.64 R14, c[0x0][0x3b8] ;  /* 0x0000ee00ff0e9b82 */ /* 0x000e660000000a00 */
[----:B------:R-:W0:Y:S04]  /*2a00*/  @!P1 LDG.E R60, desc[UR36][R56.64] ;  /* 0x00000024383c9981 */ /* 0x000e28000c1e1900 */
[----:B------:R-:W4:Y:S01]  /*2a10*/  @!P1 LDG.E R30, desc[UR36][R58.64] ;  /* 0x000000243a1e9981 */ /* 0x000f22000c1e1900 */
[----:B---3--:R-:W-:-:S05]  /*2a20*/  @!P1 IMAD R34, R9, R55, RZ ;  /* 0x0000003709229224 */ /* 0x008fca00078e02ff */
[----:B------:R-:W-:-:S04]  /*2a30*/  @!P1 LEA R35, R34, R13, 0x4 ;  /* 0x0000000d22239211 */ /* 0x000fc800078e20ff */
[----:B------:R-:W-:-:S04]  /*2a40*/  @!P1 SHF.L.U32 R35, R35, 0x3, RZ ;  /* 0x0000000323239819 */ /* 0x000fc800000006ff */
[----:B------:R-:W-:-:S04]  /*2a50*/  @!P1 IADD3 R55, P2, PT, R8, R35, RZ ;  /* 0x0000002308379210 */ /* 0x000fc80007f5e0ff */
[----:B------:R-:W-:Y:S02]  /*2a60*/  @!P1 LEA.HI.X.SX32 R35, R35, R20, 0x1, P2 ;  /* 0x0000001423239211 */ /* 0x000fe400010f0eff */
[----:B-1----:R-:W-:-:S04]  /*2a70*/  @!P1 LEA R34, P2, R55, R14, 0x1 ;  /* 0x0000000e37229211 */ /* 0x002fc800078408ff */
[----:B------:R-:W-:Y:S02]  /*2a80*/  @!P1 LEA.HI.X R35, R55, R15, R35, 0x1, P2 ;  /* 0x0000000f37239211 */ /* 0x000fe400010f0c23 */
[----:B------:R-:W3:Y:S01]  /*2a90*/  @!P1 LDG.E R55, desc[UR36][R56.64] ;  /* 0x0000002438379981 */ /* 0x000ee2000c1e1900 */
[----:B------:R-:W1:Y:S01]  /*2aa0*/  @!P1 LDC.64 R14, c[0x0][0x3b8] ;  /* 0x0000ee00ff0e9b82 */ /* 0x000e620000000a00 */
[----:B------:R-:W-:Y:S02]  /*2ab0*/  IMAD.IADD R13, R13, 0x1, R11 ;  /* 0x000000010d0d7824 */ /* 0x000fe400078e020b */
[----:B------:R1:W4:Y:S01]  /*2ac0*/  @!P1 LDG.E R31, desc[UR36][R34.64] ;  /* 0x00000024221f9981 */ /* 0x000322000c1e1900 */
[C---:B0-----:R-:W-:Y:S02]  /*2ad0*/  @!P1 IMAD R60, R9.reuse, R60, RZ ;  /* 0x0000003c093c9224 */ /* 0x041fe400078e02ff */
[----:B---3--:R-:W-:-:S05]  /*2ae0*/  @!P1 IMAD R55, R9, R55, RZ ;  /* 0x0000003709379224 */ /* 0x008fca00078e02ff */
[----:B------:R-:W-:-:S04]  /*2af0*/  @!P1 LEA R55, R55, R13, 0x4 ;  /* 0x0000000d37379211 */ /* 0x000fc800078e20ff */
[----:B------:R-:W-:-:S04]  /*2b00*/  @!P1 SHF.L.U32 R55, R55, 0x3, RZ ;  /* 0x0000000337379819 */ /* 0x000fc800000006ff */
[----:B------:R-:W-:Y:S01]  /*2b10*/  @!P1 IADD3 R61, P2, PT, R8, R55, RZ ;  /* 0x00000037083d9210 */ /* 0x000fe20007f5e0ff */
[----:B------:R-:W-:-:S03]  /*2b20*/  IMAD.IADD R13, R13, 0x1, R11 ;  /* 0x000000010d0d7824 */ /* 0x000fc600078e020b */
[----:B------:R-:W-:Y:S02]  /*2b30*/  @!P1 LEA.HI.X.SX32 R55, R55, R20, 0x1, P2 ;  /* 0x0000001437379211 */ /* 0x000fe400010f0eff */
[----:B-1----:R-:W-:-:S04]  /*2b40*/  @!P1 LEA R34, P2, R61, R14, 0x1 ;  /* 0x0000000e3d229211 */ /* 0x002fc800078408ff */
[----:B------:R-:W-:Y:S02]  /*2b50*/  @!P1 LEA.HI.X R35, R61, R15, R55, 0x1, P2 ;  /* 0x0000000f3d239211 */ /* 0x000fe400010f0c37 */
[----:B------:R-:W-:Y:S01]  /*2b60*/  @!P1 LEA R55, R60, R13, 0x4 ;  /* 0x0000000d3c379211 */ /* 0x000fe200078e20ff */
[----:B------:R-:W0:Y:S02]  /*2b70*/  @!P1 LDC.64 R14, c[0x0][0x3b8] ;  /* 0x0000ee00ff0e9b82 */ /* 0x000e240000000a00 */
[----:B------:R1:W3:Y:S01]  /*2b80*/  @!P1 LDG.E R32, desc[UR36][R34.64] ;  /* 0x0000002422209981 */ /* 0x0002e2000c1e1900 */
[----:B------:R-:W-:-:S04]  /*2b90*/  @!P1 SHF.L.U32 R55, R55, 0x3, RZ ;  /* 0x0000000337379819 */ /* 0x000fc800000006ff */
[----:B------:R-:W-:-:S04]  /*2ba0*/  @!P1 IADD3 R59, P2, PT, R8, R55, RZ ;  /* 0x00000037083b9210 */ /* 0x000fc80007f5e0ff */
[----:B------:R-:W-:Y:S02]  /*2bb0*/  @!P1 LEA.HI.X.SX32 R60, R55, R20, 0x1, P2 ;  /* 0x00000014373c9211 */ /* 0x000fe400010f0eff */
[----:B------:R-:W2:Y:S01]  /*2bc0*/  @!P1 LDG.E R55, desc[UR36][R56.64] ;  /* 0x0000002438379981 */ /* 0x000ea2000c1e1900 */
[----:B0-----:R-:W-:-:S04]  /*2bd0*/  @!P1 LEA R58, P2, R59, R14, 0x1 ;  /* 0x0000000e3b3a9211 */ /* 0x001fc800078408ff */
[----:B------:R-:W-:Y:S02]  /*2be0*/  @!P1 LEA.HI.X R59, R59, R15, R60, 0x1, P2 ;  /* 0x0000000f3b3b9211 */ /* 0x000fe400010f0c3c */
[----:B------:R-:W4:Y:S01]  /*2bf0*/  @!P1 LDG.E R60, desc[UR36][R56.64] ;  /* 0x00000024383c9981 */ /* 0x000f22000c1e1900 */
[----:B------:R-:W0:Y:S01]  /*2c00*/  @!P1 LDC.64 R14, c[0x0][0x3b8] ;  /* 0x0000ee00ff0e9b82 */ /* 0x000e220000000a00 */
[--C-:B------:R-:W-:Y:S02]  /*2c10*/  IMAD.IADD R13, R13, 0x1, R11.reuse ;  /* 0x000000010d0d7824 */ /* 0x100fe400078e020b */
[----:B------:R0:W3:Y:S02]  /*2c20*/  @!P1 LDG.E R33, desc[UR36][R58.64] ;  /* 0x000000243a219981 */ /* 0x0000e4000c1e1900 */
[----:B-1----:R-:W-:Y:S02]  /*2c30*/  IMAD.IADD R34, R13, 0x1, R11 ;  /* 0x000000010d227824 */ /* 0x002fe400078e020b */
[----:B--2---:R-:W-:-:S05]  /*2c40*/  @!P1 IMAD R55, R9, R55, RZ ;  /* 0x0000003709379224 */ /* 0x004fca00078e02ff */
[----:B------:R-:W-:-:S04]  /*2c50*/  @!P1 LEA R55, R55, R13, 0x4 ;  /* 0x0000000d37379211 */ /* 0x000fc800078e20ff */
[----:B------:R-:W-:-:S04]  /*2c60*/  @!P1 SHF.L.U32 R55, R55, 0x3, RZ ;  /* 0x0000000337379819 */ /* 0x000fc800000006ff */
[----:B------:R-:W-:-:S04]  /*2c70*/  @!P1 IADD3 R61, P2, PT, R8, R55, RZ ;  /* 0x00000037083d9210 */ /* 0x000fc80007f5e0ff */
[----:B------:R-:W-:Y:S02]  /*2c80*/  @!P1 LEA.HI.X.SX32 R55, R55, R20, 0x1, P2 ;  /* 0x0000001437379211 */ /* 0x000fe400010f0eff */
[----:B0-----:R-:W-:-:S04]  /*2c90*/  @!P1 LEA R58, P2, R61, R14, 0x1 ;  /* 0x0000000e3d3a9211 */ /* 0x001fc800078408ff */
[----:B------:R-:W-:Y:S02]  /*2ca0*/  @!P1 LEA.HI.X R59, R61, R15, R55, 0x1, P2 ;  /* 0x0000000f3d3b9211 */ /* 0x000fe400010f0c37 */
[----:B------:R-:W0:Y:S01]  /*2cb0*/  @!P1 LDC.64 R14, c[0x0][0x3b8] ;  /* 0x0000ee00ff0e9b82 */ /* 0x000e220000000a00 */
[----:B----4-:R-:W-:Y:S02]  /*2cc0*/  @!P1 IMAD R35, R9, R60, RZ ;  /* 0x0000003c09239224 */ /* 0x010fe400078e02ff */
[----:B------:R-:W2:Y:S03]  /*2cd0*/  @!P1 LDG.E R36, desc[UR36][R58.64] ;  /* 0x000000243a249981 */ /* 0x000ea6000c1e1900 */
[----:B------:R-:W-:-:S04]  /*2ce0*/  @!P1 LEA R13, R35, R34, 0x4 ;  /* 0x00000022230d9211 */ /* 0x000fc800078e20ff */
[----:B------:R-:W-:-:S04]  /*2cf0*/  @!P1 SHF.L.U32 R13, R13, 0x3, RZ ;  /* 0x000000030d0d9819 */ /* 0x000fc800000006ff */
[----:B------:R-:W-:-:S04]  /*2d00*/  @!P1 IADD3 R35, P2, PT, R8, R13, RZ ;  /* 0x0000000d08239210 */ /* 0x000fc80007f5e0ff */
[----:B------:R-:W-:Y:S02]  /*2d10*/  @!P1 LEA.HI.X.SX32 R13, R13, R20, 0x1, P2 ;  /* 0x000000140d0d9211 */ /* 0x000fe400010f0eff */
[----:B0-----:R-:W-:-:S04]  /*2d20*/  @!P1 LEA R60, P2, R35, R14, 0x1 ;  /* 0x0000000e233c9211 */ /* 0x001fc800078408ff */
[----:B------:R-:W-:Y:S02]  /*2d30*/  @!P1 LEA.HI.X R61, R35, R15, R13, 0x1, P2 ;  /* 0x0000000f233d9211 */ /* 0x000fe400010f0c0d */
[----:B------:R-:W4:Y:S01]  /*2d40*/  @!P1 LDG.E R35, desc[UR36][R56.64] ;  /* 0x0000002438239981 */ /* 0x000f22000c1e1900 */
[----:B------:R-:W0:Y:S03]  /*2d50*/  @!P1 LDC.64 R14, c[0x0][0x3b8] ;  /* 0x0000ee00ff0e9b82 */ /* 0x000e260000000a00 */
[----:B------:R-:W3:Y:S01]  /*2d60*/  @!P1 LDG.E R13, desc[UR36][R56.64] ;  /* 0x00000024380d9981 */ /* 0x000ee2000c1e1900 */
[----:B------:R-:W-:-:S03]  /*2d70*/  IMAD.IADD R34, R34, 0x1, R11 ;  /* 0x0000000122227824 */ /* 0x000fc600078e020b */
[----:B------:R-:W2:Y:S02]  /*2d80*/  @!P1 LDG.E R38, desc[UR36][R60.64] ;  /* 0x000000243c269981 */ /* 0x000ea4000c1e1900 */
[----:B------:R-:W-:Y:S01]  /*2d90*/  @!P1 IADD3 R55, PT, PT, R34, R11, RZ ;  /* 0x0000000b22379210 */ /* 0x000fe20007ffe0ff */
[----:B----4-:R-:W-:-:S05]  /*2da0*/  @!P1 IMAD R35, R9, R35, RZ ;  /* 0x0000002309239224 */ /* 0x010fca00078e02ff */
[----:B------:R-:W-:Y:S02]  /*2db0*/  @!P1 LEA R11, R35, R34, 0x4 ;  /* 0x00000022230b9211 */ /* 0x000fe400078e20ff */
[----:B------:R-:W1:Y:S01]  /*2dc0*/  @!P1 LDC.64 R34, c[0x0][0x3b8] ;  /* 0x0000ee00ff229b82 */ /* 0x000e620000000a00 */
[----:B---3--:R-:W-:Y:S02]  /*2dd0*/  @!P1 IMAD R13, R9, R13, RZ ;  /* 0x0000000d090d9224 */ /* 0x008fe400078e02ff */
[----:B------:R-:W-:-:S03]  /*2de0*/  @!P1 IMAD.SHL.U32 R11, R11, 0x8, RZ ;  /* 0x000000080b0b9824 */ /* 0x000fc600078e00ff */
[----:B------:R-:W-:Y:S02]  /*2df0*/  @!P1 LEA R55, R13, R55, 0x4 ;  /* 0x000000370d379211 */ /* 0x000fe400078e20ff */
[----:B------:R-:W-:-:S04]  /*2e00*/  @!P1 IADD3 R13, P2, PT, R8, R11, RZ ;  /* 0x0000000b080d9210 */ /* 0x000fc80007f5e0ff */
[----:B------:R-:W-:Y:S02]  /*2e10*/  @!P1 LEA.HI.X.SX32 R56, R11, R20, 0x1, P2 ;  /* 0x000000140b389211 */ /* 0x000fe400010f0eff */
[----:B0-----:R-:W-:Y:S02]  /*2e20*/  @!P1 LEA R14, P2, R13, R14, 0x1 ;  /* 0x0000000e0d0e9211 */ /* 0x001fe400078408ff */
[----:B------:R-:W-:Y:S02]  /*2e30*/  @!P1 SHF.L.U32 R11, R55, 0x3, RZ ;  /* 0x00000003370b9819 */ /* 0x000fe400000006ff */
[----:B------:R-:W-:Y:S02]  /*2e40*/  @!P1 LEA.HI.X R15, R13, R15, R56, 0x1, P2 ;  /* 0x0000000f0d0f9211 */ /* 0x000fe400010f0c38 */
[----:B------:R-:W-:-:S03]  /*2e50*/  @!P1 IADD3 R13, P2, PT, R8, R11, RZ ;  /* 0x0000000b080d9210 */ /* 0x000fc60007f5e0ff */
[----:B------:R0:W3:Y:S01]  /*2e60*/  @!P1 LDG.E R40, desc[UR36][R14.64] ;  /* 0x000000240e289981 */ /* 0x0000e2000c1e1900 */
[----:B------:R-:W-:Y:S02]  /*2e70*/  @!P1 LEA.HI.X.SX32 R56, R11, R20, 0x1, P2 ;  /* 0x000000140b389211 */ /* 0x000fe400010f0eff */
[----:B-1----:R-:W-:-:S04]  /*2e80*/  @!P1 LEA R34, P2, R13, R34, 0x1 ;  /* 0x000000220d229211 */ /* 0x002fc800078408ff */
[----:B------:R-:W-:-:S05]  /*2e90*/  @!P1 LEA.HI.X R35, R13, R35, R56, 0x1, P2 ;  /* 0x000000230d239211 */ /* 0x000fca00010f0c38 */
[----:B------:R-:W4:Y:S01]  /*2ea0*/  @!P1 LDG.E R37, desc[UR36][R34.64] ;  /* 0x0000002422259981 */ /* 0x000f22000c1e1900 */
[----:B------:R-:W-:-:S04]  /*2eb0*/  HMUL2 R11, R51, R24 ;  /* 0x00000018330b7232 */ /* 0x000fc80000000000 */
[----:B------:R-:W-:-:S04]  /*2ec0*/  HFMA2 R11, R49, R22, R11 ;  /* 0x00000016310b7231 */ /* 0x000fc8000000000b */
[----:B------:R-:W-:-:S04]  /*2ed0*/  HFMA2 R11, R52, R23, R11 ;  /* 0x00000017340b7231 */ /* 0x000fc8000000000b */
[----:B------:R-:W-:-:S04]  /*2ee0*/  HFMA2 R13, R50, R25, R11 ;  /* 0x00000019320d7231 */ /* 0x000fc8000000000b */
[----:B------:R-:W-:-:S04]  /*2ef0*/  HFMA2 R13, R47, R26, R13 ;  /* 0x0000001a2f0d7231 */ /* 0x000fc8000000000d */
[----:B------:R-:W-:-:S04]  /*2f00*/  HFMA2 R13, R48, R27, R13 ;  /* 0x0000001b300d7231 */ /* 0x000fc8000000000d */
[----:B------:R-:W-:-:S04]  /*2f10*/  HFMA2 R13, R45, R28, R13 ;  /* 0x0000001c2d0d7231 */ /* 0x000fc8000000000d */
[----:B0-----:R-:W-:-:S04]  /*2f20*/  HFMA2 R15, R46, R29, R13 ;  /* 0x0000001d2e0f7231 */ /* 0x001fc8000000000d */
[----:B------:R-:W-:-:S04]  /*2f30*/  HFMA2 R15, R43, R30, R15 ;  /* 0x0000001e2b0f7231 */ /* 0x000fc8000000000f */
[----:B------:R-:W-:-:S04]  /*2f40*/  HFMA2 R15, R44, R31, R15 ;  /* 0x0000001f2c0f7231 */ /* 0x000fc8000000000f */
[----:B------:R-:W-:-:S04]  /*2f50*/  HFMA2 R15, R41, R32, R15 ;  /* 0x00000020290f7231 */ /* 0x000fc8000000000f */
[----:B------:R-:W-:-:S04]  /*2f60*/  HFMA2 R15, R42, R33, R15 ;  /* 0x000000212a0f7231 */ /* 0x000fc8000000000f */
[----:B--2---:R-:W-:-:S04]  /*2f70*/  HFMA2 R15, R39, R36, R15 ;  /* 0x00000024270f7231 */ /* 0x004fc8000000000f */
[----:B------:R-:W-:Y:S01]  /*2f80*/  HFMA2 R15, R3, R38, R15 ;  /* 0x00000026030f7231 */ /* 0x000fe2000000000f */
[----:B------:R-:W-:Y:S01]  /*2f90*/  UMOV UR4, 0xffffffff ;  /* 0xffffffff00047882 */ /* 0x000fe20000000000 */
[----:B------:R-:W-:Y:S02]  /*2fa0*/  ISETP.NE.AND P2, PT, R12, RZ, P0 ;  /* 0x000000ff0c00720c */ /* 0x000fe40000745270 */
[----:B------:R-:W-:Y:S01]  /*2fb0*/  LOP3.LUT P1, RZ, R2, 0x3, RZ, 0xc0, !PT ;  /* 0x0000000302ff7812 */ /* 0x000fe2000782c0ff */
[----:B---3--:R-:W-:-:S04]  /*2fc0*/  HFMA2 R15, R5, R40, R15 ;  /* 0x00000028050f7231 */ /* 0x008fc8000000000f */
[----:B----4-:R-:W-:-:S05]  /*2fd0*/  HFMA2 R15, R6, R37, R15 ;  /* 0x00000025060f7231 */ /* 0x010fca000000000f */
[--C-:B------:R-:W-:Y:S02]  /*2fe0*/  HADD2.F32 R13, -RZ, R15.reuse.H0_H0 ;  /* 0x2000000fff0d7230 */ /* 0x100fe40000004100 */
[----:B------:R-:W-:-:S05]  /*2ff0*/  HADD2.F32 R14, -RZ, R15.H1_H1 ;  /* 0x3000000fff0e7230 */ /* 0x000fca0000004100 */
[----:B------:R-:W-:Y:S01]  /*3000*/  FADD.FTZ R13, R13, R14 ;  /* 0x0000000e0d0d7221 */ /* 0x000fe20000010000 */
[----:B------:R-:W-:Y:S06]  /*3010*/  BRA.DIV UR4, `(.L_x_2324) ;  /* 0x0000005a04487947 */ /* 0x000fec000b800000 */
[----:B------:R-:W0:Y:S02]  /*3020*/  SHFL.BFLY PT, R14, R13, 0x2, 0x1f ;  /* 0x0c401f000d0e7f89 */ /* 0x000e2400000e0000 */
[----:B0-----:R-:W-:-:S05]  /*3030*/  FADD.FTZ R13, R13, R14 ;  /* 0x0000000e0d0d7221 */ /* 0x001fca0000010000 */
[----:B------:R0:W1:Y:S02]  /*3040*/  SHFL.BFLY PT, R14, R13, 0x1, 0x1f ;  /* 0x0c201f000d0e7f89 */ /* 0x00006400000e0000 */
.L_x_2396:
        /* <DEDUP_REMOVED lines=12> */
[----:B-1----:R-:W-:-:S06]  /*3110*/  @UP0 UIMAD.WIDE.U32 UR4, UR44, 0x2, UR4 ;  /* 0x000000022c0408a5 */ /* 0x002fcc000f8e0004 */
[----:B------:R-:W-:Y:S01]  /*3120*/  IMAD.U32 R12, RZ, RZ, UR4 ;  /* 0x00000004ff0c7e24 */ /* 0x000fe2000f8e00ff */
[----:B0-----:R-:W-:Y:S01]  /*3130*/  MOV R13, UR5 ;  /* 0x00000005000d7c02 */ /* 0x001fe20008000f00 */
[----:B--2---:R-:W-:-:S04]  /*3140*/  @P1 IMAD.WIDE R14, R19, 0x2, R14 ;  /* 0x00000002130e1825 */ /* 0x004fc800078e020e */
[----:B------:R-:W2:Y:S04]  /*3150*/  @P4 LDG.E.U16 R12, desc[UR36][R12.64] ;  /* 0x000000240c0c4981 */ /* 0x000ea8000c1e1500 */
[----:B------:R-:W3:Y:S01]  /*3160*/  @P1 LDG.E.U16 R14, desc[UR36][R14.64] ;  /* 0x000000240e0e1981 */ /* 0x000ee2000c1e1500 */
[----:B------:R-:W-:-:S04]  /*3170*/  @P4 ISETP.GE.AND P3, PT, R53, R17, PT ;  /* 0x000000113500420c */ /* 0x000fc80003f66270 */
[----:B------:R-:W-:-:S04]  /*3180*/  @P4 SEL R34, RZ, UR39, P3 ;  /* 0x00000027ff224c07 */ /* 0x000fc80009800000 */
[----:B------:R-:W-:-:S04]  /*3190*/  @P4 IADD3 R35, PT, PT, R53, -UR42, R34 ;  /* 0x8000002a35234c10 */ /* 0x000fc8000fffe022 */
[----:B------:R-:W-:Y:S01]  /*31a0*/  @P4 I2FP.F32.S32 R56, R35 ;  /* 0x0000002300384245 */ /* 0x000fe20000201400 */
[----:B--2---:R-:W-:Y:S02]  /*31b0*/  @P4 HADD2.F32 R35, -RZ, R12.H0_H0 ;  /* 0x2000000cff234230 */ /* 0x004fe40000004100 */
[----:B---3--:R-:W-:-:S05]  /*31c0*/  @P1 HADD2.F32 R34, -RZ, R14.H0_H0 ;  /* 0x2000000eff221230 */ /* 0x008fca0000004100 */
[----:B------:R-:W-:-:S04]  /*31d0*/  @P1 FADD.FTZ R11, R11, R34 ;  /* 0x000000220b0b1221 */ /* 0x000fc80000010000 */
[----:B------:R-:W-:-:S05]  /*31e0*/  @P4 FFMA.FTZ R11, R56, R35, R11 ;  /* 0x00000023380b4223 */ /* 0x000fca000001000b */
[----:B------:R1:W-:Y:S01]  /*31f0*/  STS [R18], R11 ;  /* 0x0000000b12007388 */ /* 0x0003e20000000800 */
[----:B------:R-:W-:-:S07]  /*3200*/  @!P2 FMNMX.FTZ R54, R54, R11, !PT ;  /* 0x0000000b3636a209 */ /* 0x000fce0007810000 */
.L_x_2326:
[----:B------:R-:W-:Y:S05]  /*3210*/  BSYNC.RECONVERGENT B1 ;  /* 0x0000000000017941 */ /* 0x000fea0003800200 */
.L_x_2325:
[----:B------:R-:W-:Y:S01]  /*3220*/  IADD3 R53, PT, PT, R53, 0x10, RZ ;  /* 0x0000001035357810 */ /* 0x000fe20007ffe0ff */
[----:B-1----:R-:W-:Y:S01]  /*3230*/  VIADD R18, R18, 0x40 ;  /* 0x0000004012127836 */ /* 0x002fe20000000000 */
[----:B------:R-:W-:Y:S02]  /*3240*/  IADD3 R16, P2, PT, R16, 0x10, RZ ;  /* 0x0000001010107810 */ /* 0x000fe40007f5e0ff */
[----:B------:R-:W-:Y:S02]  /*3250*/  ISETP.GE.AND P1, PT, R53, R10, PT ;  /* 0x0000000a3500720c */ /* 0x000fe40003f26270 */
[----:B------:R-:W-:Y:S02]  /*3260*/  IADD3 R19, PT, PT, R19, 0x10, RZ ;  /* 0x0000001013137810 */ /* 0x000fe40007ffe0ff */
[----:B------:R-:W-:-:S09]  /*3270*/  IADD3.X R21, PT, PT, RZ, R21, RZ, P2, !PT ;  /* 0x00000015ff157210 */ /* 0x000fd200017fe4ff */
[----:B------:R-:W-:Y:S05]  /*3280*/  @!P1 BRA `(.L_x_2327) ;  /* 0xfffffff0000c9947 */ /* 0x000fea000383ffff */
.L_x_2321:
[----:B0-----:R-:W-:Y:S05]  /*3290*/  BSYNC B0 ;  /* 0x0000000000007941 */ /* 0x001fea0003800000 */
.L_x_2320:
[----:B------:R-:W0:Y:S01]  /*32a0*/  LDCU UR4, c[0x0][0x3f4] ;  /* 0x00007e80ff0477ac */ /* 0x000e220008000800 */
[----:B------:R-:W-:Y:S01]  /*32b0*/  IMAD.U32 R5, RZ, RZ, UR42 ;  /* 0x0000002aff057e24 */ /* 0x000fe2000f8e00ff */
[----:B------:R-:W-:Y:S01]  /*32c0*/  MOV R34, UR45 ;  /* 0x0000002d00227c02 */ /* 0x000fe20008000f00 */
[----:B------:R-:W-:-:S03]  /*32d0*/  IMAD.SHL.U32 R6, R2, 0x4, RZ ;  /* 0x0000000402067824 */ /* 0x000fc600078e00ff */
[----:B------:R-:W-:Y:S02]  /*32e0*/  IADD3 R5, PT, PT, R5, 0x1, RZ ;  /* 0x0000000105057810 */ /* 0x000fe40007ffe0ff */
[----:B------:R-:W-:Y:S02]  /*32f0*/  SHF.R.S32.HI R34, RZ, 0x1f, R34 ;  /* 0x0000001fff227819 */ /* 0x000fe40000011422 */
[----:B0-----:R-:W-:Y:S01]  /*3300*/  VIADDMNMX R3, R5, -UR4, RZ, !PT ;  /* 0x8000000405037c46 */ /* 0x001fe2000f8001ff */
[----:B------:R-:W-:-:S03]  /*3310*/  UMOV UR4, 0xffffffff ;  /* 0xffffffff00047882 */ /* 0x000fc60000000000 */
[----:B------:R-:W-:Y:S05]  /*3320*/  BRA.DIV UR4, `(.L_x_2328) ;  /* 0x0000005604c47947 */ /* 0x000fea000b800000 */
[----:B------:R-:W0:Y:S02]  /*3330*/  SHFL.BFLY PT, R14, R54, 0x10, 0x1f ;  /* 0x0e001f00360e7f89 */ /* 0x000e2400000e0000 */
[----:B0-----:R-:W-:-:S05]  /*3340*/  FMNMX.FTZ R13, R14, R54, !PT ;  /* 0x000000360e0d7209 */ /* 0x001fca0007810000 */
[----:B------:R-:W0:Y:S02]  /*3350*/  SHFL.BFLY PT, R14, R13, 0x8, 0x1f ;  /* 0x0d001f000d0e7f89 */ /* 0x000e2400000e0000 */
[----:B0-----:R-:W-:-:S05]  /*3360*/  FMNMX.FTZ R0, R13, R14, !PT ;  /* 0x0000000e0d007209 */ /* 0x001fca0007810000 */
[----:B------:R0:W1:Y:S02]  /*3370*/  SHFL.BFLY PT, R14, R0, 0x4, 0x1f ;  /* 0x0c801f00000e7f89 */ /* 0x00006400000e0000 */
.L_x_2401:
[----:B------:R-:W3:Y:S01]  /*3380*/  S2R R17, SR_CgaCtaId ;  /* 0x0000000000117919 */ /* 0x000ee20000008800 */
[----:B----4-:R-:W-:Y:S01]  /*3390*/  LOP3.LUT P0, R7, R2, 0x1f, RZ, 0xc0, !PT ;  /* 0x0000001f02077812 */ /* 0x010fe2000780c0ff */
[----:B------:R-:W-:Y:S05]  /*33a0*/  WARPSYNC.ALL ;  /* 0x0000000000007948 */ /* 0x000fea0003800000 */
[----:B------:R-:W-:Y:S02]  /*33b0*/  MOV R16, 0x400 ;  /* 0x0000040000107802 */ /* 0x000fe40000000f00 */
[----:B-1----:R-:W-:Y:S02]  /*33c0*/  FMNMX.FTZ R11, R0, R14, !PT ;  /* 0x0000000e000b7209 */ /* 0x002fe40007810000 */
[----:B---3--:R-:W-:-:S04]  /*33d0*/  LEA R9, R17, R16, 0x18 ;  /* 0x0000001011097211 */ /* 0x008fc800078ec0ff */
[----:B------:R-:W-:-:S05]  /*33e0*/  LEA.HI R8, R2, R9, RZ, 0x1d ;  /* 0x0000000902087211 */ /* 0x000fca00078fe8ff */
[----:B------:R-:W-:Y:S01]  /*33f0*/  @!P0 STS [R8], R11 ;  /* 0x0000000b08008388 */ /* 0x000fe20000000800 */
[----:B------:R-:W-:Y:S01]  /*3400*/  BAR.SYNC.DEFER_BLOCKING 0x0 ;  /* 0x0000000000007b1d */ /* 0x000fe20000010000 */
[----:B------:R-:W-:Y:S01]  /*3410*/  ISETP.GT.U32.AND P0, PT, R7, 0x1, PT ;  /* 0x000000010700780c */ /* 0x000fe20003f04070 */
[----:B0-----:R-:W-:Y:S01]  /*3420*/  IMAD.IADD R0, R3, 0x1, R2 ;  /* 0x0000000103007824 */ /* 0x001fe200078e0202 */
[----:B------:R-:W-:Y:S02]  /*3430*/  MOV R12, 0xff7fffff ;  /* 0xff7fffff000c7802 */ /* 0x000fe40000000f00 */
[----:B------:R-:W-:Y:S01]  /*3440*/  LEA R9, R7, R9, 0x2 ;  /* 0x0000000907097211 */ /* 0x000fe200078e10ff */
[----:B------:R-:W-:Y:S08]  /*3450*/  BSSY.RECONVERGENT B0, `(.L_x_2329) ;  /* 0x000016c000007945 */ /* 0x000ff00003800200 */
[----:B------:R-:W0:Y:S01]  /*3460*/  @!P0 LDS R12, [R9] ;  /* 0x00000000090c8984 */ /* 0x000e220000000800 */
[----:B------:R-:W-:-:S03]  /*3470*/  ISETP.GT.AND P0, PT, R0, UR42, PT ;  /* 0x0000002a00007c0c */ /* 0x000fc6000bf04270 */
[----:B0-----:R-:W0:Y:S02]  /*3480*/  SHFL.BFLY PT, R11, R12, 0x1, 0x1f ;  /* 0x0c201f000c0b7f89 */ /* 0x001e2400000e0000 */
[----:B0-----:R-:W-:Y:S01]  /*3490*/  FMNMX.FTZ R10, R11, R12, !PT ;  /* 0x0000000c0b0a7209 */ /* 0x001fe20007810000 */
[----:B------:R-:W-:-:S05]  /*34a0*/  HFMA2 R11, -RZ, RZ, 0, 0 ;  /* 0x00000000ff0b7431 */ /* 0x000fca00000001ff */
[----:B------:R-:W0:Y:S02]  /*34b0*/  SHFL.IDX PT, R10, R10, RZ, 0x1f ;  /* 0x00001fff0a0a7589 */ /* 0x000e2400000e0000 */
        /* <DEDUP_REMOVED lines=8> */
[----:B------:R-:W-:Y:S01]  /*3540*/  IADD3 R13, PT, PT, -R3, R12, R11 ;  /* 0x0000000c030d7210 */ /* 0x000fe20007ffe10b */
        /* <DEDUP_REMOVED lines=10> */
[----:B------:R-:W-:Y:S01]  /*35f0*/  LOP3.LUT R13, R11, 0x3, RZ, 0xc0, !PT ;  /* 0x000000030b0d7812 */ /* 0x000fe200078ec0ff */
[----:B------:R-:W-:Y:S01]  /*3600*/  HFMA2 R11, -RZ, RZ, 0, 0 ;  /* 0x00000000ff0b7431 */ /* 0x000fe200000001ff */
[----:B------:R-:W-:Y:S02]  /*3610*/  IADD3 R14, PT, PT, R6, R15, RZ ;  /* 0x0000000f060e7210 */ /* 0x000fe40007ffe0ff */
[----:B------:R-:W-:-:S07]  /*3620*/  IADD3 R13, PT, PT, -R13, RZ, RZ ;  /* 0x000000ff0d0d7210 */ /* 0x000fce0007ffe1ff */
.L_x_2334:
        /* <DEDUP_REMOVED lines=11> */
.L_x_2333:
[----:B------:R-:W-:Y:S05]  /*36e0*/  BSYNC.RECONVERGENT B1 ;  /* 0x0000000000017941 */ /* 0x000fea0003800200 */
.L_x_2332:
[----:B------:R-:W-:Y:S05]  /*36f0*/  @!P1 BRA `(.L_x_2330) ;  /* 0x0000001400049947 */ /* 0x000fea0003800000 */
[----:B------:R-:W-:Y:S01]  /*3700*/  VIADD R16, R16, 0x110 ;  /* 0x0000011010107836 */ /* 0x000fe20000000000 */
[----:B------:R-:W-:-:S04]  /*3710*/  SHF.L.U32 R13, R3, 0x2, RZ ;  /* 0x00000002030d7819 */ /* 0x000fc800000006ff */
[----:B------:R-:W-:Y:S02]  /*3720*/  LEA R14, R17, R16, 0x18 ;  /* 0x00000010110e7211 */ /* 0x000fe400078ec0ff */
[C---:B------:R-:W-:Y:S02]  /*3730*/  LEA R13, R12.reuse, -R13, 0x2 ;  /* 0x8000000d0c0d7211 */ /* 0x040fe400078e10ff */
[----:B------:R-:W-:-:S03]  /*3740*/  IADD3 R12, PT, PT, R12, 0x100, RZ ;  /* 0x000001000c0c7810 */ /* 0x000fc60007ffe0ff */
[----:B------:R-:W-:Y:S01]  /*3750*/  IMAD.IADD R14, R14, 0x1, R13 ;  /* 0x000000010e0e7824 */ /* 0x000fe200078e020d */
[----:B------:R-:W-:-:S04]  /*3760*/  ISETP.GT.AND P0, PT, R12, UR42, PT ;  /* 0x0000002a0c007c0c */ /* 0x000fc8000bf04270 */
[----:B------:R-:W0:Y:S04]  /*3770*/  LDS R13, [R14] ;  /* 0x000000000e0d7984 */ /* 0x000e280000000800 */
[----:B------:R-:W1:Y:S04]  /*3780*/  LDS R15, [R14+0x100] ;  /* 0x000100000e0f7984 */ /* 0x000e680000000800 */
[----:B------:R-:W3:Y:S04]  /*3790*/  LDS R17, [R14+0x200] ;  /* 0x000200000e117984 */ /* 0x000ee80000000800 */
[----:B------:R-:W4:Y:S01]  /*37a0*/  LDS R19, [R14+0x300] ;  /* 0x000300000e137984 */ /* 0x000f220000000800 */
[C---:B0-----:R-:W-:Y:S01]  /*37b0*/  FADD.FTZ R13, -R10.reuse, R13 ;  /* 0x0000000d0a0d7221 */ /* 0x041fe20000010100 */
[----:B-1----:R-:W-:-:S03]  /*37c0*/  FADD.FTZ R15, -R10, R15 ;  /* 0x0000000f0a0f7221 */ /* 0x002fc60000010100 */
        /* <DEDUP_REMOVED lines=10> */
[----:B0-----:R0:W-:Y:S01]  /*3870*/  STS [R14], R13 ;  /* 0x0000000d0e007388 */ /* 0x0011e20000000800 */
[----:B------:R-:W-:-:S03]  /*3880*/  FADD.FTZ R11, R11, R13 ;  /* 0x0000000d0b0b7221 */ /* 0x000fc60000010000 */
[----:B-1----:R0:W-:Y:S01]  /*3890*/  STS [R14+0x100], R15 ;  /* 0x0001000f0e007388 */ /* 0x0021e20000000800 */
[----:B------:R-:W-:-:S03]  /*38a0*/  FADD.FTZ R11, R11, R15 ;  /* 0x0000000f0b0b7221 */ /* 0x000fc60000010000 */
[----:B---3--:R0:W-:Y:S01]  /*38b0*/  STS [R14+0x200], R17 ;  /* 0x000200110e007388 */ /* 0x0081e20000000800 */
[----:B------:R-:W-:-:S03]  /*38c0*/  FADD.FTZ R11, R11, R17 ;  /* 0x000000110b0b7221 */ /* 0x000fc60000010000 */
[----:B----4-:R0:W-:Y:S01]  /*38d0*/  STS [R14+0x300], R19 ;  /* 0x000300130e007388 */ /* 0x0101e20000000800 */
[----:B------:R-:W-:Y:S01]  /*38e0*/  FADD.FTZ R11, R11, R19 ;  /* 0x000000130b0b7221 */ /* 0x000fe20000010000 */
[----:B------:R-:W-:Y:S06]  /*38f0*/  @P0 BRA `(.L_x_2330) ;  /* 0x0000001000840947 */ /* 0x000fec0003800000 */
[----:B0-----:R-:W-:Y:S01]  /*3900*/  MOV R13, R12 ;  /* 0x0000000c000d7202 */ /* 0x001fe20000000f00 */
[----:B------:R-:W-:Y:S01]  /*3910*/  BSSY.RECONVERGENT B1, `(.L_x_2335) ;  /* 0x000006d000017945 */ /* 0x000fe20003800200 */
[----:B------:R-:W-:Y:S02]  /*3920*/  PLOP3.LUT P0, PT, PT, PT, PT, 0x80, 0x8 ;  /* 0x000000000008781c */ /* 0x000fe40003f0f070 */
[----:B------:R-:W-:-:S04]  /*3930*/  IADD3 R12, PT, PT, -R13, UR42, RZ ;  /* 0x0000002a0d0c7c10 */ /* 0x000fc8000fffe1ff */
[----:B------:R-:W-:Y:S01]  /*3940*/  ISETP.GT.AND P1, PT, R12, 0x2ff, PT ;  /* 0x000002ff0c00780c */ /* 0x000fe20003f24270 */
[----:B------:R-:W-:-:S12]  /*3950*/  VIADD R12, R14, 0x600 ;  /* 0x000006000e0c7836 */ /* 0x000fd80000000000 */
[----:B------:R-:W-:Y:S05]  /*3960*/  @!P1 BRA `(.L_x_2336) ;  /* 0x00000004009c9947 */ /* 0x000fea0003800000 */
[----:B------:R-:W-:Y:S02]  /*3970*/  MOV R14, UR42 ;  /* 0x0000002a000e7c02 */ /* 0x000fe40008000f00 */
[----:B------:R-:W-:Y:S02]  /*3980*/  PLOP3.LUT P0, PT, PT, PT, PT, 0x8, 0x80 ;  /* 0x000000000080781c */ /* 0x000fe40003f0e170 */
[----:B------:R-:W-:-:S11]  /*3990*/  IADD3 R14, PT, PT, R14, -0x2ff, RZ ;  /* 0xfffffd010e0e7810 */ /* 0x000fd60007ffe0ff */
.L_x_2337:
[----:B------:R-:W0:Y:S01]  /*39a0*/  LDS R15, [R12+-0x200] ;  /* 0xfffe00000c0f7984 */ /* 0x000e220000000800 */
[----:B------:R-:W-:-:S03]  /*39b0*/  VIADD R13, R13, 0x400 ;  /* 0x000004000d0d7836 */ /* 0x000fc60000000000 */
[----:B------:R-:W1:Y:S02]  /*39c0*/  LDS R19, [R12+-0x100] ;  /* 0xffff00000c137984 */ /* 0x000e640000000800 */
[----:B------:R-:W-:Y:S02]  /*39d0*/  ISETP.GE.AND P1, PT, R13, R14, PT ;  /* 0x0000000e0d00720c */ /* 0x000fe40003f26270 */
[----:B------:R-:W3:Y:S04]  /*39e0*/  LDS R21, [R12] ;  /* 0x000000000c157984 */ /* 0x000ee80000000800 */
[----:B--2---:R-:W2:Y:S04]  /*39f0*/  LDS R23, [R12+0x100] ;  /* 0x000100000c177984 */ /* 0x004ea80000000800 */
[----:B------:R-:W4:Y:S04]  /*3a00*/  LDS R25, [R12+0x200] ;  /* 0x000200000c197984 */ /* 0x000f280000000800 */
[----:B------:R-:W5:Y:S04]  /*3a10*/  LDS R27, [R12+0x300] ;  /* 0x000300000c1b7984 */ /* 0x000f680000000800 */
[----:B------:R-:W-:Y:S04]  /*3a20*/  LDS R35, [R12+0x700] ;  /* 0x000700000c237984 */ /* 0x000fe80000000800 */
[----:B------:R-:W5:Y:S04]  /*3a30*/  LDS R29, [R12+0x400] ;  /* 0x000400000c1d7984 */ /* 0x000f680000000800 */
[----:B------:R-:W5:Y:S04]  /*3a40*/  LDS R31, [R12+0x500] ;  /* 0x000500000c1f7984 */ /* 0x000f680000000800 */
[----:B------:R-:W5:Y:S01]  /*3a50*/  LDS R33, [R12+0x600] ;  /* 0x000600000c217984 */ /* 0x000f620000000800 */
[----:B0-----:R-:W-:-:S03]  /*3a60*/  FADD.FTZ R16, -R10, R15 ;  /* 0x0000000f0a107221 */ /* 0x001fc60000010100 */
[----:B------:R-:W0:Y:S01]  /*3a70*/  LDS R37, [R12+0x800] ;  /* 0x000800000c257984 */ /* 0x000e220000000800 */
[----:B-1----:R-:W-:-:S03]  /*3a80*/  FADD.FTZ R18, -R10, R19 ;  /* 0x000000130a127221 */ /* 0x002fc60000010100 */
[----:B------:R-:W1:Y:S01]  /*3a90*/  LDS R17, [R12+0x900] ;  /* 0x000900000c117984 */ /* 0x000e620000000800 */
[----:B------:R-:W-:Y:S01]  /*3aa0*/  FMUL.FTZ R16, R16, 1.4426950216293334961 ;  /* 0x3fb8aa3b10107820 */ /* 0x000fe20000410000 */
[----:B------:R-:W-:Y:S02]  /*3ab0*/  FMUL.FTZ R18, R18, 1.4426950216293334961 ;  /* 0x3fb8aa3b12127820 */ /* 0x000fe40000410000 */
[----:B------:R-:W1:Y:S01]  /*3ac0*/  LDS R15, [R12+0xa00] ;  /* 0x000a00000c0f7984 */ /* 0x000e620000000800 */
[C---:B---3--:R-:W-:Y:S02]  /*3ad0*/  FADD.FTZ R20, -R10.reuse, R21 ;  /* 0x000000150a147221 */ /* 0x048fe40000010100 */
[----:B------:R-:W3:Y:S01]  /*3ae0*/  MUFU.EX2 R16, R16 ;  /* 0x0000001000107308 */ /* 0x000ee20000000800 */
[----:B------:R-:W1:Y:S01]  /*3af0*/  LDS R19, [R12+0xb00] ;  /* 0x000b00000c137984 */ /* 0x000e620000000800 */
[----:B--2---:R-:W-:Y:S01]  /*3b00*/  FADD.FTZ R22, -R10, R23 ;  /* 0x000000170a167221 */ /* 0x004fe20000010100 */
[----:B------:R-:W-:Y:S01]  /*3b10*/  FMUL.FTZ R20, R20, 1.4426950216293334961 ;  /* 0x3fb8aa3b14147820 */ /* 0x000fe20000410000 */
[----:B------:R-:W2:Y:S01]  /*3b20*/  MUFU.EX2 R18, R18 ;  /* 0x0000001200127308 */ /* 0x000ea20000000800 */
[----:B------:R-:W1:Y:S01]  /*3b30*/  LDS R21, [R12+0xc00] ;  /* 0x000c00000c157984 */ /* 0x000e620000000800 */
[----:B----4-:R-:W-:Y:S01]  /*3b40*/  FADD.FTZ R24, -R10, R25 ;  /* 0x000000190a187221 */ /* 0x010fe20000010100 */
[----:B------:R-:W-:Y:S01]  /*3b50*/  FMUL.FTZ R22, R22, 1.4426950216293334961 ;  /* 0x3fb8aa3b16167820 */ /* 0x000fe20000410000 */
[----:B------:R4:W2:Y:S01]  /*3b60*/  MUFU.EX2 R25, R20 ;  /* 0x0000001400197308 */ /* 0x0008a20000000800 */
[----:B------:R-:W1:Y:S01]  /*3b70*/  LDS R23, [R12+0xd00] ;  /* 0x000d00000c177984 */ /* 0x000e620000000800 */
[----:B-----5:R-:W-:Y:S01]  /*3b80*/  FADD.FTZ R26, -R10, R27 ;  /* 0x0000001b0a1a7221 */ /* 0x020fe20000010100 */
[----:B------:R-:W-:Y:S01]  /*3b90*/  FMUL.FTZ R24, R24, 1.4426950216293334961 ;  /* 0x3fb8aa3b18187820 */ /* 0x000fe20000410000 */
[----:B------:R5:W0:Y:S01]  /*3ba0*/  MUFU.EX2 R27, R22 ;  /* 0x00000016001b7308 */ /* 0x000a220000000800 */
[----:B---3--:R-:W-:Y:S01]  /*3bb0*/  FADD.FTZ R11, R16, R11 ;  /* 0x0000000b100b7221 */ /* 0x008fe20000010000 */
[----:B------:R-:W-:Y:S01]  /*3bc0*/  FMUL.FTZ R26, R26, 1.4426950216293334961 ;  /* 0x3fb8aa3b1a1a7820 */ /* 0x000fe20000410000 */
[C---:B------:R-:W-:Y:S01]  /*3bd0*/  FADD.FTZ R28, -R10.reuse, R29 ;  /* 0x0000001d0a1c7221 */ /* 0x040fe20000010100 */
[C---:B----4-:R-:W-:Y:S01]  /*3be0*/  FADD.FTZ R20, -R10.reuse, R35 ;  /* 0x000000230a147221 */ /* 0x050fe20000010100 */
[----:B------:R3:W4:Y:S01]  /*3bf0*/  MUFU.EX2 R29, R24 ;  /* 0x00000018001d7308 */ /* 0x0007220000000800 */
[----:B------:R4:W-:Y:S01]  /*3c00*/  STS [R12+-0x200], R16 ;  /* 0xfffe00100c007388 */ /* 0x0009e20000000800 */
[----:B------:R-:W-:Y:S01]  /*3c10*/  FADD.FTZ R30, -R10, R31 ;  /* 0x0000001f0a1e7221 */ /* 0x000fe20000010100 */
[----:B-----5:R-:W-:Y:S01]  /*3c20*/  FMUL.FTZ R22, R20, 1.4426950216293334961 ;  /* 0x3fb8aa3b14167820 */ /* 0x020fe20000410000 */
[----:B--2---:R-:W-:Y:S01]  /*3c30*/  FADD.FTZ R20, R11, R18 ;  /* 0x000000120b147221 */ /* 0x004fe20000010000 */
[----:B------:R-:W-:Y:S01]  /*3c40*/  FMUL.FTZ R28, R28, 1.4426950216293334961 ;  /* 0x3fb8aa3b1c1c7820 */ /* 0x000fe20000410000 */
[----:B------:R-:W2:Y:S01]  /*3c50*/  MUFU.EX2 R31, R26 ;  /* 0x0000001a001f7308 */ /* 0x000ea20000000800 */
[----:B------:R-:W-:Y:S01]  /*3c60*/  FADD.FTZ R32, -R10, R33 ;  /* 0x000000210a207221 */ /* 0x000fe20000010100 */
[----:B------:R-:W-:Y:S01]  /*3c70*/  FADD.FTZ R20, R20, R25 ;  /* 0x0000001914147221 */ /* 0x000fe20000010000 */
[----:B------:R-:W-:Y:S01]  /*3c80*/  FMUL.FTZ R30, R30, 1.4426950216293334961 ;  /* 0x3fb8aa3b1e1e7820 */ /* 0x000fe20000410000 */
[----:B------:R-:W5:Y:S01]  /*3c90*/  MUFU.EX2 R33, R28 ;  /* 0x0000001c00217308 */ /* 0x000f620000000800 */
[----:B------:R-:W-:Y:S01]  /*3ca0*/  FMUL.FTZ R32, R32, 1.4426950216293334961 ;  /* 0x3fb8aa3b20207820 */ /* 0x000fe20000410000 */
[----:B0-----:R-:W-:Y:S01]  /*3cb0*/  FADD.FTZ R20, R20, R27 ;  /* 0x0000001b14147221 */ /* 0x001fe20000010000 */
[C---:B---3--:R-:W-:Y:S01]  /*3cc0*/  FADD.FTZ R24, -R10.reuse, R37 ;  /* 0x000000250a187221 */ /* 0x048fe20000010100 */
[----:B------:R-:W0:Y:S01]  /*3cd0*/  MUFU.EX2 R35, R30 ;  /* 0x0000001e00237308 */ /* 0x000e220000000800 */
[----:B-1----:R-:W-:Y:S01]  /*3ce0*/  FADD.FTZ R17, -R10, R17 ;  /* 0x000000110a117221 */ /* 0x002fe20000010100 */
[----:B----4-:R-:W-:Y:S01]  /*3cf0*/  FADD.FTZ R20, R20, R29 ;  /* 0x0000001d14147221 */ /* 0x010fe20000010000 */
[----:B------:R-:W-:Y:S01]  /*3d00*/  FMUL.FTZ R24, R24, 1.4426950216293334961 ;  /* 0x3fb8aa3b18187820 */ /* 0x000fe20000410000 */
[----:B------:R-:W1:Y:S01]  /*3d10*/  MUFU.EX2 R37, R32 ;  /* 0x0000002000257308 */ /* 0x000e620000000800 */
[----:B------:R-:W-:Y:S01]  /*3d20*/  FMUL.FTZ R17, R17, 1.4426950216293334961 ;  /* 0x3fb8aa3b11117820 */ /* 0x000fe20000410000 */
[----:B--2---:R-:W-:Y:S01]  /*3d30*/  FADD.FTZ R20, R20, R31 ;  /* 0x0000001f14147221 */ /* 0x004fe20000010000 */
[C---:B------:R-:W-:Y:S01]  /*3d40*/  FADD.FTZ R26, -R10.reuse, R15 ;  /* 0x0000000f0a1a7221 */ /* 0x040fe20000010100 */
[----:B------:R-:W2:Y:S01]  /*3d50*/  MUFU.EX2 R11, R22 ;  /* 0x00000016000b7308 */ /* 0x000ea20000000800 */
[----:B------:R-:W-:Y:S01]  /*3d60*/  FADD.FTZ R19, -R10, R19 ;  /* 0x000000130a137221 */ /* 0x000fe20000010100 */
[----:B-----5:R-:W-:Y:S01]  /*3d70*/  FADD.FTZ R20, R20, R33 ;  /* 0x0000002114147221 */ /* 0x020fe20000010000 */
[----:B------:R-:W-:Y:S01]  /*3d80*/  FMUL.FTZ R26, R26, 1.4426950216293334961 ;  /* 0x3fb8aa3b1a1a7820 */ /* 0x000fe20000410000 */
[----:B------:R-:W3:Y:S01]  /*3d90*/  MUFU.EX2 R15, R24 ;  /* 0x00000018000f7308 */ /* 0x000ee20000000800 */
[----:B------:R-:W-:Y:S01]  /*3da0*/  FADD.FTZ R21, -R10, R21 ;  /* 0x000000150a157221 */ /* 0x000fe20000010100 */
[----:B0-----:R-:W-:Y:S01]  /*3db0*/  FADD.FTZ R20, R20, R35 ;  /* 0x0000002314147221 */ /* 0x001fe20000010000 */
[----:B------:R-:W-:Y:S01]  /*3dc0*/  FMUL.FTZ R16, R19, 1.4426950216293334961 ;  /* 0x3fb8aa3b13107820 */ /* 0x000fe20000410000 */
[----:B------:R-:W0:Y:S01]  /*3dd0*/  MUFU.EX2 R17, R17 ;  /* 0x0000001100117308 */ /* 0x000e220000000800 */
[----:B------:R4:W-:Y:S01]  /*3de0*/  STS [R12+-0x100], R18 ;  /* 0xffff00120c007388 */ /* 0x0009e20000000800 */
[----:B-1----:R-:W-:Y:S01]  /*3df0*/  FADD.FTZ R20, R20, R37 ;  /* 0x0000002514147221 */ /* 0x002fe20000010000 */
[----:B------:R-:W-:Y:S01]  /*3e00*/  FADD.FTZ R23, -R10, R23 ;  /* 0x000000170a177221 */ /* 0x000fe20000010100 */
[----:B------:R-:W1:Y:S01]  /*3e10*/  MUFU.EX2 R19, R26 ;  /* 0x0000001a00137308 */ /* 0x000e620000000800 */
[----:B------:R-:W-:Y:S01]  /*3e20*/  STS [R12], R25 ;  /* 0x000000190c007388 */ /* 0x000fe20000000800 */
[----:B--2---:R-:W-:Y:S01]  /*3e30*/  FADD.FTZ R20, R20, R11 ;  /* 0x0000000b14147221 */ /* 0x004fe20000010000 */
[----:B------:R-:W-:-:S02]  /*3e40*/  FMUL.FTZ R22, R23, 1.4426950216293334961 ;  /* 0x3fb8aa3b17167820 */ /* 0x000fc40000410000 */
[----:B------:R-:W-:Y:S01]  /*3e50*/  STS [R12+0x100], R27 ;  /* 0x0001001b0c007388 */ /* 0x000fe20000000800 */
[----:B---3--:R-:W-:Y:S01]  /*3e60*/  FADD.FTZ R20, R20, R15 ;  /* 0x0000000f14147221 */ /* 0x008fe20000010000 */
[----:B----4-:R-:W-:Y:S01]  /*3e70*/  FMUL.FTZ R18, R21, 1.4426950216293334961 ;  /* 0x3fb8aa3b15127820 */ /* 0x010fe20000410000 */
[----:B------:R-:W-:Y:S01]  /*3e80*/  MUFU.EX2 R39, R22 ;  /* 0x0000001600277308 */ /* 0x000fe20000000800 */
[----:B------:R-:W-:Y:S01]  /*3e90*/  STS [R12+0x200], R29 ;  /* 0x0002001d0c007388 */ /* 0x000fe20000000800 */
[----:B0-----:R-:W-:Y:S02]  /*3ea0*/  FADD.FTZ R20, R20, R17 ;  /* 0x0000001114147221 */ /* 0x001fe40000010000 */
[----:B------:R-:W0:Y:S01]  /*3eb0*/  MUFU.EX2 R21, R16 ;  /* 0x0000001000157308 */ /* 0x000e220000000800 */
[----:B------:R-:W-:Y:S01]  /*3ec0*/  STS [R12+0x300], R31 ;  /* 0x0003001f0c007388 */ /* 0x000fe20000000800 */
[----:B-1----:R-:W-:Y:S02]  /*3ed0*/  FADD.FTZ R20, R20, R19 ;  /* 0x0000001314147221 */ /* 0x002fe40000010000 */
[----:B------:R-:W1:Y:S01]  /*3ee0*/  MUFU.EX2 R23, R18 ;  /* 0x0000001200177308 */ /* 0x000e620000000800 */
[----:B------:R-:W-:Y:S04]  /*3ef0*/  STS [R12+0x400], R33 ;  /* 0x000400210c007388 */ /* 0x000fe80000000800 */
[----:B------:R-:W-:Y:S04]  /*3f00*/  STS [R12+0x500], R35 ;  /* 0x000500230c007388 */ /* 0x000fe80000000800 */
[----:B------:R-:W-:Y:S01]  /*3f10*/  STS [R12+0x600], R37 ;  /* 0x000600250c007388 */ /* 0x000fe20000000800 */
[----:B0-----:R-:W-:-:S03]  /*3f20*/  FADD.FTZ R20, R20, R21 ;  /* 0x0000001514147221 */ /* 0x001fc60000010000 */
[----:B------:R0:W-:Y:S01]  /*3f30*/  STS [R12+0x700], R11 ;  /* 0x0007000b0c007388 */ /* 0x0001e20000000800 */
[----:B-1----:R-:W-:-:S03]  /*3f40*/  FADD.FTZ R20, R20, R23 ;  /* 0x0000001714147221 */ /* 0x002fc60000010000 */
[----:B------:R-:W-:Y:S04]  /*3f50*/  STS [R12+0x800], R15 ;  /* 0x0008000f0c007388 */ /* 0x000fe80000000800 */
[----:B------:R-:W-:Y:S01]  /*3f60*/  STS [R12+0x900], R17 ;  /* 0x000900110c007388 */ /* 0x000fe20000000800 */
[----:B0-----:R-:W-:-:S03]  /*3f70*/  FADD.FTZ R11, R20, R39 ;  /* 0x00000027140b7221 */ /* 0x001fc60000010000 */
[----:B------:R-:W-:Y:S04]  /*3f80*/  STS [R12+0xa00], R19 ;  /* 0x000a00130c007388 */ /* 0x000fe80000000800 */
[----:B------:R-:W-:Y:S04]  /*3f90*/  STS [R12+0xb00], R21 ;  /* 0x000b00150c007388 */ /* 0x000fe80000000800 */
[----:B------:R-:W-:Y:S04]  /*3fa0*/  STS [R12+0xc00], R23 ;  /* 0x000c00170c007388 */ /* 0x000fe80000000800 */
[----:B------:R0:W-:Y:S02]  /*3fb0*/  STS [R12+0xd00], R39 ;  /* 0x000d00270c007388 */ /* 0x0001e40000000800 */
[----:B0-----:R-:W-:Y:S01]  /*3fc0*/  IADD3 R12, PT, PT, R12, 0x1000, RZ ;  /* 0x000010000c0c7810 */ /* 0x001fe20007ffe0ff */
[----:B------:R-:W-:Y:S06]  /*3fd0*/  @!P1 BRA `(.L_x_2337) ;  /* 0xfffffff800709947 */ /* 0x000fec000383ffff */
.L_x_2336:
[----:B------:R-:W-:Y:S05]  /*3fe0*/  BSYNC.RECONVERGENT B1 ;  /* 0x0000000000017941 */ /* 0x000fea0003800200 */
.L_x_2335:
        /* <DEDUP_REMOVED lines=8> */
[----:B------:R-:W3:Y:S04]  /*4070*/  LDS R19, [R12] ;  /* 0x000000000c137984 */ /* 0x000ee80000000800 */
[----:B------:R-:W4:Y:S04]  /*4080*/  LDS R21, [R12+0x100] ;  /* 0x000100000c157984 */ /* 0x000f280000000800 */
[----:B--2---:R-:W2:Y:S04]  /*4090*/  LDS R23, [R12+0x200] ;  /* 0x000200000c177984 */ /* 0x004ea80000000800 */
[----:B------:R-:W5:Y:S04]  /*40a0*/  LDS R25, [R12+0x300] ;  /* 0x000300000c197984 */ /* 0x000f680000000800 */
[----:B------:R-:W5:Y:S04]  /*40b0*/  LDS R27, [R12+0x400] ;  /* 0x000400000c1b7984 */ /* 0x000f680000000800 */
[----:B------:R-:W5:Y:S01]  /*40c0*/  LDS R29, [R12+0x500] ;  /* 0x000500000c1d7984 */ /* 0x000f620000000800 */
[C---:B0-----:R-:W-:Y:S01]  /*40d0*/  FADD.FTZ R15, -R10.reuse, R15 ;  /* 0x0000000f0a0f7221 */ /* 0x041fe20000010100 */
[----:B-1----:R-:W-:-:S03]  /*40e0*/  FADD.FTZ R17, -R10, R17 ;  /* 0x000000110a117221 */ /* 0x002fc60000010100 */
[----:B------:R-:W-:Y:S01]  /*40f0*/  FMUL.FTZ R15, R15, 1.4426950216293334961 ;  /* 0x3fb8aa3b0f0f7820 */ /* 0x000fe20000410000 */
[----:B---3--:R-:W-:Y:S01]  /*4100*/  FADD.FTZ R19, -R10, R19 ;  /* 0x000000130a137221 */ /* 0x008fe20000010100 */
[----:B------:R-:W-:-:S04]  /*4110*/  FMUL.FTZ R17, R17, 1.4426950216293334961 ;  /* 0x3fb8aa3b11117820 */ /* 0x000fc80000410000 */
[----:B------:R-:W0:Y:S01]  /*4120*/  MUFU.EX2 R15, R15 ;  /* 0x0000000f000f7308 */ /* 0x000e220000000800 */
[C---:B----4-:R-:W-:Y:S01]  /*4130*/  FADD.FTZ R21, -R10.reuse, R21 ;  /* 0x000000150a157221 */ /* 0x050fe20000010100 */
[----:B------:R-:W-:Y:S02]  /*4140*/  FMUL.FTZ R19, R19, 1.4426950216293334961 ;  /* 0x3fb8aa3b13137820 */ /* 0x000fe40000410000 */
[----:B------:R-:W1:Y:S01]  /*4150*/  MUFU.EX2 R17, R17 ;  /* 0x0000001100117308 */ /* 0x000e620000000800 */
[C---:B--2---:R-:W-:Y:S01]  /*4160*/  FADD.FTZ R23, -R10.reuse, R23 ;  /* 0x000000170a177221 */ /* 0x044fe20000010100 */
        /* <DEDUP_REMOVED lines=31> */
.L_x_2339:
[----:B------:R-:W-:Y:S05]  /*4360*/  BSYNC.RECONVERGENT B1 ;  /* 0x0000000000017941 */ /* 0x000fea0003800200 */
.L_x_2338:
[----:B------:R-:W-:-:S13]  /*4370*/  ISETP.GT.AND P1, PT, R13, UR42, PT ;  /* 0x0000002a0d007c0c */ /* 0x000fda000bf24270 */
[----:B------:R-:W-:Y:S05]  /*4380*/  @!P0 BRA P1, `(.L_x_2330) ;  /* 0x0000000400e08947 */ /* 0x000fea0000800000 */
[----:B------:R-:W0:Y:S04]  /*4390*/  LDS R13, [R12+-0x200] ;  /* 0xfffe00000c0d7984 */ /* 0x000e280000000800 */
[----:B------:R-:W1:Y:S04]  /*43a0*/  LDS R15, [R12+-0x100] ;  /* 0xffff00000c0f7984 */ /* 0x000e680000000800 */
[----:B------:R-:W3:Y:S04]  /*43b0*/  LDS R17, [R12] ;  /* 0x000000000c117984 */ /* 0x000ee80000000800 */
        /* <DEDUP_REMOVED lines=22> */
.L_x_2331:
        /* <DEDUP_REMOVED lines=8> */
[----:B------:R-:W-:-:S12]  /*45a0*/  HFMA2 R11, -RZ, RZ, 0, 0 ;  /* 0x00000000ff0b7431 */ /* 0x000fd800000001ff */
[----:B------:R-:W-:Y:S05]  /*45b0*/  @!P1 BRA `(.L_x_2341) ;  /* 0x00000000006c9947 */ /* 0x000fea0003800000 */
[----:B------:R-:W-:Y:S01]  /*45c0*/  VIADD R16, R16, 0x110 ;  /* 0x0000011010107836 */ /* 0x000fe20000000000 */
[----:B------:R-:W-:Y:S02]  /*45d0*/  LEA.HI R11, R15, 0x1, RZ, 0x1a ;  /* 0x000000010f0b7811 */ /* 0x000fe400078fd0ff */
[----:B------:R-:W-:Y:S02]  /*45e0*/  IADD3 R19, P1, P2, R12, UR45, R0 ;  /* 0x0000002d0c137c10 */ /* 0x000fe4000fa3e000 */
[----:B------:R-:W-:Y:S02]  /*45f0*/  LEA R15, R17, R16, 0x18 ;  /* 0x00000010110f7211 */ /* 0x000fe400078ec0ff */
[----:B------:R-:W-:Y:S02]  /*4600*/  LOP3.LUT R12, R11, 0x3, RZ, 0xc0, !PT ;  /* 0x000000030b0c7812 */ /* 0x000fe400078ec0ff */
[----:B------:R-:W-:Y:S01]  /*4610*/  IADD3.X R13, PT, PT, R34, R13, RZ, P1, P2 ;  /* 0x0000000d220d7210 */ /* 0x000fe20000fe44ff */
[----:B------:R-:W-:Y:S01]  /*4620*/  IMAD.IADD R15, R6, 0x1, R15 ;  /* 0x00000001060f7824 */ /* 0x000fe200078e020f */
[----:B------:R-:W-:-:S02]  /*4630*/  MOV R11, RZ ;  /* 0x000000ff000b7202 */ /* 0x000fc40000000f00 */
[----:B------:R-:W-:Y:S02]  /*4640*/  MOV R14, R0 ;  /* 0x00000000000e7202 */ /* 0x000fe40000000f00 */
[----:B------:R-:W-:-:S07]  /*4650*/  IADD3 R16, PT, PT, -R12, RZ, RZ ;  /* 0x000000ff0c107210 */ /* 0x000fce0007ffe1ff */
.L_x_2342:
[----:B------:R-:W-:-:S06]  /*4660*/  MOV R12, R19 ;  /* 0x00000013000c7202 */ /* 0x000fcc0000000f00 */
[----:B------:R1:W3:Y:S01]  /*4670*/  LDG.E.U8 R12, desc[UR36][R12.64] ;  /* 0x000000240c0c7981 */ /* 0x0002e2000c1e1100 */
[----:B------:R-:W-:Y:S01]  /*4680*/  IMAD.MOV.U32 R18, RZ, RZ, RZ ;  /* 0x000000ffff127224 */ /* 0x000fe200078e00ff */
[----:B------:R-:W-:Y:S02]  /*4690*/  IADD3 R16, PT, PT, R16, 0x1, RZ ;  /* 0x0000000110107810 */ /* 0x000fe40007ffe0ff */
[----:B------:R-:W-:Y:S02]  /*46a0*/  IADD3 R19, P2, PT, R19, 0x40, RZ ;  /* 0x0000004013137810 */ /* 0x000fe40007f5e0ff */
[----:B------:R-:W-:-:S03]  /*46b0*/  IADD3 R14, PT, PT, R14, 0x40, RZ ;  /* 0x000000400e0e7810 */ /* 0x000fc60007ffe0ff */
[----:B-1----:R-:W-:Y:S01]  /*46c0*/  IMAD.X R13, RZ, RZ, R13, P2 ;  /* 0x000000ffff0d7224 */ /* 0x002fe200010e060d */
[----:B---3--:R-:W-:-:S13]  /*46d0*/  ISETP.NE.AND P1, PT, R12, RZ, PT ;  /* 0x000000ff0c00720c */ /* 0x008fda0003f25270 */
        /* <DEDUP_REMOVED lines=9> */
.L_x_2341:
[----:B------:R-:W-:Y:S05]  /*4770*/  BSYNC.RECONVERGENT B1 ;  /* 0x0000000000017941 */ /* 0x000fea0003800200 */
.L_x_2340:
[----:B------:R-:W-:Y:S05]  /*4780*/  @!P0 BRA `(.L_x_2330) ;  /* 0x0000000000e08947 */ /* 0x000fea0003800000 */
[----:B------:R-:W1:Y:S01]  /*4790*/  S2R R16, SR_CgaCtaId ;  /* 0x0000000000107919 */ /* 0x000e620000008800 */
[----:B------:R-:W3:Y:S01]  /*47a0*/  LDCU.64 UR4, c[0x0][0x420] ;  /* 0x00008400ff0477ac */ /* 0x000ee20008000a00 */
[----:B------:R-:W-:Y:S01]  /*47b0*/  MOV R12, 0x400 ;  /* 0x00000400000c7802 */ /* 0x000fe20000000f00 */
[----:B------:R-:W-:-:S03]  /*47c0*/  IMAD.SHL.U32 R13, R3, 0x4, RZ ;  /* 0x00000004030d7824 */ /* 0x000fc600078e00ff */
[----:B------:R-:W-:Y:S02]  /*47d0*/  IADD3 R15, PT, PT, R12, 0x110, RZ ;  /* 0x000001100c0f7810 */ /* 0x000fe40007ffe0ff */
[----:B------:R-:W-:Y:S02]  /*47e0*/  LEA R12, R14, -R13, 0x2 ;  /* 0x8000000d0e0c7211 */ /* 0x000fe400078e10ff */
[----:B---3--:R-:W-:-:S04]  /*47f0*/  MOV R17, UR4 ;  /* 0x0000000400117c02 */ /* 0x008fc80008000f00 */
[----:B------:R-:W-:-:S04]  /*4800*/  IADD3 R17, P0, P1, R17, UR45, R14 ;  /* 0x0000002d11117c10 */ /* 0x000fc8000f91e00e */
[----:B------:R-:W-:Y:S02]  /*4810*/  IADD3 R17, P2, PT, R17, 0x80, RZ ;  /* 0x0000008011117810 */ /* 0x000fe40007f5e0ff */
[----:B------:R-:W-:Y:S02]  /*4820*/  IADD3.X R13, PT, PT, R34, UR5, RZ, P0, P1 ;  /* 0x00000005220d7c10 */ /* 0x000fe400087e24ff */
[----:B-1----:R-:W-:-:S03]  /*4830*/  LEA R15, R16, R15, 0x18 ;  /* 0x0000000f100f7211 */ /* 0x002fc600078ec0ff */
[----:B------:R-:W-:Y:S01]  /*4840*/  IMAD.X R13, RZ, RZ, R13, P2 ;  /* 0x000000ffff0d7224 */ /* 0x000fe200010e060d */
[----:B------:R-:W-:-:S07]  /*4850*/  IADD3 R15, PT, PT, R12, 0x200, R15 ;  /* 0x000002000c0f7810 */ /* 0x000fce0007ffe00f */
.L_x_2343:
[----:B------:R-:W-:-:S05]  /*4860*/  MOV R12, R17 ;  /* 0x00000011000c7202 */ /* 0x000fca0000000f00 */
[----:B------:R-:W3:Y:S04]  /*4870*/  LDG.E.U8 R19, desc[UR36][R12.64+-0x80] ;  /* 0xffff80240c137981 */ /* 0x000ee8000c1e1100 */
[----:B------:R-:W4:Y:S04]  /*4880*/  LDG.E.U8 R16, desc[UR36][R12.64+-0x40] ;  /* 0xffffc0240c107981 */ /* 0x000f28000c1e1100 */
[----:B------:R-:W5:Y:S04]  /*4890*/  LDG.E.U8 R17, desc[UR36][R12.64] ;  /* 0x000000240c117981 */ /* 0x000f68000c1e1100 */
[----:B------:R-:W5:Y:S01]  /*48a0*/  LDG.E.U8 R18, desc[UR36][R12.64+0x40] ;  /* 0x000040240c127981 */ /* 0x000f62000c1e1100 */
[----:B------:R-:W-:Y:S01]  /*48b0*/  MOV R20, RZ ;  /* 0x000000ff00147202 */ /* 0x000fe20000000f00 */
[----:B--2---:R-:W-:-:S02]  /*48c0*/  HFMA2 R22, -RZ, RZ, 0, 0 ;  /* 0x00000000ff167431 */ /* 0x004fc400000001ff */
[----:B------:R-:W-:Y:S01]  /*48d0*/  VIADD R14, R14, 0x100 ;  /* 0x000001000e0e7836 */ /* 0x000fe20000000000 */
[----:B---3--:R-:W-:Y:S02]  /*48e0*/  ISETP.NE.AND P0, PT, R19, RZ, PT ;  /* 0x000000ff1300720c */ /* 0x008fe40003f05270 */
[----:B----4-:R-:W-:Y:S01]  /*48f0*/  ISETP.NE.AND P1, PT, R16, RZ, PT ;  /* 0x000000ff1000720c */ /* 0x010fe20003f25270 */
[----:B------:R-:W-:Y:S01]  /*4900*/  HFMA2 R16, -RZ, RZ, 0, 0 ;  /* 0x00000000ff107431 */ /* 0x000fe200000001ff */
[----:B-----5:R-:W-:Y:S02]  /*4910*/  ISETP.NE.AND P2, PT, R17, RZ, PT ;  /* 0x000000ff1100720c */ /* 0x020fe40003f45270 */
[----:B------:R-:W-:-:S07]  /*4920*/  ISETP.NE.AND P3, PT, R18, RZ, PT ;  /* 0x000000ff1200720c */ /* 0x000fce0003f65270 */
        /* <DEDUP_REMOVED lines=11> */
[----:B------:R-:W-:Y:S01]  /*49e0*/  ISETP.GT.AND P0, PT, R14, UR42, PT ;  /* 0x0000002a0e007c0c */ /* 0x000fe2000bf04270 */
        /* <DEDUP_REMOVED lines=18> */
.L_x_2330:
[----:B------:R-:W-:Y:S05]  /*4b10*/  BSYNC.RECONVERGENT B0 ;  /* 0x0000000000007941 */ /* 0x000fea0003800200 */
.L_x_2329:
[----:B0-----:R-:W0:Y:S01]  /*4b20*/  SHFL.BFLY PT, R10, R11, 0x10, 0x1f ;  /* 0x0e001f000b0a7f89 */ /* 0x001e2200000e0000 */
[C---:B------:R-:W-:Y:S01]  /*4b30*/  ISETP.NE.AND P0, PT, R7.reuse, RZ, PT ;  /* 0x000000ff0700720c */ /* 0x040fe20003f05270 */
[----:B------:R-:W1:Y:S01]  /*4b40*/  LDCU UR4, c[0x0][0x40c] ;  /* 0x00008180ff0477ac */ /* 0x000e620008000800 */
[----:B------:R-:W-:Y:S01]  /*4b50*/  ISETP.GT.U32.AND P1, PT, R7, 0x1, PT ;  /* 0x000000010700780c */ /* 0x000fe20003f24070 */
[----:B------:R-:W1:Y:S01]  /*4b60*/  LDCU UR5, c[0x0][0x3f4] ;  /* 0x00007e80ff0577ac */ /* 0x000e620008000800 */
[----:B------:R-:W3:Y:S01]  /*4b70*/  LDCU.U8 UR9, c[0x0][0x48c] ;  /* 0x00009180ff0977ac */ /* 0x000ee20008000000 */
[----:B0-----:R-:W-:Y:S01]  /*4b80*/  FADD.FTZ R10, R10, R11 ;  /* 0x0000000b0a0a7221 */ /* 0x001fe20000010000 */
[----:B-1----:R-:W-:-:S04]  /*4b90*/  UISETP.LT.AND UP0, UPT, UR5, UR4, UPT ;  /* 0x000000040500728c */ /* 0x002fc8000bf01270 */
[----:B------:R-:W0:Y:S01]  /*4ba0*/  SHFL.BFLY PT, R13, R10, 0x8, 0x1f ;  /* 0x0d001f000a0d7f89 */ /* 0x000e2200000e0000 */
[----:B------:R-:W-:-:S04]  /*4bb0*/  USEL UR4, UR5, UR4, UP0 ;  /* 0x0000000405047287 */ /* 0x000fc80008000000 */
[----:B------:R-:W-:-:S04]  /*4bc0*/  UIADD3 UR4, UPT, UPT, UR4, 0x4, URZ ;  /* 0x0000000404047890 */ /* 0x000fc8000fffe0ff */
[----:B------:R-:W-:-:S04]  /*4bd0*/  USHF.R.S32.HI UR5, URZ, 0x1f, UR4 ;  /* 0x0000001fff057899 */ /* 0x000fc80008011404 */
[----:B------:R-:W-:-:S03]  /*4be0*/  ULEA.HI UR5, UR5, UR4, URZ, 0x2 ;  /* 0x0000000405057291 */ /* 0x000fc6000f8f10ff */
[----:B------:R-:W-:Y:S01]  /*4bf0*/  UMOV UR4, URZ ;  /* 0x000000ff00047c82 */ /* 0x000fe20008000000 */
[----:B------:R-:W-:-:S04]  /*4c00*/  USHF.L.U32 UR5, UR5, 0x2, URZ ;  /* 0x0000000205057899 */ /* 0x000fc800080006ff */
[----:B------:R-:W-:Y:S01]  /*4c10*/  ULOP3.LUT UR6, UR5, 0xfffffff0, URZ, 0xc0, !UPT ;  /* 0xfffffff005067892 */ /* 0x000fe2000f8ec0ff */
[----:B0-----:R-:W-:Y:S02]  /*4c20*/  FADD.FTZ R13, R10, R13 ;  /* 0x0000000d0a0d7221 */ /* 0x001fe40000010000 */
[----:B------:R-:W-:-:S03]  /*4c30*/  UMOV UR5, URZ ;  /* 0x000000ff00057c82 */ /* 0x000fc60008000000 */
        /* <DEDUP_REMOVED lines=8> */
[----:B---3--:R-:W-:-:S05]  /*4cc0*/  ISETP.NE.AND P0, PT, RZ, UR9, PT ;  /* 0x00000009ff007c0c */ /* 0x008fca000bf05270 */
[----:B------:R-:W0:Y:S01]  /*4cd0*/  @!P1 LDS R7, [R9+0x8] ;  /* 0x0000080009079984 */ /* 0x000e220000000800 */
[----:B------:R-:W-:-:S03]  /*4ce0*/  ISETP.GT.AND P1, PT, R0, UR42, PT ;  /* 0x0000002a00007c0c */ /* 0x000fc6000bf24270 */
[----:B0-----:R-:W0:Y:S02]  /*4cf0*/  SHFL.BFLY PT, R10, R7, 0x1, 0x1f ;  /* 0x0c201f00070a7f89 */ /* 0x001e2400000e0000 */
[----:B0-----:R-:W-:-:S06]  /*4d00*/  FADD.FTZ R10, R10, R7 ;  /* 0x000000070a0a7221 */ /* 0x001fcc0000010000 */
[----:B------:R-:W0:Y:S02]  /*4d10*/  SHFL.IDX PT, R10, R10, RZ, 0x1f ;  /* 0x00001fff0a0a7589 */ /* 0x000e2400000e0000 */
[----:B0-----:R-:W-:-:S04]  /*4d20*/  FADD.FTZ R8, R10, 9.9999999747524270788e-07 ;  /* 0x358637bd0a087421 */ /* 0x001fc80000010000 */
[----:B------:R0:W1:Y:S01]  /*4d30*/  MUFU.RCP R7, R8 ;  /* 0x0000000800077308 */ /* 0x0000620000001000 */
[----:B------:R-:W-:Y:S05]  /*4d40*/  @!P0 BRA `(.L_x_2344) ;  /* 0x0000000000188947 */ /* 0x000fea0003800000 */
[----:B------:R-:W3:Y:S01]  /*4d50*/  LDCU UR4, c[0x0][0x488] ;  /* 0x00009100ff0477ac */ /* 0x000ee20008000800 */
[----:B------:R-:W3:Y:S01]  /*4d60*/  LDCU UR5, c[0x0][0x40c] ;  /* 0x00008180ff0577ac */ /* 0x000ee20008000800 */
[----:B------:R-:W4:Y:S01]  /*4d70*/  LDCU UR7, c[0x0][0x3f4] ;  /* 0x00007e80ff0777ac */ /* 0x000f220008000800 */
[----:B---3--:R-:W-:-:S04]  /*4d80*/  UIMAD UR4, UR40, UR4, UR5 ;  /* 0x00000004280472a4 */ /* 0x008fc8000f8e0205 */
[----:B----4-:R-:W-:-:S04]  /*4d90*/  UIMAD UR4, UR4, UR7, URZ ;  /* 0x00000007040472a4 */ /* 0x010fc8000f8e02ff */
[----:B------:R-:W-:-:S12]  /*4da0*/  USHF.R.S32.HI UR5, URZ, 0x1f, UR4 ;  /* 0x0000001fff057899 */ /* 0x000fd80008011404 */
.L_x_2344:
[----:B------:R-:W-:Y:S04]  /*4db0*/  BSSY.RECONVERGENT B0, `(.L_x_2345) ;  /* 0x0000061000007945 */ /* 0x000fe80003800200 */
        /* <DEDUP_REMOVED lines=13> */
[----:B------:R-:W-:Y:S02]  /*4e90*/  UMOV UR7, 0x400 ;  /* 0x0000040000077882 */ /* 0x000fe40000000000 */
[----:B------:R-:W-:Y:S01]  /*4ea0*/  UIADD3 UR7, UPT, UPT, UR7, 0x110, URZ ;  /* 0x0000011007077890 */ /* 0x000fe2000fffe0ff */
[C---:B------:R-:W-:Y:S01]  /*4eb0*/  IMAD.SHL.U32 R8, R5.reuse, 0x40, RZ ;  /* 0x0000004005087824 */ /* 0x040fe200078e00ff */
[----:B------:R-:W-:Y:S02]  /*4ec0*/  LOP3.LUT R5, R5, 0x3, RZ, 0xc0, !PT ;  /* 0x0000000305057812 */ /* 0x000fe400078ec0ff */
[----:B------:R-:W-:-:S02]  /*4ed0*/  IADD3.X R13, PT, PT, RZ, UR5, RZ, P2, !PT ;  /* 0x00000005ff0d7c10 */ /* 0x000fc400097fe4ff */
[----:B------:R-:W-:Y:S01]  /*4ee0*/  LOP3.LUT R9, R8, 0xc0, RZ, 0xc0, !PT ;  /* 0x000000c008097812 */ /* 0x000fe200078ec0ff */
[----:B------:R-:W-:Y:S01]  /*4ef0*/  IMAD.MOV R10, RZ, RZ, -R5 ;  /* 0x000000ffff0a7224 */ /* 0x000fe200078e0a05 */
[----:B------:R-:W-:Y:S02]  /*4f00*/  LEA R8, R2, UR6, 0x1 ;  /* 0x0000000602087c11 */ /* 0x000fe4000f8e08ff */
[----:B------:R-:W-:Y:S02]  /*4f10*/  IADD3 R0, PT, PT, R0, R9, RZ ;  /* 0x0000000900007210 */ /* 0x000fe40007ffe0ff */
[----:B---3--:R-:W-:-:S04]  /*4f20*/  LEA R11, P2, R12, UR10, 0x2 ;  /* 0x0000000a0c0b7c11 */ /* 0x008fc8000f8410ff */
[----:B------:R-:W-:Y:S01]  /*4f30*/  LEA.HI.X R12, R12, UR11, R13, 0x2, P2 ;  /* 0x0000000b0c0c7c11 */ /* 0x000fe200090f140d */
[----:B0-----:R-:W-:-:S06]  /*4f40*/  ULEA UR7, UR8, UR7, 0x18 ;  /* 0x0000000708077291 */ /* 0x001fcc000f8ec0ff */
[----:B------:R-:W-:Y:S02]  /*4f50*/  IADD3 R6, PT, PT, R6, UR7, RZ ;  /* 0x0000000706067c10 */ /* 0x000fe4000fffe0ff */
[----:B------:R-:W-:-:S07]  /*4f60*/  IADD3 R5, PT, PT, R8, UR7, RZ ;  /* 0x0000000708057c10 */ /* 0x000fce000fffe0ff */
.L_x_2349:
[----:B---3--:R0:W1:Y:S01]  /*4f70*/  LDS R8, [R6] ;  /* 0x0000000006087984 */ /* 0x0080620000000800 */
        /* <DEDUP_REMOVED lines=14> */
.L_x_2348:
[----:B------:R-:W-:Y:S05]  /*5060*/  BSYNC.RECONVERGENT B1 ;  /* 0x0000000000017941 */ /* 0x000fea0003800200 */
.L_x_2347:
[----:B------:R-:W-:Y:S05]  /*5070*/  @!P1 BRA `(.L_x_2346) ;  /* 0x0000000000d09947 */ /* 0x000fea0003800000 */
[----:B------:R-:W0:Y:S01]  /*5080*/  S2R R6, SR_CgaCtaId ;  /* 0x0000000000067919 */ /* 0x000e220000008800 */
[----:B------:R-:W4:Y:S01]  /*5090*/  LDCU.64 UR10, c[0x0][0x480] ;  /* 0x00009000ff0a77ac */ /* 0x000f220008000a00 */
[----:B------:R-:W-:Y:S02]  /*50a0*/  MOV R5, 0x400 ;  /* 0x0000040000057802 */ /* 0x000fe40000000f00 */
[----:B---3--:R-:W-:Y:S01]  /*50b0*/  IADD3 R9, P2, PT, R0, UR4, RZ ;  /* 0x0000000400097c10 */ /* 0x008fe2000ff5e0ff */
[----:B------:R-:W-:Y:S02]  /*50c0*/  UISETP.NE.AND UP0, UPT, UR9, URZ, UPT ;  /* 0x000000ff0900728c */ /* 0x000fe4000bf05270 */
[----:B------:R-:W-:Y:S01]  /*50d0*/  ISETP.NE.AND P0, PT, RZ, UR9, PT ;  /* 0x00000009ff007c0c */ /* 0x000fe2000bf05270 */
[----:B------:R-:W-:Y:S02]  /*50e0*/  VIADD R5, R5, 0x110 ;  /* 0x0000011005057836 */ /* 0x000fe40000000000 */
[----:B------:R-:W-:Y:S01]  /*50f0*/  IMAD.X R10, RZ, RZ, UR5, P2 ;  /* 0x00000005ff0a7e24 */ /* 0x000fe200090e06ff */
[----:B------:R-:W-:-:S02]  /*5100*/  PLOP3.LUT P1, PT, PT, PT, UP0, 0x80, 0x8 ;  /* 0x000000000008781c */ /* 0x000fc40003f2f008 */
[----:B----4-:R-:W-:-:S04]  /*5110*/  LEA R11, P3, R9, UR10, 0x2 ;  /* 0x0000000a090b7c11 */ /* 0x010fc8000f8610ff */
[----:B------:R-:W-:Y:S02]  /*5120*/  IADD3 R11, P2, PT, R11, 0x200, RZ ;  /* 0x000002000b0b7810 */ /* 0x000fe40007f5e0ff */
[----:B------:R-:W-:-:S04]  /*5130*/  LEA.HI.X R10, R9, UR11, R10, 0x2, P3 ;  /* 0x0000000b090a7c11 */ /* 0x000fc800098f140a */
[----:B------:R-:W-:Y:S02]  /*5140*/  IADD3.X R12, PT, PT, RZ, R10, RZ, P2, !PT ;  /* 0x0000000aff0c7210 */ /* 0x000fe400017fe4ff */
[----:B0-----:R-:W-:Y:S02]  /*5150*/  LEA R8, R6, R5, 0x18 ;  /* 0x0000000506087211 */ /* 0x001fe400078ec0ff */
[----:B------:R-:W-:Y:S02]  /*5160*/  LEA R6, R0, UR6, 0x1 ;  /* 0x0000000600067c11 */ /* 0x000fe4000f8e08ff */
[----:B------:R-:W-:-:S03]  /*5170*/  SHF.L.U32 R5, R3, 0x2, RZ ;  /* 0x0000000203057819 */ /* 0x000fc600000006ff */
[----:B------:R-:W-:Y:S01]  /*5180*/  IMAD R6, R3, -0x2, R6 ;  /* 0xfffffffe03067824 */ /* 0x000fe200078e0206 */
[----:B------:R-:W-:-:S04]  /*5190*/  LEA R5, R0, -R5, 0x2 ;  /* 0x8000000500057211 */ /* 0x000fc800078e10ff */
[--C-:B------:R-:W-:Y:S02]  /*51a0*/  IADD3 R5, PT, PT, R5, 0x200, R8.reuse ;  /* 0x0000020005057810 */ /* 0x100fe40007ffe008 */
[----:B------:R-:W-:-:S07]  /*51b0*/  IADD3 R6, PT, PT, R6, 0x100, R8 ;  /* 0x0000010006067810 */ /* 0x000fce0007ffe008 */
.L_x_2350:
[----:B------:R-:W1:Y:S01]  /*51c0*/  LDS R8, [R5+-0x200] ;  /* 0xfffe000005087984 */ /* 0x000e620000000800 */
[----:B------:R-:W-:-:S04]  /*51d0*/  IADD3 R0, PT, PT, R0, 0x100, RZ ;  /* 0x0000010000007810 */ /* 0x000fc80007ffe0ff */
[----:B------:R-:W-:Y:S01]  /*51e0*/  ISETP.GT.AND P2, PT, R0, UR42, PT ;  /* 0x0000002a00007c0c */ /* 0x000fe2000bf44270 */
        /* <DEDUP_REMOVED lines=14> */
[----:B------:R1:W3:Y:S01]  /*52d0*/  LDS R10, [R5+0x100] ;  /* 0x00010000050a7984 */ /* 0x0002e20000000800 */
        /* <DEDUP_REMOVED lines=8> */
[----:B---3--:R-:W-:-:S05]  /*5360*/  FMUL.FTZ R19, R10, R7 ;  /* 0x000000070a137220 */ /* 0x008fca0000410000 */
[----:B------:R-:W-:Y:S01]  /*5370*/  @P1 STG.E desc[UR36][R8.64+0x100], R19 ;  /* 0x0001001308001986 */ /* 0x000fe2000c101924 */
[----:B------:R-:W-:-:S05]  /*5380*/  F2FP.F16.F32.PACK_AB R10, RZ, R19 ;  /* 0x00000013ff0a723e */ /* 0x000fca00000000ff */
[----:B------:R0:W-:Y:S02]  /*5390*/  STS.U16 [R6+0x80], R10 ;  /* 0x0000800a06007388 */ /* 0x0001e40000000400 */
[----:B0-----:R-:W-:Y:S01]  /*53a0*/  IADD3 R6, PT, PT, R6, 0x200, RZ ;  /* 0x0000020006067810 */ /* 0x001fe20007ffe0ff */
[----:B------:R-:W-:Y:S06]  /*53b0*/  @!P2 BRA `(.L_x_2350) ;  /* 0xfffffffc0080a947 */ /* 0x000fec000383ffff */
.L_x_2346:
[----:B------:R-:W-:Y:S05]  /*53c0*/  BSYNC.RECONVERGENT B0 ;  /* 0x0000000000007941 */ /* 0x000fea0003800200 */
.L_x_2345:
[----:B------:R-:W4:Y:S01]  /*53d0*/  LDCU.64 UR8, c[0x0][0x3b0] ;  /* 0x00007600ff0877ac */ /* 0x000f220008000a00 */
[----:B------:R-:W-:Y:S01]  /*53e0*/  SHF.R.U32.HI R0, RZ, 0x4, R2 ;  /* 0x00000004ff007819 */ /* 0x000fe20000011602 */
[----:B------:R-:W-:Y:S01]  /*53f0*/  IMAD.U32 R6, RZ, RZ, UR44 ;  /* 0x0000002cff067e24 */ /* 0x000fe2000f8e00ff */
[----:B------:R-:W-:Y:S01]  /*5400*/  SHF.L.U32 R5, R2, 0x3, RZ ;  /* 0x0000000302057819 */ /* 0x000fe200000006ff */
[----:B------:R-:W-:Y:S01]  /*5410*/  USHF.R.S32.HI UR4, URZ, 0x1f, UR42 ;  /* 0x0000001fff047899 */ /* 0x000fe2000801142a */
[----:B------:R-:W-:Y:S01]  /*5420*/  CS2R R14, SRZ ;  /* 0x00000000000e7805 */ /* 0x000fe2000001ff00 */
[----:B------:R-:W2:Y:S01]  /*5430*/  LDCU UR5, c[0x0][0x3f4] ;  /* 0x00007e80ff0577ac */ /* 0x000ea20008000800 */
[----:B------:R-:W2:Y:S01]  /*5440*/  S2UR UR7, SR_CgaCtaId ;  /* 0x00000000000779c3 */ /* 0x000ea20000008800 */
[----:B------:R-:W-:Y:S02]  /*5450*/  LOP3.LUT R5, R5, 0x78, RZ, 0xc0, !PT ;  /* 0x0000007805057812 */ /* 0x000fe400078ec0ff */
[----:B---3--:R-:W-:Y:S01]  /*5460*/  CS2R R12, SRZ ;  /* 0x00000000000c7805 */ /* 0x008fe2000001ff00 */
[----:B------:R-:W-:-:S04]  /*5470*/  ULEA.HI UR4, UR4, UR42, URZ, 0x2 ;  /* 0x0000002a04047291 */ /* 0x000fc8000f8f10ff */
[----:B------:R-:W3:Y:S01]  /*5480*/  LDC.64 R36, c[0x0][0x3c0] ;  /* 0x0000f000ff247b82 */ /* 0x000ee20000000a00 */
[----:B------:R-:W-:Y:S01]  /*5490*/  ULOP3.LUT UR4, UR4, 0xfffffffc, URZ, 0xc0, !UPT ;  /* 0xfffffffc04047892 */ /* 0x000fe2000f8ec0ff */
[----:B----4-:R-:W-:Y:S01]  /*54a0*/  ISETP.NE.U32.AND P0, PT, RZ, UR8, PT ;  /* 0x00000008ff007c0c */ /* 0x010fe2000bf05070 */
[----:B------:R-:W-:Y:S02]  /*54b0*/  USHF.L.U32 UR40, UR40, 0x7, URZ ;  /* 0x0000000728287899 */ /* 0x000fe400080006ff */
[----:B------:R-:W-:Y:S01]  /*54c0*/  UIADD3 UR4, UPT, UPT, -UR4, UR42, URZ ;  /* 0x0000002a04047290 */ /* 0x000fe2000fffe1ff */
[----:B------:R-:W-:Y:S01]  /*54d0*/  ISETP.NE.AND.EX P0, PT, RZ, UR9, PT, P0 ;  /* 0x00000009ff007c0c */ /* 0x000fe2000bf05300 */
[----:B------:R-:W4:Y:S04]  /*54e0*/  LDCU.64 UR10, c[0x0][0x3c8] ;  /* 0x00007900ff0a77ac */ /* 0x000f280008000a00 */
[----:B------:R-:W-:-:S13]  /*54f0*/  ISETP.NE.OR P0, PT, R0, UR4, !P0 ;  /* 0x0000000400007c0c */ /* 0x000fda000c705670 */
[----:B0-----:R-:W0:Y:S01]  /*5500*/  @!P0 LDC.64 R8, c[0x0][0x3b0] ;  /* 0x0000ec00ff088b82 */ /* 0x001e220000000a00 */
[----:B-1----:R-:W-:Y:S02]  /*5510*/  @!P0 LEA R7, R6, R5, 0x7 ;  /* 0x0000000506078211 */ /* 0x002fe400078e38ff */
[----:B--2---:R-:W-:Y:S01]  /*5520*/  MOV R6, UR5 ;  /* 0x0000000500067c02 */ /* 0x004fe20008000f00 */
[----:B------:R-:W-:-:S03]  /*5530*/  IMAD.IADD R35, R3, 0x1, R0 ;  /* 0x0000000103237824 */ /* 0x000fc600078e0200 */
[----:B------:R-:W-:Y:S01]  /*5540*/  VIMNMX R16, PT, PT, R6, UR42, PT ;  /* 0x0000002a06107c48 */ /* 0x000fe2000bfe0100 */
[----:B------:R-:W-:Y:S02]  /*5550*/  UMOV UR5, 0x400 ;  /* 0x0000040000057882 */ /* 0x000fe40000000000 */
[----:B------:R-:W-:Y:S01]  /*5560*/  UIADD3 UR5, UPT, UPT, UR5, 0x110, URZ ;  /* 0x0000011005057890 */ /* 0x000fe2000fffe0ff */
[----:B0-----:R-:W-:-:S05]  /*5570*/  @!P0 IMAD.WIDE.U32 R8, R7, 0x2, R8 ;  /* 0x0000000207088825 */ /* 0x001fca00078e0008 */
[----:B------:R0:W5:Y:S01]  /*5580*/  @!P0 LDG.E.128 R12, desc[UR36][R8.64] ;  /* 0x00000024080c8981 */ /* 0x000162000c1e1d00 */
[----:B------:R-:W-:Y:S01]  /*5590*/  BAR.SYNC.DEFER_BLOCKING 0x0 ;  /* 0x0000000000007b1d */ /* 0x000fe20000010000 */
[----:B------:R-:W-:Y:S01]  /*55a0*/  ISETP.GE.AND P0, PT, R35, R16, PT ;  /* 0x000000102300720c */ /* 0x000fe20003f06270 */
[----:B------:R-:W-:Y:S01]  /*55b0*/  ULEA UR5, UR7, UR5, 0x18 ;  /* 0x0000000507057291 */ /* 0x000fe2000f8ec0ff */
[----:B------:R-:W-:Y:S02]  /*55c0*/  IMAD R7, R4, R6, R5 ;  /* 0x0000000604077224 */ /* 0x000fe400078e0205 */
[----:B------:R-:W-:Y:S01]  /*55d0*/  HFMA2 R4, -RZ, RZ, 0, 0 ;  /* 0x00000000ff047431 */ /* 0x000fe200000001ff */
[----:B------:R-:W-:Y:S01]  /*55e0*/  CS2R R32, SRZ ;  /* 0x0000000000207805 */ /* 0x000fe2000001ff00 */
[----:B------:R-:W-:Y:S01]  /*55f0*/  UIADD3 UR7, UPT, UPT, UR5, UR6, URZ ;  /* 0x0000000605077290 */ /* 0x000fe2000fffe0ff */
[----:B------:R-:W-:Y:S01]  /*5600*/  BSSY.RECONVERGENT B0, `(.L_x_2351) ;  /* 0x00000e3000007945 */ /* 0x000fe20003800200 */
[----:B---3--:R-:W-:Y:S01]  /*5610*/  IMAD.WIDE R36, R7, 0x2, R36 ;  /* 0x0000000207247825 */ /* 0x008fe200078e0224 */
[----:B------:R-:W-:-:S02]  /*5620*/  MOV R7, RZ ;  /* 0x000000ff00077202 */ /* 0x000fc40000000f00 */
[----:B0-----:R-:W-:Y:S02]  /*5630*/  CS2R R8, SRZ ;  /* 0x0000000000087805 */ /* 0x001fe4000001ff00 */
[----:B------:R-:W-:Y:S01]  /*5640*/  CS2R R10, SRZ ;  /* 0x00000000000a7805 */ /* 0x000fe2000001ff00 */
[----:B----4-:R-:W-:Y:S06]  /*5650*/  @P0 BRA `(.L_x_2352) ;  /* 0x0000000c00740947 */ /* 0x010fec0003800000 */
[----:B------:R-:W-:Y:S01]  /*5660*/  VIADDMNMX R41, R35, 0x4, R16, !PT ;  /* 0x0000000423297846 */ /* 0x000fe20007800110 */
[----:B------:R-:W0:Y:S01]  /*5670*/  LDCU UR8, c[0x0][0x3f8] ;  /* 0x00007f00ff0877ac */ /* 0x000e220008000800 */
[----:B------:R-:W-:Y:S01]  /*5680*/  LOP3.LUT R4, RZ, R3, RZ, 0x33, !PT ;  /* 0x00000003ff047212 */ /* 0x000fe200078e33ff */
[----:B------:R-:W-:Y:S01]  /*5690*/  BSSY.RECONVERGENT B1, `(.L_x_2353) ;  /* 0x000007d000017945 */ /* 0x000fe20003800200 */
[----:B------:R-:W-:Y:S01]  /*56a0*/  CS2R R32, SRZ ;  /* 0x0000000000207805 */ /* 0x000fe2000001ff00 */
[----:B------:R-:W-:Y:S01]  /*56b0*/  IMAD.MOV.U32 R38, RZ, RZ, R35 ;  /* 0x000000ffff267224 */ /* 0x000fe200078e0023 */
[----:B------:R-:W-:Y:S02]  /*56c0*/  IADD3 R41, PT, PT, -R0, R41, R4 ;  /* 0x0000002900297210 */ /* 0x000fe40007ffe104 */
[----:B------:R-:W-:Y:S02]  /*56d0*/  CS2R R10, SRZ ;  /* 0x00000000000a7805 */ /* 0x000fe4000001ff00 */
[----:B------:R-:W-:-:S02]  /*56e0*/  CS2R R8, SRZ ;  /* 0x0000000000087805 */ /* 0x000fc4000001ff00 */
[----:B------:R-:W-:Y:S02]  /*56f0*/  MOV R7, RZ ;  /* 0x000000ff00077202 */ /* 0x000fe40000000f00 */
[C---:B------:R-:W-:Y:S02]  /*5700*/  ISETP.GE.U32.AND P0, PT, R41.reuse, 0xc, PT ;  /* 0x0000000c2900780c */ /* 0x040fe40003f06070 */
[----:B------:R-:W-:Y:S02]  /*5710*/  LEA.HI R40, R41, 0x1, RZ, 0x1e ;  /* 0x0000000129287811 */ /* 0x000fe400078ff0ff */
[----:B------:R-:W-:Y:S02]  /*5720*/  MOV R4, RZ ;  /* 0x000000ff00047202 */ /* 0x000fe40000000f00 */
[----:B------:R-:W-:Y:S01]  /*5730*/  LOP3.LUT P1, R46, R40, 0x3, RZ, 0xc0, !PT ;  /* 0x00000003282e7812 */ /* 0x000fe2000782c0ff */
[----:B0-----:R-:W-:-:S06]  /*5740*/  IMAD R39, R6, UR8, RZ ;  /* 0x0000000806277c24 */ /* 0x001fcc000f8e02ff */
[----:B------:R-:W-:Y:S06]  /*5750*/  @!P0 BRA `(.L_x_2354) ;  /* 0x0000000400c08947 */ /* 0x000fec0003800000 */
[----:B------:R-:W-:Y:S01]  /*5760*/  IMAD.U32 R17, RZ, RZ, UR5 ;  /* 0x00000005ff117e24 */ /* 0x000fe2000f8e00ff */
[----:B------:R-:W-:Y:S01]  /*5770*/  LEA R42, R0, UR6, 0x1 ;  /* 0x00000006002a7c11 */ /* 0x000fe2000f8e08ff */
[----:B------:R-:W-:Y:S01]  /*5780*/  HFMA2 R32, -RZ, RZ, 0, 0 ;  /* 0x00000000ff207431 */ /* 0x000fe200000001ff */
[----:B------:R-:W-:Y:S01]  /*5790*/  LOP3.LUT R40, R40, 0x7ffffffc, RZ, 0xc0, !PT ;  /* 0x7ffffffc28287812 */ /* 0x000fe200078ec0ff */
[----:B------:R-:W-:Y:S01]  /*57a0*/  IMAD.MOV.U32 R38, RZ, RZ, R35 ;  /* 0x000000ffff267224 */ /* 0x000fe200078e0023 */
[----:B------:R-:W-:Y:S02]  /*57b0*/  SHF.L.U32 R43, R3, 0x7, RZ ;  /* 0x00000007032b7819 */ /* 0x000fe400000006ff */
[----:B------:R-:W-:Y:S02]  /*57c0*/  IADD3 R42, PT, PT, R42, 0x10, R17 ;  /* 0x000000102a2a7810 */ /* 0x000fe40007ffe011 */
[----:B------:R-:W-:-:S07]  /*57d0*/  IADD3 R40, PT, PT, -R40, RZ, RZ ;  /* 0x000000ff28287210 */ /* 0x000fce0007ffe1ff */
.L_x_2355:
[----:B------:R-:W-:Y:S01]  /*57e0*/  IADD3 R16, P0, PT, R38, UR45, RZ ;  /* 0x0000002d26107c10 */ /* 0x000fe2000ff1e0ff */
[----:B------:R-:W-:Y:S01]  /*57f0*/  IMAD R29, R0, 0x80, R43 ;  /* 0x00000080001d7824 */ /* 0x000fe200078e022b */
[C---:B------:R-:W-:Y:S01]  /*5800*/  SHF.L.U32 R21, R39.reuse, 0x7, RZ ;  /* 0x0000000727157819 */ /* 0x040fe200000006ff */
[----:B------:R-:W-:Y:S01]  /*5810*/  IMAD.SHL.U32 R30, R39, 0x80, RZ ;  /* 0x00000080271e7824 */ /* 0x000fe200078e00ff */
[----:B------:R-:W-:Y:S01]  /*5820*/  IADD3.X R17, PT, PT, RZ, R34, RZ, P0, !PT ;  /* 0x00000022ff117210 */ /* 0x000fe200007fe4ff */
        /* <DEDUP_REMOVED lines=8> */
[----:B------:R-:W2:Y:S01]  /*58b0*/  LDG.E R28, desc[UR36][R24.64+0x30] ;  /* 0x00003024181c7981 */ /* 0x000ea2000c1e1900 */
[----:B---3--:R-:W-:-:S04]  /*58c0*/  IMAD R17, R16, R21, R29 ;  /* 0x0000001510117224 */ /* 0x008fc800078e021d */
[----:B------:R-:W-:-:S06]  /*58d0*/  IMAD.WIDE R16, R17, 0x2, R36 ;  /* 0x0000000211107825 */ /* 0x000fcc00078e0224 */
[----:B------:R-:W3:Y:S01]  /*58e0*/  LDG.E.128 R16, desc[UR36][R16.64] ;  /* 0x0000002410107981 */ /* 0x000ee2000c1e1d00 */
[--C-:B----4-:R-:W-:Y:S02]  /*58f0*/  IMAD R20, R20, R21, R29.reuse ;  /* 0x0000001514147224 */ /* 0x110fe400078e021d */
[----:B--2---:R-:W-:-:S03]  /*5900*/  IMAD R26, R26, R30, R29 ;  /* 0x0000001e1a1a7224 */ /* 0x004fc600078e021d */
[----:B------:R-:W-:Y:S01]  /*5910*/  IADD3 R21, PT, PT, R20, 0x200, RZ ;  /* 0x0000020014157810 */ /* 0x000fe20007ffe0ff */
[----:B------:R-:W-:Y:S01]  /*5920*/  IMAD R28, R28, R30, R29 ;  /* 0x0000001e1c1c7224 */ /* 0x000fe200078e021d */
[----:B------:R-:W-:-:S03]  /*5930*/  IADD3 R25, PT, PT, R26, 0x400, RZ ;  /* 0x000004001a197810 */ /* 0x000fc60007ffe0ff */
[----:B------:R-:W-:Y:S01]  /*5940*/  IMAD.WIDE R20, R21, 0x2, R36 ;  /* 0x0000000215147825 */ /* 0x000fe200078e0224 */
[----:B------:R-:W-:-:S03]  /*5950*/  IADD3 R29, PT, PT, R28, 0x600, RZ ;  /* 0x000006001c1d7810 */ /* 0x000fc60007ffe0ff */
[--C-:B------:R-:W-:Y:S02]  /*5960*/  IMAD.WIDE R24, R25, 0x2, R36.reuse ;  /* 0x0000000219187825 */ /* 0x100fe400078e0224 */
[----:B------:R-:W2:Y:S02]  /*5970*/  LDG.E.128 R20, desc[UR36][R20.64] ;  /* 0x0000002414147981 */ /* 0x000ea4000c1e1d00 */
[----:B------:R-:W-:Y:S02]  /*5980*/  IMAD.WIDE R28, R29, 0x2, R36 ;  /* 0x000000021d1c7825 */ /* 0x000fe400078e0224 */
[----:B------:R-:W4:Y:S04]  /*5990*/  LDG.E.128 R24, desc[UR36][R24.64] ;  /* 0x0000002418187981 */ /* 0x000f28000c1e1d00 */
[----:B------:R-:W4:Y:S01]  /*59a0*/  LDG.E.128 R28, desc[UR36][R28.64] ;  /* 0x000000241c1c7981 */ /* 0x000f22000c1e1d00 */
[----:B0-----:R-:W-:Y:S01]  /*59b0*/  HADD2.F32 R47, -RZ, R47.H0_H0 ;  /* 0x2000002fff2f7230 */ /* 0x001fe20000004100 */
[----:B------:R-:W-:Y:S01]  /*59c0*/  IADD3 R38, PT, PT, R38, 0x10, RZ ;  /* 0x0000001026267810 */ /* 0x000fe20007ffe0ff */
[----:B------:R-:W-:Y:S01]  /*59d0*/  VIADD R40, R40, 0x4 ;  /* 0x0000000428287836 */ /* 0x000fe20000000000 */
[----:B------:R-:W-:Y:S01]  /*59e0*/  IADD3 R43, PT, PT, R43, 0x800, RZ ;  /* 0x000008002b2b7810 */ /* 0x000fe20007ffe0ff */
[----:B-1----:R-:W-:-:S03]  /*59f0*/  HADD2.F32 R45, -RZ, R45.H0_H0 ;  /* 0x2000002dff2d7230 */ /* 0x002fc60000004100 */
[----:B------:R-:W-:Y:S01]  /*5a00*/  ISETP.NE.AND P0, PT, R40, RZ, PT ;  /* 0x000000ff2800720c */ /* 0x000fe20003f05270 */
[--C-:B---3--:R-:W-:Y:S02]  /*5a10*/  HADD2.F32 R48, -RZ, R16.reuse.H0_H0 ;  /* 0x20000010ff307230 */ /* 0x108fe40000004100 */
[----:B------:R-:W-:Y:S02]  /*5a20*/  HADD2.F32 R16, -RZ, R16.H1_H1 ;  /* 0x30000010ff107230 */ /* 0x000fe40000004100 */
[--C-:B------:R-:W-:Y:S02]  /*5a30*/  HADD2.F32 R49, -RZ, R17.reuse.H0_H0 ;  /* 0x20000011ff317230 */ /* 0x100fe40000004100 */
[C---:B------:R-:W-:Y:S01]  /*5a40*/  FFMA.FTZ R32, R47.reuse, R48, R32 ;  /* 0x000000302f207223 */ /* 0x040fe20000010020 */
[----:B------:R-:W-:Y:S02]  /*5a50*/  HADD2.F32 R50, -RZ, R17.H1_H1 ;  /* 0x30000011ff327230 */ /* 0x000fe40000004100 */
[----:B------:R-:W-:Y:S01]  /*5a60*/  FFMA.FTZ R11, R47, R16, R11 ;  /* 0x000000102f0b7223 */ /* 0x000fe2000001000b */
[----:B------:R-:W-:-:S02]  /*5a70*/  HADD2.F32 R17, -RZ, R18.H0_H0 ;  /* 0x20000012ff117230 */ /* 0x000fc40000004100 */
        /* <DEDUP_REMOVED lines=9> */
[----:B--2---:R-:W-:-:S02]  /*5b10*/  HADD2.F32 R4, -RZ, R20.H0_H0 ;  /* 0x20000014ff047230 */ /* 0x004fc40000004100 */
[----:B------:R-:W-:Y:S01]  /*5b20*/  FFMA.FTZ R52, R47, R52, R33 ;  /* 0x000000342f347223 */ /* 0x000fe20000010021 */
[--C-:B------:R-:W-:Y:S02]  /*5b30*/  HADD2.F32 R17, -RZ, R21.reuse.H0_H0 ;  /* 0x20000015ff117230 */ /* 0x100fe40000004100 */
[----:B------:R-:W-:Y:S02]  /*5b40*/  HADD2.F32 R18, -RZ, R21.H1_H1 ;  /* 0x30000015ff127230 */ /* 0x000fe40000004100 */
[C---:B------:R-:W-:Y:S01]  /*5b50*/  FFMA.FTZ R32, R45.reuse, R4, R32 ;  /* 0x000000042d207223 */ /* 0x040fe20000010020 */
[----:B------:R-:W-:Y:S02]  /*5b60*/  HADD2.F32 R19, -RZ, R22.H0_H0 ;  /* 0x20000016ff137230 */ /* 0x000fe40000004100 */
[C---:B------:R-:W-:Y:S01]  /*5b70*/  FFMA.FTZ R16, R45.reuse, R17, R16 ;  /* 0x000000112d107223 */ /* 0x040fe20000010010 */
[----:B------:R-:W-:Y:S02]  /*5b80*/  HADD2.F32 R20, -RZ, R20.H1_H1 ;  /* 0x30000014ff147230 */ /* 0x000fe40000004100 */
[----:B------:R-:W-:Y:S01]  /*5b90*/  FFMA.FTZ R9, R45, R18, R9 ;  /* 0x000000122d097223 */ /* 0x000fe20000010009 */
[----:B------:R-:W-:-:S02]  /*5ba0*/  HADD2.F32 R48, -RZ, R23.H0_H0 ;  /* 0x20000017ff307230 */ /* 0x000fc40000004100 */
[C---:B------:R-:W-:Y:S01]  /*5bb0*/  FFMA.FTZ R8, R45.reuse, R19, R8 ;  /* 0x000000132d087223 */ /* 0x040fe20000010008 */
[----:B------:R-:W-:Y:S02]  /*5bc0*/  HADD2.F32 R22, -RZ, R22.H1_H1 ;  /* 0x30000016ff167230 */ /* 0x000fe40000004100 */
[C---:B------:R-:W-:Y:S01]  /*5bd0*/  FFMA.FTZ R11, R45.reuse, R20, R11 ;  /* 0x000000142d0b7223 */ /* 0x040fe2000001000b */
[----:B------:R-:W-:Y:S02]  /*5be0*/  HADD2.F32 R23, -RZ, R23.H1_H1 ;  /* 0x30000017ff177230 */ /* 0x000fe40000004100 */
[C---:B------:R-:W-:Y:S01]  /*5bf0*/  FFMA.FTZ R48, R45.reuse, R48, R51 ;  /* 0x000000302d307223 */ /* 0x040fe20000010033 */
[----:B------:R-:W-:Y:S02]  /*5c00*/  HADD2.F32 R17, -RZ, R44.H0_H0 ;  /* 0x2000002cff117230 */ /* 0x000fe40000004100 */
[----:B------:R-:W-:Y:S01]  /*5c10*/  FFMA.FTZ R7, R45, R22, R7 ;  /* 0x000000162d077223 */ /* 0x000fe20000010007 */
[----:B----4-:R-:W-:-:S02]  /*5c20*/  HADD2.F32 R4, -RZ, R24.H0_H0 ;  /* 0x20000018ff047230 */ /* 0x010fc40000004100 */
        /* <DEDUP_REMOVED lines=14> */
[----:B0-----:R-:W-:Y:S02]  /*5d10*/  HADD2.F32 R33, -RZ, R10.H0_H0 ;  /* 0x2000000aff217230 */ /* 0x001fe40000004100 */
[----:B------:R-:W-:Y:S01]  /*5d20*/  FFMA.FTZ R25, R17, R25, R48 ;  /* 0x0000001911197223 */ /* 0x000fe20000010030 */
[----:B------:R-:W-:-:S02]  /*5d30*/  HADD2.F32 R4, -RZ, R28.H0_H0 ;  /* 0x2000001cff047230 */ /* 0x000fc40000004100 */
[----:B------:R-:W-:Y:S01]  /*5d40*/  FFMA.FTZ R20, R17, R20, R23 ;  /* 0x0000001411147223 */ /* 0x000fe20000010017 */
[----:B------:R-:W-:Y:S02]  /*5d50*/  HADD2.F32 R19, -RZ, R30.H0_H0 ;  /* 0x2000001eff137230 */ /* 0x000fe40000004100 */
        /* <DEDUP_REMOVED lines=12> */
[----:B------:R-:W-:Y:S02]  /*5e20*/  VIADD R42, R42, 0x20 ;  /* 0x000000202a2a7836 */ /* 0x000fe40000000000 */
[C---:B------:R-:W-:Y:S01]  /*5e30*/  FFMA.FTZ R4, R33.reuse, R22, R25 ;  /* 0x0000001621047223 */ /* 0x040fe20000010019 */
[----:B------:R-:W-:Y:S01]  /*5e40*/  FFMA.FTZ R33, R33, R31, R20 ;  /* 0x0000001f21217223 */ /* 0x000fe20000010014 */
[----:B------:R-:W-:Y:S06]  /*5e50*/  @P0 BRA `(.L_x_2355) ;  /* 0xfffffff800600947 */ /* 0x000fec000383ffff */
.L_x_2354:
[----:B------:R-:W-:Y:S05]  /*5e60*/  BSYNC.RECONVERGENT B1 ;  /* 0x0000000000017941 */ /* 0x000fea0003800200 */
.L_x_2353:
[----:B------:R-:W-:Y:S05]  /*5e70*/  @!P1 BRA `(.L_x_2352) ;  /* 0x00000004006c9947 */ /* 0x000fea0003800000 */
[----:B------:R-:W-:Y:S01]  /*5e80*/  ISETP.NE.AND P1, PT, R46, 0x1, PT ;  /* 0x000000012e00780c */ /* 0x000fe20003f25270 */
[----:B------:R-:W-:Y:S01]  /*5e90*/  BSSY.RECONVERGENT B1, `(.L_x_2356) ;  /* 0x000003a000017945 */ /* 0x000fe20003800200 */
[----:B------:R-:W-:-:S11]  /*5ea0*/  LOP3.LUT P0, RZ, R41, 0x4, RZ, 0xc0, !PT ;  /* 0x0000000429ff7812 */ /* 0x000fd6000780c0ff */
[----:B------:R-:W-:Y:S05]  /*5eb0*/  @!P1 BRA `(.L_x_2357) ;  /* 0x0000000000dc9947 */ /* 0x000fea0003800000 */
[----:B------:R-:W0:Y:S01]  /*5ec0*/  LDCU.64 UR8, c[0x0][0x3c8] ;  /* 0x00007900ff0877ac */ /* 0x000e220008000a00 */
[----:B------:R-:W-:-:S04]  /*5ed0*/  IADD3 R16, P1, PT, R38, UR45, RZ ;  /* 0x0000002d26107c10 */ /* 0x000fc8000ff3e0ff */
[----:B------:R-:W-:Y:S02]  /*5ee0*/  IADD3.X R17, PT, PT, RZ, R34, RZ, P1, !PT ;  /* 0x00000022ff117210 */ /* 0x000fe40000ffe4ff */
[----:B0-----:R-:W-:-:S04]  /*5ef0*/  LEA R24, P1, R16, UR8, 0x2 ;  /* 0x0000000810187c11 */ /* 0x001fc8000f8210ff */
[----:B------:R-:W-:-:S05]  /*5f00*/  LEA.HI.X R25, R16, UR9, R17, 0x2, P1 ;  /* 0x0000000910197c11 */ /* 0x000fca00088f1411 */
[----:B------:R-:W2:Y:S04]  /*5f10*/  LDG.E R16, desc[UR36][R24.64] ;  /* 0x0000002418107981 */ /* 0x000ea8000c1e1900 */
[----:B------:R0:W3:Y:S01]  /*5f20*/  LDG.E R20, desc[UR36][R24.64+0x10] ;  /* 0x0000102418147981 */ /* 0x0000e2000c1e1900 */
[----:B------:R-:W-:Y:S01]  /*5f30*/  SHF.L.U32 R21, R38, 0x7, RZ ;  /* 0x0000000726157819 */ /* 0x000fe200000006ff */
[----:B------:R-:W-:Y:S01]  /*5f40*/  IMAD.SHL.U32 R22, R39, 0x80, RZ ;  /* 0x0000008027167824 */ /* 0x000fe200078e00ff */
[----:B------:R-:W-:-:S04]  /*5f50*/  IADD3 R26, PT, PT, -R3, R38, RZ ;  /* 0x00000026031a7210 */ /* 0x000fc80007ffe1ff */
[----:B------:R-:W-:-:S05]  /*5f60*/  LEA R26, R26, UR7, 0x1 ;  /* 0x000000071a1a7c11 */ /* 0x000fca000f8e08ff */
[----:B0-----:R-:W0:Y:S04]  /*5f70*/  LDS.U16 R24, [R26] ;  /* 0x000000001a187984 */ /* 0x001e280000000400 */
[----:B------:R-:W1:Y:S01]  /*5f80*/  LDS.U16 R31, [R26+0x8] ;  /* 0x000008001a1f7984 */ /* 0x000e620000000400 */
[-CC-:B--2---:R-:W-:Y:S02]  /*5f90*/  IMAD R17, R16, R22.reuse, R21.reuse ;  /* 0x0000001610117224 */ /* 0x184fe400078e0215 */
[----:B---3--:R-:W-:Y:S02]  /*5fa0*/  IMAD R20, R20, R22, R21 ;  /* 0x0000001614147224 */ /* 0x008fe400078e0215 */
[----:B------:R-:W-:-:S03]  /*5fb0*/  IMAD.WIDE R16, R17, 0x2, R36 ;  /* 0x0000000211107825 */ /* 0x000fc600078e0224 */
[----:B------:R-:W-:-:S03]  /*5fc0*/  IADD3 R21, PT, PT, R20, 0x200, RZ ;  /* 0x0000020014157810 */ /* 0x000fc60007ffe0ff */
[----:B------:R-:W2:Y:S02]  /*5fd0*/  LDG.E.128 R16, desc[UR36][R16.64] ;  /* 0x0000002410107981 */ /* 0x000ea4000c1e1d00 */
[----:B------:R-:W-:-:S06]  /*5fe0*/  IMAD.WIDE R20, R21, 0x2, R36 ;  /* 0x0000000215147825 */ /* 0x000fcc00078e0224 */
[----:B------:R-:W3:Y:S01]  /*5ff0*/  LDG.E.128 R20, desc[UR36][R20.64] ;  /* 0x0000002414147981 */ /* 0x000ee2000c1e1d00 */
[----:B0-----:R-:W-:Y:S02]  /*6000*/  HADD2.F32 R25, -RZ, R24.H0_H0 ;  /* 0x20000018ff197230 */ /* 0x001fe40000004100 */
[----:B-1----:R-:W-:Y:S02]  /*6010*/  HADD2.F32 R31, -RZ, R31.H0_H0 ;  /* 0x2000001fff1f7230 */ /* 0x002fe40000004100 */
[----:B------:R-:W-:Y:S02]  /*6020*/  VIADD R38, R38, 0x8 ;  /* 0x0000000826267836 */ /* 0x000fe40000000000 */
[----:B--2---:R-:W-:Y:S02]  /*6030*/  HADD2.F32 R24, -RZ, R16.H0_H0 ;  /* 0x20000010ff187230 */ /* 0x004fe40000004100 */
[--C-:B------:R-:W-:Y:S02]  /*6040*/  HADD2.F32 R27, -RZ, R17.reuse.H0_H0 ;  /* 0x20000011ff1b7230 */ /* 0x100fe40000004100 */
[----:B------:R-:W-:-:S02]  /*6050*/  HADD2.F32 R28, -RZ, R17.H1_H1 ;  /* 0x30000011ff1c7230 */ /* 0x000fc40000004100 */
        /* <DEDUP_REMOVED lines=11> */
[--C-:B---3--:R-:W-:Y:S02]  /*6110*/  HADD2.F32 R17, -RZ, R21.reuse.H0_H0 ;  /* 0x20000015ff117230 */ /* 0x108fe40000004100 */
[C---:B------:R-:W-:Y:S01]  /*6120*/  FFMA.FTZ R4, R25.reuse, R29, R4 ;  /* 0x0000001d19047223 */ /* 0x040fe20000010004 */
[----:B------:R-:W-:Y:S02]  /*6130*/  HADD2.F32 R16, -RZ, R21.H1_H1 ;  /* 0x30000015ff107230 */ /* 0x000fe40000004100 */
[----:B------:R-:W-:Y:S01]  /*6140*/  FFMA.FTZ R30, R25, R30, R33 ;  /* 0x0000001e191e7223 */ /* 0x000fe20000010021 */
[----:B------:R-:W-:-:S02]  /*6150*/  HADD2.F32 R32, -RZ, R20.H0_H0 ;  /* 0x20000014ff207230 */ /* 0x000fc40000004100 */
        /* <DEDUP_REMOVED lines=9> */
[----:B------:R-:W-:Y:S02]  /*61f0*/  HADD2.F32 R23, -RZ, R23.H1_H1 ;  /* 0x30000017ff177230 */ /* 0x000fe40000004100 */
[C---:B------:R-:W-:Y:S01]  /*6200*/  FFMA.FTZ R11, R31.reuse, R20, R11 ;  /* 0x000000141f0b7223 */ /* 0x040fe2000001000b */
[C---:B------:R-:W-:Y:S02]  /*6210*/  FFMA.FTZ R7, R31.reuse, R22, R7 ;  /* 0x000000161f077223 */ /* 0x040fe40000010007 */
[----:B------:R-:W-:-:S07]  /*6220*/  FFMA.FTZ R33, R31, R23, R30 ;  /* 0x000000171f217223 */ /* 0x000fce000001001e */
.L_x_2357:
[----:B------:R-:W-:Y:S05]  /*6230*/  BSYNC.RECONVERGENT B1 ;  /* 0x0000000000017941 */ /* 0x000fea0003800200 */
.L_x_2356:
[----:B------:R-:W-:Y:S05]  /*6240*/  @P0 BRA `(.L_x_2352) ;  /* 0x0000000000780947 */ /* 0x000fea0003800000 */
[----:B------:R-:W0:Y:S01]  /*6250*/  LDCU.64 UR8, c[0x0][0x3c8] ;  /* 0x00007900ff0877ac */ /* 0x000e220008000a00 */
[----:B------:R-:W-:-:S04]  /*6260*/  IADD3 R16, P0, PT, R38, UR45, RZ ;  /* 0x0000002d26107c10 */ /* 0x000fc8000ff1e0ff */
[----:B------:R-:W-:Y:S02]  /*6270*/  IADD3.X R17, PT, PT, RZ, R34, RZ, P0, !PT ;  /* 0x00000022ff117210 */ /* 0x000fe400007fe4ff */
[----:B0-----:R-:W-:-:S04]  /*6280*/  LEA R20, P0, R16, UR8, 0x2 ;  /* 0x0000000810147c11 */ /* 0x001fc8000f8010ff */
[----:B------:R-:W-:-:S05]  /*6290*/  LEA.HI.X R21, R16, UR9, R17, 0x2, P0 ;  /* 0x0000000910157c11 */ /* 0x000fca00080f1411 */
[----:B------:R-:W2:Y:S01]  /*62a0*/  LDG.E R20, desc[UR36][R20.64] ;  /* 0x0000002414147981 */ /* 0x000ea2000c1e1900 */
[----:B------:R-:W-:-:S05]  /*62b0*/  IMAD.IADD R22, R38, 0x1, -R3 ;  /* 0x0000000126167824 */ /* 0x000fca00078e0a03 */
[----:B------:R-:W-:-:S06]  /*62c0*/  LEA R22, R22, UR7, 0x1 ;  /* 0x0000000716167c11 */ /* 0x000fcc000f8e08ff */
[----:B------:R-:W0:Y:S01]  /*62d0*/  LDS.U16 R22, [R22] ;  /* 0x0000000016167984 */ /* 0x000e220000000400 */
[----:B--2---:R-:W-:-:S05]  /*62e0*/  IMAD R17, R39, R20, R38 ;  /* 0x0000001427117224 */ /* 0x004fca00078e0226 */
[----:B------:R-:W-:-:S05]  /*62f0*/  SHF.L.U32 R17, R17, 0x7, RZ ;  /* 0x0000000711117819 */ /* 0x000fca00000006ff */
[----:B------:R-:W-:-:S06]  /*6300*/  IMAD.WIDE R16, R17, 0x2, R36 ;  /* 0x0000000211107825 */ /* 0x000fcc00078e0224 */
        /* <DEDUP_REMOVED lines=16> */
[C---:B------:R-:W-:Y:S02]  /*6410*/  FFMA.FTZ R4, R23.reuse, R17, R4 ;  /* 0x0000001117047223 */ /* 0x040fe40000010004 */
[----:B------:R-:W-:-:S07]  /*6420*/  FFMA.FTZ R33, R23, R16, R33 ;  /* 0x0000001017217223 */ /* 0x000fce0000010021 */
.L_x_2352:
[----:B------:R-:W-:Y:S05]  /*6430*/  BSYNC.RECONVERGENT B0 ;  /* 0x0000000000007941 */ /* 0x000fea0003800200 */
.L_x_2351:
[----:B------:R-:W-:Y:S01]  /*6440*/  ISETP.GE.AND P0, PT, R35, UR42, PT ;  /* 0x0000002a23007c0c */ /* 0x000fe2000bf06270 */
[----:B------:R-:W0:Y:S01]  /*6450*/  LDCU.64 UR10, c[0x0][0x3c8] ;  /* 0x00007900ff0a77ac */ /* 0x000e220008000a00 */
[----:B------:R-:W-:Y:S01]  /*6460*/  BSSY.RECONVERGENT B0, `(.L_x_2358) ;  /* 0x000012d000007945 */ /* 0x000fe20003800200 */
[----:B------:R-:W1:Y:S10]  /*6470*/  LDCU.64 UR12, c[0x0][0x3c8] ;  /* 0x00007900ff0c77ac */ /* 0x000e740008000a00 */
[----:B------:R-:W-:Y:S05]  /*6480*/  @P0 BRA `(.L_x_2359) ;  /* 0x0000001000a80947 */ /* 0x000fea0003800000 */
[----:B------:R-:W-:Y:S01]  /*6490*/  MOV R18, 0x4 ;  /* 0x0000000400127802 */ /* 0x000fe20000000f00 */
[----:B------:R-:W2:Y:S01]  /*64a0*/  LDCU UR8, c[0x0][0x3f8] ;  /* 0x00007f00ff0877ac */ /* 0x000ea20008000800 */
[----:B------:R-:W-:Y:S01]  /*64b0*/  LOP3.LUT R16, RZ, R3, RZ, 0x33, !PT ;  /* 0x00000003ff107212 */ /* 0x000fe200078e33ff */
[----:B------:R-:W-:Y:S01]  /*64c0*/  BSSY.RECONVERGENT B1, `(.L_x_2360) ;  /* 0x0000047000017945 */ /* 0x000fe20003800200 */
[----:B------:R-:W-:-:S04]  /*64d0*/  VIADDMNMX R21, R35, R18, UR42, !PT ;  /* 0x0000002a23157e46 */ /* 0x000fc8000f800112 */
[----:B------:R-:W-:-:S04]  /*64e0*/  IADD3 R21, PT, PT, -R0, R21, R16 ;  /* 0x0000001500157210 */ /* 0x000fc80007ffe110 */
[----:B------:R-:W-:-:S04]  /*64f0*/  LOP3.LUT R16, R21, 0xc, RZ, 0xc0, !PT ;  /* 0x0000000c15107812 */ /* 0x000fc800078ec0ff */
[----:B------:R-:W-:Y:S01]  /*6500*/  ISETP.NE.AND P0, PT, R16, 0xc, PT ;  /* 0x0000000c1000780c */ /* 0x000fe20003f05270 */
[----:B--2---:R-:W-:-:S12]  /*6510*/  IMAD R20, R6, UR8, RZ ;  /* 0x0000000806147c24 */ /* 0x004fd8000f8e02ff */
[----:B------:R-:W-:Y:S05]  /*6520*/  @!P0 BRA `(.L_x_2361) ;  /* 0x0000000400008947 */ /* 0x000fea0003800000 */
[----:B------:R-:W2:Y:S01]  /*6530*/  LDC R6, c[0x0][0x3f4] ;  /* 0x0000fd00ff067b82 */ /* 0x000ea20000000800 */
[----:B------:R-:W-:Y:S02]  /*6540*/  LEA.HI R16, R21, 0x1, RZ, 0x1e ;  /* 0x0000000115107811 */ /* 0x000fe400078ff0ff */
[----:B------:R-:W-:Y:S02]  /*6550*/  LEA R22, R0, UR6, 0x1 ;  /* 0x0000000600167c11 */ /* 0x000fe4000f8e08ff */
[----:B------:R-:W-:Y:S02]  /*6560*/  LOP3.LUT R16, R16, 0x3, RZ, 0xc0, !PT ;  /* 0x0000000310107812 */ /* 0x000fe400078ec0ff */
[----:B------:R-:W-:-:S03]  /*6570*/  IADD3 R22, PT, PT, R22, UR5, RZ ;  /* 0x0000000516167c10 */ /* 0x000fc6000fffe0ff */
[----:B------:R-:W-:-:S07]  /*6580*/  IMAD.MOV R23, RZ, RZ, -R16 ;  /* 0x000000ffff177224 */ /* 0x000fce00078e0a10 */
.L_x_2364:
        /* <DEDUP_REMOVED lines=17> */
[----:B------:R-:W-:Y:S02]  /*66a0*/  MOV R17, R26 ;  /* 0x0000001a00117202 */ /* 0x000fe40000000f00 */
[----:B------:R-:W2:Y:S03]  /*66b0*/  LDS.U16 R26, [R22] ;  /* 0x00000000161a7984 */ /* 0x000ea60000000400 */
        /* <DEDUP_REMOVED lines=19> */
[----:B---3--:R-:W-:Y:S02]  /*67f0*/  HADD2.F32 R25, -RZ, R18.H0_H0 ;  /* 0x20000012ff197230 */ /* 0x008fe40000004100 */
[--C-:B------:R-:W-:Y:S02]  /*6800*/  HADD2.F32 R26, -RZ, R16.reuse.H0_H0 ;  /* 0x20000010ff1a7230 */ /* 0x100fe40000004100 */
        /* <DEDUP_REMOVED lines=14> */
.L_x_2363:
[----:B01----:R-:W-:Y:S05]  /*68f0*/  BSYNC.RECONVERGENT B2 ;  /* 0x0000000000027941 */ /* 0x003fea0003800200 */
.L_x_2362:
[----:B------:R-:W-:Y:S01]  /*6900*/  VIADD R35, R35, 0x4 ;  /* 0x0000000423237836 */ /* 0x000fe20000000000 */
[----:B------:R-:W-:Y:S01]  /*6910*/  IADD3 R22, PT, PT, R22, 0x8, RZ ;  /* 0x0000000816167810 */ /* 0x000fe20007ffe0ff */
[----:B------:R-:W-:Y:S06]  /*6920*/  @P0 BRA `(.L_x_2364) ;  /* 0xfffffffc00180947 */ /* 0x000fec000383ffff */
.L_x_2361:
[----:B01----:R-:W-:Y:S05]  /*6930*/  BSYNC.RECONVERGENT B1 ;  /* 0x0000000000017941 */ /* 0x003fea0003800200 */
.L_x_2360:
[----:B------:R-:W-:-:S13]  /*6940*/  ISETP.GE.U32.AND P0, PT, R21, 0xc, PT ;  /* 0x0000000c1500780c */ /* 0x000fda0003f06070 */
[----:B------:R-:W-:Y:S05]  /*6950*/  @!P0 BRA `(.L_x_2359) ;  /* 0x0000000c00748947 */ /* 0x000fea0003800000 */
[----:B------:R-:W0:Y:S02]  /*6960*/  LDC R6, c[0x0][0x3f4] ;  /* 0x0000fd00ff067b82 */ /* 0x000e240000000800 */
.L_x_2373:
[CC--:B0-----:R-:W-:Y:S01]  /*6970*/  ISETP.GE.AND P3, PT, R35.reuse, R6.reuse, PT ;  /* 0x000000062300720c */ /* 0x0c1fe20003f66270 */
        /* <DEDUP_REMOVED lines=8> */
[----:B------:R-:W-:Y:S01]  /*6a00*/  LEA R21, R21, UR7, 0x1 ;  /* 0x0000000715157c11 */ /* 0x000fe2000f8e08ff */
        /* <DEDUP_REMOVED lines=34> */
[----:B--2---:R-:W-:Y:S02]  /*6c30*/  HADD2.F32 R29, -RZ, R18.H0_H0 ;  /* 0x20000012ff1d7230 */ /* 0x004fe40000004100 */
        /* <DEDUP_REMOVED lines=15> */
.L_x_2366:
[----:B------:R-:W-:Y:S05]  /*6d30*/  BSYNC.RECONVERGENT B1 ;  /* 0x0000000000017941 */ /* 0x000fea0003800200 */
.L_x_2365:
        /* <DEDUP_REMOVED lines=26> */
[----:B------:R-:W-:Y:S01]  /*6ee0*/  IMAD.X R18, RZ, RZ, R34, P0 ;  /* 0x000000ffff127224 */ /* 0x000fe200000e0622 */
        /* <DEDUP_REMOVED lines=24> */
.L_x_2368:
[----:B------:R-:W-:Y:S05]  /*7070*/  BSYNC.RECONVERGENT B1 ;  /* 0x0000000000017941 */ /* 0x000fea0003800200 */
.L_x_2367:
        /* <DEDUP_REMOVED lines=51> */
.L_x_2370:
[----:B------:R-:W-:Y:S05]  /*73b0*/  BSYNC.RECONVERGENT B1 ;  /* 0x0000000000017941 */ /* 0x000fea0003800200 */
.L_x_2369:
        /* <DEDUP_REMOVED lines=51> */
.L_x_2372:
[----:B------:R-:W-:Y:S05]  /*76f0*/  BSYNC.RECONVERGENT B1 ;  /* 0x0000000000017941 */ /* 0x000fea0003800200 */
.L_x_2371:
[----:B------:R-:W-:-:S04]  /*7700*/  IADD3 R35, PT, PT, R35, 0x10, RZ ;  /* 0x0000001023237810 */ /* 0x000fc80007ffe0ff */
[----:B------:R-:W-:-:S13]  /*7710*/  ISETP.GE.AND P0, PT, R35, UR42, PT ;  /* 0x0000002a23007c0c */ /* 0x000fda000bf06270 */
[----:B------:R-:W-:Y:S05]  /*7720*/  @!P0 BRA `(.L_x_2373) ;  /* 0xfffffff000908947 */ /* 0x000fea000383ffff */
.L_x_2359:
[----:B01----:R-:W-:Y:S05]  /*7730*/  BSYNC.RECONVERGENT B0 ;  /* 0x0000000000007941 */ /* 0x003fea0003800200 */
.L_x_2358:
[----:B------:R-:W-:Y:S01]  /*7740*/  ISETP.NE.AND P0, PT, R0, UR4, PT ;  /* 0x0000000400007c0c */ /* 0x000fe2000bf05270 */
[----:B------:R-:W-:-:S12]  /*7750*/  BSSY.RECONVERGENT B0, `(.L_x_2374) ;  /* 0x0000072000007945 */ /* 0x000fd80003800200 */
[----:B------:R-:W-:Y:S05]  /*7760*/  @P0 BRA `(.L_x_2375) ;  /* 0x0000000400c00947 */ /* 0x000fea0003800000 */
[----:B------:R-:W0:Y:S01]  /*7770*/  LDCU UR4, c[0x0][0x478] ;  /* 0x00008f00ff0477ac */ /* 0x000e220008000800 */
[----:B------:R-:W-:Y:S01]  /*7780*/  IADD3 R19, PT, PT, R5, UR43, RZ ;  /* 0x0000002b05137c10 */ /* 0x000fe2000fffe0ff */
[----:B0-----:R-:W-:-:S09]  /*7790*/  UISETP.NE.AND UP0, UPT, UR4, 0x2, UPT ;  /* 0x000000020400788c */ /* 0x001fd2000bf05270 */
[----:B------:R-:W-:Y:S05]  /*77a0*/  BRA.U UP0, `(.L_x_2376) ;  /* 0x0000000100d87547 */ /* 0x000fea000b800000 */
[----:B------:R-:W0:Y:S02]  /*77b0*/  LDCU.64 UR8, c[0x0][0x3a8] ;  /* 0x00007500ff0877ac */ /* 0x000e240008000a00 */
[----:B0-----:R-:W-:-:S04]  /*77c0*/  IADD3 R16, P0, PT, R19, UR8, RZ ;  /* 0x0000000813107c10 */ /* 0x001fc8000ff1e0ff */
[----:B------:R-:W-:-:S06]  /*77d0*/  LEA.HI.X.SX32 R17, R19, UR9, 0x1, P0 ;  /* 0x0000000913117c11 */ /* 0x000fcc00080f0eff */
[----:B------:R-:W2:Y:S01]  /*77e0*/  LDG.E.64 R16, desc[UR36][R16.64] ;  /* 0x0000002410107981 */ /* 0x000ea2000c1e1b00 */
[----:B------:R-:W0:Y:S03]  /*77f0*/  LDC.64 R18, c[0x0][0x468] ;  /* 0x00011a00ff127b82 */ /* 0x000e260000000a00 */
[----:B0-----:R-:W3:Y:S01]  /*7800*/  LDG.E R18, desc[UR36][R18.64+0x8] ;  /* 0x0000082412127981 */ /* 0x001ee2000c1e1900 */
[----:B--2---:R-:W-:Y:S01]  /*7810*/  LOP3.LUT R28, R17, 0xff, RZ, 0xc0, !PT ;  /* 0x000000ff111c7812 */ /* 0x004fe200078ec0ff */
[----:B------:R0:W3:Y:S01]  /*7820*/  I2F.S8 R21, R16 ;  /* 0x0000001000157306 */ /* 0x0000e20000001400 */
[--C-:B------:R-:W-:Y:S02]  /*7830*/  SHF.R.S32.HI R31, RZ, 0x18, R17.reuse ;  /* 0x00000018ff1f7819 */ /* 0x100fe40000011411 */
[----:B------:R-:W-:Y:S02]  /*7840*/  SHF.R.U64 R22, R28, 0x7, RZ ;  /* 0x000000071c167819 */ /* 0x000fe400000012ff */
[----:B------:R-:W-:-:S02]  /*7850*/  SHF.R.S64 R30, R16, 0x10, R17 ;  /* 0x00000010101e7819 */ /* 0x000fc40000001011 */
[----:B------:R-:W-:Y:S01]  /*7860*/  ISETP.NE.U32.AND P1, PT, R22, RZ, PT ;  /* 0x000000ff1600720c */ /* 0x000fe20003f25070 */
[----:B------:R-:W1:Y:S01]  /*7870*/  I2F.S16 R31, R31 ;  /* 0x0000001f001f7306 */ /* 0x000e620000101400 */
[----:B------:R-:W-:Y:S02]  /*7880*/  PRMT R23, R17, 0x9910, RZ ;  /* 0x0000991011177816 */ /* 0x000fe400000000ff */
[--C-:B------:R-:W-:Y:S02]  /*7890*/  SHF.R.U64 R22, R16, 0x10, R17.reuse ;  /* 0x0000001010167819 */ /* 0x100fe40000001211 */
[----:B------:R-:W-:Y:S02]  /*78a0*/  SHF.R.S32.HI R17, RZ, 0x10, R17 ;  /* 0x00000010ff117819 */ /* 0x000fe40000011411 */
[----:B------:R-:W-:Y:S02]  /*78b0*/  LOP3.LUT R30, R30, 0xff, RZ, 0xc0, !PT ;  /* 0x000000ff1e1e7812 */ /* 0x000fe400078ec0ff */
[----:B------:R-:W-:-:S02]  /*78c0*/  LOP3.LUT R29, R17, 0xff, RZ, 0xc0, !PT ;  /* 0x000000ff111d7812 */ /* 0x000fc400078ec0ff */
[----:B------:R-:W-:Y:S02]  /*78d0*/  PRMT R20, R16, 0x9910, RZ ;  /* 0x0000991010147816 */ /* 0x000fe400000000ff */
[----:B------:R-:W-:Y:S02]  /*78e0*/  SHF.R.U64 R17, R29, 0x7, RZ ;  /* 0x000000071d117819 */ /* 0x000fe400000012ff */
[----:B0-----:R-:W-:Y:S01]  /*78f0*/  SHF.R.U64 R16, R30, 0x7, RZ ;  /* 0x000000071e107819 */ /* 0x001fe200000012ff */
[C---:B---3--:R-:W-:Y:S01]  /*7900*/  FMUL.FTZ R21, R18.reuse, R21 ;  /* 0x0000001512157220 */ /* 0x048fe20000410000 */
[----:B------:R-:W-:Y:S01]  /*7910*/  ISETP.NE.U32.AND P2, PT, R17, RZ, PT ;  /* 0x000000ff1100720c */ /* 0x000fe20003f45070 */
[----:B-1----:R-:W-:Y:S01]  /*7920*/  FMUL.FTZ R26, R18, R31 ;  /* 0x0000001f121a7220 */ /* 0x002fe20000410000 */
[----:B------:R-:W-:Y:S02]  /*7930*/  ISETP.NE.U32.AND P0, PT, R16, RZ, PT ;  /* 0x000000ff1000720c */ /* 0x000fe40003f05070 */
[----:B------:R-:W-:-:S02]  /*7940*/  ISETP.NE.U32.AND.EX P2, PT, RZ, RZ, PT, P2 ;  /* 0x000000ffff00720c */ /* 0x000fc40003f45120 */
[----:B------:R-:W-:Y:S02]  /*7950*/  ISETP.NE.U32.AND.EX P1, PT, RZ, RZ, PT, P1 ;  /* 0x000000ffff00720c */ /* 0x000fe40003f25110 */
[----:B------:R-:W-:Y:S02]  /*7960*/  ISETP.NE.U32.AND.EX P0, PT, RZ, RZ, PT, P0 ;  /* 0x000000ffff00720c */ /* 0x000fe40003f05100 */
[----:B------:R-:W-:Y:S02]  /*7970*/  PRMT R22, R22, 0x9910, RZ ;  /* 0x0000991016167816 */ /* 0x000fe400000000ff */
[----:B------:R-:W-:Y:S01]  /*7980*/  SHF.R.S32.HI R19, RZ, 0x8, R20 ;  /* 0x00000008ff137819 */ /* 0x000fe20000011414 */
[----:B------:R-:W-:Y:S01]  /*7990*/  IMAD.MOV.U32 R20, RZ, RZ, R23 ;  /* 0x000000ffff147224 */ /* 0x000fe200078e0017 */
[----:B------:R-:W-:-:S03]  /*79a0*/  MOV R16, R22 ;  /* 0x0000001600107202 */ /* 0x000fc60000000f00 */
[----:B------:R-:W-:Y:S01]  /*79b0*/  @P2 LOP3.LUT R29, R29, 0xffffff00, RZ, 0xfc, !PT ;  /* 0xffffff001d1d2812 */ /* 0x000fe200078efcff */
[----:B------:R-:W0:Y:S01]  /*79c0*/  I2F.S16 R19, R19 ;  /* 0x0000001300137306 */ /* 0x000e220000101400 */
[----:B------:R-:W-:Y:S02]  /*79d0*/  SHF.R.S32.HI R20, RZ, 0x8, R20 ;  /* 0x00000008ff147819 */ /* 0x000fe40000011414 */
[----:B------:R-:W-:Y:S02]  /*79e0*/  SHF.R.S32.HI R16, RZ, 0x8, R16 ;  /* 0x00000008ff107819 */ /* 0x000fe40000011410 */
[----:B------:R-:W-:Y:S02]  /*79f0*/  @P1 LOP3.LUT R28, R28, 0xffffff00, RZ, 0xfc, !PT ;  /* 0xffffff001c1c1812 */ /* 0x000fe400078efcff */
[----:B------:R-:W-:Y:S01]  /*7a00*/  @P0 LOP3.LUT R30, R30, 0xffffff00, RZ, 0xfc, !PT ;  /* 0xffffff001e1e0812 */ /* 0x000fe200078efcff */
[----:B------:R0:W1:Y:S08]  /*7a10*/  I2F.S16 R27, R20 ;  /* 0x00000014001b7306 */ /* 0x0000700000101400 */
[----:B------:R2:W3:Y:S01]  /*7a20*/  I2F.S16 R23, R16 ;  /* 0x0000001000177306 */ /* 0x0004e20000101400 */
[C---:B0-----:R-:W-:Y:S01]  /*7a30*/  FMUL.FTZ R20, R18.reuse, R19 ;  /* 0x0000001312147220 */ /* 0x041fe20000410000 */
[----:B-1----:R-:W-:-:S06]  /*7a40*/  FMUL.FTZ R24, R18, R27 ;  /* 0x0000001b12187220 */ /* 0x002fcc0000410000 */
[----:B------:R-:W0:Y:S01]  /*7a50*/  I2F.S8 R25, R28 ;  /* 0x0000001c00197306 */ /* 0x000e220000001400 */
[----:B--2---:R-:W-:Y:S01]  /*7a60*/  F2FP.F16.F32.PACK_AB R16, R20, R21 ;  /* 0x000000151410723e */ /* 0x004fe200000000ff */
[----:B---3--:R-:W-:-:S06]  /*7a70*/  FMUL.FTZ R22, R18, R23 ;  /* 0x0000001712167220 */ /* 0x008fcc0000410000 */
[----:B------:R-:W1:Y:S01]  /*7a80*/  I2F.S8 R17, R30 ;  /* 0x0000001e00117306 */ /* 0x000e620000001400 */
[----:B0-----:R-:W-:-:S07]  /*7a90*/  FMUL.FTZ R25, R18, R25 ;  /* 0x0000001912197220 */ /* 0x001fce0000410000 */
[----:B------:R-:W0:Y:S01]  /*7aa0*/  I2F.S8 R29, R29 ;  /* 0x0000001d001d7306 */ /* 0x000e220000001400 */
[----:B-1----:R-:W-:-:S05]  /*7ab0*/  FMUL.FTZ R17, R18, R17 ;  /* 0x0000001112117220 */ /* 0x002fca0000410000 */
[----:B------:R-:W-:Y:S01]  /*7ac0*/  F2FP.F16.F32.PACK_AB R17, R22, R17 ;  /* 0x000000111611723e */ /* 0x000fe200000000ff */
[----:B0-----:R-:W-:Y:S01]  /*7ad0*/  FMUL.FTZ R19, R18, R29 ;  /* 0x0000001d12137220 */ /* 0x001fe20000410000 */
[----:B------:R-:W-:-:S04]  /*7ae0*/  F2FP.F16.F32.PACK_AB R18, R24, R25 ;  /* 0x000000191812723e */ /* 0x000fc800000000ff */
[----:B------:R-:W-:Y:S01]  /*7af0*/  F2FP.F16.F32.PACK_AB R19, R26, R19 ;  /* 0x000000131a13723e */ /* 0x000fe200000000ff */
[----:B------:R-:W-:Y:S06]  /*7b00*/  BRA `(.L_x_2377) ;  /* 0x00000000000c7947 */ /* 0x000fec0003800000 */
.L_x_2376:
[----:B------:R-:W0:Y:S02]  /*7b10*/  LDC.64 R16, c[0x0][0x3a8] ;  /* 0x0000ea00ff107b82 */ /* 0x000e240000000a00 */
[----:B0-----:R-:W-:-:S06]  /*7b20*/  IMAD.WIDE R16, R19, 0x2, R16 ;  /* 0x0000000213107825 */ /* 0x001fcc00078e0210 */
[----:B------:R-:W5:Y:S02]  /*7b30*/  LDG.E.128 R16, desc[UR36][R16.64] ;  /* 0x0000002410107981 */ /* 0x000f64000c1e1d00 */
.L_x_2377:
        /* <DEDUP_REMOVED lines=9> */
[----:B------:R-:W-:Y:S01]  /*7bd0*/  MOV R22, UR4 ;  /* 0x0000000400167c02 */ /* 0x000fe20008000f00 */
[----:B------:R-:W0:Y:S03]  /*7be0*/  LDCU.64 UR8, c[0x0][0x3c0] ;  /* 0x00007800ff0877ac */ /* 0x000e260008000a00 */
[----:B------:R-:W-:-:S05]  /*7bf0*/  @P1 LEA R23, R22, R5, 0x7 ;  /* 0x0000000516171211 */ /* 0x000fca00078e38ff */
[----:B------:R-:W-:-:S06]  /*7c00*/  @P1 IMAD.WIDE R20, R23, 0x2, R20 ;  /* 0x0000000217141825 */ /* 0x000fcc00078e0214 */
[----:B------:R-:W2:Y:S01]  /*7c10*/  @P1 LDG.E.128 R20, desc[UR36][R20.64] ;  /* 0x0000002414141981 */ /* 0x000ea2000c1e1d00 */
[----:B------:R-:W-:Y:S01]  /*7c20*/  IADD3 R3, PT, PT, -R3, UR42, RZ ;  /* 0x0000002a03037c10 */ /* 0x000fe2000fffe1ff */
[----:B------:R-:W-:Y:S01]  /*7c30*/  USHF.L.U32 UR4, UR41, 0x7, URZ ;  /* 0x0000000729047899 */ /* 0x000fe200080006ff */
[----:B------:R-:W-:Y:S02]  /*7c40*/  IMAD R6, R6, UR40, R5 ;  /* 0x0000002806067c24 */ /* 0x000fe4000f8e0205 */
[----:B-----5:R-:W-:Y:S01]  /*7c50*/  HFMA2 R12, R16, 1, 1, R12 ;  /* 0x3c003c00100c7831 */ /* 0x020fe2000000000c */
[----:B------:R-:W-:Y:S01]  /*7c60*/  LEA R3, R3, UR7, 0x1 ;  /* 0x0000000703037c11 */ /* 0x000fe2000f8e08ff */
[----:B------:R-:W-:Y:S02]  /*7c70*/  HADD2 R13, R17, R13 ;  /* 0x0000000d110d7230 */ /* 0x000fe40000000000 */
[----:B------:R-:W-:Y:S01]  /*7c80*/  HFMA2 R14, R18, 1, 1, R14 ;  /* 0x3c003c00120e7831 */ /* 0x000fe2000000000e */
[----:B------:R-:W-:Y:S01]  /*7c90*/  SHF.R.S32.HI R24, RZ, 0x1f, R6 ;  /* 0x0000001fff187819 */ /* 0x000fe20000011406 */
[----:B------:R-:W-:Y:S01]  /*7ca0*/  IMAD.U32 R25, RZ, RZ, UR4 ;  /* 0x00000004ff197e24 */ /* 0x000fe2000f8e00ff */
[----:B------:R-:W-:Y:S01]  /*7cb0*/  IADD3 R6, P0, PT, R6, UR4, RZ ;  /* 0x0000000406067c10 */ /* 0x000fe2000ff1e0ff */
[----:B------:R-:W1:Y:S01]  /*7cc0*/  LDS.U16 R3, [R3] ;  /* 0x0000000003037984 */ /* 0x000e620000000400 */
[----:B------:R-:W-:-:S02]  /*7cd0*/  HADD2 R15, R19, R15 ;  /* 0x0000000f130f7230 */ /* 0x000fc40000000000 */
[----:B------:R-:W-:Y:S02]  /*7ce0*/  LEA.HI.X.SX32 R25, R25, R24, 0x1, P0 ;  /* 0x0000001819197211 */ /* 0x000fe400000f0eff */
[----:B0-----:R-:W-:-:S04]  /*7cf0*/  LEA R16, P0, R6, UR8, 0x1 ;  /* 0x0000000806107c11 */ /* 0x001fc8000f8008ff */
[----:B------:R-:W-:Y:S01]  /*7d00*/  LEA.HI.X R17, R6, UR9, R25, 0x1, P0 ;  /* 0x0000000906117c11 */ /* 0x000fe200080f0c19 */
[----:B-1----:R-:W-:Y:S02]  /*7d10*/  HADD2.F32 R3, -RZ, R3.H0_H0 ;  /* 0x20000003ff037230 */ /* 0x002fe40000004100 */
        /* <DEDUP_REMOVED lines=21> */
.L_x_2375:
[----:B------:R-:W-:Y:S05]  /*7e70*/  BSYNC.RECONVERGENT B0 ;  /* 0x0000000000007941 */ /* 0x000fea0003800200 */
.L_x_2374:
        /* <DEDUP_REMOVED lines=11> */
[----:B-----5:R-:W-:Y:S02]  /*7f30*/  F2FP.F16.F32.PACK_AB R12, R11, R32 ;  /* 0x000000200b0c723e */ /* 0x020fe400000000ff */
[----:B------:R-:W-:Y:S02]  /*7f40*/  F2FP.F16.F32.PACK_AB R13, R9, R10 ;  /* 0x0000000a090d723e */ /* 0x000fe400000000ff */
[----:B------:R-:W-:Y:S02]  /*7f50*/  F2FP.F16.F32.PACK_AB R14, R7, R8 ;  /* 0x00000008070e723e */ /* 0x000fe400000000ff */
[----:B------:R-:W-:-:S05]  /*7f60*/  F2FP.F16.F32.PACK_AB R15, R33, R4 ;  /* 0x00000004210f723e */ /* 0x000fca00000000ff */
[----:B------:R0:W-:Y:S02]  /*7f70*/  STS.128 [R0+UR5+-0x200], R12 ;  /* 0xfffe000c00007988 */ /* 0x0001e40008000c05 */
.L_x_2379:
[----:B------:R-:W-:Y:S05]  /*7f80*/  BSYNC.RECONVERGENT B0 ;  /* 0x0000000000007941 */ /* 0x000fea0003800200 */
.L_x_2378:
[----:B------:R-:W-:Y:S06]  /*7f90*/  BAR.SYNC.DEFER_BLOCKING 0x0 ;  /* 0x0000000000007b1d */ /* 0x000fec0000010000 */
[----:B------:R-:W-:Y:S04]  /*7fa0*/  BSSY.RECONVERGENT B0, `(.L_x_2380) ;  /* 0x0000013000007945 */ /* 0x000fe80003800200 */
[----:B------:R-:W-:Y:S05]  /*7fb0*/  @P3 BRA `(.L_x_2381) ;  /* 0x0000000000443947 */ /* 0x000fea0003800000 */
[----:B0----5:R-:W0:Y:S02]  /*7fc0*/  LDS.128 R12, [R0+UR5] ;  /* 0x00000005000c7984 */ /* 0x021e240008000c00 */
        /* <DEDUP_REMOVED lines=16> */
.L_x_2381:
[----:B------:R-:W-:Y:S05]  /*80d0*/  BSYNC.RECONVERGENT B0 ;  /* 0x0000000000007941 */ /* 0x000fea0003800200 */
.L_x_2380:
[----:B------:R-:W-:Y:S06]  /*80e0*/  BAR.SYNC.DEFER_BLOCKING 0x0 ;  /* 0x0000000000007b1d */ /* 0x000fec0000010000 */
[----:B------:R-:W-:Y:S04]  /*80f0*/  BSSY.RECONVERGENT B0, `(.L_x_2382) ;  /* 0x0000007000007945 */ /* 0x000fe80003800200 */
[----:B------:R-:W-:Y:S05]  /*8100*/  @P1 BRA `(.L_x_2383) ;  /* 0x0000000000141947 */ /* 0x000fea0003800000 */
[----:B0----5:R-:W-:Y:S02]  /*8110*/  F2FP.F16.F32.PACK_AB R12, R11, R32 ;  /* 0x000000200b0c723e */ /* 0x021fe400000000ff */
[----:B------:R-:W-:Y:S02]  /*8120*/  F2FP.F16.F32.PACK_AB R13, R9, R10 ;  /* 0x0000000a090d723e */ /* 0x000fe400000000ff */
[----:B------:R-:W-:Y:S02]  /*8130*/  F2FP.F16.F32.PACK_AB R14, R7, R8 ;  /* 0x00000008070e723e */ /* 0x000fe400000000ff */
[----:B------:R-:W-:-:S05]  /*8140*/  F2FP.F16.F32.PACK_AB R15, R33, R4 ;  /* 0x00000004210f723e */ /* 0x000fca00000000ff */
[----:B------:R1:W-:Y:S02]  /*8150*/  STS.128 [R3+UR5], R12 ;  /* 0x0000000c03007988 */ /* 0x0003e40008000c05 */
.L_x_2383:
[----:B------:R-:W-:Y:S05]  /*8160*/  BSYNC.RECONVERGENT B0 ;  /* 0x0000000000007941 */ /* 0x000fea0003800200 */
.L_x_2382:
[----:B------:R-:W-:Y:S06]  /*8170*/  BAR.SYNC.DEFER_BLOCKING 0x0 ;  /* 0x0000000000007b1d */ /* 0x000fec0000010000 */
[----:B------:R-:W-:Y:S04]  /*8180*/  BSSY.RECONVERGENT B0, `(.L_x_2384) ;  /* 0x0000013000007945 */ /* 0x000fe80003800200 */
[----:B------:R-:W-:Y:S05]  /*8190*/  @P2 BRA `(.L_x_2385) ;  /* 0x0000000000442947 */ /* 0x000fea0003800000 */
[----:B01---5:R-:W0:Y:S02]  /*81a0*/  LDS.128 R12, [R0+UR5] ;  /* 0x00000005000c7984 */ /* 0x023e240008000c00 */
        /* <DEDUP_REMOVED lines=16> */
.L_x_2385:
[----:B------:R-:W-:Y:S05]  /*82b0*/  BSYNC.RECONVERGENT B0 ;  /* 0x0000000000007941 */ /* 0x000fea0003800200 */
.L_x_2384:
[----:B------:R-:W-:Y:S06]  /*82c0*/  BAR.SYNC.DEFER_BLOCKING 0x0 ;  /* 0x0000000000007b1d */ /* 0x000fec0000010000 */
[----:B------:R-:W-:Y:S05]  /*82d0*/  @P2 EXIT ;  /* 0x000000000000294d */ /* 0x000fea0003800000 */
[----:B------:R-:W2:Y:S02]  /*82e0*/  LDCU UR4, c[0x0][0x478] ;  /* 0x00008f00ff0477ac */ /* 0x000ea40008000800 */
[----:B--2---:R-:W-:-:S09]  /*82f0*/  UISETP.NE.AND UP0, UPT, UR4, 0x2, UPT ;  /* 0x000000020400788c */ /* 0x004fd2000bf05270 */
[----:B------:R-:W-:Y:S05]  /*8300*/  BRA.U UP0, `(.L_x_2386) ;  /* 0x0000000100e07547 */ /* 0x000fea000b800000 */
[----:B-1----:R-:W1:Y:S01]  /*8310*/  LDC.64 R2, c[0x0][0x470] ;  /* 0x00011c00ff027b82 */ /* 0x002e620000000a00 */
[----:B------:R-:W2:Y:S01]  /*8320*/  LDCU.64 UR4, c[0x0][0x380] ;  /* 0x00007000ff0477ac */ /* 0x000ea20008000a00 */
[----:B-1----:R-:W3:Y:S02]  /*8330*/  LDG.E R2, desc[UR36][R2.64] ;  /* 0x0000002402027981 */ /* 0x002ee4000c1e1900 */
        /* <DEDUP_REMOVED lines=23> */
[----:B------:R-:W-:-:S02]  /*84b0*/  PRMT R3, R4, 0x4210, R3 ;  /* 0x0000421004037816 */ /* 0x000fc40000000003 */
[----:B-1----:R-:W-:Y:S02]  /*84c0*/  PRMT R4, R9, 0x8880, RZ ;  /* 0x0000888009047816 */ /* 0x002fe400000000ff */
[----:B-----5:R-:W-:Y:S02]  /*84d0*/  LOP3.LUT R13, R3, 0xff00, R0, 0xf8, !PT ;  /* 0x0000ff00030d7812 */ /* 0x020fe400078ef800 */
[----:B---3--:R-:W-:Y:S01]  /*84e0*/  PRMT R0, R11, 0x8880, RZ ;  /* 0x000088800b007816 */ /* 0x008fe200000000ff */
[----:B------:R-:W1:Y:S01]  /*84f0*/  F2I.S8.NTZ R8, R8 ;  /* 0x0000000800087305 */ /* 0x000e620000202100 */
[----:B------:R-:W-:Y:S02]  /*8500*/  PRMT R4, R4, 0x7710, RZ ;  /* 0x0000771004047816 */ /* 0x000fe400000000ff */
[----:B------:R-:W-:Y:S02]  /*8510*/  PRMT R0, R0, 0x7710, RZ ;  /* 0x0000771000007816 */ /* 0x000fe400000000ff */
[----:B------:R-:W-:-:S02]  /*8520*/  IADD3 R9, PT, PT, R5, UR40, RZ ;  /* 0x0000002805097c10 */ /* 0x000fc4000fffe0ff */
[----:B0-----:R-:W-:Y:S01]  /*8530*/  PRMT R3, R10, 0x8880, RZ ;  /* 0x000088800a037816 */ /* 0x001fe200000000ff */
[----:B------:R-:W0:Y:S01]  /*8540*/  F2I.S8.NTZ R2, R2 ;  /* 0x0000000200027305 */ /* 0x000e220000202100 */
[----:B------:R-:W-:Y:S02]  /*8550*/  LOP3.LUT R4, R4, 0xff, RZ, 0xc0, !PT ;  /* 0x000000ff04047812 */ /* 0x000fe400078ec0ff */
[----:B------:R-:W-:Y:S02]  /*8560*/  PRMT R3, R3, 0x7710, RZ ;  /* 0x0000771003037816 */ /* 0x000fe400000000ff */
[----:B------:R-:W-:Y:S02]  /*8570*/  LOP3.LUT R6, R0, 0xff, RZ, 0xc0, !PT ;  /* 0x000000ff00067812 */ /* 0x000fe400078ec0ff */
[----:B-1----:R-:W-:Y:S02]  /*8580*/  PRMT R8, R8, 0x8880, RZ ;  /* 0x0000888008087816 */ /* 0x002fe400000000ff */
[----:B------:R-:W-:Y:S01]  /*8590*/  LOP3.LUT R5, R3, 0xff, RZ, 0xc0, !PT ;  /* 0x000000ff03057812 */ /* 0x000fe200078ec0ff */
[----:B------:R-:W-:Y:S01]  /*85a0*/  IMAD.WIDE.U32 R6, R6, 0x100, RZ ;  /* 0x0000010006067825 */ /* 0x000fe200078e00ff */
[----:B------:R-:W-:-:S02]  /*85b0*/  PRMT R0, R8, 0x7710, RZ ;  /* 0x0000771008007816 */ /* 0x000fc400000000ff */
[----:B--2---:R-:W-:Y:S02]  /*85c0*/  IADD3 R8, P0, PT, R9, UR4, RZ ;  /* 0x0000000409087c10 */ /* 0x004fe4000ff1e0ff */
[----:B0-----:R-:W-:Y:S01]  /*85d0*/  PRMT R10, R2, 0x8880, RZ ;  /* 0x00008880020a7816 */ /* 0x001fe200000000ff */
[----:B------:R-:W-:Y:S01]  /*85e0*/  IMAD.WIDE.U32 R2, R4, 0x1000000, RZ ;  /* 0x0100000004027825 */ /* 0x000fe200078e00ff */
[----:B------:R-:W-:Y:S02]  /*85f0*/  LOP3.LUT R13, R13, 0xff, R0, 0xf8, !PT ;  /* 0x000000ff0d0d7812 */ /* 0x000fe400078ef800 */
[----:B------:R-:W-:Y:S01]  /*8600*/  PRMT R0, R10, 0x7710, RZ ;  /* 0x000077100a007816 */ /* 0x000fe200000000ff */
[----:B------:R-:W-:Y:S01]  /*8610*/  IMAD.WIDE.U32 R4, R5, 0x10000, RZ ;  /* 0x0001000005047825 */ /* 0x000fe200078e00ff */
[----:B------:R-:W-:Y:S02]  /*8620*/  LEA.HI.X.SX32 R9, R9, UR5, 0x1, P0 ;  /* 0x0000000509097c11 */ /* 0x000fe400080f0eff */
[----:B------:R-:W-:-:S02]  /*8630*/  LOP3.LUT R11, R6, R2, R4, 0xfe, !PT ;  /* 0x00000002060b7212 */ /* 0x000fc400078efe04 */
[----:B------:R-:W-:Y:S02]  /*8640*/  LOP3.LUT R3, R5, R13, R3, 0xfe, !PT ;  /* 0x0000000d05037212 */ /* 0x000fe400078efe03 */
[----:B------:R-:W-:Y:S02]  /*8650*/  LOP3.LUT R2, R11, 0xff, R0, 0xf8, !PT ;  /* 0x000000ff0b027812 */ /* 0x000fe400078ef800 */
[----:B------:R-:W-:-:S05]  /*8660*/  LOP3.LUT R3, R3, R7, RZ, 0xfc, !PT ;  /* 0x0000000703037212 */ /* 0x000fca00078efcff */
[----:B------:R-:W-:Y:S01]  /*8670*/  STG.E.64 desc[UR36][R8.64], R2 ;  /* 0x0000000208007986 */ /* 0x000fe2000c101b24 */
[----:B------:R-:W-:Y:S05]  /*8680*/  EXIT ;  /* 0x000000000000794d */ /* 0x000fea0003800000 */
.L_x_2386:
[----:B-1----:R-:W1:Y:S01]  /*8690*/  LDC.64 R2, c[0x0][0x380] ;  /* 0x0000e000ff027b82 */ /* 0x002e620000000a00 */
[----:B------:R-:W-:Y:S01]  /*86a0*/  VIADD R5, R5, UR40 ;  /* 0x0000002805057c36 */ /* 0x000fe20008000000 */
[----:B------:R-:W-:Y:S02]  /*86b0*/  F2FP.F16.F32.PACK_AB R11, R11, R32 ;  /* 0x000000200b0b723e */ /* 0x000fe400000000ff */
[----:B------:R-:W-:Y:S02]  /*86c0*/  F2FP.F16.F32.PACK_AB R9, R9, R10 ;  /* 0x0000000a0909723e */ /* 0x000fe400000000ff */
[----:B------:R-:W-:Y:S02]  /*86d0*/  F2FP.F16.F32.PACK_AB R7, R7, R8 ;  /* 0x000000080707723e */ /* 0x000fe400000000ff */
[----:B------:R-:W-:Y:S01]  /*86e0*/  F2FP.F16.F32.PACK_AB R33, R33, R4 ;  /* 0x000000042121723e */ /* 0x000fe200000000ff */
[----:B-1----:R-:W-:-:S05]  /*86f0*/  IMAD.WIDE R2, R5, 0x2, R2 ;  /* 0x0000000205027825 */ /* 0x002fca00078e0202 */
[----:B------:R-:W-:Y:S04]  /*8700*/  STG.E desc[UR36][R2.64], R11 ;  /* 0x0000000b02007986 */ /* 0x000fe8000c101924 */
[----:B------:R-:W-:Y:S04]  /*8710*/  STG.E desc[UR36][R2.64+0x4], R9 ;  /* 0x0000040902007986 */ /* 0x000fe8000c101924 */
[----:B------:R-:W-:Y:S04]  /*8720*/  STG.E desc[UR36][R2.64+0x8], R7 ;  /* 0x0000080702007986 */ /* 0x000fe8000c101924 */
[----:B------:R-:W-:Y:S01]  /*8730*/  STG.E desc[UR36][R2.64+0xc], R33 ;  /* 0x00000c2102007986 */ /* 0x000fe2000c101924 */
[----:B------:R-:W-:Y:S05]  /*8740*/  EXIT ;  /* 0x000000000000794d */ /* 0x000fea0003800000 */
.L_x_2319:
[----:B------:R-:W-:Y:S01]  /*8750*/  MOV R12, 0x10 ;  /* 0x00000010000c7802 */ /* 0x000fe20000000f00 */
[----:B------:R-:W-:Y:S01]  /*8760*/  IMAD.MOV.U32 R15, RZ, RZ, -0x1 ;  /* 0xffffffffff0f7424 */ /* 0x000fe200078e00ff */
[----:B------:R-:W-:-:S07]  /*8770*/  MOV R11, 0x1f ;  /* 0x0000001f000b7802 */ /* 0x000fce0000000f00 */
[----:B0-----:R-:W-:Y:S05]  /*8780*/  WARPSYNC.COLLECTIVE R15, `(.L_x_2387) ;  /* 0x000000000f087348 */ /* 0x001fea0003c00000 */
[----:B------:R1:W2:Y:S02]  /*8790*/  SHFL.BFLY P6, R14, R13, R12, R11 ;  /* 0x0c00000c0d0e7389 */ /* 0x0002a400000c000b */
[----:B012---:R-:W-:Y:S05]  /*87a0*/  ENDCOLLECTIVE ;  /* 0x000000000000791b */ /* 0x007fea0003800000 */
.L_x_2387:
[----:B------:R-:W-:Y:S01]  /*87b0*/  MOV R12, 0x8 ;  /* 0x00000008000c7802 */ /* 0x000fe20000000f00 */
[----:B------:R-:W-:-:S05]  /*87c0*/  FADD.FTZ R0, R13, R14 ;  /* 0x0000000e0d007221 */ /* 0x000fca0000010000 */
[----:B------:R-:W-:-:S07]  /*87d0*/  MOV R13, R0 ;  /* 0x00000000000d7202 */ /* 0x000fce0000000f00 */
[----:B------:R-:W-:Y:S05]  /*87e0*/  WARPSYNC.COLLECTIVE R15, `(.L_x_2388) ;  /* 0x000000000f087348 */ /* 0x000fea0003c00000 */
[----:B------:R0:W1:Y:S02]  /*87f0*/  SHFL.BFLY P6, R14, R13, R12, R11 ;  /* 0x0c00000c0d0e7389 */ /* 0x00006400000c000b */
[----:B01----:R-:W-:Y:S05]  /*8800*/  ENDCOLLECTIVE ;  /* 0x000000000000791b */ /* 0x003fea0003800000 */
.L_x_2388:
[----:B------:R-:W-:Y:S01]  /*8810*/  MOV R12, 0x4 ;  /* 0x00000004000c7802 */ /* 0x000fe20000000f00 */
[----:B------:R-:W-:-:S04]  /*8820*/  FADD.FTZ R3, R0, R14 ;  /* 0x0000000e00037221 */ /* 0x000fc80000010000 */
[----:B------:R-:W-:-:S07]  /*8830*/  IMAD.MOV.U32 R13, RZ, RZ, R3 ;  /* 0x000000ffff0d7224 */ /* 0x000fce00078e0003 */
[----:B------:R-:W-:Y:S05]  /*8840*/  WARPSYNC.COLLECTIVE R15, `(.L_x_2389) ;  /* 0x000000000f087348 */ /* 0x000fea0003c00000 */
[----:B------:R0:W1:Y:S02]  /*8850*/  SHFL.BFLY P6, R14, R13, R12, R11 ;  /* 0x0c00000c0d0e7389 */ /* 0x00006400000c000b */
[----:B01----:R-:W-:Y:S05]  /*8860*/  ENDCOLLECTIVE ;  /* 0x000000000000791b */ /* 0x003fea0003800000 */
.L_x_2389:
[----:B------:R-:W-:Y:S02]  /*8870*/  IMAD.MOV.U32 R12, RZ, RZ, 0x2 ;  /* 0x00000002ff0c7424 */ /* 0x000fe400078e00ff */
[----:B------:R-:W-:-:S05]  /*8880*/  FADD.FTZ R4, R3, R14 ;  /* 0x0000000e03047221 */ /* 0x000fca0000010000 */
[----:B------:R-:W-:-:S07]  /*8890*/  MOV R13, R4 ;  /* 0x00000004000d7202 */ /* 0x000fce0000000f00 */
[----:B------:R-:W-:Y:S05]  /*88a0*/  WARPSYNC.COLLECTIVE R15, `(.L_x_2390) ;  /* 0x000000000f087348 */ /* 0x000fea0003c00000 */
[----:B------:R0:W1:Y:S02]  /*88b0*/  SHFL.BFLY P6, R14, R13, R12, R11 ;  /* 0x0c00000c0d0e7389 */ /* 0x00006400000c000b */
[----:B01----:R-:W-:Y:S05]  /*88c0*/  ENDCOLLECTIVE ;  /* 0x000000000000791b */ /* 0x003fea0003800000 */
.L_x_2390:
[----:B------:R-:W-:Y:S01]  /*88d0*/  MOV R12, 0x1 ;  /* 0x00000001000c7802 */ /* 0x000fe20000000f00 */
[----:B------:R-:W-:-:S05]  /*88e0*/  FADD.FTZ R5, R4, R14 ;  /* 0x0000000e04057221 */ /* 0x000fca0000010000 */
[----:B------:R-:W-:-:S07]  /*88f0*/  MOV R13, R5 ;  /* 0x00000005000d7202 */ /* 0x000fce0000000f00 */
[----:B------:R-:W-:Y:S05]  /*8900*/  WARPSYNC.COLLECTIVE R15, `(.L_x_2391) ;  /* 0x000000000f087348 */ /* 0x000fea0003c00000 */
[----:B------:R0:W1:Y:S02]  /*8910*/  SHFL.BFLY P6, R14, R13, R12, R11 ;  /* 0x0c00000c0d0e7389 */ /* 0x00006400000c000b */
[----:B01----:R-:W-:Y:S05]  /*8920*/  ENDCOLLECTIVE ;  /* 0x000000000000791b */ /* 0x003fea0003800000 */
.L_x_2391:
[----:B------:R-:W-:Y:S05]  /*8930*/  BRA `(.L_x_2392) ;  /* 0xffffff9000d47947 */ /* 0x000fea000383ffff */
.L_x_2324:
[----:B------:R-:W-:Y:S01]  /*8940*/  BSSY B1, `(.L_x_2393) ;  /* 0x0000007000017945 */ /* 0x000fe20003800000 */
[----:B------:R-:W-:Y:S01]  /*8950*/  IMAD.MOV.U32 R12, RZ, RZ, 0x2 ;  /* 0x00000002ff0c7424 */ /* 0x000fe200078e00ff */
[----:B------:R-:W-:Y:S02]  /*8960*/  MOV R11, 0x1f ;  /* 0x0000001f000b7802 */ /* 0x000fe40000000f00 */
[----:B------:R-:W-:-:S07]  /*8970*/  MOV R15, 0xffffffff ;  /* 0xffffffff000f7802 */ /* 0x000fce0000000f00 */
[----:B------:R-:W-:Y:S05]  /*8980*/  WARPSYNC.COLLECTIVE R15, `(.L_x_2394) ;  /* 0x000000000f087348 */ /* 0x000fea0003c00000 */
[----:B------:R0:W1:Y:S02]  /*8990*/  SHFL.BFLY P6, R14, R13, R12, R11 ;  /* 0x0c00000c0d0e7389 */ /* 0x00006400000c000b */
[----:B01----:R-:W-:Y:S05]  /*89a0*/  ENDCOLLECTIVE ;  /* 0x000000000000791b */ /* 0x003fea0003800000 */
.L_x_2394:
[----:B------:R-:W-:Y:S05]  /*89b0*/  BSYNC B1 ;  /* 0x0000000000017941 */ /* 0x000fea0003800000 */
.L_x_2393:
[----:B------:R-:W-:Y:S01]  /*89c0*/  FADD.FTZ R13, R13, R14 ;  /* 0x0000000e0d0d7221 */ /* 0x000fe20000010000 */
[----:B------:R-:W-:Y:S02]  /*89d0*/  IMAD.MOV.U32 R12, RZ, RZ, 0x1 ;  /* 0x00000001ff0c7424 */ /* 0x000fe400078e00ff */
[----:B------:R-:W-:Y:S01]  /*89e0*/  HFMA2 R11, -RZ, RZ, 0, 1.847743988037109375e-06 ;  /* 0x0000001fff0b7431 */ /* 0x000fe200000001ff */
[----:B------:R-:W-:-:S07]  /*89f0*/  MOV R15, 0xffffffff ;  /* 0xffffffff000f7802 */ /* 0x000fce0000000f00 */
[----:B------:R-:W-:Y:S05]  /*8a00*/  WARPSYNC.COLLECTIVE R15, `(.L_x_2395) ;  /* 0x000000000f087348 */ /* 0x000fea0003c00000 */
[----:B------:R0:W1:Y:S02]  /*8a10*/  SHFL.BFLY P6, R14, R13, R12, R11 ;  /* 0x0c00000c0d0e7389 */ /* 0x00006400000c000b */
[----:B01----:R-:W-:Y:S05]  /*8a20*/  ENDCOLLECTIVE ;  /* 0x000000000000791b */ /* 0x003fea0003800000 */
.L_x_2395:
[----:B------:R-:W-:Y:S05]  /*8a30*/  BRA `(.L_x_2396) ;  /* 0xffffffa400847947 */ /* 0x000fea000383ffff */
.L_x_2328:
[----:B------:R-:W-:Y:S01]  /*8a40*/  HFMA2 R12, -RZ, RZ, 0, 9.5367431640625e-07 ;  /* 0x00000010ff0c7431 */ /* 0x000fe200000001ff */
[----:B------:R-:W-:Y:S01]  /*8a50*/  BSSY B0, `(.L_x_2397) ;  /* 0x0000007000007945 */ /* 0x000fe20003800000 */
[----:B------:R-:W-:Y:S01]  /*8a60*/  IMAD.MOV.U32 R13, RZ, RZ, R54 ;  /* 0x000000ffff0d7224 */ /* 0x000fe200078e0036 */
[----:B------:R-:W-:Y:S01]  /*8a70*/  MOV R11, 0x1f ;  /* 0x0000001f000b7802 */ /* 0x000fe20000000f00 */
[----:B------:R-:W-:-:S07]  /*8a80*/  IMAD.MOV.U32 R15, RZ, RZ, -0x1 ;  /* 0xffffffffff0f7424 */ /* 0x000fce00078e00ff */
[----:B--2-4-:R-:W-:Y:S05]  /*8a90*/  WARPSYNC.COLLECTIVE R15, `(.L_x_2398) ;  /* 0x000000000f087348 */ /* 0x014fea0003c00000 */
[----:B------:R0:W1:Y:S02]  /*8aa0*/  SHFL.BFLY P6, R14, R13, R12, R11 ;  /* 0x0c00000c0d0e7389 */ /* 0x00006400000c000b */
[----:B012-4-:R-:W-:Y:S05]  /*8ab0*/  ENDCOLLECTIVE ;  /* 0x000000000000791b */ /* 0x017fea0003800000 */
.L_x_2398:
[----:B------:R-:W-:Y:S05]  /*8ac0*/  BSYNC B0 ;  /* 0x0000000000007941 */ /* 0x000fea0003800000 */
.L_x_2397:
[----:B------:R-:W-:Y:S01]  /*8ad0*/  FMNMX.FTZ R13, R14, R54, !PT ;  /* 0x000000360e0d7209 */ /* 0x000fe20007810000 */
[----:B------:R-:W-:Y:S01]  /*8ae0*/  HFMA2 R12, -RZ, RZ, 0, 4.76837158203125e-07 ;  /* 0x00000008ff0c7431 */ /* 0x000fe200000001ff */
[----:B------:R-:W-:Y:S01]  /*8af0*/  MOV R11, 0x1f ;  /* 0x0000001f000b7802 */ /* 0x000fe20000000f00 */
[----:B------:R-:W-:-:S07]  /*8b00*/  IMAD.MOV.U32 R15, RZ, RZ, -0x1 ;  /* 0xffffffffff0f7424 */ /* 0x000fce00078e00ff */
[----:B------:R-:W-:Y:S05]  /*8b10*/  WARPSYNC.COLLECTIVE R15, `(.L_x_2399) ;  /* 0x000000000f087348 */ /* 0x000fea0003c00000 */
[----:B------:R0:W1:Y:S02]  /*8b20*/  SHFL.BFLY P6, R14, R13, R12, R11 ;  /* 0x0c00000c0d0e7389 */ /* 0x00006400000c000b */
[----:B01----:R-:W-:Y:S05]  /*8b30*/  ENDCOLLECTIVE ;  /* 0x000000000000791b */ /* 0x003fea0003800000 */
.L_x_2399:
[----:B------:R-:W-:Y:S01]  /*8b40*/  HFMA2 R12, -RZ, RZ, 0, 2.384185791015625e-07 ;  /* 0x00000004ff0c7431 */ /* 0x000fe200000001ff */
[----:B------:R-:W-:-:S04]  /*8b50*/  FMNMX.FTZ R0, R13, R14, !PT ;  /* 0x0000000e0d007209 */ /* 0x000fc80007810000 */
[----:B------:R-:W-:-:S07]  /*8b60*/  MOV R13, R0 ;  /* 0x00000000000d7202 */ /* 0x000fce0000000f00 */
[----:B------:R-:W-:Y:S05]  /*8b70*/  WARPSYNC.COLLECTIVE R15, `(.L_x_2400) ;  /* 0x000000000f087348 */ /* 0x000fea0003c00000 */
[----:B------:R0:W1:Y:S02]  /*8b80*/  SHFL.BFLY P6, R14, R13, R12, R11 ;  /* 0x0c00000c0d0e7389 */ /* 0x00006400000c000b */
[----:B01----:R-:W-:Y:S05]  /*8b90*/  ENDCOLLECTIVE ;  /* 0x000000000000791b */ /* 0x003fea0003800000 */
.L_x_2400:
[----:B------:R-:W-:Y:S05]  /*8ba0*/  BRA `(.L_x_2401) ;  /* 0xffffffa400f47947 */ /* 0x000fea000383ffff */
.L_x_2402:
        /* <DEDUP_REMOVED lines=13> */
.L_x_3507:


//--------------------- .text._ZN4mmha33masked_multihead_attention_kernelItLi128ELi128ELi1ELi16ELi256ELb0ELb0EEEv26Multihead_attention_paramsIT_XT5_EE --------------------------
	.section	.text._ZN4mmha33masked_multihead_attention_kernelItLi128ELi128ELi1ELi16ELi256ELb0ELb0EEEv26Multihead_attention_paramsIT_XT5_EE,"ax",@progbits
	.align	128
        .global         _ZN4mmha33masked_multihead_attention_kernelItLi128ELi128ELi1ELi16ELi256ELb0ELb0EEEv26Multihead_attention_paramsIT_XT5_EE
        .type           _ZN4mmha33masked_multihead_attention_kernelItLi128ELi128ELi1ELi16ELi256ELb0ELb0EEEv26Multihead_attention_paramsIT_XT5_EE,@function
        .size           _ZN4mmha33masked_multihead_attention_kernelItLi128ELi128ELi1ELi16ELi256ELb0ELb0EEEv26Multihead_attention_paramsIT_XT5_EE,(.L_x_3508 - _ZN4mmha33masked_multihead_attention_kernelItLi128ELi128ELi1ELi16ELi256ELb0ELb0EEEv26Multihead_attention_paramsIT_XT5_EE)
        .other          _ZN4mmha33masked_multihead_attention_kernelItLi128ELi128ELi1ELi16ELi256ELb0ELb0EEEv26Multihead_attention_paramsIT_XT5_EE,@"STO_CUDA_ENTRY STV_DEFAULT"
_ZN4mmha33masked_multihead_attention_kernelItLi128ELi128ELi1ELi16ELi256ELb0ELb0EEEv26Multihead_attention_paramsIT_XT5_EE:
.text._ZN4mmha33masked_multihead_attention_kernelItLi128ELi128ELi1ELi16ELi256ELb0ELb0EEEv26Multihead_attention_paramsIT_XT5_EE:
        /* <DEDUP_REMOVED lines=12> */
.L_x_2403:
        /* <DEDUP_REMOVED lines=18> */
[----:B------:R-:W-:-:S05]  /*01e0*/  HFMA2 R4, -RZ, RZ, 0, 0 ;  /* 0x00000000ff047431 */ /* 0x000fca00000001ff */
[----:B------:R-:W-:Y:S02]  /*01f0*/  IMAD.HI.U32 R0, R5, R9, R4 ;  /* 0x0000000905007227 */ /* 0x000fe400078e0004 */
[----:B------:R-:W0:Y:S04]  /*0200*/  LDC.64 R4, c[0x0][0x460] ;  /* 0x00011800ff047b82 */ /* 0x000e280000000a00 */
[----:B------:R-:W-:-:S04]  /*0210*/  IMAD.HI.U32 R0, R0, R8, RZ ;  /* 0x0000000800007227 */ /* 0x000fc800078e00ff */
[----:B------:R-:W-:-:S04]  /*0220*/  IMAD.MOV R6, RZ, RZ, -R0 ;  /* 0x000000ffff067224 */ /* 0x000fc800078e0a00 */
[----:B------:R-:W-:-:S05]  /*0230*/  IMAD R6, R7, R6, R8 ;  /* 0x0000000607067224 */ /* 0x000fca00078e0208 */
[----:B------:R-:W-:-:S13]  /*0240*/  ISETP.GT.U32.AND P3, PT, R7, R6, PT ;  /* 0x000000060700720c */ /* 0x000fda0003f64070 */
[----:B------:R-:W-:-:S04]  /*0250*/  @!P3 IADD3 R6, PT, PT, R6, -R7, RZ ;  /* 0x800000070606b210 */ /* 0x000fc80007ffe0ff */
[----:B------:R-:W-:Y:S02]  /*0260*/  ISETP.GE.U32.AND P2, PT, R6, R7, PT ;  /* 0x000000070600720c */ /* 0x000fe40003f46070 */
[----:B------:R-:W-:Y:S02]  /*0270*/  @!P3 IADD3 R0, PT, PT, R0, 0x1, RZ ;  /* 0x000000010000b810 */ /* 0x000fe40007ffe0ff */
[----:B---3--:R-:W-:-:S09]  /*0280*/  IABS R21, R14 ;  /* 0x0000000e00157213 */ /* 0x008fd20000000000 */
[----:B------:R-:W-:-:S04]  /*0290*/  @P2 IADD3 R0, PT, PT, R0, 0x1, RZ ;  /* 0x0000000100002810 */ /* 0x000fc80007ffe0ff */
[----:B------:R-:W-:Y:S02]  /*02a0*/  MOV R25, R0 ;  /* 0x0000000000197202 */ /* 0x000fe40000000f00 */
[----:B------:R-:W3:Y:S01]  /*02b0*/  I2F.RP R0, R21 ;  /* 0x0000001500007306 */ /* 0x000ee20000209400 */
[----:B0-----:R-:W-:-:S04]  /*02c0*/  ISETP.NE.U32.AND P1, PT, R4, RZ, PT ;  /* 0x000000ff0400720c */ /* 0x001fc80003f25070 */
[----:B------:R-:W-:Y:S02]  /*02d0*/  ISETP.NE.AND.EX P1, PT, R5, RZ, PT, P1 ;  /* 0x000000ff0500720c */ /* 0x000fe40003f25310 */
[-C--:B------:R-:W-:Y:S02]  /*02e0*/  LOP3.LUT R8, R23, R10.reuse, RZ, 0x3c, !PT ;  /* 0x0000000a17087212 */ /* 0x080fe400078e3cff */
[----:B------:R-:W-:Y:S02]  /*02f0*/  ISETP.NE.AND P3, PT, R10, RZ, PT ;  /* 0x000000ff0a00720c */ /* 0x000fe40003f65270 */
[----:B------:R-:W-:Y:S01]  /*0300*/  ISETP.GE.AND P4, PT, R8, RZ, PT ;  /* 0x000000ff0800720c */ /* 0x000fe20003f86270 */
[----:B---3--:R-:W0:Y:S06]  /*0310*/  MUFU.RCP R0, R0 ;  /* 0x0000000000007308 */ /* 0x008e2c0000001000 */
[----:B------:R-:W3:Y:S06]  /*0320*/  @P1 LDC.64 R6, c[0x0][0x460] ;  /* 0x00011800ff061b82 */ /* 0x000eec0000000a00 */
[----:B------:R-:W-:Y:S01]  /*0330*/  @!P4 IMAD.MOV R25, RZ, RZ, -R25 ;  /* 0x000000ffff19c224 */ /* 0x000fe200078e0a19 */
[----:B------:R-:W-:Y:S01]  /*0340*/  @!P3 LOP3.LUT R25, RZ, R10, RZ, 0x33, !PT ;  /* 0x0000000aff19b212 */ /* 0x000fe200078e33ff */
[----:B------:R-:W4:Y:S01]  /*0350*/  @!P0 LDC R16, c[0x0][0x40c] ;  /* 0x00010300ff108b82 */ /* 0x000f220000000800 */
[----:B0-----:R-:W-:-:S07]  /*0360*/  IADD3 R8, PT, PT, R0, 0xffffffe, RZ ;  /* 0x0ffffffe00087810 */ /* 0x001fce0007ffe0ff */
[----:B------:R-:W4:Y:S01]  /*0370*/  @P0 LDC R10, c[0x0][0x430] ;  /* 0x00010c00ff0a0b82 */ /* 0x000f220000000800 */
[----:B------:R0:W1:Y:S01]  /*0380*/  F2I.FTZ.U32.TRUNC.NTZ R9, R8 ;  /* 0x0000000800097305 */ /* 0x000062000021f000 */
[----:B--2---:R-:W-:Y:S02]  /*0390*/  HFMA2 R2, -RZ, RZ, 0, 0 ;  /* 0x00000000ff027431 */ /* 0x004fe400000001ff */
[----:B---3--:R-:W-:-:S05]  /*03a0*/  @P1 IMAD.WIDE R6, R25, 0x4, R6 ;  /* 0x0000000419061825 */ /* 0x008fca00078e0206 */
[----:B------:R1:W5:Y:S01]  /*03b0*/  @P1 LDG.E R2, desc[UR36][R6.64] ;  /* 0x0000002406021981 */ /* 0x000362000c1e1900 */
[----:B0-----:R-:W-:Y:S01]  /*03c0*/  IMAD.MOV.U32 R8, RZ, RZ, RZ ;  /* 0x000000ffff087224 */ /* 0x001fe200078e00ff */
        /* <DEDUP_REMOVED lines=11> */
[----:B------:R-:W-:-:S05]  /*0480*/  IMAD.HI.U32 R9, R9, R18, RZ ;  /* 0x0000001209097227 */ /* 0x000fca00078e00ff */
[----:B------:R-:W-:-:S05]  /*0490*/  IADD3 R9, PT, PT, -R9, RZ, RZ ;  /* 0x000000ff09097210 */ /* 0x000fca0007ffe1ff */
        /* <DEDUP_REMOVED lines=32> */
.L_x_2405:
[----:B------:R-:W-:Y:S05]  /*06a0*/  BSYNC.RECONVERGENT B0 ;  /* 0x0000000000007941 */ /* 0x000fea0003800200 */
.L_x_2404:
[----:B------:R-:W1:Y:S01]  /*06b0*/  LDCU UR4, c[0x0][0x478] ;  /* 0x00008f00ff0477ac */ /* 0x000e620008000800 */
[----:B------:R-:W-:Y:S01]  /*06c0*/  ISETP.GE.AND P3, PT, R16, RZ, PT ;  /* 0x000000ff1000720c */ /* 0x000fe20003f66270 */
[----:B------:R-:W-:Y:S01]  /*06d0*/  IMAD R76, R23, R14, RZ ;  /* 0x0000000e174c7224 */ /* 0x000fe200078e02ff */
[----:B------:R-:W-:Y:S01]  /*06e0*/  ISETP.NE.AND P1, PT, R14, RZ, PT ;  /* 0x000000ff0e00720c */ /* 0x000fe20003f25270 */
[----:B------:R-:W-:Y:S01]  /*06f0*/  IMAD R28, R25, R12, RZ ;  /* 0x0000000c191c7224 */ /* 0x000fe200078e02ff */
[----:B------:R-:W-:Y:S02]  /*0700*/  @!P2 IADD3 R18, PT, PT, R18, -R21, RZ ;  /* 0x800000151212a210 */ /* 0x000fe40007ffe0ff */
[----:B------:R-:W-:Y:S02]  /*0710*/  IADD3 R19, PT, PT, R16, 0x1, -R14 ;  /* 0x0000000110137810 */ /* 0x000fe40007ffe80e */
[----:B------:R-:W-:Y:S02]  /*0720*/  LEA R3, R77, R144, 0x7 ;  /* 0x000000904d037211 */ /* 0x000fe400078e38ff */
[----:B------:R-:W-:-:S02]  /*0730*/  SHF.R.S32.HI R141, RZ, 0x1f, R76 ;  /* 0x0000001fff8d7819 */ /* 0x000fc4000001144c */
[----:B------:R-:W-:Y:S02]  /*0740*/  VIMNMX R19, PT, PT, RZ, R19, !PT ;  /* 0x00000013ff137248 */ /* 0x000fe40007fe0100 */
        /* <DEDUP_REMOVED lines=21> */
.L_x_2406:
[----:B------:R-:W-:Y:S01]  /*08a0*/  BSSY.RECONVERGENT B0, `(.L_x_2407) ;  /* 0x0000006000007945 */ /* 0x000fe20003800200 */
[----:B------:R-:W-:-:S03]  /*08b0*/  CS2R R26, SRZ ;  /* 0x00000000001a7805 */ /* 0x000fc6000001ff00 */
[----:B------:R-:W-:Y:S05]  /*08c0*/  @P0 BRA `(.L_x_2408) ;  /* 0x00000000000c0947 */ /* 0x000fea0003800000 */
[----:B0-----:R-:W0:Y:S02]  /*08d0*/  LDC.64 R6, c[0x0][0x398] ;  /* 0x0000e600ff067b82 */ /* 0x001e240000000a00 */
[----:B0-----:R-:W-:-:S05]  /*08e0*/  IMAD.WIDE R6, R29, 0x2, R6 ;  /* 0x000000021d067825 */ /* 0x001fca00078e0206 */
[----:B------:R1:W5:Y:S02]  /*08f0*/  LDG.E.64 R26, desc[UR36][R6.64] ;  /* 0x00000024061a7981 */ /* 0x000364000c1e1b00 */
.L_x_2408:
[----:B------:R-:W-:Y:S05]  /*0900*/  BSYNC.RECONVERGENT B0 ;  /* 0x0000000000007941 */ /* 0x000fea0003800200 */
.L_x_2407:
        /* <DEDUP_REMOVED lines=12> */
[----:B------:R-:W-:Y:S01]  /*09d0*/  ISETP.NE.AND.EX P2, PT, RZ, UR7, PT, P2 ;  /* 0x00000007ff007c0c */ /* 0x000fe2000bf45320 */
[----:B------:R-:W-:Y:S01]  /*09e0*/  @!P0 IMAD R21, R0, 0x80, R3 ;  /* 0x0000008000158824 */ /* 0x000fe200078e0203 */
[----:B------:R-:W-:Y:S02]  /*09f0*/  ISETP.NE.AND.EX P1, PT, RZ, UR5, PT, P1 ;  /* 0x00000005ff007c0c */ /* 0x000fe4000bf25310 */
[----:B------:R-:W-:-:S02]  /*0a00*/  ISETP.GT.U32.OR P2, PT, R22, 0x1f, !P2 ;  /* 0x0000001f1600780c */ /* 0x000fc40005744470 */
[----:B------:R-:W-:Y:S02]  /*0a10*/  ISETP.GT.U32.OR P1, PT, R22, 0x1f, !P1 ;  /* 0x0000001f1600780c */ /* 0x000fe40004f24470 */
[----:B0-----:R-:W-:-:S04]  /*0a20*/  ISETP.NE.U32.AND P3, PT, R6, RZ, PT ;  /* 0x000000ff0600720c */ /* 0x001fc80003f65070 */
        /* <DEDUP_REMOVED lines=77> */
.L_x_2410:
        /* <DEDUP_REMOVED lines=27> */
[----:B------:R-:W-:Y:S01]  /*10b0*/  @P0 VIADD R5, R5, 0x1 ;  /* 0x0000000105050836 */ /* 0x000fe20000000000 */
[----:B------:R-:W-:-:S04]  /*10c0*/  ISETP.GE.AND P0, PT, R144, R3, PT ;  /* 0x000000039000720c */ /* 0x000fc80003f06270 */
        /* <DEDUP_REMOVED lines=20> */
[----:B------:R-:W-:Y:S02]  /*1210*/  MOV R7, UR7 ;  /* 0x0000000700077c02 */ /* 0x000fe40008000f00 */
[----:B----4-:R-:W-:Y:S02]  /*1220*/  MOV R10, UR8 ;  /* 0x00000008000a7c02 */ /* 0x010fe40008000f00 */
[----:B-1----:R-:W-:-:S07]  /*1230*/  MOV R11, UR9 ;  /* 0x00000009000b7c02 */ /* 0x002fce0008000f00 */
[----:B------:R-:W-:-:S07]  /*1240*/  LEPC R20, `(.L_x_2412) ;  /* 0x000000001014794e */ /* 0x000fce0000000000 */
[----:B--2--5:R-:W-:Y:S05]  /*1250*/  CALL.ABS.NOINC R14 ;  /* 0x000000000e007343 */ /* 0x024fea0003c00000 */
.L_x_2412:
        /* <DEDUP_REMOVED lines=22> */
[C---:B------:R-:W-:Y:S02]  /*13c0*/  LEA R20, R4.reuse, R3, 0x1 ;  /* 0x0000000304147211 */ /* 0x040fe400078e08ff */
[C---:B------:R-:W-:Y:S02]  /*13d0*/  LEA R14, R4.reuse, R0, 0x1 ;  /* 0x00000000040e7211 */ /* 0x040fe400078e08ff */
[----:B------:R-:W-:Y:S01]  /*13e0*/  LEA.HI R4, R4, R4, RZ, 0x1 ;  /* 0x0000000404047211 */ /* 0x000fe200078f08ff */
        /* <DEDUP_REMOVED lines=64> */
.L_x_2416:
[----:B------:R-:W-:Y:S05]  /*17f0*/  BSYNC.RECONVERGENT B1 ;  /* 0x0000000000017941 */ /* 0x000fea0003800200 */
.L_x_2415:
        /* <DEDUP_REMOVED lines=8> */
.L_x_2414:
[----:B------:R-:W-:Y:S05]  /*1880*/  BSYNC.RECONVERGENT B0 ;  /* 0x0000000000007941 */ /* 0x000fea0003800200 */
.L_x_2413:
[----:B------:R-:W-:Y:S01]  /*1890*/  BAR.SYNC.DEFER_BLOCKING 0x0 ;  /* 0x0000000000007b1d */ /* 0x000fe20000010000 */
[----:B------:R-:W-:-:S05]  /*18a0*/  @!P6 IMAD R25, R25, R32, R29 ;  /* 0x000000201919e224 */ /* 0x000fca00078e021d */
[C---:B------:R-:W-:Y:S02]  /*18b0*/  @!P6 LEA R0, R25.reuse, R0, 0x1 ;  /* 0x000000001900e211 */ /* 0x040fe400078e08ff */
[----:B------:R-:W-:-:S03]  /*18c0*/  @!P6 LEA R3, R25, R3, 0x1 ;  /* 0x000000031903e211 */ /* 0x000fc600078e08ff */
[----:B------:R0:W2:Y:S04]  /*18d0*/  @!P6 LDS.64 R30, [R0] ;  /* 0x00000000001ee984 */ /* 0x0000a80000000a00 */
[----:B------:R0:W3:Y:S01]  /*18e0*/  @!P6 LDS.64 R26, [R3] ;  /* 0x00000000031ae984 */ /* 0x0000e20000000a00 */
[----:B------:R-:W-:Y:S06]  /*18f0*/  BAR.SYNC.DEFER_BLOCKING 0x0 ;  /* 0x0000000000007b1d */ /* 0x000fec0000010000 */
.L_x_2411:
[----:B------:R-:W-:Y:S05]  /*1900*/  BSYNC.RECONVERGENT B6 ;  /* 0x0000000000067941 */ /* 0x000fea0003800200 */
.L_x_2409:
        /* <DEDUP_REMOVED lines=8> */
[----:B------:R-:W-:Y:S02]  /*1990*/  LOP3.LUT R6, R144, 0x4, RZ, 0xc0, !PT ;  /* 0x0000000490067812 */ /* 0x000fe400078ec0ff */
[----:B------:R-:W-:Y:S01]  /*19a0*/  MOV R9, 0x400 ;  /* 0x0000040000097802 */ /* 0x000fe20000000f00 */
        /* <DEDUP_REMOVED lines=12> */
[----:B------:R-:W-:Y:S01]  /*1a70*/  LEA R3, R22, R3, 0x3 ;  /* 0x0000000316037211 */ /* 0x000fe200078e18ff */
        /* <DEDUP_REMOVED lines=12> */
.L_x_2495:
        /* <DEDUP_REMOVED lines=8> */
[----:B-----5:R-:W-:-:S07]  /*1bc0*/  @P0 IMAD.IADD R0, R16, 0x1, -R23 ;  /* 0x0000000110000824 */ /* 0x020fce00078e0a17 */
        /* <DEDUP_REMOVED lines=8> */
[----:B------:R-:W-:-:S04]  /*1c50*/  LEA R7, R10, R9, 0x18 ;  /* 0x000000090a077211 */ /* 0x000fc800078ec0ff */
[----:B------:R-:W-:Y:S01]  /*1c60*/  LEA R7, R6, R7, 0x2 ;  /* 0x0000000706077211 */ /* 0x000fe200078e10ff */
[----:B--2---:R-:W-:-:S05]  /*1c70*/  @P0 HADD2.F32 R3, -RZ, R4.H0_H0 ;  /* 0x20000004ff030230 */ /* 0x004fca0000004100 */
[----:B------:R-:W-:-:S05]  /*1c80*/  @P0 FADD.FTZ R0, R0, R3 ;  /* 0x0000000300000221 */ /* 0x000fca0000010000 */
[----:B------:R4:W-:Y:S02]  /*1c90*/  STS [R7], R0 ;  /* 0x0000000007007388 */ /* 0x0009e40000000800 */
.L_x_2417:
[----:B------:R-:W-:Y:S05]  /*1ca0*/  WARPSYNC.ALL ;  /* 0x0000000000007948 */ /* 0x000fea0003800000 */
[----:B------:R-:W-:Y:S01]  /*1cb0*/  IADD3 R3, PT, PT, -R19, R16, RZ ;  /* 0x0000001013037210 */ /* 0x000fe20007ffe1ff */
[----:B------:R-:W0:Y:S01]  /*1cc0*/  LDCU UR4, c[0x0][0x3f0] ;  /* 0x00007e00ff0477ac */ /* 0x000e220008000800 */
[----:B------:R-:W-:Y:S03]  /*1cd0*/  BSSY.RECONVERGENT B0, `(.L_x_2419) ;  /* 0x0000146000007945 */ /* 0x000fe60003800200 */
[----:B-1----:R-:W-:Y:S01]  /*1ce0*/  VIADD R4, R3, 0x1f ;  /* 0x0000001f03047836 */ /* 0x002fe20000000000 */
[----:B------:R-:W1:Y:S04]  /*1cf0*/  LDCU UR11, c[0x0][0x410] ;  /* 0x00008200ff0b77ac */ /* 0x000e680008000800 */
[----:B------:R-:W-:Y:S01]  /*1d00*/  SHF.R.S32.HI R5, RZ, 0x1f, R4 ;  /* 0x0000001fff057819 */ /* 0x000fe20000011404 */
[----:B------:R-:W1:Y:S03]  /*1d10*/  LDCU.64 UR12, c[0x0][0x438] ;  /* 0x00008700ff0c77ac */ /* 0x000e660008000a00 */
[----:B------:R-:W-:Y:S01]  /*1d20*/  LEA.HI R5, R5, R4, RZ, 0x5 ;  /* 0x0000000405057211 */ /* 0x000fe200078f28ff */
[----:B------:R-:W1:Y:S03]  /*1d30*/  LDCU.64 UR8, c[0x0][0x448] ;  /* 0x00008900ff0877ac */ /* 0x000e660008000a00 */
[----:B------:R-:W-:Y:S01]  /*1d40*/  LOP3.LUT R142, R5, 0xffffffe0, RZ, 0xc0, !PT ;  /* 0xffffffe0058e7812 */ /* 0x000fe200078ec0ff */
[----:B0-----:R-:W-:Y:S01]  /*1d50*/  IMAD R20, R28, UR4, R77 ;  /* 0x000000041c147c24 */ /* 0x001fe2000f8e024d */
[----:B------:R-:W-:Y:S02]  /*1d60*/  BAR.SYNC.DEFER_BLOCKING 0x0 ;  /* 0x0000000000007b1d */ /* 0x000fe40000010000 */
[----:B------:R-:W-:-:S02]  /*1d70*/  ISETP.GE.AND P0, PT, R22, R142, PT ;  /* 0x0000008e1600720c */ /* 0x000fc40003f06270 */
[----:B------:R-:W-:-:S11]  /*1d80*/  SHF.L.U32 R20, R20, 0x7, RZ ;  /* 0x0000000714147819 */ /* 0x000fd600000006ff */
[----:B-1----:R-:W-:Y:S05]  /*1d90*/  @P0 BRA `(.L_x_2420) ;  /* 0x0000001000e40947 */ /* 0x002fea0003800000 */
[----:B------:R-:W0:Y:S01]  /*1da0*/  LDC R4, c[0x0][0x3f4] ;  /* 0x0000fd00ff047b82 */ /* 0x000e220000000800 */
[----:B------:R-:W-:Y:S01]  /*1db0*/  UMOV UR4, 0x400 ;  /* 0x0000040000047882 */ /* 0x000fe20000000000 */
[----:B------:R-:W1:Y:S01]  /*1dc0*/  LDCU UR10, c[0x0][0x440] ;  /* 0x00008800ff0a77ac */ /* 0x000e620008000800 */
[C---:B------:R-:W-:Y:S02]  /*1dd0*/  IADD3 R151, PT, PT, R19.reuse, R22, RZ ;  /* 0x0000001613977210 */ /* 0x040fe40007ffe0ff */
[----:B------:R-:W-:-:S03]  /*1de0*/  IADD3 R142, PT, PT, R19, R142, RZ ;  /* 0x0000008e138e7210 */ /* 0x000fc60007ffe0ff */
[----:B------:R-:W2:Y:S01]  /*1df0*/  S2UR UR5, SR_CgaCtaId ;  /* 0x00000000000579c3 */ /* 0x000ea20000008800 */
[----:B-1----:R-:W-:Y:S01]  /*1e00*/  IMAD R80, R77, UR10, R16 ;  /* 0x0000000a4d507c24 */ /* 0x002fe2000f8e0210 */
[----:B0-----:R-:W-:-:S03]  /*1e10*/  IABS R21, R4 ;  /* 0x0000000400157213 */ /* 0x001fc60000000000 */
[----:B------:R-:W-:Y:S01]  /*1e20*/  IMAD R143, R80, UR10, R151 ;  /* 0x0000000a508f7c24 */ /* 0x000fe2000f8e0297 */
[----:B------:R-:W0:Y:S01]  /*1e30*/  I2F.RP R48, R21 ;  /* 0x0000001500307306 */ /* 0x000e220000209400 */
[----:B--2---:R-:W-:Y:S02]  /*1e40*/  ULEA UR6, UR5, UR4, 0x18 ;  /* 0x0000000405067291 */ /* 0x004fe4000f8ec0ff */
[----:B------:R-:W-:-:S04]  /*1e50*/  UIADD3 UR4, UPT, UPT, UR4, 0x140, URZ ;  /* 0x0000014004047890 */ /* 0x000fc8000fffe0ff */
[----:B------:R-:W-:-:S03]  /*1e60*/  ULEA UR4, UR5, UR4, 0x18 ;  /* 0x0000000405047291 */ /* 0x000fc6000f8ec0ff */
[----:B----4-:R-:W1:Y:S01]  /*1e70*/  LDS.128 R4, [UR6+0x40] ;  /* 0x00004006ff047984 */ /* 0x010e620008000c00 */
[----:B0-----:R-:W0:Y:S02]  /*1e80*/  MUFU.RCP R64, R48 ;  /* 0x0000003000407308 */ /* 0x001e240000001000 */
[----:B------:R-:W-:Y:S01]  /*1e90*/  IADD3 R144, PT, PT, R144, UR4, RZ ;  /* 0x0000000490907c10 */ /* 0x000fe2000fffe0ff */
[----:B------:R-:W2:Y:S04]  /*1ea0*/  LDS.128 R8, [UR6+0x50] ;  /* 0x00005006ff087984 */ /* 0x000ea80008000c00 */
[----:B------:R-:W4:Y:S04]  /*1eb0*/  LDS.128 R12, [UR6+0x60] ;  /* 0x00006006ff0c7984 */ /* 0x000f280008000c00 */
[----:B---3--:R-:W3:Y:S04]  /*1ec0*/  LDS.128 R24, [UR6+0x70] ;  /* 0x00007006ff187984 */ /* 0x008ee80008000c00 */
[----:B------:R-:W1:Y:S01]  /*1ed0*/  LDS.128 R28, [UR6+0x80] ;  /* 0x00008006ff1c7984 */ /* 0x000e620008000c00 */
[----:B0-----:R-:W-:-:S03]  /*1ee0*/  IADD3 R78, PT, PT, R64, 0xffffffe, RZ ;  /* 0x0ffffffe404e7810 */ /* 0x001fc60007ffe0ff */
[----:B------:R-:W0:Y:S01]  /*1ef0*/  LDS.128 R32, [UR6+0x90] ;  /* 0x00009006ff207984 */ /* 0x000e220008000c00 */
[----:B------:R2:W2:Y:S03]  /*1f00*/  F2I.FTZ.U32.TRUNC.NTZ R79, R78 ;  /* 0x0000004e004f7305 */ /* 0x0004a6000021f000 */
[----:B------:R-:W0:Y:S04]  /*1f10*/  LDS.128 R36, [UR6+0xa0] ;  /* 0x0000a006ff247984 */ /* 0x000e280008000c00 */
[----:B------:R-:W0:Y:S04]  /*1f20*/  LDS.128 R40, [UR6+0xb0] ;  /* 0x0000b006ff287984 */ /* 0x000e280008000c00 */
[----:B------:R-:W0:Y:S01]  /*1f30*/  LDS.128 R44, [UR6+0xc0] ;  /* 0x0000c006ff2c7984 */ /* 0x000e220008000c00 */
[----:B--2---:R-:W-:-:S03]  /*1f40*/  IMAD.MOV.U32 R78, RZ, RZ, RZ ;  /* 0x000000ffff4e7224 */ /* 0x004fc600078e00ff */
[----:B------:R-:W2:Y:S01]  /*1f50*/  LDS.128 R48, [UR6+0xd0] ;  /* 0x0000d006ff307984 */ /* 0x000ea20008000c00 */
[----:B------:R-:W-:-:S03]  /*1f60*/  IADD3 R82, PT, PT, RZ, -R79, RZ ;  /* 0x8000004fff527210 */ /* 0x000fc60007ffe0ff */
[----:B------:R-:W0:Y:S02]  /*1f70*/  LDS.128 R52, [UR6+0xe0] ;  /* 0x0000e006ff347984 */ /* 0x000e240008000c00 */
[----:B------:R-:W-:Y:S02]  /*1f80*/  IMAD R77, R82, R21, RZ ;  /* 0x00000015524d7224 */ /* 0x000fe400078e02ff */
[----:B------:R-:W0:Y:S02]  /*1f90*/  LDS.128 R56, [UR6+0xf0] ;  /* 0x0000f006ff387984 */ /* 0x000e240008000c00 */
[----:B------:R-:W-:Y:S02]  /*1fa0*/  IMAD.HI.U32 R140, R79, R77, R78 ;  /* 0x0000004d4f8c7227 */ /* 0x000fe400078e004e */
[----:B------:R-:W0:Y:S04]  /*1fb0*/  LDS.128 R60, [UR6+0x100] ;  /* 0x00010006ff3c7984 */ /* 0x000e280008000c00 */
[----:B------:R-:W0:Y:S04]  /*1fc0*/  LDS.128 R64, [UR6+0x110] ;  /* 0x00011006ff407984 */ /* 0x000e280008000c00 */
[----:B------:R-:W0:Y:S04]  /*1fd0*/  LDS.128 R68, [UR6+0x120] ;  /* 0x00012006ff447984 */ /* 0x000e280008000c00 */
[----:B------:R-:W0:Y:S01]  /*1fe0*/  LDS.128 R72, [UR6+0x130] ;  /* 0x00013006ff487984 */ /* 0x000e220008000c00 */
[----:B------:R-:W4:Y:S02]  /*1ff0*/  LDCU.64 UR6, c[0x0][0x420] ;  /* 0x00008400ff0677ac */ /* 0x000f240008000a00 */
[----:B----4-:R-:W-:-:S02]  /*2000*/  ISETP.NE.U32.AND P0, PT, RZ, UR6, PT ;  /* 0x00000006ff007c0c */ /* 0x010fc4000bf05070 */
[----:B------:R-:W-:Y:S02]  /*2010*/  IADD3 R22, P1, P2, R76, UR6, R151 ;  /* 0x000000064c167c10 */ /* 0x000fe4000fa3e097 */
[----:B------:R-:W-:Y:S02]  /*2020*/  ISETP.NE.AND.EX P0, PT, RZ, UR7, PT, P0 ;  /* 0x00000007ff007c0c */ /* 0x000fe4000bf05300 */
[----:B-123--:R-:W-:-:S11]  /*2030*/  IADD3.X R141, PT, PT, R141, UR7, RZ, P1, P2 ;  /* 0x000000078d8d7c10 */ /* 0x00efd60008fe44ff */
.L_x_2423:
[----:B------:R-:W1:Y:S01]  /*2040*/  LDC R145, c[0x0][0x3f4] ;  /* 0x0000fd00ff917b82 */ /* 0x000e620000000800 */
[----:B------:R-:W-:Y:S02]  /*2050*/  IABS R147, R151 ;  /* 0x0000009700937213 */ /* 0x000fe40000000000 */
[----:B------:R-:W-:-:S03]  /*2060*/  ISETP.GE.AND P3, PT, R151, RZ, PT ;  /* 0x000000ff9700720c */ /* 0x000fc60003f66270 */
[----:B------:R-:W-:-:S05]  /*2070*/  IMAD.HI.U32 R146, R140, R147, RZ ;  /* 0x000000938c927227 */ /* 0x000fca00078e00ff */
[----:B------:R-:W-:Y:S02]  /*2080*/  IADD3 R146, PT, PT, -R146, RZ, RZ ;  /* 0x000000ff92927210 */ /* 0x000fe40007ffe1ff */
[----:B-1----:R-:W-:Y:S02]  /*2090*/  IABS R149, R145 ;  /* 0x0000009100957213 */ /* 0x002fe40000000000 */
[----:B------:R-:W-:-:S03]  /*20a0*/  ISETP.NE.AND P4, PT, R145, RZ, PT ;  /* 0x000000ff9100720c */ /* 0x000fc60003f85270 */
[----:B------:R-:W-:-:S05]  /*20b0*/  IMAD R156, R149, R146, R147 ;  /* 0x00000092959c7224 */ /* 0x000fca00078e0293 */
[----:B------:R-:W-:-:S13]  /*20c0*/  ISETP.GT.U32.AND P1, PT, R21, R156, PT ;  /* 0x0000009c1500720c */ /* 0x000fda0003f24070 */
[----:B------:R-:W-:Y:S02]  /*20d0*/  @!P1 IADD3 R156, PT, PT, R156, -R149, RZ ;  /* 0x800000959c9c9210 */ /* 0x000fe40007ffe0ff */
[----:B------:R-:W-:Y:S02]  /*20e0*/  ISETP.GE.AND P1, PT, R151, R16, PT ;  /* 0x000000109700720c */ /* 0x000fe40003f26270 */
[----:B------:R-:W-:-:S11]  /*20f0*/  ISETP.GT.U32.AND P2, PT, R21, R156, PT ;  /* 0x0000009c1500720c */ /* 0x000fd60003f44070 */
[----:B------:R-:W1:Y:S01]  /*2100*/  @!P1 LDC.64 R146, c[0x0][0x3b8] ;  /* 0x0000ee00ff929b82 */ /* 0x000e620000000a00 */
[----:B------:R-:W-:Y:S02]  /*2110*/  @!P1 IMAD R154, R20, R145, RZ ;  /* 0x00000091149a9224 */ /* 0x000fe400078e02ff */
[----:B------:R-:W-:-:S03]  /*2120*/  @!P2 IMAD.IADD R156, R156, 0x1, -R149 ;  /* 0x000000019c9ca824 */ /* 0x000fc600078e0a95 */
[----:B------:R-:W-:Y:S02]  /*2130*/  @!P1 SHF.R.S32.HI R152, RZ, 0x1f, R154 ;  /* 0x0000001fff989819 */ /* 0x000fe4000001149a */
[----:B------:R-:W-:Y:S02]  /*2140*/  @!P3 IADD3 R156, PT, PT, -R156, RZ, RZ ;  /* 0x000000ff9c9cb210 */ /* 0x000fe40007ffe1ff */
[----:B------:R-:W-:-:S04]  /*2150*/  @!P4 LOP3.LUT R156, RZ, R145, RZ, 0x33, !PT ;  /* 0x00000091ff9cc212 */ /* 0x000fc800078e33ff */
[----:B------:R-:W-:Y:S02]  /*2160*/  IADD3 R150, PT, PT, R156, R145, RZ ;  /* 0x000000919c967210 */ /* 0x000fe40007ffe0ff */
[CC--:B------:R-:W-:Y:S02]  /*2170*/  @!P1 LEA R149, R145.reuse, R156.reuse, 0x1 ;  /* 0x0000009c91959211 */ /* 0x0c0fe400078e08ff */
[----:B------:R-:W-:Y:S01]  /*2180*/  @!P1 LEA R157, R145, R156, 0x2 ;  /* 0x0000009c919d9211 */ /* 0x000fe200078e10ff */
[----:B------:R-:W-:Y:S01]  /*2190*/  @!P1 IMAD.SHL.U32 R148, R150, 0x8, RZ ;  /* 0x0000000896949824 */ /* 0x000fe200078e00ff */
[----:B------:R-:W-:Y:S02]  /*21a0*/  @!P1 SHF.L.U32 R149, R149, 0x3, RZ ;  /* 0x0000000395959819 */ /* 0x000fe400000006ff */
[----:B------:R-:W-:Y:S02]  /*21b0*/  @!P1 SHF.L.U32 R157, R157, 0x3, RZ ;  /* 0x000000039d9d9819 */ /* 0x000fe400000006ff */
[----:B------:R-:W-:-:S02]  /*21c0*/  @!P1 IADD3 R153, P2, PT, R154, R148, RZ ;  /* 0x000000949a999210 */ /* 0x000fc40007f5e0ff */
[----:B------:R-:W-:Y:S02]  /*21d0*/  @!P1 IADD3 R154, P3, PT, R154, R149, RZ ;  /* 0x000000959a9a9210 */ /* 0x000fe40007f7e0ff */
[-C--:B------:R-:W-:Y:S02]  /*21e0*/  @!P1 LEA.HI.X.SX32 R158, R148, R152.reuse, 0x1, P2 ;  /* 0x00000098949e9211 */ /* 0x080fe400010f0eff */
[----:B------:R-:W-:Y:S02]  /*21f0*/  @!P1 LEA.HI.X.SX32 R149, R149, R152, 0x1, P3 ;  /* 0x0000009895959211 */ /* 0x000fe400018f0eff */
[CC--:B-1----:R-:W-:Y:S02]  /*2200*/  @!P1 LEA R152, P2, R153.reuse, R146.reuse, 0x1 ;  /* 0x0000009299989211 */ /* 0x0c2fe400078408ff */
[----:B------:R-:W-:Y:S02]  /*2210*/  @!P1 LEA R148, P3, R154, R146, 0x1 ;  /* 0x000000929a949211 */ /* 0x000fe400078608ff */
[----:B------:R-:W-:Y:S01]  /*2220*/  @!P1 LEA.HI.X R153, R153, R147, R158, 0x1, P2 ;  /* 0x0000009399999211 */ /* 0x000fe200010f0c9e */
[----:B------:R-:W-:Y:S01]  /*2230*/  @!P1 IMAD R158, R20, R145, RZ ;  /* 0x00000091149e9224 */ /* 0x000fe200078e02ff */
[----:B------:R-:W-:-:S02]  /*2240*/  @!P1 LEA.HI.X R149, R154, R147, R149, 0x1, P3 ;  /* 0x000000939a959211 */ /* 0x000fc400018f0c95 */
[----:B------:R-:W1:Y:S01]  /*2250*/  @!P1 LDC.64 R146, c[0x0][0x3b8] ;  /* 0x0000ee00ff929b82 */ /* 0x000e620000000a00 */
[----:B------:R-:W-:Y:S01]  /*2260*/  @!P1 IADD3 R154, PT, PT, R156, R145, RZ ;  /* 0x000000919c9a9210 */ /* 0x000fe20007ffe0ff */
[----:B-----5:R2:W5:Y:S01]  /*2270*/  @!P1 LDG.E.128 R76, desc[UR36][R152.64] ;  /* 0x00000024984c9981 */ /* 0x020562000c1e1d00 */
[----:B------:R-:W-:Y:S02]  /*2280*/  @!P1 SHF.R.S32.HI R160, RZ, 0x1f, R158 ;  /* 0x0000001fffa09819 */ /* 0x000fe4000001149e */
[----:B------:R-:W-:Y:S01]  /*2290*/  @!P1 LEA R155, R145, R154, 0x1 ;  /* 0x0000009a919b9211 */ /* 0x000fe200078e08ff */
[----:B------:R3:W5:Y:S01]  /*22a0*/  @!P1 LDG.E.128 R80, desc[UR36][R148.64] ;  /* 0x0000002494509981 */ /* 0x000762000c1e1d00 */
[----:B------:R-:W-:-:S03]  /*22b0*/  @!P1 IADD3 R154, P3, PT, R158, R157, RZ ;  /* 0x0000009d9e9a9210 */ /* 0x000fc60007f7e0ff */
[----:B------:R-:W-:Y:S01]  /*22c0*/  @!P1 IMAD.SHL.U32 R155, R155, 0x8, RZ ;  /* 0x000000089b9b9824 */ /* 0x000fe200078e00ff */
[----:B------:R-:W-:-:S04]  /*22d0*/  @!P1 LEA.HI.X.SX32 R157, R157, R160, 0x1, P3 ;  /* 0x000000a09d9d9211 */ /* 0x000fc800018f0eff */
[----:B------:R-:W-:-:S04]  /*22e0*/  @!P1 IADD3 R158, P2, PT, R158, R155, RZ ;  /* 0x0000009b9e9e9210 */ /* 0x000fc80007f5e0ff */
[----:B------:R-:W-:Y:S02]  /*22f0*/  @!P1 LEA.HI.X.SX32 R155, R155, R160, 0x1, P2 ;  /* 0x000000a09b9b9211 */ /* 0x000fe400010f0eff */
[-C--:B-1----:R-:W-:Y:S02]  /*2300*/  @!P1 LEA R162, P3, R154, R146.reuse, 0x1 ;  /* 0x000000929aa29211 */ /* 0x082fe400078608ff */
[----:B------:R-:W-:Y:S02]  /*2310*/  @!P1 LEA R160, P2, R158, R146, 0x1 ;  /* 0x000000929ea09211 */ /* 0x000fe400078408ff */
[-C--:B------:R-:W-:Y:S02]  /*2320*/  @!P1 LEA.HI.X R163, R154, R147.reuse, R157, 0x1, P3 ;  /* 0x000000939aa39211 */ /* 0x080fe400018f0c9d */
[----:B------:R-:W-:Y:S02]  /*2330*/  @!P1 LEA.HI.X R161, R158, R147, R155, 0x1, P2 ;  /* 0x000000939ea19211 */ /* 0x000fe400010f0c9b */
[----:B------:R-:W1:Y:S01]  /*2340*/  @!P1 LDC.64 R146, c[0x0][0x3b8] ;  /* 0x0000ee00ff929b82 */ /* 0x000e620000000a00 */
[C---:B------:R-:W-:Y:S01]  /*2350*/  LEA R150, R145.reuse, R150, 0x2 ;  /* 0x0000009691967211 */ /* 0x040fe200078e10ff */
[----:B------:R4:W5:Y:S01]  /*2360*/  @!P1 LDG.E.128 R84, desc[UR36][R162.64] ;  /* 0x00000024a2549981 */ /* 0x000962000c1e1d00 */
[----:B------:R-:W-:-:S02]  /*2370*/  @!P1 LEA R155, R145, R156, 0x3 ;  /* 0x0000009c919b9211 */ /* 0x000fc400078e18ff */
[----:B------:R-:W-:Y:S01]  /*2380*/  LEA R150, R145, R150, 0x1 ;  /* 0x0000009691967211 */ /* 0x000fe200078e08ff */
[----:B------:R-:W-:Y:S01]  /*2390*/  @!P1 IMAD R158, R20, R145, RZ ;  /* 0x00000091149e9224 */ /* 0x000fe200078e02ff */
[----:B------:R-:W-:Y:S01]  /*23a0*/  @!P1 SHF.L.U32 R155, R155, 0x3, RZ ;  /* 0x000000039b9b9819 */ /* 0x000fe200000006ff */
[----:B------:R0:W5:Y:S02]  /*23b0*/  @!P1 LDG.E.128 R88, desc[UR36][R160.64] ;  /* 0x00000024a0589981 */ /* 0x000164000c1e1d00 */
[----:B------:R-:W-:Y:S01]  /*23c0*/  @!P1 IMAD.SHL.U32 R154, R150, 0x8, RZ ;  /* 0x00000008969a9824 */ /* 0x000fe200078e00ff */
[----:B------:R-:W-:Y:S02]  /*23d0*/  @!P1 SHF.R.S32.HI R159, RZ, 0x1f, R158 ;  /* 0x0000001fff9f9819 */ /* 0x000fe4000001149e */
[C---:B------:R-:W-:Y:S02]  /*23e0*/  @!P1 IADD3 R157, P3, PT, R158.reuse, R155, RZ ;  /* 0x0000009b9e9d9210 */ /* 0x040fe40007f7e0ff */
[----:B--2---:R-:W-:-:S02]  /*23f0*/  @!P1 IADD3 R153, P2, PT, R158, R154, RZ ;  /* 0x0000009a9e999210 */ /* 0x004fc40007f5e0ff */
[-C--:B---3--:R-:W-:Y:S02]  /*2400*/  @!P1 LEA.HI.X.SX32 R148, R155, R159.reuse, 0x1, P3 ;  /* 0x0000009f9b949211 */ /* 0x088fe400018f0eff */
[----:B------:R-:W-:Y:S02]  /*2410*/  @!P1 LEA.HI.X.SX32 R154, R154, R159, 0x1, P2 ;  /* 0x0000009f9a9a9211 */ /* 0x000fe400010f0eff */
[----:B-1----:R-:W-:-:S04]  /*2420*/  @!P1 LEA R158, P2, R157, R146, 0x1 ;  /* 0x000000929d9e9211 */ /* 0x002fc800078408ff */
[----:B------:R-:W-:Y:S02]  /*2430*/  @!P1 LEA.HI.X R159, R157, R147, R148, 0x1, P2 ;  /* 0x000000939d9f9211 */ /* 0x000fe400010f0c94 */
[----:B------:R-:W1:Y:S01]  /*2440*/  @!P1 LDC.64 R148, c[0x0][0x3b8] ;  /* 0x0000ee00ff949b82 */ /* 0x000e620000000a00 */
[----:B------:R-:W-:Y:S01]  /*2450*/  @!P1 LEA R152, P2, R153, R146, 0x1 ;  /* 0x0000009299989211 */ /* 0x000fe200078408ff */
[C---:B----4-:R-:W-:Y:S01]  /*2460*/  @!P1 IMAD R163, R20.reuse, R145, RZ ;  /* 0x0000009114a39224 */ /* 0x050fe200078e02ff */
[----:B------:R-:W-:Y:S01]  /*2470*/  LEA R150, R145, R150, 0x1 ;  /* 0x0000009691967211 */ /* 0x000fe200078e08ff */
[----:B------:R2:W5:Y:S01]  /*2480*/  @!P1 LDG.E.128 R92, desc[UR36][R158.64] ;  /* 0x000000249e5c9981 */ /* 0x000562000c1e1d00 */
[----:B------:R-:W-:Y:S01]  /*2490*/  @!P1 LEA.HI.X R153, R153, R147, R154, 0x1, P2 ;  /* 0x0000009399999211 */ /* 0x000fe200010f0c9a */
[----:B------:R-:W-:Y:S01]  /*24a0*/  @!P1 IMAD R147, R20, R145, RZ ;  /* 0x0000009114939224 */ /* 0x000fe200078e02ff */
[----:B0-----:R-:W-:-:S03]  /*24b0*/  @!P1 SHF.L.U32 R160, R150, 0x3, RZ ;  /* 0x0000000396a09819 */ /* 0x001fc600000006ff */
[----:B------:R0:W5:Y:S01]  /*24c0*/  @!P1 LDG.E.128 R96, desc[UR36][R152.64] ;  /* 0x0000002498609981 */ /* 0x000162000c1e1d00 */
[----:B------:R-:W-:-:S04]  /*24d0*/  @!P1 LEA R146, P2, R156, R147, 0x3 ;  /* 0x000000939c929211 */ /* 0x000fc800078418ff */
[----:B------:R-:W-:Y:S02]  /*24e0*/  @!P1 LEA.HI.X.SX32 R147, R147, RZ, 0x1, P2 ;  /* 0x000000ff93939211 */ /* 0x000fe400010f0eff */
[----:B-1----:R-:W-:-:S04]  /*24f0*/  @!P1 LEA R154, P2, R146, R148, 0x1 ;  /* 0x00000094929a9211 */ /* 0x002fc800078408ff */
[----:B------:R-:W-:Y:S02]  /*2500*/  @!P1 LEA.HI.X R155, R146, R149, R147, 0x1, P2 ;  /* 0x00000095929b9211 */ /* 0x000fe400010f0c93 */
[-C--:B------:R-:W-:Y:S01]  /*2510*/  @!P1 IADD3 R146, PT, PT, R156, R145.reuse, RZ ;  /* 0x000000919c929210 */ /* 0x080fe20007ffe0ff */
[----:B------:R-:W-:Y:S01]  /*2520*/  @!P1 IMAD R148, R20, R145, RZ ;  /* 0x0000009114949224 */ /* 0x000fe200078e02ff */
[----:B------:R-:W-:Y:S01]  /*2530*/  @!P1 SHF.R.S32.HI R161, RZ, 0x1f, R160 ;  /* 0x0000001fffa19819 */ /* 0x000fe200000114a0 */
[----:B------:R-:W-:Y:S01]  /*2540*/  IMAD.IADD R150, R150, 0x1, R145 ;  /* 0x0000000196967824 */ /* 0x000fe200078e0291 */
[----:B------:R-:W-:Y:S01]  /*2550*/  @!P1 LEA R146, R145, R146, 0x2 ;  /* 0x0000009291929211 */ /* 0x000fe200078e10ff */
[----:B------:R-:W5:Y:S03]  /*2560*/  @!P1 LDG.E.128 R100, desc[UR36][R154.64] ;  /* 0x000000249a649981 */ /* 0x000f66000c1e1d00 */
[----:B------:R-:W-:-:S04]  /*2570*/  @!P1 SHF.L.U32 R146, R146, 0x3, RZ ;  /* 0x0000000392929819 */ /* 0x000fc800000006ff */
[----:B------:R-:W-:Y:S02]  /*2580*/  @!P1 SHF.R.S32.HI R147, RZ, 0x1f, R146 ;  /* 0x0000001fff939819 */ /* 0x000fe40000011492 */
[----:B------:R-:W-:-:S04]  /*2590*/  @!P1 IADD3 R149, P2, PT, R148, R146, RZ ;  /* 0x0000009294959210 */ /* 0x000fc80007f5e0ff */
[----:B------:R-:W-:Y:S02]  /*25a0*/  @!P1 LEA.HI.X.SX32 R162, R148, R147, 0x1, P2 ;  /* 0x0000009394a29211 */ /* 0x000fe400010f0eff */
[----:B------:R-:W1:Y:S01]  /*25b0*/  @!P1 LDC.64 R146, c[0x0][0x3b8] ;  /* 0x0000ee00ff929b82 */ /* 0x000e620000000a00 */
[----:B------:R-:W-:-:S05]  /*25c0*/  @!P1 IADD3 R156, PT, PT, R156, R145, RZ ;  /* 0x000000919c9c9210 */ /* 0x000fca0007ffe0ff */
[----:B------:R-:W-:Y:S01]  /*25d0*/  @!P1 IMAD R156, R145, 0x4, R156 ;  /* 0x00000004919c9824 */ /* 0x000fe200078e029c */
[----:B-1----:R-:W-:-:S04]  /*25e0*/  @!P1 LEA R148, P2, R149, R146, 0x1 ;  /* 0x0000009295949211 */ /* 0x002fc800078408ff */
[----:B------:R-:W-:Y:S02]  /*25f0*/  @!P1 LEA.HI.X R149, R149, R147, R162, 0x1, P2 ;  /* 0x0000009395959211 */ /* 0x000fe400010f0ca2 */
[----:B------:R-:W1:Y:S01]  /*2600*/  @!P1 LDC.64 R146, c[0x0][0x3b8] ;  /* 0x0000ee00ff929b82 */ /* 0x000e620000000a00 */
[----:B------:R-:W-:Y:S02]  /*2610*/  @!P1 IADD3 R156, PT, PT, R156, R145, RZ ;  /* 0x000000919c9c9210 */ /* 0x000fe40007ffe0ff */
[----:B--2---:R-:W-:Y:S01]  /*2620*/  @!P1 SHF.L.U32 R158, R150, 0x3, RZ ;  /* 0x00000003969e9819 */ /* 0x004fe200000006ff */
[----:B------:R-:W5:Y:S01]  /*2630*/  @!P1 LDG.E.128 R104, desc[UR36][R148.64] ;  /* 0x0000002494689981 */ /* 0x000f62000c1e1d00 */
[----:B------:R-:W-:-:S04]  /*2640*/  @!P1 SHF.L.U32 R156, R156, 0x3, RZ ;  /* 0x000000039c9c9819 */ /* 0x000fc800000006ff */
[----:B------:R-:W-:Y:S02]  /*2650*/  @!P1 SHF.R.S32.HI R157, RZ, 0x1f, R156 ;  /* 0x0000001fff9d9819 */ /* 0x000fe4000001149c */
[----:B------:R-:W-:-:S04]  /*2660*/  @!P1 IADD3 R162, P2, PT, R163, R156, RZ ;  /* 0x0000009ca3a29210 */ /* 0x000fc80007f5e0ff */
[----:B------:R-:W-:Y:S02]  /*2670*/  @!P1 LEA.HI.X.SX32 R157, R163, R157, 0x1, P2 ;  /* 0x0000009da39d9211 */ /* 0x000fe400010f0eff */
[----:B-1----:R-:W-:-:S04]  /*2680*/  @!P1 LEA R156, P2, R162, R146, 0x1 ;  /* 0x00000092a29c9211 */ /* 0x002fc800078408ff */
[----:B------:R-:W-:Y:S02]  /*2690*/  @!P1 LEA.HI.X R157, R162, R147, R157, 0x1, P2 ;  /* 0x00000093a29d9211 */ /* 0x000fe400010f0c9d */
[----:B------:R-:W1:Y:S01]  /*26a0*/  @!P1 LDC.64 R146, c[0x0][0x3b8] ;  /* 0x0000ee00ff929b82 */ /* 0x000e620000000a00 */
[C---:B------:R-:W-:Y:S02]  /*26b0*/  @!P1 IADD3 R162, P2, PT, R163.reuse, R160, RZ ;  /* 0x000000a0a3a29210 */ /* 0x040fe40007f5e0ff */
[----:B------:R-:W-:Y:S01]  /*26c0*/  @!P1 SHF.R.S32.HI R159, RZ, 0x1f, R158 ;  /* 0x0000001fff9f9819 */ /* 0x000fe2000001149e */
[----:B------:R-:W5:Y:S01]  /*26d0*/  @!P1 LDG.E.128 R108, desc[UR36][R156.64] ;  /* 0x000000249c6c9981 */ /* 0x000f62000c1e1d00 */
[----:B------:R-:W-:Y:S02]  /*26e0*/  @!P1 LEA.HI.X.SX32 R161, R163, R161, 0x1, P2 ;  /* 0x000000a1a3a19211 */ /* 0x000fe400010f0eff */
[----:B-1----:R-:W-:-:S04]  /*26f0*/  @!P1 LEA R160, P2, R162, R146, 0x1 ;  /* 0x00000092a2a09211 */ /* 0x002fc800078408ff */
[----:B------:R-:W-:Y:S02]  /*2700*/  @!P1 LEA.HI.X R161, R162, R147, R161, 0x1, P2 ;  /* 0x00000093a2a19211 */ /* 0x000fe400010f0ca1 */
[----:B------:R-:W1:Y:S01]  /*2710*/  @!P1 LDC.64 R146, c[0x0][0x3b8] ;  /* 0x0000ee00ff929b82 */ /* 0x000e620000000a00 */
[C---:B------:R-:W-:Y:S02]  /*2720*/  @!P1 IADD3 R162, P2, PT, R163.reuse, R158, RZ ;  /* 0x0000009ea3a29210 */ /* 0x040fe40007f5e0ff */
[----:B------:R-:W-:Y:S01]  /*2730*/  IADD3 R150, PT, PT, R150, R145, RZ ;  /* 0x0000009196967210 */ /* 0x000fe20007ffe0ff */
[----:B------:R2:W5:Y:S01]  /*2740*/  @!P1 LDG.E.128 R112, desc[UR36][R160.64] ;  /* 0x00000024a0709981 */ /* 0x000562000c1e1d00 */
[----:B------:R-:W-:Y:S02]  /*2750*/  @!P1 LEA.HI.X.SX32 R159, R163, R159, 0x1, P2 ;  /* 0x0000009fa39f9211 */ /* 0x000fe400010f0eff */
[----:B-1----:R-:W-:-:S04]  /*2760*/  @!P1 LEA R158, P2, R162, R146, 0x1 ;  /* 0x00000092a29e9211 */ /* 0x002fc800078408ff */
[----:B------:R-:W-:Y:S02]  /*2770*/  @!P1 LEA.HI.X R159, R162, R147, R159, 0x1, P2 ;  /* 0x00000093a29f9211 */ /* 0x000fe400010f0c9f */
[----:B------:R-:W1:Y:S01]  /*2780*/  @!P1 LDC.64 R146, c[0x0][0x3b8] ;  /* 0x0000ee00ff929b82 */ /* 0x000e620000000a00 */
[----:B0-----:R-:W-:Y:S01]  /*2790*/  @!P1 SHF.L.U32 R152, R150, 0x3, RZ ;  /* 0x0000000396989819 */ /* 0x001fe200000006ff */
[----:B--2---:R-:W-:Y:S01]  /*27a0*/  @!P1 IMAD R160, R20, R145, RZ ;  /* 0x0000009114a09224 */ /* 0x004fe200078e02ff */
[----:B------:R-:W-:Y:S01]  /*27b0*/  @P0 MOV R161, R141 ;  /* 0x0000008d00a10202 */ /* 0x000fe20000000f00 */
[----:B------:R0:W5:Y:S01]  /*27c0*/  @!P1 LDG.E.128 R116, desc[UR36][R158.64] ;  /* 0x000000249e749981 */ /* 0x000162000c1e1d00 */
[----:B------:R-:W-:Y:S02]  /*27d0*/  @!P1 SHF.R.S32.HI R153, RZ, 0x1f, R152 ;  /* 0x0000001fff999819 */ /* 0x000fe40000011498 */
[----:B------:R-:W-:-:S04]  /*27e0*/  @!P1 IADD3 R162, P2, PT, R163, R152, RZ ;  /* 0x00000098a3a29210 */ /* 0x000fc80007f5e0ff */
[----:B------:R-:W-:Y:S02]  /*27f0*/  @!P1 LEA.HI.X.SX32 R153, R163, R153, 0x1, P2 ;  /* 0x00000099a3999211 */ /* 0x000fe400010f0eff */
[----:B-1----:R-:W-:-:S04]  /*2800*/  @!P1 LEA R152, P2, R162, R146, 0x1 ;  /* 0x00000092a2989211 */ /* 0x002fc800078408ff */
[----:B------:R-:W-:Y:S02]  /*2810*/  @!P1 LEA.HI.X R153, R162, R147, R153, 0x1, P2 ;  /* 0x00000093a2999211 */ /* 0x000fe400010f0c99 */
[----:B------:R-:W1:Y:S01]  /*2820*/  @!P1 LDC.64 R146, c[0x0][0x3b8] ;  /* 0x0000ee00ff929b82 */ /* 0x000e620000000a00 */
[----:B------:R-:W-:Y:S02]  /*2830*/  IADD3 R150, PT, PT, R150, R145, RZ ;  /* 0x0000009196967210 */ /* 0x000fe40007ffe0ff */
[----:B------:R0:W5:Y:S03]  /*2840*/  @!P1 LDG.E.128 R120, desc[UR36][R152.64] ;  /* 0x0000002498789981 */ /* 0x000166000c1e1d00 */
[----:B------:R-:W-:-:S05]  /*2850*/  @!P1 IMAD.SHL.U32 R154, R150, 0x8, RZ ;  /* 0x00000008969a9824 */ /* 0x000fca00078e00ff */
[----:B------:R-:W-:Y:S02]  /*2860*/  @!P1 SHF.R.S32.HI R155, RZ, 0x1f, R154 ;  /* 0x0000001fff9b9819 */ /* 0x000fe4000001149a */
[----:B------:R-:W-:-:S04]  /*2870*/  @!P1 IADD3 R162, P2, PT, R163, R154, RZ ;  /* 0x0000009aa3a29210 */ /* 0x000fc80007f5e0ff */
[----:B------:R-:W-:Y:S02]  /*2880*/  @!P1 LEA.HI.X.SX32 R155, R163, R155, 0x1, P2 ;  /* 0x0000009ba39b9211 */ /* 0x000fe400010f0eff */
[----:B-1----:R-:W-:-:S04]  /*2890*/  @!P1 LEA R154, P2, R162, R146, 0x1 ;  /* 0x00000092a29a9211 */ /* 0x002fc800078408ff */
[----:B------:R-:W-:Y:S02]  /*28a0*/  @!P1 LEA.HI.X R155, R162, R147, R155, 0x1, P2 ;  /* 0x00000093a29b9211 */ /* 0x000fe400010f0c9b */
[----:B------:R-:W1:Y:S01]  /*28b0*/  @!P1 LDC.64 R146, c[0x0][0x3b8] ;  /* 0x0000ee00ff929b82 */ /* 0x000e620000000a00 */
[----:B------:R-:W-:Y:S02]  /*28c0*/  IADD3 R150, PT, PT, R150, R145, RZ ;  /* 0x0000009196967210 */ /* 0x000fe40007ffe0ff */
[----:B------:R0:W5:Y:S02]  /*28d0*/  @!P1 LDG.E.128 R124, desc[UR36][R154.64] ;  /* 0x000000249a7c9981 */ /* 0x000164000c1e1d00 */
[----:B------:R-:W-:-:S04]  /*28e0*/  @!P1 SHF.L.U32 R148, R150, 0x3, RZ ;  /* 0x0000000396949819 */ /* 0x000fc800000006ff */
        /* <DEDUP_REMOVED lines=15> */
[----:B------:R-:W-:Y:S02]  /*29e0*/  @!P1 IADD3 R150, PT, PT, R150, R145, RZ ;  /* 0x0000009196969210 */ /* 0x000fe40007ffe0ff */
[----:B------:R0:W5:Y:S03]  /*29f0*/  @!P1 LDG.E.128 R132, desc[UR36][R156.64] ;  /* 0x000000249c849981 */ /* 0x000166000c1e1d00 */
[----:B------:R-:W-:-:S05]  /*2a00*/  @!P1 IMAD.SHL.U32 R150, R150, 0x8, RZ ;  /* 0x0000000896969824 */ /* 0x000fca00078e00ff */
[----:B------:R-:W-:Y:S02]  /*2a10*/  @!P1 SHF.R.S32.HI R145, RZ, 0x1f, R150 ;  /* 0x0000001fff919819 */ /* 0x000fe40000011496 */
[----:B------:R-:W-:-:S04]  /*2a20*/  @!P1 IADD3 R150, P2, PT, R160, R150, RZ ;  /* 0x00000096a0969210 */ /* 0x000fc80007f5e0ff */
[----:B------:R-:W-:Y:S02]  /*2a30*/  @!P1 LEA.HI.X.SX32 R145, R160, R145, 0x1, P2 ;  /* 0x00000091a0919211 */ /* 0x000fe400010f0eff */
[----:B------:R-:W-:Y:S02]  /*2a40*/  @P0 MOV R160, R22 ;  /* 0x0000001600a00202 */ /* 0x000fe40000000f00 */
[----:B-1----:R-:W-:-:S04]  /*2a50*/  @!P1 LEA R146, P2, R150, R146, 0x1 ;  /* 0x0000009296929211 */ /* 0x002fc800078408ff */
[----:B------:R-:W-:Y:S02]  /*2a60*/  @!P1 LEA.HI.X R147, R150, R147, R145, 0x1, P2 ;  /* 0x0000009396939211 */ /* 0x000fe400010f0c91 */
[----:B------:R-:W2:Y:S04]  /*2a70*/  @P0 LDG.E.U8 R145, desc[UR36][R160.64] ;  /* 0x00000024a0910981 */ /* 0x000ea8000c1e1100 */
[----:B------:R0:W5:Y:S01]  /*2a80*/  @!P1 LDG.E.128 R136, desc[UR36][R146.64] ;  /* 0x0000002492889981 */ /* 0x000162000c1e1d00 */
[----:B------:R-:W-:Y:S01]  /*2a90*/  BSSY.RECONVERGENT B1, `(.L_x_2421) ;  /* 0x0000062000017945 */ /* 0x000fe20003800200 */
[----:B--2---:R-:W-:-:S03]  /*2aa0*/  ISETP.NE.AND P3, PT, R145, RZ, P0 ;  /* 0x000000ff9100720c */ /* 0x004fc60000765270 */
[----:B0-----:R-:W-:Y:S10]  /*2ab0*/  @P1 BRA `(.L_x_2422) ;  /* 0x00000004007c1947 */ /* 0x001ff40003800000 */
[----:B------:R-:W-:Y:S02]  /*2ac0*/  ISETP.NE.U32.AND P1, PT, RZ, UR8, PT ;  /* 0x00000008ff007c0c */ /* 0x000fe4000bf25070 */
[----:B------:R-:W-:Y:S02]  /*2ad0*/  ISETP.NE.U32.AND P2, PT, RZ, UR12, PT ;  /* 0x0000000cff007c0c */ /* 0x000fe4000bf45070 */
[----:B------:R-:W-:Y:S02]  /*2ae0*/  ISETP.NE.AND.EX P1, PT, RZ, UR9, PT, P1 ;  /* 0x00000009ff007c0c */ /* 0x000fe4000bf25310 */
[----:B------:R-:W-:-:S11]  /*2af0*/  ISETP.NE.AND.EX P2, PT, RZ, UR13, PT, P2 ;  /* 0x0000000dff007c0c */ /* 0x000fd6000bf45320 */
[----:B------:R-:W0:Y:S01]  /*2b00*/  @P1 S2R R145, SR_CTAID.X ;  /* 0x0000000000911919 */ /* 0x000e220000002500 */
[----:B------:R-:W0:Y:S08]  /*2b10*/  @P1 LDC.64 R148, c[0x0][0x448] ;  /* 0x00011200ff941b82 */ /* 0x000e300000000a00 */
[----:B------:R-:W1:Y:S08]  /*2b20*/  @P2 LDC.64 R146, c[0x0][0x438] ;  /* 0x00010e00ff922b82 */ /* 0x000e700000000a00 */
[----:B------:R-:W2:Y:S08]  /*2b30*/  @P1 LDC R150, c[0x0][0x408] ;  /* 0x00010200ff961b82 */ /* 0x000eb00000000800 */
[----:B------:R-:W2:Y:S01]  /*2b40*/  @P1 LDC R153, c[0x0][0x430] ;  /* 0x00010c00ff991b82 */ /* 0x000ea20000000800 */
[----:B0-----:R-:W-:-:S04]  /*2b50*/  @P1 IMAD.WIDE.U32 R148, R145, 0x2, R148 ;  /* 0x0000000291941825 */ /* 0x001fc800078e0094 */
[----:B-1----:R-:W-:Y:S02]  /*2b60*/  @P2 IMAD.WIDE R146, R143, 0x2, R146 ;  /* 0x000000028f922825 */ /* 0x002fe400078e0292 */
[----:B------:R-:W3:Y:S04]  /*2b70*/  @P1 LDG.E.U16 R148, desc[UR36][R148.64] ;  /* 0x0000002494941981 */ /* 0x000ee8000c1e1500 */
[----:B------:R0:W4:Y:S01]  /*2b80*/  @P2 LDG.E.U16 R146, desc[UR36][R146.64] ;  /* 0x0000002492922981 */ /* 0x000122000c1e1500 */
[----:B-----5:R-:W-:-:S04]  /*2b90*/  HMUL2 R145, R4, R100 ;  /* 0x0000006404917232 */ /* 0x020fc80000000000 */
[----:B------:R-:W-:Y:S02]  /*2ba0*/  HFMA2 R145, R8, R76, R145 ;  /* 0x0000004c08917231 */ /* 0x000fe40000000091 */
[----:B0-----:R-:W-:-:S04]  /*2bb0*/  HFMA2 R147, R5, R101, -RZ ;  /* 0x0000006505937231 */ /* 0x001fc800001000ff */
        /* <DEDUP_REMOVED lines=29> */
[----:B------:R-:W-:-:S02]  /*2d90*/  HMUL2 R147, R6, R102 ;  /* 0x0000006606937232 */ /* 0x000fc40000000000 */
[----:B------:R-:W-:Y:S02]  /*2da0*/  HADD2 R145, R145, R149 ;  /* 0x0000009591917230 */ /* 0x000fe40000000000 */
[----:B------:R-:W-:Y:S02]  /*2db0*/  HFMA2 R149, R7, R103, -RZ ;  /* 0x0000006707957231 */ /* 0x000fe400001000ff */
        /* <DEDUP_REMOVED lines=30> */
[----:B------:R-:W-:Y:S01]  /*2fa0*/  HADD2 R145, R145, R147 ;  /* 0x0000009391917230 */ /* 0x000fe20000000000 */
[----:B--2---:R-:W-:-:S03]  /*2fb0*/  @P1 IADD3 R150, PT, PT, R153, R150, RZ ;  /* 0x0000009699961210 */ /* 0x004fc60007ffe0ff */
        /* <DEDUP_REMOVED lines=15> */
.L_x_2422:
[----:B------:R-:W-:Y:S05]  /*30b0*/  BSYNC.RECONVERGENT B1 ;  /* 0x0000000000017941 */ /* 0x000fea0003800200 */
.L_x_2421:
[----:B------:R-:W-:Y:S01]  /*30c0*/  IADD3 R151, PT, PT, R151, 0x100, RZ ;  /* 0x0000010097977810 */ /* 0x000fe20007ffe0ff */
[----:B0-----:R-:W-:Y:S01]  /*30d0*/  VIADD R144, R144, 0x400 ;  /* 0x0000040090907836 */ /* 0x001fe20000000000 */
[----:B------:R-:W-:Y:S02]  /*30e0*/  IADD3 R22, P2, PT, R22, 0x100, RZ ;  /* 0x0000010016167810 */ /* 0x000fe40007f5e0ff */
[----:B------:R-:W-:Y:S02]  /*30f0*/  ISETP.GE.AND P1, PT, R151, R142, PT ;  /* 0x0000008e9700720c */ /* 0x000fe40003f26270 */
[----:B------:R-:W-:Y:S02]  /*3100*/  IADD3.X R141, PT, PT, RZ, R141, RZ, P2, !PT ;  /* 0x0000008dff8d7210 */ /* 0x000fe400017fe4ff */
[----:B------:R-:W-:-:S09]  /*3110*/  IADD3 R143, PT, PT, R143, 0x100, RZ ;  /* 0x000001008f8f7810 */ /* 0x000fd20007ffe0ff */
[----:B------:R-:W-:Y:S05]  /*3120*/  @!P1 BRA `(.L_x_2423) ;  /* 0xffffffec00c49947 */ /* 0x000fea000383ffff */
.L_x_2420:
[----:B------:R-:W-:Y:S05]  /*3130*/  BSYNC.RECONVERGENT B0 ;  /* 0x0000000000007941 */ /* 0x000fea0003800200 */
.L_x_2419:
[----:B------:R-:W0:Y:S01]  /*3140*/  SHFL.BFLY PT, R5, R0, 0x10, 0x1f ;  /* 0x0e001f0000057f89 */ /* 0x000e2200000e0000 */
[----:B------:R-:W1:Y:S01]  /*3150*/  S2UR UR6, SR_CgaCtaId ;  /* 0x00000000000679c3 */ /* 0x000e620000008800 */
[----:B------:R-:W-:Y:S01]  /*3160*/  UMOV UR5, 0x400 ;  /* 0x0000040000057882 */ /* 0x000fe20000000000 */
[----:B------:R-:W-:Y:S01]  /*3170*/  MOV R11, 0xff7fffff ;  /* 0xff7fffff000b7802 */ /* 0x000fe20000000f00 */
[----:B------:R-:W2:Y:S01]  /*3180*/  S2R R8, SR_TID.X ;  /* 0x0000000000087919 */ /* 0x000ea20000002100 */
[----:B------:R-:W-:Y:S01]  /*3190*/  BSSY.RECONVERGENT B0, `(.L_x_2424) ;  /* 0x0000183000007945 */ /* 0x000fe20003800200 */
[----:B0-----:R-:W-:Y:S01]  /*31a0*/  FMNMX.FTZ R5, R5, R0, !PT ;  /* 0x0000000005057209 */ /* 0x001fe20007810000 */
[----:B-1----:R-:W-:-:S04]  /*31b0*/  ULEA UR4, UR6, UR5, 0x18 ;  /* 0x0000000506047291 */ /* 0x002fc8000f8ec0ff */
[----:B------:R-:W0:Y:S02]  /*31c0*/  SHFL.BFLY PT, R4, R5, 0x8, 0x1f ;  /* 0x0d001f0005047f89 */ /* 0x000e2400000e0000 */
[----:B0-----:R-:W-:-:S05]  /*31d0*/  FMNMX.FTZ R4, R5, R4, !PT ;  /* 0x0000000405047209 */ /* 0x001fca0007810000 */
[----:B----4-:R-:W0:Y:S02]  /*31e0*/  SHFL.BFLY PT, R7, R4, 0x4, 0x1f ;  /* 0x0c801f0004077f89 */ /* 0x010e2400000e0000 */
[----:B0-----:R-:W-:Y:S02]  /*31f0*/  FMNMX.FTZ R7, R4, R7, !PT ;  /* 0x0000000704077209 */ /* 0x001fe40007810000 */
[----:B--2---:R-:W-:-:S03]  /*3200*/  LEA.HI R4, R8, UR4, RZ, 0x1d ;  /* 0x0000000408047c11 */ /* 0x004fc6000f8fe8ff */
[----:B------:R-:W0:Y:S02]  /*3210*/  SHFL.BFLY PT, R6, R7, 0x2, 0x1f ;  /* 0x0c401f0007067f89 */ /* 0x000e2400000e0000 */
[----:B0-----:R-:W-:Y:S02]  /*3220*/  FMNMX.FTZ R9, R7, R6, !PT ;  /* 0x0000000607097209 */ /* 0x001fe40007810000 */
[----:B------:R-:W-:-:S03]  /*3230*/  LOP3.LUT P0, R6, R8, 0x1f, RZ, 0xc0, !PT ;  /* 0x0000001f08067812 */ /* 0x000fc6000780c0ff */
[----:B------:R-:W0:Y:S01]  /*3240*/  SHFL.BFLY PT, R10, R9, 0x1, 0x1f ;  /* 0x0c201f00090a7f89 */ /* 0x000e2200000e0000 */
[C---:B------:R-:W-:Y:S02]  /*3250*/  ISETP.GT.U32.AND P1, PT, R6.reuse, 0x7, PT ;  /* 0x000000070600780c */ /* 0x040fe40003f24070 */
[----:B------:R-:W-:Y:S02]  /*3260*/  LEA R7, R6, UR4, 0x2 ;  /* 0x0000000406077c11 */ /* 0x000fe4000f8e10ff */
[----:B0-----:R-:W-:Y:S01]  /*3270*/  FMNMX.FTZ R15, R9, R10, !PT ;  /* 0x0000000a090f7209 */ /* 0x001fe20007810000 */
[----:B------:R-:W-:-:S04]  /*3280*/  HFMA2 R10, -RZ, RZ, 0, 0 ;  /* 0x00000000ff0a7431 */ /* 0x000fc800000001ff */
[----:B------:R-:W-:Y:S01]  /*3290*/  @!P0 STS [R4], R15 ;  /* 0x0000000f04008388 */ /* 0x000fe20000000800 */
[----:B------:R-:W-:Y:S06]  /*32a0*/  BAR.SYNC.DEFER_BLOCKING 0x0 ;  /* 0x0000000000007b1d */ /* 0x000fec0000010000 */
[----:B------:R-:W0:Y:S04]  /*32b0*/  @!P1 LDS R11, [R7] ;  /* 0x00000000070b9984 */ /* 0x000e280000000800 */
[----:B0-----:R-:W0:Y:S02]  /*32c0*/  SHFL.BFLY PT, R0, R11, 0x4, 0x1f ;  /* 0x0c801f000b007f89 */ /* 0x001e2400000e0000 */
[----:B0-----:R-:W-:-:S05]  /*32d0*/  FMNMX.FTZ R12, R0, R11, !PT ;  /* 0x0000000b000c7209 */ /* 0x001fca0007810000 */
[----:B------:R-:W0:Y:S02]  /*32e0*/  SHFL.BFLY PT, R5, R12, 0x2, 0x1f ;  /* 0x0c401f000c057f89 */ /* 0x000e2400000e0000 */
[----:B0-----:R-:W-:Y:S02]  /*32f0*/  FMNMX.FTZ R13, R12, R5, !PT ;  /* 0x000000050c0d7209 */ /* 0x001fe40007810000 */
[----:B------:R-:W-:-:S03]  /*3300*/  IADD3 R5, PT, PT, R19, R8, RZ ;  /* 0x0000000813057210 */ /* 0x000fc60007ffe0ff */
[----:B------:R-:W0:Y:S01]  /*3310*/  SHFL.BFLY PT, R0, R13, 0x1, 0x1f ;  /* 0x0c201f000d007f89 */ /* 0x000e2200000e0000 */
[----:B------:R-:W-:Y:S02]  /*3320*/  ISETP.GT.AND P0, PT, R5, R16, PT ;  /* 0x000000100500720c */ /* 0x000fe40003f04270 */
[----:B0-----:R-:W-:Y:S02]  /*3330*/  FMNMX.FTZ R9, R13, R0, !PT ;  /* 0x000000000d097209 */ /* 0x001fe40007810000 */
[----:B------:R-:W-:-:S04]  /*3340*/  IADD3 R0, PT, PT, R16, 0x1, RZ ;  /* 0x0000000110007810 */ /* 0x000fc80007ffe0ff */
        /* <DEDUP_REMOVED lines=21> */
[----:B------:R-:W-:-:S03]  /*34a0*/  HFMA2 R10, -RZ, RZ, 0, 0 ;  /* 0x00000000ff0a7431 */ /* 0x000fc600000001ff */
[----:B------:R-:W-:Y:S02]  /*34b0*/  IADD3 R13, PT, PT, -R12, RZ, RZ ;  /* 0x000000ff0c0d7210 */ /* 0x000fe40007ffe1ff */
[----:B------:R-:W-:-:S07]  /*34c0*/  LEA R12, R8, UR4, 0x2 ;  /* 0x00000004080c7c11 */ /* 0x000fce000f8e10ff */
.L_x_2429:
[----:B------:R-:W0:Y:S01]  /*34d0*/  LDS R14, [R12] ;  /* 0x000000000c0e7984 */ /* 0x000e220000000800 */
[----:B------:R-:W-:Y:S01]  /*34e0*/  IADD3 R13, PT, PT, R13, 0x1, RZ ;  /* 0x000000010d0d7810 */ /* 0x000fe20007ffe0ff */
[----:B------:R-:W-:-:S03]  /*34f0*/  VIADD R11, R11, 0x100 ;  /* 0x000001000b0b7836 */ /* 0x000fc60000000000 */
        /* <DEDUP_REMOVED lines=8> */
.L_x_2428:
[----:B------:R-:W-:Y:S05]  /*3580*/  BSYNC.RECONVERGENT B1 ;  /* 0x0000000000017941 */ /* 0x000fea0003800200 */
.L_x_2427:
[----:B------:R-:W-:Y:S05]  /*3590*/  @!P1 BRA `(.L_x_2425) ;  /* 0x0000001400089947 */ /* 0x000fea0003800000 */
[----:B------:R-:W-:Y:S01]  /*35a0*/  UIADD3 UR4, UPT, UPT, UR5, 0x140, URZ ;  /* 0x0000014005047890 */ /* 0x000fe2000fffe0ff */
[----:B------:R-:W-:Y:S02]  /*35b0*/  SHF.L.U32 R12, R19, 0x2, RZ ;  /* 0x00000002130c7819 */ /* 0x000fe400000006ff */
[C---:B------:R-:W-:Y:S01]  /*35c0*/  IADD3 R25, PT, PT, R11.reuse, 0x400, RZ ;  /* 0x000004000b197810 */ /* 0x040fe20007ffe0ff */
[----:B------:R-:W-:Y:S01]  /*35d0*/  ULEA UR4, UR6, UR4, 0x18 ;  /* 0x0000000406047291 */ /* 0x000fe2000f8ec0ff */
[----:B------:R-:W-:Y:S02]  /*35e0*/  LEA R12, R11, -R12, 0x2 ;  /* 0x8000000c0b0c7211 */ /* 0x000fe400078e10ff */
[----:B------:R-:W-:-:S03]  /*35f0*/  ISETP.GT.AND P0, PT, R25, R16, PT ;  /* 0x000000101900720c */ /* 0x000fc60003f04270 */
[----:B------:R-:W-:-:S03]  /*3600*/  IADD3 R11, PT, PT, R12, UR4, RZ ;  /* 0x000000040c0b7c10 */ /* 0x000fc6000fffe0ff */
[----:B------:R-:W0:Y:S04]  /*3610*/  LDS R14, [R12+UR4] ;  /* 0x000000040c0e7984 */ /* 0x000e280008000800 */
[----:B------:R-:W1:Y:S04]  /*3620*/  LDS R22, [R12+UR4+0x400] ;  /* 0x000400040c167984 */ /* 0x000e680008000800 */
[----:B------:R-:W2:Y:S04]  /*3630*/  LDS R24, [R12+UR4+0x800] ;  /* 0x000800040c187984 */ /* 0x000ea80008000800 */
[----:B---3--:R-:W3:Y:S01]  /*3640*/  LDS R26, [R12+UR4+0xc00] ;  /* 0x000c00040c1a7984 */ /* 0x008ee20008000800 */
        /* <DEDUP_REMOVED lines=29> */
.L_x_2432:
        /* <DEDUP_REMOVED lines=100> */
.L_x_2431:
[----:B------:R-:W-:Y:S05]  /*3e60*/  BSYNC.RECONVERGENT B1 ;  /* 0x0000000000017941 */ /* 0x000fea0003800200 */
.L_x_2430:
[----:B------:R-:W-:Y:S01]  /*3e70*/  IADD3 R12, PT, PT, -R25, R16, RZ ;  /* 0x00000010190c7210 */ /* 0x000fe20007ffe1ff */
        /* <DEDUP_REMOVED lines=54> */
.L_x_2434:
[----:B------:R-:W-:Y:S05]  /*41e0*/  BSYNC.RECONVERGENT B1 ;  /* 0x0000000000017941 */ /* 0x000fea0003800200 */
.L_x_2433:
        /* <DEDUP_REMOVED lines=27> */
.L_x_2426:
[----:B------:R-:W1:Y:S01]  /*43a0*/  S2UR UR4, SR_CTAID.Y ;  /* 0x00000000000479c3 */ /* 0x000e620000002600 */
[----:B------:R-:W-:Y:S01]  /*43b0*/  VIADDMNMX R14, R5, 0x100, R0, !PT ;  /* 0x00000100050e7846 */ /* 0x000fe20007800100 */
[----:B------:R-:W-:Y:S01]  /*43c0*/  BSSY.RECONVERGENT B1, `(.L_x_2435) ;  /* 0x0000027000017945 */ /* 0x000fe20003800200 */
[----:B------:R-:W-:-:S04]  /*43d0*/  LOP3.LUT R11, RZ, R8, RZ, 0x33, !PT ;  /* 0x00000008ff0b7212 */ /* 0x000fc800078e33ff */
[----:B------:R-:W-:Y:S01]  /*43e0*/  IADD3 R14, PT, PT, -R19, R14, R11 ;  /* 0x0000000e130e7210 */ /* 0x000fe20007ffe10b */
[----:B------:R-:W1:Y:S03]  /*43f0*/  LDC R10, c[0x0][0x3f4] ;  /* 0x0000fd00ff0a7b82 */ /* 0x000e660000000800 */
[C---:B------:R-:W-:Y:S02]  /*4400*/  LOP3.LUT R11, R14.reuse, 0x300, RZ, 0xc0, !PT ;  /* 0x000003000e0b7812 */ /* 0x040fe400078ec0ff */
[----:B------:R-:W-:Y:S02]  /*4410*/  ISETP.GE.U32.AND P1, PT, R14, 0x300, PT ;  /* 0x000003000e00780c */ /* 0x000fe40003f26070 */
[----:B------:R-:W-:Y:S02]  /*4420*/  ISETP.NE.AND P0, PT, R11, 0x300, PT ;  /* 0x000003000b00780c */ /* 0x000fe40003f05270 */
[----:B------:R-:W-:Y:S01]  /*4430*/  MOV R11, R5 ;  /* 0x00000005000b7202 */ /* 0x000fe20000000f00 */
[----:B-1----:R-:W-:-:S02]  /*4440*/  IMAD R24, R10, UR4, RZ ;  /* 0x000000040a187c24 */ /* 0x002fc4000f8e02ff */
[----:B------:R-:W-:-:S03]  /*4450*/  HFMA2 R10, -RZ, RZ, 0, 0 ;  /* 0x00000000ff0a7431 */ /* 0x000fc600000001ff */
[----:B---3--:R-:W-:-:S05]  /*4460*/  SHF.R.S32.HI R26, RZ, 0x1f, R24 ;  /* 0x0000001fff1a7819 */ /* 0x008fca0000011418 */
[----:B------:R-:W-:Y:S05]  /*4470*/  @!P0 BRA `(.L_x_2436) ;  /* 0x00000000006c8947 */ /* 0x000fea0003800000 */
[----:B------:R-:W-:Y:S01]  /*4480*/  UIADD3 UR4, UPT, UPT, UR5, 0x140, URZ ;  /* 0x0000014005047890 */ /* 0x000fe2000fffe0ff */
[----:B------:R-:W-:Y:S02]  /*4490*/  LEA.HI R10, R14, 0x1, RZ, 0x18 ;  /* 0x000000010e0a7811 */ /* 0x000fe400078fc0ff */
[----:B-----5:R-:W-:Y:S01]  /*44a0*/  IADD3 R23, P0, P2, R24, R12, R5 ;  /* 0x0000000c18177210 */ /* 0x020fe20007a1e005 */
[----:B------:R-:W-:Y:S01]  /*44b0*/  ULEA UR4, UR6, UR4, 0x18 ;  /* 0x0000000406047291 */ /* 0x000fe2000f8ec0ff */
[----:B------:R-:W-:Y:S02]  /*44c0*/  LOP3.LUT R12, R10, 0x3, RZ, 0xc0, !PT ;  /* 0x000000030a0c7812 */ /* 0x000fe400078ec0ff */
[----:B------:R-:W-:Y:S02]  /*44d0*/  IADD3.X R13, PT, PT, R26, R13, RZ, P0, P2 ;  /* 0x0000000d1a0d7210 */ /* 0x000fe400007e44ff */
[----:B------:R-:W-:Y:S01]  /*44e0*/  MOV R10, RZ ;  /* 0x000000ff000a7202 */ /* 0x000fe20000000f00 */
[----:B------:R-:W-:Y:S01]  /*44f0*/  IMAD.MOV R15, RZ, RZ, -R12 ;  /* 0x000000ffff0f7224 */ /* 0x000fe200078e0a0c */
[----:B------:R-:W-:-:S02]  /*4500*/  MOV R11, R5 ;  /* 0x00000005000b7202 */ /* 0x000fc40000000f00 */
[----:B------:R-:W-:-:S07]  /*4510*/  LEA R14, R8, UR4, 0x2 ;  /* 0x00000004080e7c11 */ /* 0x000fce000f8e10ff */
.L_x_2437:
[----:B------:R-:W-:-:S06]  /*4520*/  MOV R12, R23 ;  /* 0x00000017000c7202 */ /* 0x000fcc0000000f00 */
[----:B------:R1:W2:Y:S01]  /*4530*/  LDG.E.U8 R12, desc[UR36][R12.64] ;  /* 0x000000240c0c7981 */ /* 0x0002a2000c1e1100 */
[----:B------:R-:W-:Y:S01]  /*4540*/  HFMA2 R21, -RZ, RZ, 0, 0 ;  /* 0x00000000ff157431 */ /* 0x000fe200000001ff */
[----:B------:R-:W-:Y:S02]  /*4550*/  IADD3 R15, PT, PT, R15, 0x1, RZ ;  /* 0x000000010f0f7810 */ /* 0x000fe40007ffe0ff */
        /* <DEDUP_REMOVED lines=13> */
.L_x_2436:
[----:B------:R-:W-:Y:S05]  /*4630*/  BSYNC.RECONVERGENT B1 ;  /* 0x0000000000017941 */ /* 0x000fea0003800200 */
.L_x_2435:
[----:B------:R-:W-:Y:S05]  /*4640*/  @!P1 BRA `(.L_x_2425) ;  /* 0x0000000000dc9947 */ /* 0x000fea0003800000 */
[----:B------:R-:W1:Y:S01]  /*4650*/  S2R R14, SR_CgaCtaId ;  /* 0x00000000000e7919 */ /* 0x000e620000008800 */
[----:B------:R-:W2:Y:S01]  /*4660*/  LDCU.64 UR8, c[0x0][0x420] ;  /* 0x00008400ff0877ac */ /* 0x000ea20008000a00 */
[----:B------:R-:W-:Y:S02]  /*4670*/  MOV R13, 0x400 ;  /* 0x00000400000d7802 */ /* 0x000fe40000000f00 */
[----:B------:R-:W-:Y:S02]  /*4680*/  SHF.L.U32 R12, R19, 0x2, RZ ;  /* 0x00000002130c7819 */ /* 0x000fe400000006ff */
[----:B------:R-:W-:Y:S02]  /*4690*/  IADD3 R13, PT, PT, R13, 0x140, RZ ;  /* 0x000001400d0d7810 */ /* 0x000fe40007ffe0ff */
[----:B------:R-:W-:Y:S02]  /*46a0*/  LEA R12, R11, -R12, 0x2 ;  /* 0x8000000c0b0c7211 */ /* 0x000fe400078e10ff */
[----:B--2---:R-:W-:-:S04]  /*46b0*/  IADD3 R22, P0, P1, R24, UR8, R11 ;  /* 0x0000000818167c10 */ /* 0x004fc8000f91e00b */
[----:B------:R-:W-:Y:S02]  /*46c0*/  IADD3 R22, P2, PT, R22, 0x200, RZ ;  /* 0x0000020016167810 */ /* 0x000fe40007f5e0ff */
[----:B-1----:R-:W-:Y:S02]  /*46d0*/  LEA R15, R14, R13, 0x18 ;  /* 0x0000000d0e0f7211 */ /* 0x002fe400078ec0ff */
[----:B------:R-:W-:Y:S02]  /*46e0*/  IADD3.X R13, PT, PT, R26, UR9, RZ, P0, P1 ;  /* 0x000000091a0d7c10 */ /* 0x000fe400087e24ff */
[----:B------:R-:W-:Y:S02]  /*46f0*/  IADD3 R14, PT, PT, R12, 0x800, R15 ;  /* 0x000008000c0e7810 */ /* 0x000fe40007ffe00f */
[----:B------:R-:W-:-:S07]  /*4700*/  IADD3.X R13, PT, PT, RZ, R13, RZ, P2, !PT ;  /* 0x0000000dff0d7210 */ /* 0x000fce00017fe4ff */
.L_x_2438:
[----:B------:R-:W-:-:S05]  /*4710*/  MOV R12, R22 ;  /* 0x00000016000c7202 */ /* 0x000fca0000000f00 */
[----:B------:R-:W2:Y:S04]  /*4720*/  LDG.E.U8 R22, desc[UR36][R12.64+-0x200] ;  /* 0xfffe00240c167981 */ /* 0x000ea8000c1e1100 */
[----:B------:R-:W3:Y:S04]  /*4730*/  LDG.E.U8 R15, desc[UR36][R12.64+-0x100] ;  /* 0xffff00240c0f7981 */ /* 0x000ee8000c1e1100 */
[----:B------:R-:W4:Y:S04]  /*4740*/  LDG.E.U8 R21, desc[UR36][R12.64] ;  /* 0x000000240c157981 */ /* 0x000f28000c1e1100 */
[----:B-----5:R-:W4:Y:S01]  /*4750*/  LDG.E.U8 R23, desc[UR36][R12.64+0x100] ;  /* 0x000100240c177981 */ /* 0x020f22000c1e1100 */
[----:B------:R-:W-:Y:S01]  /*4760*/  HFMA2 R25, -RZ, RZ, 0, 0 ;  /* 0x00000000ff197431 */ /* 0x000fe200000001ff */
[----:B------:R-:W-:-:S02]  /*4770*/  IADD3 R11, PT, PT, R11, 0x400, RZ ;  /* 0x000004000b0b7810 */ /* 0x000fc40007ffe0ff */
[----:B--2---:R-:W-:Y:S02]  /*4780*/  ISETP.NE.AND P0, PT, R22, RZ, PT ;  /* 0x000000ff1600720c */ /* 0x004fe40003f05270 */
[----:B---3--:R-:W-:Y:S01]  /*4790*/  ISETP.NE.AND P1, PT, R15, RZ, PT ;  /* 0x000000ff0f00720c */ /* 0x008fe20003f25270 */
[----:B------:R-:W-:Y:S01]  /*47a0*/  IMAD.MOV.U32 R15, RZ, RZ, RZ ;  /* 0x000000ffff0f7224 */ /* 0x000fe200078e00ff */
[----:B----4-:R-:W-:Y:S01]  /*47b0*/  ISETP.NE.AND P2, PT, R21, RZ, PT ;  /* 0x000000ff1500720c */ /* 0x010fe20003f45270 */
[----:B------:R-:W-:Y:S01]  /*47c0*/  HFMA2 R21, -RZ, RZ, 0, 0 ;  /* 0x00000000ff157431 */ /* 0x000fe200000001ff */
[----:B------:R-:W-:-:S07]  /*47d0*/  ISETP.NE.AND P3, PT, R23, RZ, PT ;  /* 0x000000ff1700720c */ /* 0x000fce0003f65270 */
        /* <DEDUP_REMOVED lines=30> */
.L_x_2425:
[----:B------:R-:W-:Y:S05]  /*49c0*/  BSYNC.RECONVERGENT B0 ;  /* 0x0000000000007941 */ /* 0x000fea0003800200 */
.L_x_2424:
[----:B0-----:R-:W0:Y:S01]  /*49d0*/  SHFL.BFLY PT, R9, R10, 0x10, 0x1f ;  /* 0x0e001f000a097f89 */ /* 0x001e2200000e0000 */
[C---:B------:R-:W-:Y:S01]  /*49e0*/  ISETP.NE.AND P0, PT, R6.reuse, RZ, PT ;  /* 0x000000ff0600720c */ /* 0x040fe20003f05270 */
[----:B----4-:R-:W1:Y:S01]  /*49f0*/  LDC R15, c[0x0][0x3f4] ;  /* 0x0000fd00ff0f7b82 */ /* 0x010e620000000800 */
[----:B------:R-:W-:Y:S01]  /*4a00*/  ISETP.GT.U32.AND P1, PT, R6, 0x7, PT ;  /* 0x000000070600780c */ /* 0x000fe20003f24070 */
[----:B------:R-:W2:Y:S06]  /*4a10*/  LDCU.U8 UR6, c[0x0][0x48c] ;  /* 0x00009180ff0677ac */ /* 0x000eac0008000000 */
[----:B------:R-:W4:Y:S01]  /*4a20*/  S2UR UR4, SR_CTAID.Y ;  /* 0x00000000000479c3 */ /* 0x000f220000002600 */
[----:B0-----:R-:W-:-:S05]  /*4a30*/  FADD.FTZ R9, R9, R10 ;  /* 0x0000000a09097221 */ /* 0x001fca0000010000 */
[----:B------:R-:W0:Y:S02]  /*4a40*/  SHFL.BFLY PT, R12, R9, 0x8, 0x1f ;  /* 0x0d001f00090c7f89 */ /* 0x000e2400000e0000 */
[----:B0-----:R-:W-:-:S05]  /*4a50*/  FADD.FTZ R12, R9, R12 ;  /* 0x0000000c090c7221 */ /* 0x001fca0000010000 */
[----:B------:R-:W0:Y:S02]  /*4a60*/  SHFL.BFLY PT, R11, R12, 0x4, 0x1f ;  /* 0x0c801f000c0b7f89 */ /* 0x000e2400000e0000 */
[----:B0-----:R-:W-:Y:S02]  /*4a70*/  FADD.FTZ R11, R12, R11 ;  /* 0x0000000b0c0b7221 */ /* 0x001fe40000010000 */
[----:B------:R-:W4:Y:S03]  /*4a80*/  LDC R12, c[0x0][0x3f8] ;  /* 0x0000fe00ff0c7b82 */ /* 0x000f260000000800 */
[----:B------:R-:W0:Y:S02]  /*4a90*/  SHFL.BFLY PT, R14, R11, 0x2, 0x1f ;  /* 0x0c401f000b0e7f89 */ /* 0x000e2400000e0000 */
[----:B0-----:R-:W-:-:S05]  /*4aa0*/  FADD.FTZ R14, R11, R14 ;  /* 0x0000000e0b0e7221 */ /* 0x001fca0000010000 */
[----:B------:R-:W0:Y:S02]  /*4ab0*/  SHFL.BFLY PT, R13, R14, 0x1, 0x1f ;  /* 0x0c201f000e0d7f89 */ /* 0x000e2400000e0000 */
[----:B0-----:R-:W-:Y:S02]  /*4ac0*/  FADD.FTZ R13, R14, R13 ;  /* 0x0000000d0e0d7221 */ /* 0x001fe40000010000 */
[----:B------:R-:W1:Y:S03]  /*4ad0*/  LDC R14, c[0x0][0x40c] ;  /* 0x00010300ff0e7b82 */ /* 0x000e660000000800 */
[----:B------:R-:W-:Y:S05]  /*4ae0*/  @!P0 STS [R4+0x20], R13 ;  /* 0x0000200d04008388 */ /* 0x000fea0000000800 */
[----:B------:R-:W-:Y:S01]  /*4af0*/  BAR.SYNC.DEFER_BLOCKING 0x0 ;  /* 0x0000000000007b1d */ /* 0x000fe20000010000 */
[----:B--2---:R-:W-:-:S05]  /*4b00*/  ISETP.NE.AND P0, PT, RZ, UR6, PT ;  /* 0x00000006ff007c0c */ /* 0x004fca000bf05270 */
[----:B------:R-:W0:Y:S01]  /*4b10*/  @!P1 LDS R13, [R7+0x20] ;  /* 0x00002000070d9984 */ /* 0x000e220000000800 */
[----:B------:R-:W-:-:S03]  /*4b20*/  ISETP.GT.AND P1, PT, R5, R16, PT ;  /* 0x000000100500720c */ /* 0x000fc60003f24270 */
[----:B0-----:R-:W0:Y:S02]  /*4b30*/  SHFL.BFLY PT, R6, R13, 0x4, 0x1f ;  /* 0x0c801f000d067f89 */ /* 0x001e2400000e0000 */
[----:B0-----:R-:W-:-:S05]  /*4b40*/  FADD.FTZ R6, R6, R13 ;  /* 0x0000000d06067221 */ /* 0x001fca0000010000 */
[----:B------:R-:W0:Y:S02]  /*4b50*/  SHFL.BFLY PT, R9, R6, 0x2, 0x1f ;  /* 0x0c401f0006097f89 */ /* 0x000e2400000e0000 */
[----:B0-----:R-:W-:Y:S01]  /*4b60*/  FADD.FTZ R10, R6, R9 ;  /* 0x00000009060a7221 */ /* 0x001fe20000010000 */
[----:B-1----:R-:W-:-:S04]  /*4b70*/  VIMNMX R6, PT, PT, R15, R14, PT ;  /* 0x0000000e0f067248 */ /* 0x002fc80003fe0100 */
[----:B------:R-:W0:Y:S01]  /*4b80*/  SHFL.BFLY PT, R9, R10, 0x1, 0x1f ;  /* 0x0c201f000a097f89 */ /* 0x000e2200000e0000 */
[----:B------:R-:W-:-:S04]  /*4b90*/  IADD3 R6, PT, PT, R6, 0x4, RZ ;  /* 0x0000000406067810 */ /* 0x000fc80007ffe0ff */
[----:B------:R-:W-:Y:S01]  /*4ba0*/  SHF.R.S32.HI R7, RZ, 0x1f, R6 ;  /* 0x0000001fff077819 */ /* 0x000fe20000011406 */
[----:B0-----:R-:W-:-:S03]  /*4bb0*/  FADD.FTZ R11, R10, R9 ;  /* 0x000000090a0b7221 */ /* 0x001fc60000010000 */
[----:B------:R-:W-:Y:S01]  /*4bc0*/  LEA.HI R10, R7, R6, RZ, 0x2 ;  /* 0x00000006070a7211 */ /* 0x000fe200078f10ff */
[----:B------:R-:W4:Y:S01]  /*4bd0*/  S2R R9, SR_CTAID.X ;  /* 0x0000000000097919 */ /* 0x000f220000002500 */
[----:B------:R-:W-:Y:S02]  /*4be0*/  CS2R R6, SRZ ;  /* 0x0000000000067805 */ /* 0x000fe4000001ff00 */
[----:B------:R-:W-:Y:S01]  /*4bf0*/  SHF.L.U32 R10, R10, 0x2, RZ ;  /* 0x000000020a0a7819 */ /* 0x000fe200000006ff */
[----:B------:R-:W0:Y:S02]  /*4c00*/  SHFL.IDX PT, R11, R11, RZ, 0x1f ;  /* 0x00001fff0b0b7589 */ /* 0x000e2400000e0000 */
[----:B0-----:R-:W-:-:S04]  /*4c10*/  FADD.FTZ R4, R11, 9.9999999747524270788e-07 ;  /* 0x358637bd0b047421 */ /* 0x001fc80000010000 */
[----:B------:R0:W1:Y:S01]  /*4c20*/  MUFU.RCP R15, R4 ;  /* 0x00000004000f7308 */ /* 0x0000620000001000 */
[----:B----4-:R-:W-:Y:S01]  /*4c30*/  IMAD R35, R12, UR4, R9 ;  /* 0x000000040c237c24 */ /* 0x010fe2000f8e0209 */
[----:B------:R-:W-:Y:S06]  /*4c40*/  @!P0 BRA `(.L_x_2439) ;  /* 0x0000000000188947 */ /* 0x000fec0003800000 */
[----:B0-----:R-:W0:Y:S08]  /*4c50*/  LDC R4, c[0x0][0x488] ;  /* 0x00012200ff047b82 */ /* 0x001e300000000800 */
[----:B------:R-:W0:Y:S08]  /*4c60*/  LDC R6, c[0x0][0x40c] ;  /* 0x00010300ff067b82 */ /* 0x000e300000000800 */
[----:B------:R-:W2:Y:S01]  /*4c70*/  LDC R7, c[0x0][0x3f4] ;  /* 0x0000fd00ff077b82 */ /* 0x000ea20000000800 */
[----:B0-----:R-:W-:-:S04]  /*4c80*/  IMAD R4, R35, R4, R6 ;  /* 0x0000000423047224 */ /* 0x001fc800078e0206 */
[----:B--2---:R-:W-:-:S05]  /*4c90*/  IMAD R6, R4, R7, RZ ;  /* 0x0000000704067224 */ /* 0x004fca00078e02ff */
[----:B------:R-:W-:-:S07]  /*4ca0*/  SHF.R.S32.HI R7, RZ, 0x1f, R6 ;  /* 0x0000001fff077819 */ /* 0x000fce0000011406 */
.L_x_2439:
        /* <DEDUP_REMOVED lines=24> */
[----:B--2---:R-:W-:-:S04]  /*4e30*/  LEA R13, P1, R14, UR8, 0x2 ;  /* 0x000000080e0d7c11 */ /* 0x004fc8000f8210ff */
[----:B------:R-:W-:Y:S01]  /*4e40*/  LEA.HI.X R14, R14, UR9, R11, 0x2, P1 ;  /* 0x000000090e0e7c11 */ /* 0x000fe200088f140b */
[----:B0-----:R-:W-:-:S06]  /*4e50*/  ULEA UR4, UR5, UR4, 0x18 ;  /* 0x0000000405047291 */ /* 0x001fcc000f8ec0ff */
[----:B------:R-:W-:Y:S02]  /*4e60*/  IADD3 R4, PT, PT, R4, UR4, RZ ;  /* 0x0000000404047c10 */ /* 0x000fe4000fffe0ff */
[----:B------:R-:W-:-:S07]  /*4e70*/  LEA R0, R8, UR4, 0x2 ;  /* 0x0000000408007c11 */ /* 0x000fce000f8e10ff */
.L_x_2444:
[----:B--2---:R0:W1:Y:S01]  /*4e80*/  LDS R10, [R0] ;  /* 0x00000000000a7984 */ /* 0x0040620000000800 */
[----:B------:R-:W-:Y:S02]  /*4e90*/  @P0 MOV R11, R14 ;  /* 0x0000000e000b0202 */ /* 0x000fe40000000f00 */
        /* <DEDUP_REMOVED lines=13> */
.L_x_2443:
[----:B------:R-:W-:Y:S05]  /*4f70*/  BSYNC.RECONVERGENT B1 ;  /* 0x0000000000017941 */ /* 0x000fea0003800200 */
.L_x_2442:
[----:B------:R-:W-:Y:S05]  /*4f80*/  @!P2 BRA `(.L_x_2441) ;  /* 0x0000000000d0a947 */ /* 0x000fea0003800000 */
[----:B--2---:R-:W0:Y:S01]  /*4f90*/  S2R R11, SR_CgaCtaId ;  /* 0x00000000000b7919 */ /* 0x004e220000008800 */
[----:B------:R-:W2:Y:S01]  /*4fa0*/  LDCU.64 UR4, c[0x0][0x480] ;  /* 0x00009000ff0477ac */ /* 0x000ea20008000a00 */
        /* <DEDUP_REMOVED lines=11> */
[----:B--2---:R-:W-:Y:S02]  /*5060*/  LEA R11, P3, R6, UR4, 0x2 ;  /* 0x00000004060b7c11 */ /* 0x004fe4000f8610ff */
[----:B------:R-:W-:Y:S02]  /*5070*/  LEA R0, R5, -R0, 0x2 ;  /* 0x8000000005007211 */ /* 0x000fe400078e10ff */
[----:B------:R-:W-:-:S02]  /*5080*/  IADD3 R11, P2, PT, R11, 0x800, RZ ;  /* 0x000008000b0b7810 */ /* 0x000fc40007f5e0ff */
[----:B------:R-:W-:Y:S02]  /*5090*/  LEA.HI.X R13, R6, UR5, R13, 0x2, P3 ;  /* 0x00000005060d7c11 */ /* 0x000fe400098f140d */
[--C-:B------:R-:W-:Y:S02]  /*50a0*/  IADD3 R0, PT, PT, R0, 0x800, R7.reuse ;  /* 0x0000080000007810 */ /* 0x100fe40007ffe007 */
[----:B------:R-:W-:Y:S02]  /*50b0*/  IADD3 R4, PT, PT, R4, 0x400, R7 ;  /* 0x0000040004047810 */ /* 0x000fe40007ffe007 */
[----:B------:R-:W-:-:S07]  /*50c0*/  IADD3.X R12, PT, PT, RZ, R13, RZ, P2, !PT ;  /* 0x0000000dff0c7210 */ /* 0x000fce00017fe4ff */
.L_x_2445:
        /* <DEDUP_REMOVED lines=32> */
.L_x_2441:
[----:B------:R-:W-:Y:S05]  /*52d0*/  BSYNC.RECONVERGENT B0 ;  /* 0x0000000000007941 */ /* 0x000fea0003800200 */
.L_x_2440:
[----:B------:R-:W4:Y:S01]  /*52e0*/  LDCU.64 UR4, c[0x0][0x3b0] ;  /* 0x00007600ff0477ac */ /* 0x000f220008000a00 */
[----:B------:R-:W-:Y:S02]  /*52f0*/  SHF.R.S32.HI R5, RZ, 0x1f, R16 ;  /* 0x0000001fff057819 */ /* 0x000fe40000011410 */
[----:B------:R-:W-:Y:S02]  /*5300*/  CS2R R6, SRZ ;  /* 0x0000000000067805 */ /* 0x000fe4000001ff00 */
[----:B------:R-:W-:Y:S01]  /*5310*/  SHF.R.U32.HI R32, RZ, 0x4, R8 ;  /* 0x00000004ff207819 */ /* 0x000fe20000011608 */
[----:B--2---:R-:W2:Y:S01]  /*5320*/  LDC.64 R10, c[0x0][0x3c0] ;  /* 0x0000f000ff0a7b82 */ /* 0x004ea20000000a00 */
[----:B------:R-:W-:Y:S02]  /*5330*/  LEA.HI R5, R5, R16, RZ, 0x4 ;  /* 0x0000001005057211 */ /* 0x000fe400078f20ff */
[----:B------:R-:W-:Y:S02]  /*5340*/  SHF.L.U32 R0, R8, 0x3, RZ ;  /* 0x0000000308007819 */ /* 0x000fe400000006ff */
[----:B------:R-:W-:-:S02]  /*5350*/  LOP3.LUT R5, R5, 0xfffffff0, RZ, 0xc0, !PT ;  /* 0xfffffff005057812 */ /* 0x000fc400078ec0ff */
[----:B------:R-:W-:Y:S02]  /*5360*/  LOP3.LUT R0, R0, 0x78, RZ, 0xc0, !PT ;  /* 0x0000007800007812 */ /* 0x000fe400078ec0ff */
[----:B------:R-:W-:Y:S02]  /*5370*/  IADD3 R39, PT, PT, -R5, R16, RZ ;  /* 0x0000001005277210 */ /* 0x000fe40007ffe1ff */
[----:B----4-:R-:W-:Y:S01]  /*5380*/  ISETP.NE.U32.AND P0, PT, RZ, UR4, PT ;  /* 0x00000004ff007c0c */ /* 0x010fe2000bf05070 */
[----:B------:R-:W4:Y:S03]  /*5390*/  LDCU UR4, c[0x0][0x3f4] ;  /* 0x00007e80ff0477ac */ /* 0x000f260008000800 */
[----:B------:R-:W-:-:S04]  /*53a0*/  ISETP.NE.AND.EX P0, PT, RZ, UR5, PT, P0 ;  /* 0x00000005ff007c0c */ /* 0x000fc8000bf05300 */
[----:B------:R-:W-:-:S13]  /*53b0*/  ISETP.NE.OR P0, PT, R32, R39, !P0 ;  /* 0x000000272000720c */ /* 0x000fda0004705670 */
[----:B------:R-:W0:Y:S01]  /*53c0*/  @!P0 LDC.64 R12, c[0x0][0x3b0] ;  /* 0x0000ec00ff0c8b82 */ /* 0x000e220000000a00 */
[----:B------:R-:W-:Y:S01]  /*53d0*/  @!P0 LEA R5, R9, R0, 0x7 ;  /* 0x0000000009058211 */ /* 0x000fe200078e38ff */
[----:B----4-:R-:W-:-:S06]  /*53e0*/  IMAD.U32 R37, RZ, RZ, UR4 ;  /* 0x00000004ff257e24 */ /* 0x010fcc000f8e00ff */
[----:B------:R-:W4:Y:S01]  /*53f0*/  S2UR UR5, SR_CgaCtaId ;  /* 0x00000000000579c3 */ /* 0x000f220000008800 */
[----:B------:R-:W-:Y:S01]  /*5400*/  IADD3 R36, PT, PT, R19, R32, RZ ;  /* 0x0000002013247210 */ /* 0x000fe20007ffe0ff */
[----:B0-----:R-:W-:Y:S01]  /*5410*/  @!P0 IMAD.WIDE.U32 R12, R5, 0x2, R12 ;  /* 0x00000002050c8825 */ /* 0x001fe200078e000c */
[----:B------:R-:W-:-:S06]  /*5420*/  CS2R R4, SRZ ;  /* 0x0000000000047805 */ /* 0x000fcc000001ff00 */
[----:B------:R0:W5:Y:S01]  /*5430*/  @!P0 LDG.E.128 R4, desc[UR36][R12.64] ;  /* 0x000000240c048981 */ /* 0x000162000c1e1d00 */
[----:B------:R-:W-:Y:S01]  /*5440*/  UMOV UR4, 0x400 ;  /* 0x0000040000047882 */ /* 0x000fe20000000000 */
[----:B-1----:R-:W-:Y:S01]  /*5450*/  IMAD R15, R20, R37, R0 ;  /* 0x00000025140f7224 */ /* 0x002fe200078e0200 */
[----:B------:R-:W-:Y:S01]  /*5460*/  UIADD3 UR4, UPT, UPT, UR4, 0x140, URZ ;  /* 0x0000014004047890 */ /* 0x000fe2000fffe0ff */
[----:B------:R-:W-:Y:S01]  /*5470*/  BSSY.RECONVERGENT B0, `(.L_x_2446) ;  /* 0x00000c6000007945 */ /* 0x000fe20003800200 */
[----:B------:R-:W-:Y:S02]  /*5480*/  HFMA2 R41, -RZ, RZ, 0, 0 ;  /* 0x00000000ff297431 */ /* 0x000fe400000001ff */
[----:B--2---:R-:W-:Y:S01]  /*5490*/  IMAD.WIDE R10, R15, 0x2, R10 ;  /* 0x000000020f0a7825 */ /* 0x004fe200078e020a */
[----:B----4-:R-:W-:Y:S01]  /*54a0*/  ULEA UR4, UR5, UR4, 0x18 ;  /* 0x0000000405047291 */ /* 0x010fe2000f8ec0ff */
[----:B------:R-:W-:Y:S02]  /*54b0*/  SHF.L.U32 R35, R35, 0x7, RZ ;  /* 0x0000000723237819 */ /* 0x000fe400000006ff */
[----:B------:R-:W-:-:S02]  /*54c0*/  CS2R R46, SRZ ;  /* 0x00000000002e7805 */ /* 0x000fc4000001ff00 */
[----:B0-----:R-:W-:Y:S02]  /*54d0*/  VIMNMX R13, PT, PT, R16, R37, PT ;  /* 0x00000025100d7248 */ /* 0x001fe40003fe0100 */
[----:B------:R-:W-:Y:S02]  /*54e0*/  CS2R R44, SRZ ;  /* 0x00000000002c7805 */ /* 0x000fe4000001ff00 */
[----:B------:R-:W-:Y:S02]  /*54f0*/  CS2R R42, SRZ ;  /* 0x00000000002a7805 */ /* 0x000fe4000001ff00 */
[----:B------:R-:W-:Y:S01]  /*5500*/  MOV R38, RZ ;  /* 0x000000ff00267202 */ /* 0x000fe20000000f00 */
[----:B------:R-:W-:Y:S01]  /*5510*/  BAR.SYNC.DEFER_BLOCKING 0x0 ;  /* 0x0000000000007b1d */ /* 0x000fe20000010000 */
[----:B------:R-:W-:Y:S02]  /*5520*/  ISETP.GE.AND P0, PT, R36, R13, PT ;  /* 0x0000000d2400720c */ /* 0x000fe40003f06270 */
[----:B------:R-:W-:-:S11]  /*5530*/  IADD3 R34, PT, PT, R33, UR4, RZ ;  /* 0x0000000421227c10 */ /* 0x000fd6000fffe0ff */
[----:B------:R-:W-:Y:S05]  /*5540*/  @P0 BRA `(.L_x_2447) ;  /* 0x0000000800e00947 */ /* 0x000fea0003800000 */
[----:B------:R-:W-:Y:S01]  /*5550*/  VIADDMNMX R13, R36, 0x10, R13, !PT ;  /* 0x00000010240d7846 */ /* 0x000fe2000780010d */
[----:B------:R-:W-:Y:S01]  /*5560*/  BSSY.RECONVERGENT B1, `(.L_x_2448) ;  /* 0x000006b000017945 */ /* 0x000fe20003800200 */
[----:B------:R-:W-:Y:S01]  /*5570*/  LOP3.LUT R12, RZ, R19, RZ, 0x33, !PT ;  /* 0x00000013ff0c7212 */ /* 0x000fe200078e33ff */
[----:B------:R-:W-:Y:S01]  /*5580*/  IMAD.MOV.U32 R38, RZ, RZ, RZ ;  /* 0x000000ffff267224 */ /* 0x000fe200078e00ff */
[----:B------:R-:W-:Y:S02]  /*5590*/  MOV R40, R36 ;  /* 0x0000002400287202 */ /* 0x000fe40000000f00 */
[----:B------:R-:W-:Y:S02]  /*55a0*/  CS2R R42, SRZ ;  /* 0x00000000002a7805 */ /* 0x000fe4000001ff00 */
[----:B------:R-:W-:Y:S02]  /*55b0*/  IADD3 R58, PT, PT, -R32, R13, R12 ;  /* 0x0000000d203a7210 */ /* 0x000fe40007ffe10c */
[----:B------:R-:W-:-:S02]  /*55c0*/  CS2R R44, SRZ ;  /* 0x00000000002c7805 */ /* 0x000fc4000001ff00 */
[----:B------:R-:W-:Y:S02]  /*55d0*/  MOV R41, RZ ;  /* 0x000000ff00297202 */ /* 0x000fe40000000f00 */
[----:B------:R-:W-:Y:S02]  /*55e0*/  CS2R R46, SRZ ;  /* 0x00000000002e7805 */ /* 0x000fe4000001ff00 */
[C---:B------:R-:W-:Y:S02]  /*55f0*/  ISETP.GE.U32.AND P0, PT, R58.reuse, 0x30, PT ;  /* 0x000000303a00780c */ /* 0x040fe40003f06070 */
[----:B------:R-:W-:-:S04]  /*5600*/  LEA.HI R12, R58, 0x1, RZ, 0x1c ;  /* 0x000000013a0c7811 */ /* 0x000fc800078fe0ff */
[----:B------:R-:W-:-:S07]  /*5610*/  LOP3.LUT P1, R60, R12, 0x3, RZ, 0xc0, !PT ;  /* 0x000000030c3c7812 */ /* 0x000fce000782c0ff */
[----:B------:R-:W-:Y:S06]  /*5620*/  @!P0 BRA `(.L_x_2449) ;  /* 0x0000000400788947 */ /* 0x000fec0003800000 */
[----:B------:R-:W-:Y:S01]  /*5630*/  HFMA2 R48, -RZ, RZ, 0, 0 ;  /* 0x00000000ff307431 */ /* 0x000fe200000001ff */
[----:B------:R-:W-:Y:S02]  /*5640*/  LOP3.LUT R59, R12, 0x1ffffffc, RZ, 0xc0, !PT ;  /* 0x1ffffffc0c3b7812 */ /* 0x000fe400078ec0ff */
[----:B------:R-:W-:Y:S02]  /*5650*/  MOV R38, RZ ;  /* 0x000000ff00267202 */ /* 0x000fe40000000f00 */
[----:B------:R-:W-:-:S07]  /*5660*/  MOV R40, R36 ;  /* 0x0000002400287202 */ /* 0x000fce0000000f00 */
.L_x_2450:
[----:B------:R-:W-:-:S04]  /*5670*/  IMAD.SHL.U32 R29, R40, 0x80, RZ ;  /* 0x00000080281d7824 */ /* 0x000fc800078e00ff */
[C---:B------:R-:W-:Y:S01]  /*5680*/  IMAD.WIDE.U32 R12, R29.reuse, 0x2, R10 ;  /* 0x000000021d0c7825 */ /* 0x040fe200078e000a */
[----:B------:R-:W-:-:S05]  /*5690*/  IADD3 R21, PT, PT, R29, 0x800, RZ ;  /* 0x000008001d157810 */ /* 0x000fca0007ffe0ff */
[----:B------:R-:W2:Y:S01]  /*56a0*/  LDG.E.128 R12, desc[UR36][R12.64] ;  /* 0x000000240c0c7981 */ /* 0x000ea2000c1e1d00 */
[----:B------:R-:W-:Y:S01]  /*56b0*/  IMAD.WIDE.U32 R20, R21, 0x2, R10 ;  /* 0x0000000215147825 */ /* 0x000fe200078e000a */
[----:B------:R-:W-:-:S05]  /*56c0*/  IADD3 R25, PT, PT, R29, 0x1000, RZ ;  /* 0x000010001d197810 */ /* 0x000fca0007ffe0ff */
[----:B-----5:R-:W4:Y:S01]  /*56d0*/  LDG.E.128 R20, desc[UR36][R20.64] ;  /* 0x0000002414147981 */ /* 0x020f22000c1e1d00 */
[----:B------:R-:W-:Y:S01]  /*56e0*/  IMAD.WIDE.U32 R24, R25, 0x2, R10 ;  /* 0x0000000219187825 */ /* 0x000fe200078e000a */
[----:B------:R-:W-:-:S05]  /*56f0*/  IADD3 R29, PT, PT, R29, 0x1800, RZ ;  /* 0x000018001d1d7810 */ /* 0x000fca0007ffe0ff */
[----:B---3--:R-:W3:Y:S01]  /*5700*/  LDG.E.128 R24, desc[UR36][R24.64] ;  /* 0x0000002418187981 */ /* 0x008ee2000c1e1d00 */
[----:B------:R-:W-:-:S06]  /*5710*/  IMAD.WIDE.U32 R28, R29, 0x2, R10 ;  /* 0x000000021d1c7825 */ /* 0x000fcc00078e000a */
[----:B------:R-:W3:Y:S01]  /*5720*/  LDG.E.128 R28, desc[UR36][R28.64] ;  /* 0x000000241c1c7981 */ /* 0x000ee2000c1e1d00 */
[----:B------:R-:W-:Y:S01]  /*5730*/  IADD3 R49, PT, PT, -R19, R40, RZ ;  /* 0x0000002813317210 */ /* 0x000fe20007ffe1ff */
[----:B------:R-:W-:Y:S01]  /*5740*/  VIADD R48, R48, 0x4 ;  /* 0x0000000430307836 */ /* 0x000fe20000000000 */
[----:B------:R-:W-:Y:S02]  /*5750*/  IADD3 R40, PT, PT, R40, 0x40, RZ ;  /* 0x0000004028287810 */ /* 0x000fe40007ffe0ff */
[----:B------:R-:W-:Y:S02]  /*5760*/  LEA R49, R49, R34, 0x1 ;  /* 0x0000002231317211 */ /* 0x000fe400078e08ff */
[----:B------:R-:W-:-:S03]  /*5770*/  ISETP.NE.AND P0, PT, R48, R59, PT ;  /* 0x0000003b3000720c */ /* 0x000fc60003f05270 */
[----:B------:R-:W-:Y:S04]  /*5780*/  LDS.U16 R50, [R49] ;  /* 0x0000000031327984 */ /* 0x000fe80000000400 */
[----:B------:R-:W0:Y:S04]  /*5790*/  LDS.U16 R54, [R49+0x20] ;  /* 0x0000200031367984 */ /* 0x000e280000000400 */
[----:B------:R-:W1:Y:S04]  /*57a0*/  LDS.U16 R56, [R49+0x40] ;  /* 0x0000400031387984 */ /* 0x000e680000000400 */
[----:B------:R-:W3:Y:S01]  /*57b0*/  LDS.U16 R49, [R49+0x60] ;  /* 0x0000600031317984 */ /* 0x000ee20000000400 */
[----:B0-----:R-:W-:-:S02]  /*57c0*/  HADD2.F32 R54, -RZ, R54.H0_H0 ;  /* 0x20000036ff367230 */ /* 0x001fc40000004100 */
[----:B-1----:R-:W-:Y:S02]  /*57d0*/  HADD2.F32 R56, -RZ, R56.H0_H0 ;  /* 0x20000038ff387230 */ /* 0x002fe40000004100 */
[--C-:B--2---:R-:W-:Y:S02]  /*57e0*/  HADD2.F32 R52, -RZ, R13.reuse.H0_H0 ;  /* 0x2000000dff347230 */ /* 0x104fe40000004100 */
[----:B------:R-:W-:Y:S02]  /*57f0*/  HADD2.F32 R53, -RZ, R13.H1_H1 ;  /* 0x3000000dff357230 */ /* 0x000fe40000004100 */
[----:B------:R-:W-:Y:S02]  /*5800*/  HADD2.F32 R51, -RZ, R12.H0_H0 ;  /* 0x2000000cff337230 */ /* 0x000fe40000004100 */
[----:B------:R-:W-:Y:S02]  /*5810*/  HADD2.F32 R13, -RZ, R50.H0_H0 ;  /* 0x20000032ff0d7230 */ /* 0x000fe40000004100 */
[----:B------:R-:W-:-:S02]  /*5820*/  HADD2.F32 R55, -RZ, R14.H0_H0 ;  /* 0x2000000eff377230 */ /* 0x000fc40000004100 */
[----:B------:R-:W-:Y:S02]  /*5830*/  HADD2.F32 R12, -RZ, R12.H1_H1 ;  /* 0x3000000cff0c7230 */ /* 0x000fe40000004100 */
[C---:B------:R-:W-:Y:S01]  /*5840*/  FFMA.FTZ R51, R13.reuse, R51, R38 ;  /* 0x000000330d337223 */ /* 0x040fe20000010026 */
[----:B------:R-:W-:Y:S02]  /*5850*/  HADD2.F32 R14, -RZ, R14.H1_H1 ;  /* 0x3000000eff0e7230 */ /* 0x000fe40000004100 */
[C---:B------:R-:W-:Y:S01]  /*5860*/  FFMA.FTZ R52, R13.reuse, R52, R41 ;  /* 0x000000340d347223 */ /* 0x040fe20000010029 */
        /* <DEDUP_REMOVED lines=8> */
[----:B----4-:R-:W-:-:S02]  /*58f0*/  HADD2.F32 R13, -RZ, R20.H0_H0 ;  /* 0x20000014ff0d7230 */ /* 0x010fc40000004100 */
[----:B------:R-:W-:Y:S02]  /*5900*/  HADD2.F32 R15, -RZ, R20.H1_H1 ;  /* 0x30000014ff0f7230 */ /* 0x000fe40000004100 */
[--C-:B------:R-:W-:Y:S02]  /*5910*/  HADD2.F32 R41, -RZ, R21.reuse.H0_H0 ;  /* 0x20000015ff297230 */ /* 0x100fe40000004100 */
[C---:B------:R-:W-:Y:S01]  /*5920*/  FFMA.FTZ R13, R54.reuse, R13, R51 ;  /* 0x0000000d360d7223 */ /* 0x040fe20000010033 */
[----:B------:R-:W-:Y:S02]  /*5930*/  HADD2.F32 R20, -RZ, R21.H1_H1 ;  /* 0x30000015ff147230 */ /* 0x000fe40000004100 */
[C---:B------:R-:W-:Y:S01]  /*5940*/  FFMA.FTZ R12, R54.reuse, R15, R12 ;  /* 0x0000000f360c7223 */ /* 0x040fe2000001000c */
[--C-:B------:R-:W-:Y:S02]  /*5950*/  HADD2.F32 R21, -RZ, R22.reuse.H1_H1 ;  /* 0x30000016ff157230 */ /* 0x100fe40000004100 */
[----:B------:R-:W-:Y:S01]  /*5960*/  FFMA.FTZ R41, R54, R41, R52 ;  /* 0x0000002936297223 */ /* 0x000fe20000010034 */
[----:B------:R-:W-:-:S02]  /*5970*/  HADD2.F32 R38, -RZ, R22.H0_H0 ;  /* 0x20000016ff267230 */ /* 0x000fc40000004100 */
[C---:B------:R-:W-:Y:S01]  /*5980*/  FFMA.FTZ R20, R54.reuse, R20, R53 ;  /* 0x0000001436147223 */ /* 0x040fe20000010035 */
[--C-:B------:R-:W-:Y:S02]  /*5990*/  HADD2.F32 R22, -RZ, R23.reuse.H0_H0 ;  /* 0x20000017ff167230 */ /* 0x100fe40000004100 */
[C---:B------:R-:W-:Y:S01]  /*59a0*/  FFMA.FTZ R14, R54.reuse, R21, R14 ;  /* 0x00000015360e7223 */ /* 0x040fe2000001000e */
[----:B------:R-:W-:Y:S02]  /*59b0*/  HADD2.F32 R23, -RZ, R23.H1_H1 ;  /* 0x30000017ff177230 */ /* 0x000fe40000004100 */
[C---:B------:R-:W-:Y:S01]  /*59c0*/  FFMA.FTZ R38, R54.reuse, R38, R55 ;  /* 0x0000002636267223 */ /* 0x040fe20000010037 */
[--C-:B---3--:R-:W-:Y:S02]  /*59d0*/  HADD2.F32 R15, -RZ, R24.reuse.H0_H0 ;  /* 0x20000018ff0f7230 */ /* 0x108fe40000004100 */
[----:B------:R-:W-:Y:S01]  /*59e0*/  FFMA.FTZ R22, R54, R22, R57 ;  /* 0x0000001636167223 */ /* 0x000fe20000010039 */
[----:B------:R-:W-:-:S02]  /*59f0*/  HADD2.F32 R21, -RZ, R24.H1_H1 ;  /* 0x30000018ff157230 */ /* 0x000fc40000004100 */
[----:B------:R-:W-:Y:S01]  /*5a00*/  FFMA.FTZ R23, R54, R23, R50 ;  /* 0x0000001736177223 */ /* 0x000fe20000010032 */
        /* <DEDUP_REMOVED lines=8> */
[----:B------:R-:W-:Y:S02]  /*5a90*/  HADD2.F32 R25, -RZ, R25.H1_H1 ;  /* 0x30000019ff197230 */ /* 0x000fe40000004100 */
[C---:B------:R-:W-:Y:S01]  /*5aa0*/  FFMA.FTZ R45, R56.reuse, R45, R14 ;  /* 0x0000002d382d7223 */ /* 0x040fe2000001000e */
[----:B------:R-:W-:Y:S02]  /*5ab0*/  HADD2.F32 R47, -RZ, R27.H0_H0 ;  /* 0x2000001bff2f7230 */ /* 0x000fe40000004100 */
[C---:B------:R-:W-:Y:S01]  /*5ac0*/  FFMA.FTZ R23, R56.reuse, R26, R23 ;  /* 0x0000001a38177223 */ /* 0x040fe20000010017 */
[----:B------:R-:W-:Y:S02]  /*5ad0*/  HADD2.F32 R24, -RZ, R29.H0_H0 ;  /* 0x2000001dff187230 */ /* 0x000fe40000004100 */
[----:B------:R-:W-:Y:S01]  /*5ae0*/  FFMA.FTZ R20, R56, R25, R20 ;  /* 0x0000001938147223 */ /* 0x000fe20000010014 */
[----:B------:R-:W-:-:S02]  /*5af0*/  HADD2.F32 R15, -RZ, R30.H0_H0 ;  /* 0x2000001eff0f7230 */ /* 0x000fc40000004100 */
[----:B------:R-:W-:Y:S01]  /*5b00*/  FFMA.FTZ R22, R56, R47, R22 ;  /* 0x0000002f38167223 */ /* 0x000fe20000010016 */
[----:B------:R-:W-:Y:S02]  /*5b10*/  HADD2.F32 R14, -RZ, R49.H0_H0 ;  /* 0x20000031ff0e7230 */ /* 0x000fe40000004100 */
[--C-:B------:R-:W-:Y:S02]  /*5b20*/  HADD2.F32 R38, -RZ, R28.reuse.H0_H0 ;  /* 0x2000001cff267230 */ /* 0x100fe40000004100 */
[----:B------:R-:W-:Y:S02]  /*5b30*/  HADD2.F32 R43, -RZ, R28.H1_H1 ;  /* 0x3000001cff2b7230 */ /* 0x000fe40000004100 */
        /* <DEDUP_REMOVED lines=9> */
[C---:B------:R-:W-:Y:S01]  /*5bd0*/  FFMA.FTZ R45, R14.reuse, R30, R45 ;  /* 0x0000001e0e2d7223 */ /* 0x040fe2000001002d */
[C---:B------:R-:W-:Y:S01]  /*5be0*/  FFMA.FTZ R46, R14.reuse, R21, R22 ;  /* 0x000000150e2e7223 */ /* 0x040fe20000010016 */
[----:B------:R-:W-:Y:S01]  /*5bf0*/  FFMA.FTZ R47, R14, R26, R23 ;  /* 0x0000001a0e2f7223 */ /* 0x000fe20000010017 */
[----:B------:R-:W-:Y:S06]  /*5c00*/  @P0 BRA `(.L_x_2450) ;  /* 0xfffffff800980947 */ /* 0x000fec000383ffff */
.L_x_2449:
[----:B------:R-:W-:Y:S05]  /*5c10*/  BSYNC.RECONVERGENT B1 ;  /* 0x0000000000017941 */ /* 0x000fea0003800200 */
.L_x_2448:
[----:B------:R-:W-:Y:S05]  /*5c20*/  @!P1 BRA `(.L_x_2447) ;  /* 0x0000000400289947 */ /* 0x000fea0003800000 */
[----:B------:R-:W-:Y:S01]  /*5c30*/  ISETP.NE.AND P1, PT, R60, 0x1, PT ;  /* 0x000000013c00780c */ /* 0x000fe20003f25270 */
[----:B------:R-:W-:Y:S01]  /*5c40*/  BSSY.RECONVERGENT B1, `(.L_x_2451) ;  /* 0x0000030000017945 */ /* 0x000fe20003800200 */
[----:B------:R-:W-:-:S11]  /*5c50*/  LOP3.LUT P0, RZ, R58, 0x10, RZ, 0xc0, !PT ;  /* 0x000000103aff7812 */ /* 0x000fd6000780c0ff */
[----:B------:R-:W-:Y:S05]  /*5c60*/  @!P1 BRA `(.L_x_2452) ;  /* 0x0000000000b49947 */ /* 0x000fea0003800000 */
[----:B------:R-:W-:-:S05]  /*5c70*/  SHF.L.U32 R13, R40, 0x7, RZ ;  /* 0x00000007280d7819 */ /* 0x000fca00000006ff */
[C---:B------:R-:W-:Y:S01]  /*5c80*/  IMAD.WIDE.U32 R20, R13.reuse, 0x2, R10 ;  /* 0x000000020d147825 */ /* 0x040fe200078e000a */
[----:B------:R-:W-:-:S05]  /*5c90*/  IADD3 R13, PT, PT, R13, 0x800, RZ ;  /* 0x000008000d0d7810 */ /* 0x000fca0007ffe0ff */
[----:B-----5:R-:W3:Y:S01]  /*5ca0*/  LDG.E.128 R20, desc[UR36][R20.64] ;  /* 0x0000002414147981 */ /* 0x020ee2000c1e1d00 */
[----:B------:R-:W-:-:S06]  /*5cb0*/  IMAD.WIDE.U32 R12, R13, 0x2, R10 ;  /* 0x000000020d0c7825 */ /* 0x000fcc00078e000a */
[----:B------:R-:W2:Y:S01]  /*5cc0*/  LDG.E.128 R12, desc[UR36][R12.64] ;  /* 0x000000240c0c7981 */ /* 0x000ea2000c1e1d00 */
[----:B------:R-:W-:Y:S01]  /*5cd0*/  IADD3 R25, PT, PT, -R19, R40, RZ ;  /* 0x0000002813197210 */ /* 0x000fe20007ffe1ff */
[----:B------:R-:W-:-:S03]  /*5ce0*/  VIADD R40, R40, 0x20 ;  /* 0x0000002028287836 */ /* 0x000fc60000000000 */
[----:B------:R-:W-:-:S05]  /*5cf0*/  LEA R25, R25, R34, 0x1 ;  /* 0x0000002219197211 */ /* 0x000fca00078e08ff */
[----:B------:R-:W0:Y:S04]  /*5d00*/  LDS.U16 R24, [R25] ;  /* 0x0000000019187984 */ /* 0x000e280000000400 */
[----:B------:R-:W1:Y:S01]  /*5d10*/  LDS.U16 R48, [R25+0x20] ;  /* 0x0000200019307984 */ /* 0x000e620000000400 */
[--C-:B---3--:R-:W-:Y:S02]  /*5d20*/  HADD2.F32 R26, -RZ, R20.reuse.H0_H0 ;  /* 0x20000014ff1a7230 */ /* 0x108fe40000004100 */
[----:B------:R-:W-:Y:S02]  /*5d30*/  HADD2.F32 R28, -RZ, R20.H1_H1 ;  /* 0x30000014ff1c7230 */ /* 0x000fe40000004100 */
[--C-:B------:R-:W-:Y:S02]  /*5d40*/  HADD2.F32 R30, -RZ, R21.reuse.H0_H0 ;  /* 0x20000015ff1e7230 */ /* 0x100fe40000004100 */
[----:B------:R-:W-:-:S02]  /*5d50*/  HADD2.F32 R27, -RZ, R21.H1_H1 ;  /* 0x30000015ff1b7230 */ /* 0x000fc40000004100 */
[----:B------:R-:W-:Y:S02]  /*5d60*/  HADD2.F32 R29, -RZ, R22.H0_H0 ;  /* 0x20000016ff1d7230 */ /* 0x000fe40000004100 */
[----:B0-----:R-:W-:Y:S02]  /*5d70*/  HADD2.F32 R21, -RZ, R24.H0_H0 ;  /* 0x20000018ff157230 */ /* 0x001fe40000004100 */
[----:B------:R-:W-:Y:S02]  /*5d80*/  HADD2.F32 R22, -RZ, R22.H1_H1 ;  /* 0x30000016ff167230 */ /* 0x000fe40000004100 */
[--C-:B------:R-:W-:Y:S02]  /*5d90*/  HADD2.F32 R31, -RZ, R23.reuse.H0_H0 ;  /* 0x20000017ff1f7230 */ /* 0x100fe40000004100 */
[C---:B------:R-:W-:Y:S01]  /*5da0*/  FFMA.FTZ R26, R21.reuse, R26, R38 ;  /* 0x0000001a151a7223 */ /* 0x040fe20000010026 */
[----:B------:R-:W-:Y:S02]  /*5db0*/  HADD2.F32 R20, -RZ, R23.H1_H1 ;  /* 0x30000017ff147230 */ /* 0x000fe40000004100 */
        /* <DEDUP_REMOVED lines=8> */
[--C-:B--2---:R-:W-:Y:S02]  /*5e40*/  HADD2.F32 R38, -RZ, R12.reuse.H0_H0 ;  /* 0x2000000cff267230 */ /* 0x104fe40000004100 */
        /* <DEDUP_REMOVED lines=15> */
.L_x_2452:
[----:B------:R-:W-:Y:S05]  /*5f40*/  BSYNC.RECONVERGENT B1 ;  /* 0x0000000000017941 */ /* 0x000fea0003800200 */
.L_x_2451:
[----:B------:R-:W-:Y:S05]  /*5f50*/  @P0 BRA `(.L_x_2447) ;  /* 0x00000000005c0947 */ /* 0x000fea0003800000 */
[----:B------:R-:W-:-:S05]  /*5f60*/  SHF.L.U32 R13, R40, 0x7, RZ ;  /* 0x00000007280d7819 */ /* 0x000fca00000006ff */
[----:B------:R-:W-:-:S06]  /*5f70*/  IMAD.WIDE.U32 R12, R13, 0x2, R10 ;  /* 0x000000020d0c7825 */ /* 0x000fcc00078e000a */
[----:B------:R-:W2:Y:S01]  /*5f80*/  LDG.E.128 R12, desc[UR36][R12.64] ;  /* 0x000000240c0c7981 */ /* 0x000ea2000c1e1d00 */
[----:B------:R-:W-:-:S04]  /*5f90*/  IADD3 R21, PT, PT, -R19, R40, RZ ;  /* 0x0000002813157210 */ /* 0x000fc80007ffe1ff */
[----:B------:R-:W-:-:S06]  /*5fa0*/  LEA R21, R21, R34, 0x1 ;  /* 0x0000002215157211 */ /* 0x000fcc00078e08ff */
[----:B------:R-:W0:Y:S02]  /*5fb0*/  LDS.U16 R21, [R21] ;  /* 0x0000000015157984 */ /* 0x000e240000000400 */
[----:B0----5:R-:W-:Y:S02]  /*5fc0*/  HADD2.F32 R23, -RZ, R21.H0_H0 ;  /* 0x20000015ff177230 */ /* 0x021fe40000004100 */
[--C-:B--2---:R-:W-:Y:S02]  /*5fd0*/  HADD2.F32 R20, -RZ, R12.reuse.H0_H0 ;  /* 0x2000000cff147230 */ /* 0x104fe40000004100 */
[----:B------:R-:W-:Y:S02]  /*5fe0*/  HADD2.F32 R22, -RZ, R12.H1_H1 ;  /* 0x3000000cff167230 */ /* 0x000fe40000004100 */
[--C-:B------:R-:W-:Y:S02]  /*5ff0*/  HADD2.F32 R24, -RZ, R13.reuse.H0_H0 ;  /* 0x2000000dff187230 */ /* 0x100fe40000004100 */
[----:B------:R-:W-:Y:S01]  /*6000*/  FFMA.FTZ R38, R23, R20, R38 ;  /* 0x0000001417267223 */ /* 0x000fe20000010026 */
[----:B------:R-:W-:-:S02]  /*6010*/  HADD2.F32 R25, -RZ, R13.H1_H1 ;  /* 0x3000000dff197230 */ /* 0x000fc40000004100 */
[C---:B------:R-:W-:Y:S01]  /*6020*/  FFMA.FTZ R43, R23.reuse, R22, R43 ;  /* 0x00000016172b7223 */ /* 0x040fe2000001002b */
[--C-:B---3--:R-:W-:Y:S02]  /*6030*/  HADD2.F32 R27, -RZ, R14.reuse.H0_H0 ;  /* 0x2000000eff1b7230 */ /* 0x108fe40000004100 */
        /* <DEDUP_REMOVED lines=9> */
.L_x_2447:
[----:B------:R-:W-:Y:S05]  /*60d0*/  BSYNC.RECONVERGENT B0 ;  /* 0x0000000000007941 */ /* 0x000fea0003800200 */
.L_x_2446:
[----:B------:R-:W-:Y:S01]  /*60e0*/  ISETP.GE.AND P0, PT, R36, R16, PT ;  /* 0x000000102400720c */ /* 0x000fe20003f06270 */
[----:B------:R-:W-:-:S12]  /*60f0*/  BSSY.RECONVERGENT B0, `(.L_x_2453) ;  /* 0x000010b000007945 */ /* 0x000fd80003800200 */
[----:B------:R-:W-:Y:S05]  /*6100*/  @P0 BRA `(.L_x_2454) ;  /* 0x0000001000240947 */ /* 0x000fea0003800000 */
[----:B------:R-:W-:Y:S01]  /*6110*/  VIADDMNMX R13, R36, 0x10, R16, !PT ;  /* 0x00000010240d7846 */ /* 0x000fe20007800110 */
[----:B------:R-:W-:Y:S01]  /*6120*/  BSSY.RECONVERGENT B1, `(.L_x_2455) ;  /* 0x0000040000017945 */ /* 0x000fe20003800200 */
[----:B------:R-:W-:-:S04]  /*6130*/  LOP3.LUT R29, RZ, R19, RZ, 0x33, !PT ;  /* 0x00000013ff1d7212 */ /* 0x000fc800078e33ff */
[----:B------:R-:W-:-:S04]  /*6140*/  IADD3 R29, PT, PT, -R32, R13, R29 ;  /* 0x0000000d201d7210 */ /* 0x000fc80007ffe11d */
[----:B------:R-:W-:-:S04]  /*6150*/  LOP3.LUT R12, R29, 0x30, RZ, 0xc0, !PT ;  /* 0x000000301d0c7812 */ /* 0x000fc800078ec0ff */
[----:B------:R-:W-:-:S13]  /*6160*/  ISETP.NE.AND P0, PT, R12, 0x30, PT ;  /* 0x000000300c00780c */ /* 0x000fda0003f05270 */
[----:B------:R-:W-:Y:S05]  /*6170*/  @!P0 BRA `(.L_x_2456) ;  /* 0x0000000000e88947 */ /* 0x000fea0003800000 */
[----:B------:R-:W0:Y:S01]  /*6180*/  LDC R37, c[0x0][0x3f4] ;  /* 0x0000fd00ff257b82 */ /* 0x000e220000000800 */
[----:B------:R-:W-:Y:S02]  /*6190*/  LEA.HI R12, R29, 0x1, RZ, 0x1c ;  /* 0x000000011d0c7811 */ /* 0x000fe400078fe0ff */
[----:B------:R-:W-:Y:S02]  /*61a0*/  LEA R33, R32, R33, 0x1 ;  /* 0x0000002120217211 */ /* 0x000fe400078e08ff */
[----:B------:R-:W-:Y:S02]  /*61b0*/  LOP3.LUT R12, R12, 0x3, RZ, 0xc0, !PT ;  /* 0x000000030c0c7812 */ /* 0x000fe400078ec0ff */
[----:B------:R-:W-:-:S03]  /*61c0*/  IADD3 R33, PT, PT, R33, UR4, RZ ;  /* 0x0000000421217c10 */ /* 0x000fc6000fffe0ff */
[----:B------:R-:W-:-:S07]  /*61d0*/  IMAD.MOV R14, RZ, RZ, -R12 ;  /* 0x000000ffff0e7224 */ /* 0x000fce00078e0a0c */
.L_x_2459:
[----:B0-----:R-:W-:Y:S01]  /*61e0*/  ISETP.GE.AND P0, PT, R36, R37, PT ;  /* 0x000000252400720c */ /* 0x001fe20003f06270 */
[----:B------:R-:W-:Y:S01]  /*61f0*/  BSSY.RECONVERGENT B2, `(.L_x_2457) ;  /* 0x000002f000027945 */ /* 0x000fe20003800200 */
[----:B------:R-:W-:-:S04]  /*6200*/  IADD3 R14, PT, PT, R14, 0x1, RZ ;  /* 0x000000010e0e7810 */ /* 0x000fc80007ffe0ff */
[----:B------:R-:W-:-:S07]  /*6210*/  ISETP.NE.AND P2, PT, R14, RZ, PT ;  /* 0x000000ff0e00720c */ /* 0x000fce0003f45270 */
[----:B------:R-:W-:Y:S06]  /*6220*/  @!P0 BRA `(.L_x_2458) ;  /* 0x0000000000ac8947 */ /* 0x000fec0003800000 */
        /* <DEDUP_REMOVED lines=9> */
[----:B-----5:R-:W-:Y:S02]  /*62c0*/  IMAD R23, R12, R15, RZ ;  /* 0x0000000f0c177224 */ /* 0x020fe400078e02ff */
        /* <DEDUP_REMOVED lines=9> */
[----:B------:R-:W-:Y:S02]  /*6360*/  @!P0 IADD3 R12, PT, PT, R12, -R15, RZ ;  /* 0x8000000f0c0c8210 */ /* 0x000fe40007ffe0ff */
[----:B------:R-:W0:Y:S02]  /*6370*/  LDS.U16 R15, [R33] ;  /* 0x00000000210f7984 */ /* 0x000e240000000400 */
[----:B------:R-:W-:Y:S02]  /*6380*/  @!P1 IADD3 R12, PT, PT, -R12, RZ, RZ ;  /* 0x000000ff0c0c9210 */ /* 0x000fe40007ffe1ff */
[----:B------:R-:W-:-:S04]  /*6390*/  @!P3 LOP3.LUT R12, RZ, R37, RZ, 0x33, !PT ;  /* 0x00000025ff0cb212 */ /* 0x000fc800078e33ff */
[----:B------:R-:W-:-:S05]  /*63a0*/  SHF.L.U32 R13, R12, 0x7, RZ ;  /* 0x000000070c0d7819 */ /* 0x000fca00000006ff */
[----:B------:R-:W-:-:S05]  /*63b0*/  IMAD.WIDE.U32 R12, R13, 0x2, R10 ;  /* 0x000000020d0c7825 */ /* 0x000fca00078e000a */
[----:B------:R-:W2:Y:S01]  /*63c0*/  LDG.E.128 R20, desc[UR36][R12.64] ;  /* 0x000000240c147981 */ /* 0x000ea2000c1e1d00 */
[----:B0-----:R-:W-:Y:S02]  /*63d0*/  HADD2.F32 R15, -RZ, R15.H0_H0 ;  /* 0x2000000fff0f7230 */ /* 0x001fe40000004100 */
[----:B--2---:R-:W-:Y:S02]  /*63e0*/  HADD2.F32 R24, -RZ, R20.H0_H0 ;  /* 0x20000014ff187230 */ /* 0x004fe40000004100 */
[----:B---3--:R-:W-:Y:S02]  /*63f0*/  HADD2.F32 R26, -RZ, R21.H0_H0 ;  /* 0x20000015ff1a7230 */ /* 0x008fe40000004100 */
[----:B------:R-:W-:Y:S02]  /*6400*/  HADD2.F32 R25, -RZ, R22.H0_H0 ;  /* 0x20000016ff197230 */ /* 0x000fe40000004100 */
[----:B------:R-:W-:Y:S01]  /*6410*/  FFMA.FTZ R38, R15, R24, R38 ;  /* 0x000000180f267223 */ /* 0x000fe20000010026 */
[----:B------:R-:W-:-:S02]  /*6420*/  HADD2.F32 R20, -RZ, R20.H1_H1 ;  /* 0x30000014ff147230 */ /* 0x000fc40000004100 */
        /* <DEDUP_REMOVED lines=11> */
.L_x_2458:
[----:B------:R-:W-:Y:S05]  /*64e0*/  BSYNC.RECONVERGENT B2 ;  /* 0x0000000000027941 */ /* 0x000fea0003800200 */
.L_x_2457:
[----:B------:R-:W-:Y:S01]  /*64f0*/  IADD3 R36, PT, PT, R36, 0x10, RZ ;  /* 0x0000001024247810 */ /* 0x000fe20007ffe0ff */
[----:B------:R-:W-:Y:S01]  /*6500*/  VIADD R33, R33, 0x20 ;  /* 0x0000002021217836 */ /* 0x000fe20000000000 */
[----:B------:R-:W-:Y:S06]  /*6510*/  @P2 BRA `(.L_x_2459) ;  /* 0xfffffffc00302947 */ /* 0x000fec000383ffff */
.L_x_2456:
[----:B------:R-:W-:Y:S05]  /*6520*/  BSYNC.RECONVERGENT B1 ;  /* 0x0000000000017941 */ /* 0x000fea0003800200 */
.L_x_2455:
[----:B------:R-:W-:-:S13]  /*6530*/  ISETP.GE.U32.AND P0, PT, R29, 0x30, PT ;  /* 0x000000301d00780c */ /* 0x000fda0003f06070 */
[----:B------:R-:W-:Y:S05]  /*6540*/  @!P0 BRA `(.L_x_2454) ;  /* 0x0000000c00148947 */ /* 0x000fea0003800000 */
[----:B------:R-:W0:Y:S02]  /*6550*/  LDC R37, c[0x0][0x3f4] ;  /* 0x0000fd00ff257b82 */ /* 0x000e240000000800 */
.L_x_2468:
[CC--:B0-----:R-:W-:Y:S01]  /*6560*/  ISETP.GE.AND P3, PT, R36.reuse, R37.reuse, PT ;  /* 0x000000252400720c */ /* 0x0c1fe20003f66270 */
[----:B------:R-:W-:Y:S01]  /*6570*/  BSSY.RECONVERGENT B1, `(.L_x_2460) ;  /* 0x0000035000017945 */ /* 0x000fe20003800200 */
[C---:B------:R-:W-:Y:S02]  /*6580*/  IADD3 R30, PT, PT, R36.reuse, 0x10, RZ ;  /* 0x00000010241e7810 */ /* 0x040fe40007ffe0ff */
[C---:B------:R-:W-:Y:S02]  /*6590*/  IADD3 R40, PT, PT, R36.reuse, 0x20, RZ ;  /* 0x0000002024287810 */ /* 0x040fe40007ffe0ff */
[----:B------:R-:W-:Y:S02]  /*65a0*/  IADD3 R48, PT, PT, R36, 0x30, RZ ;  /* 0x0000003024307810 */ /* 0x000fe40007ffe0ff */
[----:B------:R-:W-:Y:S02]  /*65b0*/  IADD3 R13, PT, PT, -R19, R36, RZ ;  /* 0x00000024130d7210 */ /* 0x000fe40007ffe1ff */
[----:B------:R-:W-:-:S02]  /*65c0*/  ISETP.GE.AND P2, PT, R30, R37, PT ;  /* 0x000000251e00720c */ /* 0x000fc40003f46270 */
[-C--:B------:R-:W-:Y:S02]  /*65d0*/  ISETP.GE.AND P0, PT, R40, R37.reuse, PT ;  /* 0x000000252800720c */ /* 0x080fe40003f06270 */
        /* <DEDUP_REMOVED lines=36> */
[----:B-----5:R-:W-:Y:S02]  /*6820*/  HADD2.F32 R23, -RZ, R13.H1_H1 ;  /* 0x3000000dff177230 */ /* 0x020fe40000004100 */
[C---:B------:R-:W-:Y:S01]  /*6830*/  FFMA.FTZ R43, R21.reuse, R22, R43 ;  /* 0x00000016152b7223 */ /* 0x040fe2000001002b */
[----:B------:R-:W-:Y:S02]  /*6840*/  HADD2.F32 R14, -RZ, R14.H1_H1 ;  /* 0x3000000eff0e7230 */ /* 0x000fe40000004100 */
[C---:B------:R-:W-:Y:S01]  /*6850*/  FFMA.FTZ R41, R21.reuse, R24, R41 ;  /* 0x0000001815297223 */ /* 0x040fe20000010029 */
[--C-:B---3--:R-:W-:Y:S02]  /*6860*/  HADD2.F32 R27, -RZ, R15.reuse.H0_H0 ;  /* 0x2000000fff1b7230 */ /* 0x108fe40000004100 */
[----:B------:R-:W-:Y:S01]  /*6870*/  FFMA.FTZ R42, R21, R23, R42 ;  /* 0x00000017152a7223 */ /* 0x000fe2000001002a */
[----:B------:R-:W-:-:S02]  /*6880*/  HADD2.F32 R26, -RZ, R15.H1_H1 ;  /* 0x3000000fff1a7230 */ /* 0x000fc40000004100 */
[C---:B------:R-:W-:Y:S01]  /*6890*/  FFMA.FTZ R45, R21.reuse, R14, R45 ;  /* 0x0000000e152d7223 */ /* 0x040fe2000001002d */
[C---:B------:R-:W-:Y:S02]  /*68a0*/  FFMA.FTZ R46, R21.reuse, R27, R46 ;  /* 0x0000001b152e7223 */ /* 0x040fe4000001002e */
[----:B------:R-:W-:-:S07]  /*68b0*/  FFMA.FTZ R47, R21, R26, R47 ;  /* 0x0000001a152f7223 */ /* 0x000fce000001002f */
.L_x_2461:
[----:B------:R-:W-:Y:S05]  /*68c0*/  BSYNC.RECONVERGENT B1 ;  /* 0x0000000000017941 */ /* 0x000fea0003800200 */
.L_x_2460:
        /* <DEDUP_REMOVED lines=45> */
.L_x_2463:
[----:B------:R-:W-:Y:S05]  /*6ba0*/  BSYNC.RECONVERGENT B1 ;  /* 0x0000000000017941 */ /* 0x000fea0003800200 */
.L_x_2462:
        /* <DEDUP_REMOVED lines=10> */
[----:B0-----:R-:W0:Y:S01]  /*6c50*/  LDS.U16 R20, [R28+0x40] ;  /* 0x000040001c147984 */ /* 0x001e220000000400 */
        /* <DEDUP_REMOVED lines=34> */
.L_x_2465:
[----:B------:R-:W-:Y:S05]  /*6e80*/  BSYNC.RECONVERGENT B1 ;  /* 0x0000000000017941 */ /* 0x000fea0003800200 */
.L_x_2464:
        /* <DEDUP_REMOVED lines=45> */
.L_x_2467:
[----:B------:R-:W-:Y:S05]  /*7160*/  BSYNC.RECONVERGENT B1 ;  /* 0x0000000000017941 */ /* 0x000fea0003800200 */
.L_x_2466:
[----:B------:R-:W-:-:S05]  /*7170*/  VIADD R36, R36, 0x40 ;  /* 0x0000004024247836 */ /* 0x000fca0000000000 */
[----:B------:R-:W-:-:S13]  /*7180*/  ISETP.GE.AND P0, PT, R36, R16, PT ;  /* 0x000000102400720c */ /* 0x000fda0003f06270 */
[----:B------:R-:W-:Y:S05]  /*7190*/  @!P0 BRA `(.L_x_2468) ;  /* 0xfffffff000f08947 */ /* 0x000fea000383ffff */
.L_x_2454:
[----:B------:R-:W-:Y:S05]  /*71a0*/  BSYNC.RECONVERGENT B0 ;  /* 0x0000000000007941 */ /* 0x000fea0003800200 */
.L_x_2453:
        /* <DEDUP_REMOVED lines=14> */
[----:B------:R-:W4:Y:S01]  /*7290*/  I2F.S8 R15, R20 ;  /* 0x00000014000f7306 */ /* 0x000f220000001400 */
[----:B---3--:R-:W-:Y:S02]  /*72a0*/  SHF.R.S64 R26, R20, 0x10, R21 ;  /* 0x00000010141a7819 */ /* 0x008fe40000001015 */
        /* <DEDUP_REMOVED lines=11> */
[----:B----4-:R-:W-:Y:S01]  /*7360*/  FMUL.FTZ R15, R12, R15 ;  /* 0x0000000f0c0f7220 */ /* 0x010fe20000410000 */
        /* <DEDUP_REMOVED lines=33> */
.L_x_2471:
[----:B------:R-:W0:Y:S02]  /*7580*/  LDC.64 R10, c[0x0][0x3a8] ;  /* 0x0000ea00ff0a7b82 */ /* 0x000e240000000a00 */
[----:B0-----:R-:W-:-:S05]  /*7590*/  IMAD.WIDE R10, R17, 0x2, R10 ;  /* 0x00000002110a7825 */ /* 0x001fca00078e020a */
[----:B---3--:R0:W5:Y:S02]  /*75a0*/  LDG.E.128 R24, desc[UR36][R10.64] ;  /* 0x000000240a187981 */ /* 0x008164000c1e1d00 */
.L_x_2472:
[----:B------:R-:W1:Y:S02]  /*75b0*/  LDCU.64 UR6, c[0x0][0x460] ;  /* 0x00008c00ff0677ac */ /* 0x000e640008000a00 */
[----:B-1----:R-:W-:-:S04]  /*75c0*/  ISETP.NE.U32.AND P0, PT, RZ, UR6, PT ;  /* 0x00000006ff007c0c */ /* 0x002fc8000bf05070 */
[----:B------:R-:W-:Y:S01]  /*75d0*/  ISETP.NE.AND.EX P0, PT, RZ, UR7, PT, P0 ;  /* 0x00000007ff007c0c */ /* 0x000fe2000bf05300 */
[----:B------:R-:W1:-:S12]  /*75e0*/  LDCU.64 UR6, c[0x0][0x3c0] ;  /* 0x00007800ff0677ac */ /* 0x000e580008000a00 */
[----:B------:R-:W2:Y:S08]  /*75f0*/  @P0 LDC R12, c[0x0][0x3f8] ;  /* 0x0000fe00ff0c0b82 */ /* 0x000eb00000000800 */
[----:B0-----:R-:W0:Y:S01]  /*7600*/  @P0 LDC.64 R10, c[0x0][0x458] ;  /* 0x00011600ff0a0b82 */ /* 0x001e220000000a00 */
[----:B--2---:R-:W-:-:S05]  /*7610*/  @P0 IMAD R9, R2, R12, R9 ;  /* 0x0000000c02090224 */ /* 0x004fca00078e0209 */
[----:B------:R-:W-:-:S05]  /*7620*/  @P0 LEA R9, R9, R0, 0x7 ;  /* 0x0000000009090211 */ /* 0x000fca00078e38ff */
[----:B0-----:R-:W-:-:S05]  /*7630*/  @P0 IMAD.WIDE R10, R9, 0x2, R10 ;  /* 0x00000002090a0825 */ /* 0x001fca00078e020a */
[----:B------:R-:W2:Y:S01]  /*7640*/  @P0 LDG.E.128 R12, desc[UR36][R10.64] ;  /* 0x000000240a0c0981 */ /* 0x000ea2000c1e1d00 */
[----:B------:R-:W-:Y:S01]  /*7650*/  LEA R34, R3, R34, 0x1 ;  /* 0x0000002203227211 */ /* 0x000fe200078e08ff */
[----:B------:R-:W-:Y:S02]  /*7660*/  IMAD R37, R35, R37, R0 ;  /* 0x0000002523257224 */ /* 0x000fe400078e0200 */
[----:B-----5:R-:W-:Y:S02]  /*7670*/  HFMA2 R4, R24, 1, 1, R4 ;  /* 0x3c003c0018047831 */ /* 0x020fe40000000004 */
[----:B------:R-:W-:Y:S02]  /*7680*/  IMAD.SHL.U32 R18, R18, 0x80, RZ ;  /* 0x0000008012127824 */ /* 0x000fe400078e00ff */
        /* <DEDUP_REMOVED lines=31> */
.L_x_2470:
[----:B------:R-:W-:Y:S05]  /*7880*/  BSYNC.RECONVERGENT B0 ;  /* 0x0000000000007941 */ /* 0x000fea0003800200 */
.L_x_2469:
        /* <DEDUP_REMOVED lines=23> */
.L_x_2474:
[----:B------:R-:W-:Y:S05]  /*7a00*/  BSYNC.RECONVERGENT B0 ;  /* 0x0000000000007941 */ /* 0x000fea0003800200 */
.L_x_2473:
[----:B------:R-:W-:Y:S01]  /*7a10*/  BAR.SYNC.DEFER_BLOCKING 0x0 ;  /* 0x0000000000007b1d */ /* 0x000fe20000010000 */
[----:B------:R-:W-:-:S05]  /*7a20*/  ISETP.GT.U32.AND P6, PT, R8, 0x7f, PT ;  /* 0x0000007f0800780c */ /* 0x000fca0003fc4070 */
[----:B------:R-:W-:Y:S08]  /*7a30*/  BSSY.RECONVERGENT B0, `(.L_x_2475) ;  /* 0x0000013000007945 */ /* 0x000ff00003800200 */
[----:B------:R-:W-:Y:S05]  /*7a40*/  @P6 BRA `(.L_x_2476) ;  /* 0x0000000000446947 */ /* 0x000fea0003800000 */
[----:B0-----:R-:W0:Y:S02]  /*7a50*/  LDS.128 R4, [R32+UR4] ;  /* 0x0000000420047984 */ /* 0x001e240008000c00 */
[----:B0-----:R-:W-:Y:S02]  /*7a60*/  HADD2.F32 R9, -RZ, R4.H0_H0 ;  /* 0x20000004ff097230 */ /* 0x001fe40000004100 */
[--C-:B------:R-:W-:Y:S02]  /*7a70*/  HADD2.F32 R2, -RZ, R5.reuse.H0_H0 ;  /* 0x20000005ff027230 */ /* 0x100fe40000004100 */
[----:B------:R-:W-:Y:S02]  /*7a80*/  HADD2.F32 R11, -RZ, R6.H0_H0 ;  /* 0x20000006ff0b7230 */ /* 0x000fe40000004100 */
[----:B------:R-:W-:Y:S01]  /*7a90*/  FADD.FTZ R38, R38, R9 ;  /* 0x0000000926267221 */ /* 0x000fe20000010000 */
[----:B------:R-:W-:Y:S02]  /*7aa0*/  HADD2.F32 R4, -RZ, R4.H1_H1 ;  /* 0x30000004ff047230 */ /* 0x000fe40000004100 */
        /* <DEDUP_REMOVED lines=11> */
.L_x_2476:
[----:B------:R-:W-:Y:S05]  /*7b60*/  BSYNC.RECONVERGENT B0 ;  /* 0x0000000000007941 */ /* 0x000fea0003800200 */
.L_x_2475:
        /* <DEDUP_REMOVED lines=8> */
.L_x_2478:
[----:B------:R-:W-:Y:S05]  /*7bf0*/  BSYNC.RECONVERGENT B0 ;  /* 0x0000000000007941 */ /* 0x000fea0003800200 */
.L_x_2477:
[----:B------:R-:W-:Y:S06]  /*7c00*/  BAR.SYNC.DEFER_BLOCKING 0x0 ;  /* 0x0000000000007b1d */ /* 0x000fec0000010000 */
[----:B------:R-:W-:Y:S04]  /*7c10*/  BSSY.RECONVERGENT B0, `(.L_x_2479) ;  /* 0x0000013000007945 */ /* 0x000fe80003800200 */
[----:B------:R-:W-:Y:S05]  /*7c20*/  @P1 BRA `(.L_x_2480) ;  /* 0x0000000000441947 */ /* 0x000fea0003800000 */
[----:B01----:R-:W0:Y:S02]  /*7c30*/  LDS.128 R4, [R32+UR4] ;  /* 0x0000000420047984 */ /* 0x003e240008000c00 */
        /* <DEDUP_REMOVED lines=16> */
.L_x_2480:
[----:B------:R-:W-:Y:S05]  /*7d40*/  BSYNC.RECONVERGENT B0 ;  /* 0x0000000000007941 */ /* 0x000fea0003800200 */
.L_x_2479:
        /* <DEDUP_REMOVED lines=8> */
.L_x_2482:
[----:B------:R-:W-:Y:S05]  /*7dd0*/  BSYNC.RECONVERGENT B0 ;  /* 0x0000000000007941 */ /* 0x000fea0003800200 */
.L_x_2481:
[----:B------:R-:W-:Y:S06]  /*7de0*/  BAR.SYNC.DEFER_BLOCKING 0x0 ;  /* 0x0000000000007b1d */ /* 0x000fec0000010000 */
[----:B------:R-:W-:Y:S04]  /*7df0*/  BSSY.RECONVERGENT B0, `(.L_x_2483) ;  /* 0x0000013000007945 */ /* 0x000fe80003800200 */
[----:B------:R-:W-:Y:S05]  /*7e00*/  @P2 BRA `(.L_x_2484) ;  /* 0x0000000000442947 */ /* 0x000fea0003800000 */
[----:B012---:R-:W0:Y:S02]  /*7e10*/  LDS.128 R4, [R32+UR4] ;  /* 0x0000000420047984 */ /* 0x007e240008000c00 */
        /* <DEDUP_REMOVED lines=16> */
.L_x_2484:
[----:B------:R-:W-:Y:S05]  /*7f20*/  BSYNC.RECONVERGENT B0 ;  /* 0x0000000000007941 */ /* 0x000fea0003800200 */
.L_x_2483:
        /* <DEDUP_REMOVED lines=8> */
.L_x_2486:
[----:B------:R-:W-:Y:S05]  /*7fb0*/  BSYNC.RECONVERGENT B0 ;  /* 0x0000000000007941 */ /* 0x000fea0003800200 */
.L_x_2485:
[----:B------:R-:W-:Y:S06]  /*7fc0*/  BAR.SYNC.DEFER_BLOCKING 0x0 ;  /* 0x0000000000007b1d */ /* 0x000fec0000010000 */
[----:B------:R-:W-:Y:S04]  /*7fd0*/  BSSY.RECONVERGENT B0, `(.L_x_2487) ;  /* 0x0000013000007945 */ /* 0x000fe80003800200 */
[----:B------:R-:W-:Y:S05]  /*7fe0*/  @P3 BRA `(.L_x_2488) ;  /* 0x0000000000443947 */ /* 0x000fea0003800000 */
[----:B012-4-:R-:W0:Y:S02]  /*7ff0*/  LDS.128 R4, [R32+UR4] ;  /* 0x0000000420047984 */ /* 0x017e240008000c00 */
        /* <DEDUP_REMOVED lines=16> */
.L_x_2488:
[----:B------:R-:W-:Y:S05]  /*8100*/  BSYNC.RECONVERGENT B0 ;  /* 0x0000000000007941 */ /* 0x000fea0003800200 */
.L_x_2487:
[----:B------:R-:W-:Y:S06]  /*8110*/  BAR.SYNC.DEFER_BLOCKING 0x0 ;  /* 0x0000000000007b1d */ /* 0x000fec0000010000 */
[----:B------:R-:W-:Y:S05]  /*8120*/  @P3 EXIT ;  /* 0x000000000000394d */ /* 0x000fea0003800000 */
[----:B------:R-:W5:Y:S02]  /*8130*/  LDCU UR4, c[0x0][0x478] ;  /* 0x00008f00ff0477ac */ /* 0x000f640008000800 */
[----:B-----5:R-:W-:-:S09]  /*8140*/  UISETP.NE.AND UP0, UPT, UR4, 0x2, UPT ;  /* 0x000000020400788c */ /* 0x020fd2000bf05270 */
[----:B------:R-:W-:Y:S05]  /*8150*/  BRA.U UP0, `(.L_x_2489) ;  /* 0x0000000100e07547 */ /* 0x000fea000b800000 */
[----:B----4-:R-:W4:Y:S01]  /*8160*/  LDC.64 R2, c[0x0][0x470] ;  /* 0x00011c00ff027b82 */ /* 0x010f220000000a00 */
[----:B------:R-:W-:Y:S01]  /*8170*/  IADD3 R35, PT, PT, R35, R0, RZ ;  /* 0x0000000023237210 */ /* 0x000fe20007ffe0ff */
[----:B------:R-:W5:Y:S01]  /*8180*/  LDCU.64 UR4, c[0x0][0x380] ;  /* 0x00007000ff0477ac */ /* 0x000f620008000a00 */
[----:B----4-:R-:W4:Y:S02]  /*8190*/  LDG.E R2, desc[UR36][R2.64] ;  /* 0x0000002402027981 */ /* 0x010f24000c1e1900 */
[----:B-----5:R-:W-:Y:S01]  /*81a0*/  IADD3 R8, P0, PT, R35, UR4, RZ ;  /* 0x0000000423087c10 */ /* 0x020fe2000ff1e0ff */
[C---:B----4-:R-:W-:Y:S01]  /*81b0*/  FMUL.FTZ R46, R2.reuse, R46 ;  /* 0x0000002e022e7220 */ /* 0x050fe20000410000 */
[C---:B------:R-:W-:Y:S01]  /*81c0*/  FMUL.FTZ R47, R2.reuse, R47 ;  /* 0x0000002f022f7220 */ /* 0x040fe20000410000 */
[C---:B------:R-:W-:Y:S01]  /*81d0*/  FMUL.FTZ R45, R2.reuse, R45 ;  /* 0x0000002d022d7220 */ /* 0x040fe20000410000 */
[C---:B------:R-:W-:Y:S01]  /*81e0*/  FMUL.FTZ R42, R2.reuse, R42 ;  /* 0x0000002a022a7220 */ /* 0x040fe20000410000 */
[C---:B------:R-:W-:Y:S01]  /*81f0*/  FMUL.FTZ R43, R2.reuse, R43 ;  /* 0x0000002b022b7220 */ /* 0x040fe20000410000 */
[C---:B------:R-:W-:Y:S01]  /*8200*/  FMUL.FTZ R41, R2.reuse, R41 ;  /* 0x0000002902297220 */ /* 0x040fe20000410000 */
[----:B------:R-:W4:Y:S01]  /*8210*/  F2I.S8.NTZ R46, R46 ;  /* 0x0000002e002e7305 */ /* 0x000f220000202100 */
[C---:B------:R-:W-:Y:S01]  /*8220*/  FMUL.FTZ R44, R2.reuse, R44 ;  /* 0x0000002c022c7220 */ /* 0x040fe20000410000 */
[----:B------:R-:W-:-:S06]  /*8230*/  FMUL.FTZ R2, R2, R38 ;  /* 0x0000002602027220 */ /* 0x000fcc0000410000 */
[----:B------:R-:W0:Y:S01]  /*8240*/  F2I.S8.NTZ R47, R47 ;  /* 0x0000002f002f7305 */ /* 0x000e220000202100 */
[----:B----4-:R-:W-:-:S07]  /*8250*/  PRMT R3, R46, 0x8880, RZ ;  /* 0x000088802e037816 */ /* 0x010fce00000000ff */
[----:B------:R-:W4:Y:S01]  /*8260*/  F2I.S8.NTZ R45, R45 ;  /* 0x0000002d002d7305 */ /* 0x000f220000202100 */
[----:B------:R-:W-:Y:S02]  /*8270*/  PRMT R3, R3, 0x7710, RZ ;  /* 0x0000771003037816 */ /* 0x000fe400000000ff */
[----:B012---:R-:W-:-:S05]  /*8280*/  PRMT R5, R47, 0x8880, RZ ;  /* 0x000088802f057816 */ /* 0x007fca00000000ff */
[----:B------:R-:W0:Y:S01]  /*8290*/  F2I.S8.NTZ R42, R42 ;  /* 0x0000002a002a7305 */ /* 0x000e220000202100 */
[----:B------:R-:W-:Y:S02]  /*82a0*/  SHF.L.U32 R4, R3, 0x10, RZ ;  /* 0x0000001003047819 */ /* 0x000fe400000006ff */
[----:B------:R-:W-:Y:S02]  /*82b0*/  PRMT R3, R5, 0x7710, RZ ;  /* 0x0000771005037816 */ /* 0x000fe400000000ff */
[----:B------:R-:W-:Y:S02]  /*82c0*/  LOP3.LUT R4, R4, 0xff0000, RZ, 0xc0, !PT ;  /* 0x00ff000004047812 */ /* 0x000fe400078ec0ff */
[----:B----4-:R-:W-:Y:S01]  /*82d0*/  PRMT R45, R45, 0x8880, RZ ;  /* 0x000088802d2d7816 */ /* 0x010fe200000000ff */
[----:B------:R-:W1:Y:S01]  /*82e0*/  F2I.S8.NTZ R43, R43 ;  /* 0x0000002b002b7305 */ /* 0x000e620000202100 */
[----:B------:R-:W-:Y:S02]  /*82f0*/  PRMT R3, R4, 0x4210, R3 ;  /* 0x0000421004037816 */ /* 0x000fe40000000003 */
[----:B------:R-:W-:-:S04]  /*8300*/  PRMT R0, R45, 0x7710, RZ ;  /* 0x000077102d007816 */ /* 0x000fc800000000ff */
[----:B------:R-:W-:Y:S01]  /*8310*/  SHF.L.U32 R0, R0, 0x8, RZ ;  /* 0x0000000800007819 */ /* 0x000fe200000006ff */
[----:B------:R-:W2:Y:S01]  /*8320*/  F2I.S8.NTZ R41, R41 ;  /* 0x0000002900297305 */ /* 0x000ea20000202100 */
[----:B0-----:R-:W-:Y:S02]  /*8330*/  PRMT R4, R42, 0x8880, RZ ;  /* 0x000088802a047816 */ /* 0x001fe400000000ff */
[----:B------:R-:W-:Y:S02]  /*8340*/  LOP3.LUT R9, R3, 0xff00, R0, 0xf8, !PT ;  /* 0x0000ff0003097812 */ /* 0x000fe400078ef800 */
[----:B------:R-:W-:Y:S02]  /*8350*/  PRMT R4, R4, 0x7710, RZ ;  /* 0x0000771004047816 */ /* 0x000fe400000000ff */
[----:B-1----:R-:W-:Y:S01]  /*8360*/  PRMT R43, R43, 0x8880, RZ ;  /* 0x000088802b2b7816 */ /* 0x002fe200000000ff */
[----:B------:R-:W0:Y:S01]  /*8370*/  F2I.S8.NTZ R44, R44 ;  /* 0x0000002c002c7305 */ /* 0x000e220000202100 */
[----:B------:R-:W-:-:S02]  /*8380*/  LOP3.LUT R4, R4, 0xff, RZ, 0xc0, !PT ;  /* 0x000000ff04047812 */ /* 0x000fc400078ec0ff */
[----:B------:R-:W-:Y:S02]  /*8390*/  PRMT R0, R43, 0x7710, RZ ;  /* 0x000077102b007816 */ /* 0x000fe400000000ff */
[----:B--2---:R-:W-:-:S03]  /*83a0*/  PRMT R41, R41, 0x8880, RZ ;  /* 0x0000888029297816 */ /* 0x004fc600000000ff */
        /* <DEDUP_REMOVED lines=19> */
.L_x_2489:
[----:B----4-:R-:W4:Y:S01]  /*84e0*/  LDC.64 R2, c[0x0][0x380] ;  /* 0x0000e000ff027b82 */ /* 0x010f220000000a00 */
[----:B------:R-:W-:Y:S01]  /*84f0*/  IMAD.IADD R35, R35, 0x1, R0 ;  /* 0x0000000123237824 */ /* 0x000fe200078e0200 */
[----:B------:R-:W-:Y:S02]  /*8500*/  F2FP.F16.F32.PACK_AB R43, R43, R38 ;  /* 0x000000262b2b723e */ /* 0x000fe400000000ff */
[----:B------:R-:W-:Y:S02]  /*8510*/  F2FP.F16.F32.PACK_AB R41, R42, R41 ;  /* 0x000000292a29723e */ /* 0x000fe400000000ff */
[----:B------:R-:W-:Y:S02]  /*8520*/  F2FP.F16.F32.PACK_AB R45, R45, R44 ;  /* 0x0000002c2d2d723e */ /* 0x000fe400000000ff */
[----:B------:R-:W-:Y:S01]  /*8530*/  F2FP.F16.F32.PACK_AB R47, R47, R46 ;  /* 0x0000002e2f2f723e */ /* 0x000fe200000000ff */
[----:B----4-:R-:W-:-:S05]  /*8540*/  IMAD.WIDE R2, R35, 0x2, R2 ;  /* 0x0000000223027825 */ /* 0x010fca00078e0202 */
[----:B------:R-:W-:Y:S04]  /*8550*/  STG.E desc[UR36][R2.64], R43 ;  /* 0x0000002b02007986 */ /* 0x000fe8000c101924 */
[----:B------:R-:W-:Y:S04]  /*8560*/  STG.E desc[UR36][R2.64+0x4], R41 ;  /* 0x0000042902007986 */ /* 0x000fe8000c101924 */
[----:B------:R-:W-:Y:S04]  /*8570*/  STG.E desc[UR36][R2.64+0x8], R45 ;  /* 0x0000082d02007986 */ /* 0x000fe8000c101924 */
[----:B------:R-:W-:Y:S01]  /*8580*/  STG.E desc[UR36][R2.64+0xc], R47 ;  /* 0x00000c2f02007986 */ /* 0x000fe2000c101924 */
[----:B------:R-:W-:Y:S05]  /*8590*/  EXIT ;  /* 0x000000000000794d */ /* 0x000fea0003800000 */
.L_x_2418:
[----:B------:R-:W-:Y:S02]  /*85a0*/  MOV R12, 0x10 ;  /* 0x00000010000c7802 */ /* 0x000fe40000000f00 */
[----:B------:R-:W-:Y:S02]  /*85b0*/  MOV R11, 0x1f ;  /* 0x0000001f000b7802 */ /* 0x000fe40000000f00 */
[----:B------:R-:W-:-:S07]  /*85c0*/  MOV R15, 0xffffffff ;  /* 0xffffffff000f7802 */ /* 0x000fce0000000f00 */
[----:B0----5:R-:W-:Y:S05]  /*85d0*/  WARPSYNC.COLLECTIVE R15, `(.L_x_2490) ;  /* 0x000000000f087348 */ /* 0x021fea0003c00000 */
[----:B------:R1:W2:Y:S02]  /*85e0*/  SHFL.BFLY P6, R14, R13, R12, R11 ;  /* 0x0c00000c0d0e7389 */ /* 0x0002a400000c000b */
[----:B012--5:R-:W-:Y:S05]  /*85f0*/  ENDCOLLECTIVE ;  /* 0x000000000000791b */ /* 0x027fea0003800000 */
.L_x_2490:
[----:B------:R-:W-:Y:S01]  /*8600*/  MOV R12, 0x8 ;  /* 0x00000008000c7802 */ /* 0x000fe20000000f00 */
[----:B------:R-:W-:-:S05]  /*8610*/  FADD.FTZ R3, R13, R14 ;  /* 0x0000000e0d037221 */ /* 0x000fca0000010000 */
[----:B------:R-:W-:-:S07]  /*8620*/  MOV R13, R3 ;  /* 0x00000003000d7202 */ /* 0x000fce0000000f00 */
[----:B------:R-:W-:Y:S05]  /*8630*/  WARPSYNC.COLLECTIVE R15, `(.L_x_2491) ;  /* 0x000000000f087348 */ /* 0x000fea0003c00000 */
[----:B------:R0:W1:Y:S02]  /*8640*/  SHFL.BFLY P6, R14, R13, R12, R11 ;  /* 0x0c00000c0d0e7389 */ /* 0x00006400000c000b */
[----:B01----:R-:W-:Y:S05]  /*8650*/  ENDCOLLECTIVE ;  /* 0x000000000000791b */ /* 0x003fea0003800000 */
.L_x_2491:
[----:B------:R-:W-:Y:S01]  /*8660*/  MOV R12, 0x4 ;  /* 0x00000004000c7802 */ /* 0x000fe20000000f00 */
[----:B------:R-:W-:-:S04]  /*8670*/  FADD.FTZ R4, R3, R14 ;  /* 0x0000000e03047221 */ /* 0x000fc80000010000 */
[----:B------:R-:W-:-:S07]  /*8680*/  IMAD.MOV.U32 R13, RZ, RZ, R4 ;  /* 0x000000ffff0d7224 */ /* 0x000fce00078e0004 */
[----:B------:R-:W-:Y:S05]  /*8690*/  WARPSYNC.COLLECTIVE R15, `(.L_x_2492) ;  /* 0x000000000f087348 */ /* 0x000fea0003c00000 */
[----:B------:R0:W1:Y:S02]  /*86a0*/  SHFL.BFLY P6, R14, R13, R12, R11 ;  /* 0x0c00000c0d0e7389 */ /* 0x00006400000c000b */
[----:B01----:R-:W-:Y:S05]  /*86b0*/  ENDCOLLECTIVE ;  /* 0x000000000000791b */ /* 0x003fea0003800000 */
.L_x_2492:
[----:B------:R-:W-:Y:S01]  /*86c0*/  MOV R12, 0x2 ;  /* 0x00000002000c7802 */ /* 0x000fe20000000f00 */
[----:B------:R-:W-:-:S05]  /*86d0*/  FADD.FTZ R5, R4, R14 ;  /* 0x0000000e04057221 */ /* 0x000fca0000010000 */
[----:B------:R-:W-:-:S07]  /*86e0*/  MOV R13, R5 ;  /* 0x00000005000d7202 */ /* 0x000fce0000000f00 */
[----:B------:R-:W-:Y:S05]  /*86f0*/  WARPSYNC.COLLECTIVE R15, `(.L_x_2493) ;  /* 0x000000000f087348 */ /* 0x000fea0003c00000 */
[----:B------:R0:W1:Y:S02]  /*8700*/  SHFL.BFLY P6, R14, R13, R12, R11 ;  /* 0x0c00000c0d0e7389 */ /* 0x00006400000c000b */
[----:B01----:R-:W-:Y:S05]  /*8710*/  ENDCOLLECTIVE ;  /* 0x000000000000791b */ /* 0x003fea0003800000 */
.L_x_2493:
[----:B------:R-:W-:Y:S01]  /*8720*/  MOV R12, 0x1 ;  /* 0x00000001000c7802 */ /* 0x000fe20000000f00 */
[----:B------:R-:W-:-:S05]  /*8730*/  FADD.FTZ R6, R5, R14 ;  /* 0x0000000e05067221 */ /* 0x000fca0000010000 */
[----:B------:R-:W-:-:S07]  /*8740*/  MOV R13, R6 ;  /* 0x00000006000d7202 */ /* 0x000fce0000000f00 */
[----:B------:R-:W-:Y:S05]  /*8750*/  WARPSYNC.COLLECTIVE R15, `(.L_x_2494) ;  /* 0x000000000f087348 */ /* 0x000fea0003c00000 */
[----:B------:R0:W1:Y:S02]  /*8760*/  SHFL.BFLY P6, R14, R13, R12, R11 ;  /* 0x0c00000c0d0e7389 */ /* 0x00006400000c000b */
[----:B01----:R-:W-:Y:S05]  /*8770*/  ENDCOLLECTIVE ;  /* 0x000000000000791b */ /* 0x003fea0003800000 */
.L_x_2494:
[----:B------:R-:W-:Y:S05]  /*8780*/  BRA `(.L_x_2495) ;  /* 0xffffff9000ec7947 */ /* 0x000fea000383ffff */
.L_x_2496:
        /* <DEDUP_REMOVED lines=15> */
.L_x_3508:


//--------------------- .text._ZN4mmha33masked_multihead_attention_kernelItLi128ELi128ELi2ELi16ELi128ELb0ELb0EEEv26Multihead_attention_paramsIT_XT5_EE --------------------------
	.section	.text._ZN4mmha33masked_multihead_attention_kernelItLi128ELi128ELi2ELi16ELi128ELb0ELb0EEEv26Multihead_attention_paramsIT_XT5_EE,"ax",@progbits
	.align	128
        .global         _ZN4mmha33masked_multihead_attention_kernelItLi128ELi128ELi2ELi16ELi128ELb0ELb0EEEv26Multihead_attention_paramsIT_XT5_EE
        .type           _ZN4mmha33masked_multihead_attention_kernelItLi128ELi128ELi2ELi16ELi128ELb0ELb0EEEv26Multihead_attention_paramsIT_XT5_EE,@function
        .size           _ZN4mmha33masked_multihead_attention_kernelItLi128ELi128ELi2ELi16ELi128ELb0ELb0EEEv26Multihead_attention_paramsIT_XT5_EE,(.L_x_3509 - _ZN4mmha33masked_multihead_attention_kernelItLi128ELi128ELi2ELi16ELi128ELb0ELb0EEEv26Multihead_attention_paramsIT_XT5_EE)
        .other          _ZN4mmha33masked_multihead_attention_kernelItLi128ELi128ELi2ELi16ELi128ELb0ELb0EEEv26Multihead_attention_paramsIT_XT5_EE,@"STO_CUDA_ENTRY STV_DEFAULT"
_ZN4mmha33masked_multihead_attention_kernelItLi128ELi128ELi2ELi16ELi128ELb0ELb0EEEv26Multihead_attention_paramsIT_XT5_EE:
.text._ZN4mmha33masked_multihead_attention_kernelItLi128ELi128ELi2ELi16ELi128ELb0ELb0EEEv26Multihead_attention_paramsIT_XT5_EE:
        /* <DEDUP_REMOVED lines=12> */
.L_x_2497:
[----:B------:R-:W1:Y:S01]  /*00c0*/  LDC R10, c[0x0][0x3f0] ;  /* 0x0000fc00ff0a7b82 */ /* 0x000e620000000800 */
[----:B--2---:R-:W-:-:S07]  /*00d0*/  IABS R8, R23 ;  /* 0x0000001700087213 */ /* 0x004fce0000000000 */
[----:B------:R-:W2:Y:S08]  /*00e0*/  LDC.64 R4, c[0x0][0x4a0] ;  /* 0x00012800ff047b82 */ /* 0x000eb00000000a00 */
[----:B------:R-:W3:Y:S01]  /*00f0*/  LDC R14, c[0x0][0x3f4] ;  /* 0x0000fd00ff0e7b82 */ /* 0x000ee20000000800 */
[----:B-1----:R-:W-:Y:S02]  /*0100*/  IABS R7, R10 ;  /* 0x0000000a00077213 */ /* 0x002fe40000000000 */
[----:B------:R-:W-:Y:S01]  /*0110*/  MOV R22, RZ ;  /* 0x000000ff00167202 */ /* 0x000fe20000000f00 */
[----:B------:R-:W1:Y:S01]  /*0120*/  S2R R52, SR_CTAID.X ;  /* 0x0000000000347919 */ /* 0x000e620000002500 */
[----:B------:R-:W4:Y:S03]  /*0130*/  I2F.RP R0, R7 ;  /* 0x0000000700007306 */ /* 0x000f260000209400 */
[----:B------:R-:W1:Y:S01]  /*0140*/  LDC R33, c[0x0][0x3f8] ;  /* 0x0000fe00ff217b82 */ /* 0x000e620000000800 */
[----:B--2---:R-:W-:-:S04]  /*0150*/  ISETP.NE.U32.AND P0, PT, R4, RZ, PT ;  /* 0x000000ff0400720c */ /* 0x004fc80003f05070 */
[----:B------:R-:W-:Y:S01]  /*0160*/  ISETP.NE.AND.EX P0, PT, R5, RZ, PT, P0 ;  /* 0x000000ff0500720c */ /* 0x000fe20003f05300 */
[----:B----4-:R-:W2:-:S12]  /*0170*/  MUFU.RCP R0, R0 ;  /* 0x0000000000007308 */ /* 0x010e980000001000 */
[----:B------:R-:W4:Y:S01]  /*0180*/  @P0 LDC.64 R4, c[0x0][0x4a0] ;  /* 0x00012800ff040b82 */ /* 0x000f220000000a00 */
[----:B--2---:R-:W-:-:S04]  /*0190*/  IADD3 R6, PT, PT, R0, 0xffffffe, RZ ;  /* 0x0ffffffe00067810 */ /* 0x004fc80007ffe0ff */
[----:B------:R-:W2:Y:S01]  /*01a0*/  F2I.FTZ.U32.TRUNC.NTZ R3, R6 ;  /* 0x0000000600037305 */ /* 0x000ea2000021f000 */
[----:B----4-:R-:W-:-:S04]  /*01b0*/  @P0 IMAD.WIDE.U32 R4, R23, 0x4, R4 ;  /* 0x0000000417040825 */ /* 0x010fc800078e0004 */
[----:B--2---:R-:W-:-:S04]  /*01c0*/  IMAD.MOV R2, RZ, RZ, -R3 ;  /* 0x000000ffff027224 */ /* 0x004fc800078e0a03 */
[----:B------:R-:W-:Y:S02]  /*01d0*/  IMAD R9, R2, R7, RZ ;  /* 0x0000000702097224 */ /* 0x000fe400078e02ff */
[----:B------:R-:W-:-:S05]  /*01e0*/  HFMA2 R2, -RZ, RZ, 0, 0 ;  /* 0x00000000ff027431 */ /* 0x000fca00000001ff */
[----:B------:R-:W-:Y:S02]  /*01f0*/  IMAD.HI.U32 R0, R3, R9, R2 ;  /* 0x0000000903007227 */ /* 0x000fe400078e0002 */
[----:B------:R2:W4:Y:S01]  /*0200*/  @P0 LDG.E R9, desc[UR36][R4.64] ;  /* 0x0000002404090981 */ /* 0x000522000c1e1900 */
[----:B------:R-:W0:Y:S03]  /*0210*/  LDC.64 R2, c[0x0][0x460] ;  /* 0x00011800ff027b82 */ /* 0x000e260000000a00 */
[----:B------:R-:W-:-:S05]  /*0220*/  IMAD.HI.U32 R0, R0, R8, RZ ;  /* 0x0000000800007227 */ /* 0x000fca00078e00ff */
[----:B------:R-:W-:-:S05]  /*0230*/  IADD3 R6, PT, PT, -R0, RZ, RZ ;  /* 0x000000ff00067210 */ /* 0x000fca0007ffe1ff */
[----:B------:R-:W-:-:S05]  /*0240*/  IMAD R6, R7, R6, R8 ;  /* 0x0000000607067224 */ /* 0x000fca00078e0208 */
[----:B------:R-:W-:-:S13]  /*0250*/  ISETP.GT.U32.AND P3, PT, R7, R6, PT ;  /* 0x000000060700720c */ /* 0x000fda0003f64070 */
[----:B------:R-:W-:-:S05]  /*0260*/  @!P3 IMAD.IADD R6, R6, 0x1, -R7 ;  /* 0x000000010606b824 */ /* 0x000fca00078e0a07 */
[----:B------:R-:W-:Y:S02]  /*0270*/  ISETP.GE.U32.AND P2, PT, R6, R7, PT ;  /* 0x000000070600720c */ /* 0x000fe40003f46070 */
[----:B------:R-:W-:Y:S02]  /*0280*/  @!P3 IADD3 R0, PT, PT, R0, 0x1, RZ ;  /* 0x000000010000b810 */ /* 0x000fe40007ffe0ff */
[----:B0-----:R-:W-:Y:S02]  /*0290*/  ISETP.NE.U32.AND P1, PT, R2, RZ, PT ;  /* 0x000000ff0200720c */ /* 0x001fe40003f25070 */
[----:B---3--:R-:W-:Y:S02]  /*02a0*/  IABS R16, R14 ;  /* 0x0000000e00107213 */ /* 0x008fe40000000000 */
[----:B------:R-:W-:-:S05]  /*02b0*/  ISETP.NE.AND.EX P1, PT, R3, RZ, PT, P1 ;  /* 0x000000ff0300720c */ /* 0x000fca0003f25310 */
[----:B------:R-:W-:-:S05]  /*02c0*/  @P2 IADD3 R0, PT, PT, R0, 0x1, RZ ;  /* 0x0000000100002810 */ /* 0x000fca0007ffe0ff */
[----:B------:R-:W-:Y:S02]  /*02d0*/  IMAD.MOV.U32 R29, RZ, RZ, R0 ;  /* 0x000000ffff1d7224 */ /* 0x000fe400078e0000 */
[----:B------:R-:W0:Y:S01]  /*02e0*/  I2F.RP R0, R16 ;  /* 0x0000001000007306 */ /* 0x000e220000209400 */
[----:B------:R-:W2:Y:S01]  /*02f0*/  @P1 LDC.64 R6, c[0x0][0x460] ;  /* 0x00011800ff061b82 */ /* 0x000ea20000000a00 */
[----:B------:R-:W-:Y:S02]  /*0300*/  LOP3.LUT R8, R23, R10, RZ, 0x3c, !PT ;  /* 0x0000000a17087212 */ /* 0x000fe400078e3cff */
[----:B------:R-:W-:Y:S02]  /*0310*/  ISETP.NE.AND P3, PT, R10, RZ, PT ;  /* 0x000000ff0a00720c */ /* 0x000fe40003f65270 */
[----:B------:R-:W-:-:S03]  /*0320*/  ISETP.GE.AND P4, PT, R8, RZ, PT ;  /* 0x000000ff0800720c */ /* 0x000fc60003f86270 */
[----:B------:R-:W3:Y:S01]  /*0330*/  @!P0 LDC R19, c[0x0][0x40c] ;  /* 0x00010300ff138b82 */ /* 0x000ee20000000800 */
[----:B0-----:R-:W0:Y:S07]  /*0340*/  MUFU.RCP R0, R0 ;  /* 0x0000000000007308 */ /* 0x001e2e0000001000 */
[----:B------:R-:W4:Y:S02]  /*0350*/  @P0 LDC R8, c[0x0][0x430] ;  /* 0x00010c00ff080b82 */ /* 0x000f240000000800 */
[----:B------:R-:W-:-:S02]  /*0360*/  @!P4 IADD3 R29, PT, PT, -R29, RZ, RZ ;  /* 0x000000ff1d1dc210 */ /* 0x000fc40007ffe1ff */
[----:B------:R-:W-:-:S05]  /*0370*/  @!P3 LOP3.LUT R29, RZ, R10, RZ, 0x33, !PT ;  /* 0x0000000aff1db212 */ /* 0x000fca00078e33ff */
[----:B--2---:R-:W-:-:S05]  /*0380*/  @P1 IMAD.WIDE R4, R29, 0x4, R6 ;  /* 0x000000041d041825 */ /* 0x004fca00078e0206 */
[----:B------:R2:W5:Y:S01]  /*0390*/  @P1 LDG.E R22, desc[UR36][R4.64] ;  /* 0x0000002404161981 */ /* 0x000562000c1e1900 */
[----:B0-----:R-:W-:-:S04]  /*03a0*/  VIADD R6, R0, 0xffffffe ;  /* 0x0ffffffe00067836 */ /* 0x001fc80000000000 */
[----:B------:R0:W1:Y:S01]  /*03b0*/  F2I.FTZ.U32.TRUNC.NTZ R7, R6 ;  /* 0x0000000600077305 */ /* 0x000062000021f000 */
[----:B------:R-:W3:Y:S01]  /*03c0*/  S2R R24, SR_TID.X ;  /* 0x0000000000187919 */ /* 0x000ee20000002100 */
[----:B--2---:R-:W2:Y:S01]  /*03d0*/  LDC R4, c[0x0][0x3e8] ;  /* 0x0000fa00ff047b82 */ /* 0x004ea20000000800 */
[----:B0-----:R-:W-:Y:S01]  /*03e0*/  IMAD.MOV.U32 R6, RZ, RZ, RZ ;  /* 0x000000ffff067224 */ /* 0x001fe200078e00ff */
[----:B-1----:R-:W-:-:S05]  /*03f0*/  IADD3 R5, PT, PT, RZ, -R7, RZ ;  /* 0x80000007ff057210 */ /* 0x002fca0007ffe0ff */
[----:B------:R-:W-:-:S04]  /*0400*/  IMAD R5, R5, R16, RZ ;  /* 0x0000001005057224 */ /* 0x000fc800078e02ff */
[----:B------:R-:W-:Y:S01]  /*0410*/  IMAD.HI.U32 R7, R7, R5, R6 ;  /* 0x0000000507077227 */ /* 0x000fe200078e0006 */
[----:B--2---:R-:W-:-:S03]  /*0420*/  ISETP.NE.AND P2, PT, R4, RZ, PT ;  /* 0x000000ff0400720c */ /* 0x004fc60003f45270 */
[----:B------:R-:W-:Y:S01]  /*0430*/  IMAD R25, R23, R33, R52 ;  /* 0x0000002117197224 */ /* 0x000fe200078e0234 */
[----:B------:R-:W-:Y:S01]  /*0440*/  BSSY.RECONVERGENT B0, `(.L_x_2498) ;  /* 0x0000026000007945 */ /* 0x000fe20003800200 */
[----:B---3--:R-:W-:-:S08]  /*0450*/  SHF.L.U32 R27, R24, 0x2, RZ ;  /* 0x00000002181b7819 */ /* 0x008fd000000006ff */
[----:B------:R-:W-:Y:S02]  /*0460*/  @P2 SHF.L.U32 R0, R52, 0x7, RZ ;  /* 0x0000000734002819 */ /* 0x000fe400000006ff */
[----:B------:R-:W-:-:S03]  /*0470*/  @!P2 SHF.L.U32 R18, R25, 0x7, RZ ;  /* 0x000000071912a819 */ /* 0x000fc600000006ff */
[----:B------:R-:W-:Y:S01]  /*0480*/  @P2 IMAD R18, R23, R4, R0 ;  /* 0x0000000417122224 */ /* 0x000fe200078e0200 */
[----:B------:R-:W-:-:S03]  /*0490*/  CS2R R4, SRZ ;  /* 0x0000000000047805 */ /* 0x000fc6000001ff00 */
[----:B------:R-:W-:Y:S01]  /*04a0*/  IMAD.IADD R35, R27, 0x1, R18 ;  /* 0x000000011b237824 */ /* 0x000fe200078e0212 */
[----:B----4-:R-:W-:-:S04]  /*04b0*/  @P0 IADD3 R19, PT, PT, R9, R8, RZ ;  /* 0x0000000809130210 */ /* 0x010fc80007ffe0ff */
[----:B------:R-:W-:-:S05]  /*04c0*/  IABS R17, R19 ;  /* 0x0000001300117213 */ /* 0x000fca0000000000 */
[----:B------:R-:W-:-:S05]  /*04d0*/  IMAD.HI.U32 R7, R7, R17, RZ ;  /* 0x0000001107077227 */ /* 0x000fca00078e00ff */
[----:B------:R-:W-:-:S05]  /*04e0*/  IADD3 R7, PT, PT, -R7, RZ, RZ ;  /* 0x000000ff07077210 */ /* 0x000fca0007ffe1ff */
        /* <DEDUP_REMOVED lines=27> */
.L_x_2499:
[----:B------:R-:W-:Y:S05]  /*06a0*/  BSYNC.RECONVERGENT B0 ;  /* 0x0000000000007941 */ /* 0x000fea0003800200 */
.L_x_2498:
[----:B------:R-:W1:Y:S01]  /*06b0*/  LDCU UR4, c[0x0][0x478] ;  /* 0x00008f00ff0477ac */ /* 0x000e620008000800 */
[----:B------:R-:W-:Y:S01]  /*06c0*/  ISETP.GE.AND P3, PT, R19, RZ, PT ;  /* 0x000000ff1300720c */ /* 0x000fe20003f66270 */
[----:B------:R-:W-:Y:S01]  /*06d0*/  IMAD R15, R52, 0x80, R27 ;  /* 0x00000080340f7824 */ /* 0x000fe200078e021b */
[----:B------:R-:W-:Y:S01]  /*06e0*/  ISETP.NE.AND P2, PT, R14, RZ, PT ;  /* 0x000000ff0e00720c */ /* 0x000fe20003f45270 */
[----:B------:R-:W-:Y:S01]  /*06f0*/  IMAD R29, R29, R33, RZ ;  /* 0x000000211d1d7224 */ /* 0x000fe200078e02ff */
[----:B------:R-:W-:Y:S02]  /*0700*/  @!P1 IADD3 R17, PT, PT, R17, -R16, RZ ;  /* 0x8000001011119210 */ /* 0x000fe40007ffe0ff */
[----:B------:R-:W-:-:S04]  /*0710*/  IADD3 R16, PT, PT, R19, 0x1, -R14 ;  /* 0x0000000113107810 */ /* 0x000fc80007ffe80e */
        /* <DEDUP_REMOVED lines=22> */
.L_x_2500:
[----:B------:R-:W-:Y:S01]  /*0880*/  BSSY.RECONVERGENT B0, `(.L_x_2501) ;  /* 0x0000006000007945 */ /* 0x000fe20003800200 */
[----:B------:R-:W-:-:S03]  /*0890*/  CS2R R30, SRZ ;  /* 0x00000000001e7805 */ /* 0x000fc6000001ff00 */
[----:B------:R-:W-:Y:S05]  /*08a0*/  @P0 BRA `(.L_x_2502) ;  /* 0x00000000000c0947 */ /* 0x000fea0003800000 */
[----:B0-----:R-:W0:Y:S02]  /*08b0*/  LDC.64 R6, c[0x0][0x398] ;  /* 0x0000e600ff067b82 */ /* 0x001e240000000a00 */
[----:B0-----:R-:W-:-:S05]  /*08c0*/  IMAD.WIDE R6, R35, 0x2, R6 ;  /* 0x0000000223067825 */ /* 0x001fca00078e0206 */
[----:B------:R1:W5:Y:S02]  /*08d0*/  LDG.E.64 R30, desc[UR36][R6.64] ;  /* 0x00000024061e7981 */ /* 0x000364000c1e1b00 */
.L_x_2502:
[----:B------:R-:W-:Y:S05]  /*08e0*/  BSYNC.RECONVERGENT B0 ;  /* 0x0000000000007941 */ /* 0x000fea0003800200 */
.L_x_2501:
[----:B------:R-:W2:Y:S01]  /*08f0*/  LDCU.64 UR4, c[0x0][0x390] ;  /* 0x00007200ff0477ac */ /* 0x000ea20008000a00 */
[----:B------:R-:W3:Y:S01]  /*0900*/  LDC.64 R10, c[0x0][0x418] ;  /* 0x00010600ff0a7b82 */ /* 0x000ee20000000a00 */
[----:B------:R-:W-:Y:S01]  /*0910*/  ISETP.EQ.U32.AND P3, PT, R2, RZ, PT ;  /* 0x000000ff0200720c */ /* 0x000fe20003f62070 */
[----:B------:R-:W4:Y:S03]  /*0920*/  LDCU.64 UR6, c[0x0][0x3a0] ;  /* 0x00007400ff0677ac */ /* 0x000f260008000a00 */
[----:B------:R-:W-:-:S03]  /*0930*/  ISETP.EQ.OR.EX P0, PT, R3, RZ, P0, P3 ;  /* 0x000000ff0300720c */ /* 0x000fc60000702730 */
[----:B------:R-:W0:Y:S01]  /*0940*/  LDC R20, c[0x0][0x400] ;  /* 0x00010000ff147b82 */ /* 0x000e220000000800 */
[----:B--2---:R-:W-:-:S09]  /*0950*/  ISETP.NE.U32.AND P1, PT, RZ, UR4, PT ;  /* 0x00000004ff007c0c */ /* 0x004fd2000bf25070 */
[----:B-----5:R-:W-:Y:S01]  /*0960*/  @!P0 IMAD R0, R22, R33, RZ ;  /* 0x0000002116008224 */ /* 0x020fe200078e02ff */
[----:B------:R-:W-:Y:S01]  /*0970*/  CS2R R32, SRZ ;  /* 0x0000000000207805 */ /* 0x000fe2000001ff00 */
[----:B------:R-:W-:Y:S01]  /*0980*/  HFMA2 R2, -RZ, RZ, 0, 0 ;  /* 0x00000000ff027431 */ /* 0x000fe200000001ff */
[----:B----4-:R-:W-:Y:S01]  /*0990*/  ISETP.NE.U32.AND P2, PT, RZ, UR6, PT ;  /* 0x00000006ff007c0c */ /* 0x010fe2000bf45070 */
[----:B------:R-:W2:Y:S01]  /*09a0*/  LDCU.U8 UR4, c[0x0][0x404] ;  /* 0x00008080ff0477ac */ /* 0x000ea20008000000 */
[----:B------:R-:W-:Y:S02]  /*09b0*/  ISETP.NE.AND.EX P1, PT, RZ, UR5, PT, P1 ;  /* 0x00000005ff007c0c */ /* 0x000fe4000bf25310 */
[----:B------:R-:W-:Y:S02]  /*09c0*/  ISETP.NE.AND.EX P2, PT, RZ, UR7, PT, P2 ;  /* 0x00000007ff007c0c */ /* 0x000fe4000bf45320 */
[C---:B------:R-:W-:Y:S02]  /*09d0*/  ISETP.GT.U32.OR P1, PT, R24.reuse, 0x1f, !P1 ;  /* 0x0000001f1800780c */ /* 0x040fe40004f24470 */
[----:B------:R-:W-:-:S02]  /*09e0*/  ISETP.GT.U32.OR P2, PT, R24, 0x1f, !P2 ;  /* 0x0000001f1800780c */ /* 0x000fc40005744470 */
[----:B---3--:R-:W-:Y:S02]  /*09f0*/  ISETP.NE.U32.AND P3, PT, R10, RZ, PT ;  /* 0x000000ff0a00720c */ /* 0x008fe40003f65070 */
[----:B------:R-:W-:Y:S02]  /*0a00*/  @!P0 LEA R3, R0, R15, 0x7 ;  /* 0x0000000f00038211 */ /* 0x000fe400078e38ff */
[----:B------:R-:W-:Y:S02]  /*0a10*/  ISETP.NE.AND.EX P3, PT, R11, RZ, PT, P3 ;  /* 0x000000ff0b00720c */ /* 0x000fe40003f65330 */
[----:B------:R-:W3:Y:S08]  /*0a20*/  @!P0 LDC.64 R10, c[0x0][0x450] ;  /* 0x00011400ff0a8b82 */ /* 0x000ef00000000a00 */
[----:B01----:R-:W0:Y:S08]  /*0a30*/  @!P1 LDC.64 R6, c[0x0][0x390] ;  /* 0x0000e400ff069b82 */ /* 0x003e300000000a00 */
[----:B------:R-:W1:Y:S08]  /*0a40*/  @!P2 LDC.64 R8, c[0x0][0x3a0] ;  /* 0x0000e800ff08ab82 */ /* 0x000e700000000a00 */
[----:B------:R-:W4:Y:S01]  /*0a50*/  @P3 LDC.64 R12, c[0x0][0x418] ;  /* 0x00010600ff0c3b82 */ /* 0x000f220000000a00 */
[----:B---3--:R-:W-:-:S06]  /*0a60*/  @!P0 IMAD.WIDE R10, R3, 0x2, R10 ;  /* 0x00000002030a8825 */ /* 0x008fcc00078e020a */
[----:B------:R-:W3:Y:S01]  /*0a70*/  @!P0 LDG.E.64 R10, desc[UR36][R10.64] ;  /* 0x000000240a0a8981 */ /* 0x000ee2000c1e1b00 */
[----:B0-----:R-:W-:-:S05]  /*0a80*/  @!P1 IMAD.WIDE.U32 R6, R15, 0x2, R6 ;  /* 0x000000020f069825 */ /* 0x001fca00078e0006 */
[----:B------:R-:W3:Y:S01]  /*0a90*/  @!P1 LDG.E.64 R32, desc[UR36][R6.64] ;  /* 0x0000002406209981 */ /* 0x000ee2000c1e1b00 */
[----:B-1----:R-:W-:Y:S01]  /*0aa0*/  @!P2 IMAD.WIDE.U32 R8, R15, 0x2, R8 ;  /* 0x000000020f08a825 */ /* 0x002fe200078e0008 */
[----:B------:R-:W-:-:S06]  /*0ab0*/  CS2R R14, SRZ ;  /* 0x00000000000e7805 */ /* 0x000fcc000001ff00 */
[----:B------:R-:W3:Y:S01]  /*0ac0*/  @!P2 LDG.E.64 R14, desc[UR36][R8.64] ;  /* 0x00000024080ea981 */ /* 0x000ee2000c1e1b00 */
[----:B----4-:R-:W-:-:S05]  /*0ad0*/  @P3 IMAD.WIDE.U32 R12, R23, 0x4, R12 ;  /* 0x00000004170c3825 */ /* 0x010fca00078e000c */
[----:B------:R0:W5:Y:S01]  /*0ae0*/  @P3 LDG.E R2, desc[UR36][R12.64] ;  /* 0x000000240c023981 */ /* 0x000162000c1e1900 */
[----:B--2---:R-:W-:-:S04]  /*0af0*/  ISETP.NE.AND P1, PT, RZ, UR4, PT ;  /* 0x00000004ff007c0c */ /* 0x004fc8000bf25270 */
[----:B------:R-:W-:Y:S01]  /*0b00*/  ISETP.LT.OR P1, PT, R20, 0x1, P1 ;  /* 0x000000011400780c */ /* 0x000fe20000f21670 */
[----:B------:R-:W-:Y:S01]  /*0b10*/  BSSY.RECONVERGENT B6, `(.L_x_2503) ;  /* 0x00000dc000067945 */ /* 0x000fe20003800200 */
[----:B---3--:R-:W-:Y:S02]  /*0b20*/  HFMA2 R33, R5, 1, 1, R33 ;  /* 0x3c003c0005217831 */ /* 0x008fe40000000021 */
        /* <DEDUP_REMOVED lines=59> */
.L_x_2504:
        /* <DEDUP_REMOVED lines=53> */
.L_x_2506:
        /* <DEDUP_REMOVED lines=89> */
.L_x_2510:
[----:B------:R-:W-:Y:S05]  /*17c0*/  BSYNC.RECONVERGENT B1 ;  /* 0x0000000000017941 */ /* 0x000fea0003800200 */
.L_x_2509:
        /* <DEDUP_REMOVED lines=8> */
.L_x_2508:
[----:B------:R-:W-:Y:S05]  /*1850*/  BSYNC.RECONVERGENT B0 ;  /* 0x0000000000007941 */ /* 0x000fea0003800200 */
.L_x_2507:
[----:B------:R-:W-:Y:S01]  /*1860*/  BAR.SYNC.DEFER_BLOCKING 0x0 ;  /* 0x0000000000007b1d */ /* 0x000fe20000010000 */
[----:B------:R-:W-:-:S04]  /*1870*/  @!P6 IMAD R26, R26, R35, R28 ;  /* 0x000000231a1ae224 */ /* 0x000fc800078e021c */
[C---:B------:R-:W-:Y:S01]  /*1880*/  @!P6 IMAD R0, R26.reuse, 0x2, R0 ;  /* 0x000000021a00e824 */ /* 0x040fe200078e0200 */
[----:B------:R-:W-:-:S04]  /*1890*/  @!P6 LEA R3, R26, R3, 0x1 ;  /* 0x000000031a03e211 */ /* 0x000fc800078e08ff */
[----:B------:R0:W2:Y:S04]  /*18a0*/  @!P6 LDS.64 R32, [R0] ;  /* 0x000000000020e984 */ /* 0x0000a80000000a00 */
[----:B------:R0:W3:Y:S01]  /*18b0*/  @!P6 LDS.64 R30, [R3] ;  /* 0x00000000031ee984 */ /* 0x0000e20000000a00 */
[----:B------:R-:W-:Y:S06]  /*18c0*/  BAR.SYNC.DEFER_BLOCKING 0x0 ;  /* 0x0000000000007b1d */ /* 0x000fec0000010000 */
.L_x_2505:
[----:B------:R-:W-:Y:S05]  /*18d0*/  BSYNC.RECONVERGENT B6 ;  /* 0x0000000000067941 */ /* 0x000fea0003800200 */
.L_x_2503:
[----:B------:R-:W-:Y:S02]  /*18e0*/  ISETP.GT.U32.AND P0, PT, R24, 0x1f, PT ;  /* 0x0000001f1800780c */ /* 0x000fe40003f04070 */
[----:B------:R-:W-:-:S11]  /*18f0*/  MOV R85, 0xff7fffff ;  /* 0xff7fffff00557802 */ /* 0x000fd60000000f00 */
[----:B------:R-:W-:Y:S05]  /*1900*/  @P0 BRA `(.L_x_2511) ;  /* 0x0000000000d80947 */ /* 0x000fea0003800000 */
[----:B------:R-:W4:Y:S01]  /*1910*/  S2R R9, SR_CgaCtaId ;  /* 0x0000000000097919 */ /* 0x000f220000008800 */
[----:B------:R-:W4:Y:S01]  /*1920*/  LDCU UR4, c[0x0][0x3f4] ;  /* 0x00007e80ff0477ac */ /* 0x000f220008000800 */
[----:B-1----:R-:W1:Y:S01]  /*1930*/  LDC.64 R4, c[0x0][0x3b8] ;  /* 0x0000ee00ff047b82 */ /* 0x002e620000000a00 */
[----:B0-----:R-:W-:Y:S01]  /*1940*/  SHF.R.U32.HI R0, RZ, 0x1, R24 ;  /* 0x00000001ff007819 */ /* 0x001fe20000011618 */
[----:B--23--:R-:W-:Y:S01]  /*1950*/  HMUL2 R15, R33, R31 ;  /* 0x0000001f210f7232 */ /* 0x00cfe20000000000 */
[----:B------:R-:W-:Y:S02]  /*1960*/  MOV R8, 0x400 ;  /* 0x0000040000087802 */ /* 0x000fe40000000f00 */
[----:B------:R-:W-:Y:S01]  /*1970*/  LOP3.LUT R27, R27, 0x4, RZ, 0xc0, !PT ;  /* 0x000000041b1b7812 */ /* 0x000fe200078ec0ff */
[----:B------:R-:W-:-:S05]  /*1980*/  HFMA2 R15, R32, R30, R15 ;  /* 0x0000001e200f7231 */ /* 0x000fca000000000f */
[----:B------:R-:W-:Y:S02]  /*1990*/  HADD2.F32 R13, -RZ, R15.H0_H0 ;  /* 0x2000000fff0d7230 */ /* 0x000fe40000004100 */
[----:B----4-:R-:W-:Y:S02]  /*19a0*/  IMAD R6, R25, UR4, RZ ;  /* 0x0000000419067c24 */ /* 0x010fe4000f8e02ff */
[----:B------:R-:W-:Y:S01]  /*19b0*/  IMAD R7, R0, UR4, R17 ;  /* 0x0000000400077c24 */ /* 0x000fe2000f8e0211 */
[----:B------:R-:W-:Y:S01]  /*19c0*/  UMOV UR4, 0xffffffff ;  /* 0xffffffff00047882 */ /* 0x000fe20000000000 */
[----:B------:R-:W-:Y:S01]  /*19d0*/  VIADD R0, R8, 0x20 ;  /* 0x0000002008007836 */ /* 0x000fe20000000000 */
[----:B------:R-:W-:-:S04]  /*19e0*/  LEA R6, R6, R27, 0x7 ;  /* 0x0000001b06067211 */ /* 0x000fc800078e38ff */
[----:B------:R-:W-:Y:S02]  /*19f0*/  LEA R7, R7, R6, 0x3 ;  /* 0x0000000607077211 */ /* 0x000fe400078e18ff */
[----:B------:R-:W-:-:S03]  /*1a00*/  LEA R3, R9, R0, 0x18 ;  /* 0x0000000009037211 */ /* 0x000fc600078ec0ff */
[----:B-1----:R-:W-:-:S04]  /*1a10*/  IMAD.WIDE R4, R7, 0x2, R4 ;  /* 0x0000000207047825 */ /* 0x002fc800078e0204 */
[----:B------:R-:W-:Y:S01]  /*1a20*/  IMAD R3, R24, 0x8, R3 ;  /* 0x0000000818037824 */ /* 0x000fe200078e0203 */
[----:B------:R0:W-:Y:S01]  /*1a30*/  STG.E.64 desc[UR36][R4.64], R30 ;  /* 0x0000001e04007986 */ /* 0x0001e2000c101b24 */
[----:B------:R-:W-:-:S03]  /*1a40*/  HADD2.F32 R0, -RZ, R15.H1_H1 ;  /* 0x3000000fff007230 */ /* 0x000fc60000004100 */
[----:B------:R0:W-:Y:S02]  /*1a50*/  STS.64 [R3], R32 ;  /* 0x0000002003007388 */ /* 0x0001e40000000a00 */
[----:B------:R-:W-:Y:S01]  /*1a60*/  FADD.FTZ R13, R13, R0 ;  /* 0x000000000d0d7221 */ /* 0x000fe20000010000 */
[----:B------:R-:W-:Y:S06]  /*1a70*/  BRA.DIV UR4, `(.L_x_2512) ;  /* 0x0000006a04747947 */ /* 0x000fec000b800000 */
        /* <DEDUP_REMOVED lines=9> */
.L_x_2593:
        /* <DEDUP_REMOVED lines=8> */
[----:B-----5:R-:W-:-:S07]  /*1b90*/  @P0 IADD3 R3, PT, PT, -R2, R19, RZ ;  /* 0x0000001302030210 */ /* 0x020fce0007ffe1ff */
[----:B0-----:R-:W0:Y:S01]  /*1ba0*/  @P0 LDC.64 R4, c[0x0][0x438] ;  /* 0x00010e00ff040b82 */ /* 0x001e220000000a00 */
[----:B--2---:R-:W-:-:S04]  /*1bb0*/  @P0 IMAD R0, R52, R6, R3 ;  /* 0x0000000634000224 */ /* 0x004fc800078e0203 */
[----:B------:R-:W-:-:S04]  /*1bc0*/  @P0 IMAD R3, R0, R6, R3 ;  /* 0x0000000600030224 */ /* 0x000fc800078e0203 */
[----:B0-----:R-:W-:-:S06]  /*1bd0*/  @P0 IMAD.WIDE R4, R3, 0x2, R4 ;  /* 0x0000000203040825 */ /* 0x001fcc00078e0204 */
        /* <DEDUP_REMOVED lines=9> */
.L_x_2511:
[----:B------:R-:W-:Y:S05]  /*1c70*/  WARPSYNC.ALL ;  /* 0x0000000000007948 */ /* 0x000fea0003800000 */
[----:B0-----:R-:W-:Y:S01]  /*1c80*/  IADD3 R0, PT, PT, -R16, R19, RZ ;  /* 0x0000001310007210 */ /* 0x001fe20007ffe1ff */
[----:B------:R-:W0:Y:S01]  /*1c90*/  LDCU UR4, c[0x0][0x3f0] ;  /* 0x00007e00ff0477ac */ /* 0x000e220008000800 */
[----:B------:R-:W-:Y:S01]  /*1ca0*/  SHF.R.U32.HI R84, RZ, 0x1, R24 ;  /* 0x00000001ff547819 */ /* 0x000fe20000011618 */
[----:B------:R-:W-:Y:S02]  /*1cb0*/  BSSY B0, `(.L_x_2513) ;  /* 0x0000158000007945 */ /* 0x000fe40003800000 */
[----:B------:R-:W-:Y:S01]  /*1cc0*/  VIADD R3, R0, 0xf ;  /* 0x0000000f00037836 */ /* 0x000fe20000000000 */
[----:B------:R-:W2:Y:S04]  /*1cd0*/  LDCU UR14, c[0x0][0x410] ;  /* 0x00008200ff0e77ac */ /* 0x000ea80008000800 */
[----:B-1----:R-:W-:Y:S01]  /*1ce0*/  SHF.R.S32.HI R4, RZ, 0x1f, R3 ;  /* 0x0000001fff047819 */ /* 0x002fe20000011403 */
[----:B------:R-:W1:Y:S03]  /*1cf0*/  LDCU.64 UR12, c[0x0][0x3b8] ;  /* 0x00007700ff0c77ac */ /* 0x000e660008000a00 */
[----:B------:R-:W-:Y:S01]  /*1d00*/  LEA.HI R4, R4, R3, RZ, 0x4 ;  /* 0x0000000304047211 */ /* 0x000fe200078f20ff */
[----:B------:R-:W1:Y:S03]  /*1d10*/  LDCU.64 UR16, c[0x0][0x438] ;  /* 0x00008700ff1077ac */ /* 0x000e660008000a00 */
[----:B------:R-:W-:Y:S01]  /*1d20*/  LOP3.LUT R13, R4, 0xfffffff0, RZ, 0xc0, !PT ;  /* 0xfffffff0040d7812 */ /* 0x000fe200078ec0ff */
[----:B0-----:R-:W-:Y:S01]  /*1d30*/  IMAD R3, R29, UR4, R52 ;  /* 0x000000041d037c24 */ /* 0x001fe2000f8e0234 */
[----:B------:R-:W0:Y:S01]  /*1d40*/  LDCU.64 UR10, c[0x0][0x448] ;  /* 0x00008900ff0a77ac */ /* 0x000e220008000a00 */
[----:B------:R-:W-:Y:S01]  /*1d50*/  BAR.SYNC.DEFER_BLOCKING 0x0 ;  /* 0x0000000000007b1d */ /* 0x000fe20000010000 */
[----:B------:R-:W-:-:S02]  /*1d60*/  ISETP.GE.AND P0, PT, R84, R13, PT ;  /* 0x0000000d5400720c */ /* 0x000fc40003f06270 */
[----:B------:R-:W-:-:S11]  /*1d70*/  SHF.L.U32 R3, R3, 0x7, RZ ;  /* 0x0000000703037819 */ /* 0x000fd600000006ff */
[----:B-12---:R-:W-:Y:S05]  /*1d80*/  @P0 BRA `(.L_x_2514) ;  /* 0x0000001400280947 */ /* 0x006fea0003800000 */
[----:B----4-:R-:W1:Y:S01]  /*1d90*/  LDC R6, c[0x0][0x3f4] ;  /* 0x0000fd00ff067b82 */ /* 0x010e620000000800 */
[----:B------:R-:W2:Y:S01]  /*1da0*/  LDCU UR7, c[0x0][0x440] ;  /* 0x00008800ff0777ac */ /* 0x000ea20008000800 */
[----:B------:R-:W-:Y:S02]  /*1db0*/  SHF.L.U32 R24, R24, 0x3, RZ ;  /* 0x0000000318187819 */ /* 0x000fe400000006ff */
[----:B------:R-:W-:Y:S01]  /*1dc0*/  IADD3 R86, PT, PT, R16, R84, RZ ;  /* 0x0000005410567210 */ /* 0x000fe20007ffe0ff */
[----:B------:R-:W4:Y:S01]  /*1dd0*/  LDCU.64 UR8, c[0x0][0x420] ;  /* 0x00008400ff0877ac */ /* 0x000f220008000a00 */
[----:B------:R-:W-:Y:S02]  /*1de0*/  LOP3.LUT R5, R24, 0x8, RZ, 0xc0, !PT ;  /* 0x0000000818057812 */ /* 0x000fe400078ec0ff */
[----:B------:R-:W0:Y:S01]  /*1df0*/  S2UR UR6, SR_CgaCtaId ;  /* 0x00000000000679c3 */ /* 0x000e220000008800 */
[----:B------:R-:W-:Y:S02]  /*1e00*/  UMOV UR4, 0x400 ;  /* 0x0000040000047882 */ /* 0x000fe40000000000 */
[----:B------:R-:W-:-:S02]  /*1e10*/  UIADD3 UR5, UPT, UPT, UR4, 0x20, URZ ;  /* 0x0000002004057890 */ /* 0x000fc4000fffe0ff */
[----:B------:R-:W-:Y:S01]  /*1e20*/  UIADD3 UR4, UPT, UPT, UR4, 0x120, URZ ;  /* 0x0000012004047890 */ /* 0x000fe2000fffe0ff */
[----:B----4-:R-:W-:Y:S02]  /*1e30*/  ISETP.NE.U32.AND P0, PT, RZ, UR8, PT ;  /* 0x00000008ff007c0c */ /* 0x010fe4000bf05070 */
[----:B-1----:R-:W-:Y:S02]  /*1e40*/  IABS R4, R6 ;  /* 0x0000000600047213 */ /* 0x002fe40000000000 */
[----:B------:R-:W-:Y:S02]  /*1e50*/  ISETP.NE.AND.EX P0, PT, RZ, UR9, PT, P0 ;  /* 0x00000009ff007c0c */ /* 0x000fe4000bf05300 */
[----:B------:R-:W1:Y:S01]  /*1e60*/  I2F.RP R7, R4 ;  /* 0x0000000400077306 */ /* 0x000e620000209400 */
[----:B0-----:R-:W-:Y:S02]  /*1e70*/  ULEA UR5, UR6, UR5, 0x18 ;  /* 0x0000000506057291 */ /* 0x001fe4000f8ec0ff */
[----:B------:R-:W-:-:S06]  /*1e80*/  ULEA UR4, UR6, UR4, 0x18 ;  /* 0x0000000406047291 */ /* 0x000fcc000f8ec0ff */
[----:B------:R-:W-:Y:S01]  /*1e90*/  LEA R84, R84, UR4, 0x2 ;  /* 0x0000000454547c11 */ /* 0x000fe2000f8e10ff */
[----:B------:R-:W0:Y:S01]  /*1ea0*/  LDS.64 R50, [R5+UR5] ;  /* 0x0000000505327984 */ /* 0x000e220008000a00 */
[----:B-1----:R-:W1:Y:S03]  /*1eb0*/  MUFU.RCP R7, R7 ;  /* 0x0000000700077308 */ /* 0x002e660000001000 */
[----:B------:R-:W4:Y:S04]  /*1ec0*/  LDS.64 R48, [R5+UR5+0x10] ;  /* 0x0000100505307984 */ /* 0x000f280008000a00 */
[----:B------:R-:W0:Y:S04]  /*1ed0*/  LDS.64 R46, [R5+UR5+0x20] ;  /* 0x00002005052e7984 */ /* 0x000e280008000a00 */
[----:B------:R-:W0:Y:S04]  /*1ee0*/  LDS.64 R44, [R5+UR5+0x30] ;  /* 0x00003005052c7984 */ /* 0x000e280008000a00 */
[----:B------:R-:W0:Y:S04]  /*1ef0*/  LDS.64 R42, [R5+UR5+0x40] ;  /* 0x00004005052a7984 */ /* 0x000e280008000a00 */
[----:B------:R-:W0:Y:S01]  /*1f00*/  LDS.64 R40, [R5+UR5+0x50] ;  /* 0x0000500505287984 */ /* 0x000e220008000a00 */
[----:B-1----:R-:W-:-:S02]  /*1f10*/  VIADD R10, R7, 0xffffffe ;  /* 0x0ffffffe070a7836 */ /* 0x002fc40000000000 */
[----:B------:R-:W-:Y:S01]  /*1f20*/  IMAD R7, R23, R6, RZ ;  /* 0x0000000617077224 */ /* 0x000fe200078e02ff */
[----:B------:R-:W1:Y:S01]  /*1f30*/  LDS.64 R38, [R5+UR5+0x60] ;  /* 0x0000600505267984 */ /* 0x000e620008000a00 */
[----:B------:R3:W4:Y:S01]  /*1f40*/  F2I.FTZ.U32.TRUNC.NTZ R11, R10 ;  /* 0x0000000a000b7305 */ /* 0x000722000021f000 */
[----:B--2---:R-:W-:Y:S02]  /*1f50*/  IMAD R23, R52, UR7, R19 ;  /* 0x0000000734177c24 */ /* 0x004fe4000f8e0213 */
[----:B------:R-:W2:Y:S01]  /*1f60*/  LDS.64 R36, [R5+UR5+0x70] ;  /* 0x0000700505247984 */ /* 0x000ea20008000a00 */
[----:B------:R-:W-:Y:S01]  /*1f70*/  SHF.R.S32.HI R12, RZ, 0x1f, R7 ;  /* 0x0000001fff0c7819 */ /* 0x000fe20000011407 */
[--C-:B------:R-:W-:Y:S01]  /*1f80*/  IMAD R23, R23, UR7, R86.reuse ;  /* 0x0000000717177c24 */ /* 0x100fe2000f8e0256 */
[----:B------:R-:W-:Y:S01]  /*1f90*/  IADD3 R6, P1, P2, R7, UR8, R86 ;  /* 0x0000000807067c10 */ /* 0x000fe2000fa3e056 */
[----:B------:R-:W0:Y:S01]  /*1fa0*/  LDS.64 R34, [R5+UR5+0x80] ;  /* 0x0000800505227984 */ /* 0x000e220008000a00 */
[----:B---3--:R-:W-:-:S02]  /*1fb0*/  IMAD.MOV.U32 R10, RZ, RZ, RZ ;  /* 0x000000ffff0a7224 */ /* 0x008fc400078e00ff */
[----:B------:R-:W-:Y:S01]  /*1fc0*/  IADD3.X R7, PT, PT, R12, UR9, RZ, P1, P2 ;  /* 0x000000090c077c10 */ /* 0x000fe20008fe44ff */
[----:B------:R-:W3:Y:S01]  /*1fd0*/  LDS.64 R32, [R5+UR5+0x90] ;  /* 0x0000900505207984 */ /* 0x000ee20008000a00 */
[----:B----4-:R-:W-:-:S03]  /*1fe0*/  IADD3 R15, PT, PT, RZ, -R11, RZ ;  /* 0x8000000bff0f7210 */ /* 0x010fc60007ffe0ff */
[----:B------:R-:W4:Y:S04]  /*1ff0*/  LDS.64 R30, [R5+UR5+0xa0] ;  /* 0x0000a005051e7984 */ /* 0x000f280008000a00 */
[----:B------:R-:W0:Y:S04]  /*2000*/  LDS.64 R28, [R5+UR5+0xb0] ;  /* 0x0000b005051c7984 */ /* 0x000e280008000a00 */
[----:B------:R-:W0:Y:S04]  /*2010*/  LDS.64 R26, [R5+UR5+0xc0] ;  /* 0x0000c005051a7984 */ /* 0x000e280008000a00 */
[----:B------:R-:W0:Y:S04]  /*2020*/  LDS.64 R24, [R5+UR5+0xd0] ;  /* 0x0000d00505187984 */ /* 0x000e280008000a00 */
[----:B------:R-:W0:Y:S04]  /*2030*/  LDS.64 R20, [R5+UR5+0xe0] ;  /* 0x0000e00505147984 */ /* 0x000e280008000a00 */
[----:B------:R1:W0:Y:S02]  /*2040*/  LDS.64 R8, [R5+UR5+0xf0] ;  /* 0x0000f00505087984 */ /* 0x0002240008000a00 */
[----:B-1----:R-:W-:-:S04]  /*2050*/  IMAD R5, R15, R4, RZ ;  /* 0x000000040f057224 */ /* 0x002fc800078e02ff */
[----:B------:R-:W-:Y:S01]  /*2060*/  IMAD.HI.U32 R5, R11, R5, R10 ;  /* 0x000000050b057227 */ /* 0x000fe200078e000a */
[----:B--23--:R-:W-:-:S07]  /*2070*/  IADD3 R10, PT, PT, R16, R13, RZ ;  /* 0x0000000d100a7210 */ /* 0x00cfce0007ffe0ff */
.L_x_2524:
[----:B------:R-:W1:Y:S01]  /*2080*/  LDC R12, c[0x0][0x3f4] ;  /* 0x0000fd00ff0c7b82 */ /* 0x000e620000000800 */
[----:B------:R-:W-:Y:S02]  /*2090*/  IABS R14, R86 ;  /* 0x00000056000e7213 */ /* 0x000fe40000000000 */
[----:B------:R-:W-:-:S03]  /*20a0*/  ISETP.GE.AND P1, PT, R86, R19, PT ;  /* 0x000000135600720c */ /* 0x000fc60003f26270 */
[----:B------:R-:W-:-:S05]  /*20b0*/  IMAD.HI.U32 R11, R5, R14, RZ ;  /* 0x0000000e050b7227 */ /* 0x000fca00078e00ff */
[----:B------:R-:W-:Y:S02]  /*20c0*/  IADD3 R11, PT, PT, -R11, RZ, RZ ;  /* 0x000000ff0b0b7210 */ /* 0x000fe40007ffe1ff */
[----:B-1----:R-:W-:Y:S02]  /*20d0*/  IABS R88, R12 ;  /* 0x0000000c00587213 */ /* 0x002fe40000000000 */
[----:B------:R-:W-:-:S03]  /*20e0*/  ISETP.NE.AND P3, PT, R12, RZ, PT ;  /* 0x000000ff0c00720c */ /* 0x000fc60003f65270 */
[----:B0-----:R-:W-:Y:S02]  /*20f0*/  IMAD R13, R88, R11, R14 ;  /* 0x0000000b580d7224 */ /* 0x001fe400078e020e */
[----:B------:R-:W1:Y:S01]  /*2100*/  @!P1 S2R R11, SR_TID.X ;  /* 0x00000000000b9919 */ /* 0x000e620000002100 */
[----:B------:R-:W2:Y:S02]  /*2110*/  @!P1 LDC.64 R14, c[0x0][0x3b8] ;  /* 0x0000ee00ff0e9b82 */ /* 0x000ea40000000a00 */
[----:B------:R-:W-:-:S13]  /*2120*/  ISETP.GT.U32.AND P2, PT, R4, R13, PT ;  /* 0x0000000d0400720c */ /* 0x000fda0003f44070 */
[----:B------:R-:W-:-:S05]  /*2130*/  @!P2 IMAD.IADD R13, R13, 0x1, -R88 ;  /* 0x000000010d0da824 */ /* 0x000fca00078e0a58 */
[----:B------:R-:W-:Y:S02]  /*2140*/  ISETP.GT.U32.AND P2, PT, R4, R13, PT ;  /* 0x0000000d0400720c */ /* 0x000fe40003f44070 */
[----:B-1----:R-:W-:-:S11]  /*2150*/  @!P1 SHF.L.U32 R11, R11, 0x2, RZ ;  /* 0x000000020b0b9819 */ /* 0x002fd600000006ff */
[----:B------:R-:W-:Y:S02]  /*2160*/  @!P2 IADD3 R13, PT, PT, R13, -R88, RZ ;  /* 0x800000580d0da210 */ /* 0x000fe40007ffe0ff */
[----:B------:R-:W-:Y:S02]  /*2170*/  ISETP.GE.AND P2, PT, R86, RZ, PT ;  /* 0x000000ff5600720c */ /* 0x000fe40003f46270 */
[----:B------:R-:W-:-:S05]  /*2180*/  @!P1 LOP3.LUT R11, R11, 0x4, RZ, 0xc0, !PT ;  /* 0x000000040b0b9812 */ /* 0x000fca00078ec0ff */
[----:B------:R-:W-:-:S06]  /*2190*/  @!P1 IMAD R88, R3, R12, R11 ;  /* 0x0000000c03589224 */ /* 0x000fcc00078e020b */
[----:B------:R-:W-:Y:S01]  /*21a0*/  @!P2 IMAD.MOV R13, RZ, RZ, -R13 ;  /* 0x000000ffff0da224 */ /* 0x000fe200078e0a0d */
[----:B------:R-:W-:-:S04]  /*21b0*/  @!P3 LOP3.LUT R13, RZ, R12, RZ, 0x33, !PT ;  /* 0x0000000cff0db212 */ /* 0x000fc800078e33ff */
[----:B------:R-:W-:-:S04]  /*21c0*/  @!P1 LEA R11, P2, R13, R88, 0x3 ;  /* 0x000000580d0b9211 */ /* 0x000fc800078418ff */
[----:B------:R-:W-:Y:S02]  /*21d0*/  @!P1 LEA.HI.X.SX32 R88, R88, RZ, 0x1, P2 ;  /* 0x000000ff58589211 */ /* 0x000fe400010f0eff */
[----:B--2---:R-:W-:-:S04]  /*21e0*/  @!P1 LEA R14, P2, R11, R14, 0x1 ;  /* 0x0000000e0b0e9211 */ /* 0x004fc800078408ff */
[----:B------:R-:W-:-:S05]  /*21f0*/  @!P1 LEA.HI.X R15, R11, R15, R88, 0x1, P2 ;  /* 0x0000000f0b0f9211 */ /* 0x000fca00010f0c58 */
[----:B-----5:R1:W5:Y:S01]  /*2200*/  @!P1 LDG.E.64 R52, desc[UR36][R14.64] ;  /* 0x000000240e349981 */ /* 0x020362000c1e1b00 */
[----:B------:R-:W-:Y:S01]  /*2210*/  BSSY.RECONVERGENT B1, `(.L_x_2515) ;  /* 0x0000017000017945 */ /* 0x000fe20003800200 */
[----:B------:R-:W2:Y:S02]  /*2220*/  @!P1 S2R R11, SR_TID.X ;  /* 0x00000000000b9919 */ /* 0x000ea40000002100 */
[----:B--2---:R-:W-:Y:S01]  /*2230*/  @!P1 SHF.L.U32 R11, R11, 0x2, RZ ;  /* 0x000000020b0b9819 */ /* 0x004fe200000006ff */
[----:B-1----:R-:W-:Y:S06]  /*2240*/  @P1 BRA `(.L_x_2516) ;  /* 0x00000000004c1947 */ /* 0x002fec0003800000 */
[----:B------:R-:W1:Y:S01]  /*2250*/  S2R R14, SR_TID.X ;  /* 0x00000000000e7919 */ /* 0x000e620000002100 */
[----:B------:R-:W-:-:S05]  /*2260*/  LEA R15, R12, R13, 0x1 ;  /* 0x0000000d0c0f7211 */ /* 0x000fca00078e08ff */
[----:B------:R-:W-:Y:S01]  /*2270*/  IMAD.SHL.U32 R15, R15, 0x8, RZ ;  /* 0x000000080f0f7824 */ /* 0x000fe200078e00ff */
[----:B-1----:R-:W-:-:S04]  /*2280*/  SHF.L.U32 R14, R14, 0x2, RZ ;  /* 0x000000020e0e7819 */ /* 0x002fc800000006ff */
[----:B------:R-:W-:Y:S01]  /*2290*/  LOP3.LUT R54, R14, 0x4, RZ, 0xc0, !PT ;  /* 0x000000040e367812 */ /* 0x000fe200078ec0ff */
[----:B------:R-:W-:-:S04]  /*22a0*/  IMAD.IADD R14, R13, 0x1, R12 ;  /* 0x000000010d0e7824 */ /* 0x000fc800078e020c */
[----:B------:R-:W-:Y:S01]  /*22b0*/  IMAD R54, R3, R12, R54 ;  /* 0x0000000c03367224 */ /* 0x000fe200078e0236 */
[----:B------:R-:W-:-:S04]  /*22c0*/  SHF.L.U32 R14, R14, 0x3, RZ ;  /* 0x000000030e0e7819 */ /* 0x000fc800000006ff */
[----:B------:R-:W-:Y:S02]  /*22d0*/  SHF.R.S32.HI R87, RZ, 0x1f, R54 ;  /* 0x0000001fff577819 */ /* 0x000fe40000011436 */
[C---:B------:R-:W-:Y:S02]  /*22e0*/  IADD3 R55, P2, PT, R54.reuse, R14, RZ ;  /* 0x0000000e36377210 */ /* 0x040fe40007f5e0ff */
[----:B------:R-:W-:Y:S02]  /*22f0*/  IADD3 R57, P3, PT, R54, R15, RZ ;  /* 0x0000000f36397210 */ /* 0x000fe40007f7e0ff */
[-C--:B------:R-:W-:Y:S02]  /*2300*/  LEA.HI.X.SX32 R56, R14, R87.reuse, 0x1, P2 ;  /* 0x000000570e387211 */ /* 0x080fe400010f0eff */
[----:B------:R-:W-:Y:S02]  /*2310*/  LEA R54, P2, R55, UR12, 0x1 ;  /* 0x0000000c37367c11 */ /* 0x000fe4000f8408ff */
[----:B------:R-:W-:-:S02]  /*2320*/  LEA.HI.X.SX32 R14, R15, R87, 0x1, P3 ;  /* 0x000000570f0e7211 */ /* 0x000fc400018f0eff */
[----:B------:R-:W-:Y:S02]  /*2330*/  LEA.HI.X R55, R55, UR13, R56, 0x1, P2 ;  /* 0x0000000d37377c11 */ /* 0x000fe400090f0c38 */
[----:B------:R-:W-:-:S04]  /*2340*/  LEA R56, P2, R57, UR12, 0x1 ;  /* 0x0000000c39387c11 */ /* 0x000fc8000f8408ff */
[----:B------:R-:W-:Y:S01]  /*2350*/  LEA.HI.X R57, R57, UR13, R14, 0x1, P2 ;  /* 0x0000000d39397c11 */ /* 0x000fe200090f0c0e */
[----:B------:R-:W5:Y:S05]  /*2360*/  LDG.E.64 R54, desc[UR36][R54.64] ;  /* 0x0000002436367981 */ /* 0x000f6a000c1e1b00 */
[----:B------:R-:W5:Y:S03]  /*2370*/  LDG.E.64 R56, desc[UR36][R56.64] ;  /* 0x0000002438387981 */ /* 0x000f66000c1e1b00 */
.L_x_2516:
[----:B------:R-:W-:Y:S05]  /*2380*/  BSYNC.RECONVERGENT B1 ;  /* 0x0000000000017941 */ /* 0x000fea0003800200 */
.L_x_2515:
[----:B------:R-:W-:Y:S04]  /*2390*/  BSSY.RECONVERGENT B1, `(.L_x_2517) ;  /* 0x0000016000017945 */ /* 0x000fe80003800200 */
[----:B------:R-:W-:Y:S05]  /*23a0*/  @P1 BRA `(.L_x_2518) ;  /* 0x0000000000501947 */ /* 0x000fea0003800000 */
[----:B------:R-:W1:Y:S01]  /*23b0*/  S2R R14, SR_TID.X ;  /* 0x00000000000e7919 */ /* 0x000e620000002100 */
[----:B------:R-:W-:Y:S02]  /*23c0*/  IADD3 R15, PT, PT, R13, R12, RZ ;  /* 0x0000000c0d0f7210 */ /* 0x000fe40007ffe0ff */
[----:B-1----:R-:W-:-:S04]  /*23d0*/  SHF.L.U32 R14, R14, 0x2, RZ ;  /* 0x000000020e0e7819 */ /* 0x002fc800000006ff */
[----:B------:R-:W-:Y:S01]  /*23e0*/  LOP3.LUT R58, R14, 0x4, RZ, 0xc0, !PT ;  /* 0x000000040e3a7812 */ /* 0x000fe200078ec0ff */
[C---:B------:R-:W-:Y:S01]  /*23f0*/  IMAD R14, R12.reuse, 0x2, R15 ;  /* 0x000000020c0e7824 */ /* 0x040fe200078e020f */
[----:B------:R-:W-:-:S03]  /*2400*/  LEA R15, R12, R13, 0x2 ;  /* 0x0000000d0c0f7211 */ /* 0x000fc600078e10ff */
[----:B------:R-:W-:Y:S01]  /*2410*/  IMAD R58, R3, R12, R58 ;  /* 0x0000000c033a7224 */ /* 0x000fe200078e023a */
[----:B------:R-:W-:Y:S01]  /*2420*/  SHF.L.U32 R14, R14, 0x3, RZ ;  /* 0x000000030e0e7819 */ /* 0x000fe200000006ff */
[----:B------:R-:W-:-:S03]  /*2430*/  IMAD.SHL.U32 R15, R15, 0x8, RZ ;  /* 0x000000080f0f7824 */ /* 0x000fc600078e00ff */
        /* <DEDUP_REMOVED lines=11> */
.L_x_2518:
[----:B------:R-:W-:Y:S05]  /*24f0*/  BSYNC.RECONVERGENT B1 ;  /* 0x0000000000017941 */ /* 0x000fea0003800200 */
.L_x_2517:
[----:B------:R-:W1:Y:S01]  /*2500*/  @!P1 LDC.64 R14, c[0x0][0x3b8] ;  /* 0x0000ee00ff0e9b82 */ /* 0x000e620000000a00 */
[----:B------:R-:W-:Y:S02]  /*2510*/  IADD3 R87, PT, PT, R13, R12, RZ ;  /* 0x0000000c0d577210 */ /* 0x000fe40007ffe0ff */
[----:B------:R-:W-:Y:S02]  /*2520*/  @!P1 LOP3.LUT R11, R11, 0x4, RZ, 0xc0, !PT ;  /* 0x000000040b0b9812 */ /* 0x000fe400078ec0ff */
[----:B------:R-:W-:-:S03]  /*2530*/  LEA R87, R12, R87, 0x2 ;  /* 0x000000570c577211 */ /* 0x000fc600078e10ff */
[----:B------:R-:W-:Y:S02]  /*2540*/  @!P1 IMAD R90, R3, R12, R11 ;  /* 0x0000000c035a9224 */ /* 0x000fe400078e020b */
[----:B------:R-:W-:-:S05]  /*2550*/  @!P1 IMAD.SHL.U32 R89, R87, 0x8, RZ ;  /* 0x0000000857599824 */ /* 0x000fca00078e00ff */
[----:B------:R-:W-:Y:S02]  /*2560*/  @!P1 SHF.R.S32.HI R11, RZ, 0x1f, R89 ;  /* 0x0000001fff0b9819 */ /* 0x000fe40000011459 */
[----:B------:R-:W-:-:S04]  /*2570*/  @!P1 IADD3 R89, P2, PT, R90, R89, RZ ;  /* 0x000000595a599210 */ /* 0x000fc80007f5e0ff */
[----:B------:R-:W-:Y:S02]  /*2580*/  @!P1 LEA.HI.X.SX32 R90, R90, R11, 0x1, P2 ;  /* 0x0000000b5a5a9211 */ /* 0x000fe400010f0eff */
[----:B------:R-:W5:Y:S01]  /*2590*/  @P0 LDG.E.U8 R11, desc[UR36][R6.64] ;  /* 0x00000024060b0981 */ /* 0x000f62000c1e1100 */
[C---:B-1----:R-:W-:Y:S02]  /*25a0*/  @!P1 LEA R88, P2, R89.reuse, R14, 0x1 ;  /* 0x0000000e59589211 */ /* 0x042fe400078408ff */
[----:B------:R-:W1:Y:S02]  /*25b0*/  @!P1 S2R R14, SR_TID.X ;  /* 0x00000000000e9919 */ /* 0x000e640000002100 */
[----:B------:R-:W-:Y:S01]  /*25c0*/  @!P1 LEA.HI.X R89, R89, R15, R90, 0x1, P2 ;  /* 0x0000000f59599211 */ /* 0x000fe200010f0c5a */
[----:B------:R-:W-:Y:S04]  /*25d0*/  BSSY.RECONVERGENT B1, `(.L_x_2519) ;  /* 0x0000022000017945 */ /* 0x000fe80003800200 */
[----:B------:R2:W5:Y:S01]  /*25e0*/  @!P1 LDG.E.64 R62, desc[UR36][R88.64] ;  /* 0x00000024583e9981 */ /* 0x000562000c1e1b00 */
[----:B-1----:R-:W-:-:S04]  /*25f0*/  @!P1 SHF.L.U32 R14, R14, 0x2, RZ ;  /* 0x000000020e0e9819 */ /* 0x002fc800000006ff */
[----:B------:R-:W-:Y:S02]  /*2600*/  @!P1 LOP3.LUT R15, R14, 0x4, RZ, 0xc0, !PT ;  /* 0x000000040e0f9812 */ /* 0x000fe400078ec0ff */
[----:B------:R-:W-:-:S03]  /*2610*/  @!P1 IADD3 R14, PT, PT, R87, R12, RZ ;  /* 0x0000000c570e9210 */ /* 0x000fc60007ffe0ff */
[----:B------:R-:W-:Y:S02]  /*2620*/  @!P1 IMAD R91, R3, R12, R15 ;  /* 0x0000000c035b9224 */ /* 0x000fe400078e020f */
[----:B------:R-:W-:-:S05]  /*2630*/  @!P1 IMAD.SHL.U32 R14, R14, 0x8, RZ ;  /* 0x000000080e0e9824 */ /* 0x000fca00078e00ff */
[----:B------:R-:W-:Y:S02]  /*2640*/  @!P1 SHF.R.S32.HI R15, RZ, 0x1f, R14 ;  /* 0x0000001fff0f9819 */ /* 0x000fe4000001140e */
[----:B------:R-:W-:-:S04]  /*2650*/  @!P1 IADD3 R90, P2, PT, R91, R14, RZ ;  /* 0x0000000e5b5a9210 */ /* 0x000fc80007f5e0ff */
[----:B------:R-:W-:Y:S02]  /*2660*/  @!P1 LEA.HI.X.SX32 R91, R91, R15, 0x1, P2 ;  /* 0x0000000f5b5b9211 */ /* 0x000fe400010f0eff */
[----:B------:R-:W1:Y:S02]  /*2670*/  @!P1 LDC.64 R14, c[0x0][0x3b8] ;  /* 0x0000ee00ff0e9b82 */ /* 0x000e640000000a00 */
[----:B-1----:R-:W-:-:S04]  /*2680*/  @!P1 LEA R14, P2, R90, R14, 0x1 ;  /* 0x0000000e5a0e9211 */ /* 0x002fc800078408ff */
[----:B------:R-:W-:-:S05]  /*2690*/  @!P1 LEA.HI.X R15, R90, R15, R91, 0x1, P2 ;  /* 0x0000000f5a0f9211 */ /* 0x000fca00010f0c5b */
[----:B------:R1:W5:Y:S01]  /*26a0*/  @!P1 LDG.E.64 R64, desc[UR36][R14.64] ;  /* 0x000000240e409981 */ /* 0x000362000c1e1b00 */
[----:B--2---:R-:W-:Y:S01]  /*26b0*/  LEA R89, R12, R87, 0x1 ;  /* 0x000000570c597211 */ /* 0x004fe200078e08ff */
[----:B------:R-:W-:Y:S06]  /*26c0*/  @P1 BRA `(.L_x_2520) ;  /* 0x0000000000481947 */ /* 0x000fec0003800000 */
[----:B-1----:R-:W1:Y:S02]  /*26d0*/  S2R R14, SR_TID.X ;  /* 0x00000000000e7919 */ /* 0x002e640000002100 */
[----:B-1----:R-:W-:-:S04]  /*26e0*/  SHF.L.U32 R14, R14, 0x2, RZ ;  /* 0x000000020e0e7819 */ /* 0x002fc800000006ff */
[----:B------:R-:W-:Y:S01]  /*26f0*/  LOP3.LUT R15, R14, 0x4, RZ, 0xc0, !PT ;  /* 0x000000040e0f7812 */ /* 0x000fe200078ec0ff */
[----:B------:R-:W-:Y:S01]  /*2700*/  IMAD R14, R12, 0x8, R13 ;  /* 0x000000080c0e7824 */ /* 0x000fe200078e020d */
[----:B------:R-:W-:-:S03]  /*2710*/  SHF.L.U32 R13, R89, 0x3, RZ ;  /* 0x00000003590d7819 */ /* 0x000fc600000006ff */
[----:B------:R-:W-:Y:S01]  /*2720*/  IMAD R15, R3, R12, R15 ;  /* 0x0000000c030f7224 */ /* 0x000fe200078e020f */
[----:B------:R-:W-:-:S04]  /*2730*/  SHF.L.U32 R14, R14, 0x3, RZ ;  /* 0x000000030e0e7819 */ /* 0x000fc800000006ff */
[----:B------:R-:W-:Y:S02]  /*2740*/  SHF.R.S32.HI R66, RZ, 0x1f, R15 ;  /* 0x0000001fff427819 */ /* 0x000fe4000001140f */
        /* <DEDUP_REMOVED lines=10> */
.L_x_2520:
[----:B------:R-:W-:Y:S05]  /*27f0*/  BSYNC.RECONVERGENT B1 ;  /* 0x0000000000017941 */ /* 0x000fea0003800200 */
.L_x_2519:
[----:B------:R-:W2:Y:S01]  /*2800*/  S2R R87, SR_TID.X ;  /* 0x0000000000577919 */ /* 0x000ea20000002100 */
[----:B------:R-:W-:Y:S01]  /*2810*/  LEA R89, R12, R89, 0x1 ;  /* 0x000000590c597211 */ /* 0x000fe200078e08ff */
[----:B--2---:R-:W-:-:S05]  /*2820*/  @!P1 IMAD.SHL.U32 R13, R87, 0x4, RZ ;  /* 0x00000004570d9824 */ /* 0x004fca00078e00ff */
[----:B------:R-:W-:-:S05]  /*2830*/  @!P1 LOP3.LUT R13, R13, 0x4, RZ, 0xc0, !PT ;  /* 0x000000040d0d9812 */ /* 0x000fca00078ec0ff */
[----:B------:R-:W-:Y:S01]  /*2840*/  @!P1 IMAD R88, R3, R12, R13 ;  /* 0x0000000c03589224 */ /* 0x000fe200078e020d */
[----:B------:R-:W-:-:S04]  /*2850*/  @!P1 SHF.L.U32 R13, R89, 0x3, RZ ;  /* 0x00000003590d9819 */ /* 0x000fc800000006ff */
[----:B-1----:R-:W-:Y:S02]  /*2860*/  @!P1 SHF.R.S32.HI R14, RZ, 0x1f, R13 ;  /* 0x0000001fff0e9819 */ /* 0x002fe4000001140d */
[----:B------:R-:W-:-:S04]  /*2870*/  @!P1 IADD3 R13, P2, PT, R88, R13, RZ ;  /* 0x0000000d580d9210 */ /* 0x000fc80007f5e0ff */
[----:B------:R-:W-:Y:S02]  /*2880*/  @!P1 LEA.HI.X.SX32 R88, R88, R14, 0x1, P2 ;  /* 0x0000000e58589211 */ /* 0x000fe400010f0eff */
[----:B------:R-:W1:Y:S02]  /*2890*/  @!P1 LDC.64 R14, c[0x0][0x3b8] ;  /* 0x0000ee00ff0e9b82 */ /* 0x000e640000000a00 */
[----:B-1----:R-:W-:-:S04]  /*28a0*/  @!P1 LEA R90, P2, R13, R14, 0x1 ;  /* 0x0000000e0d5a9211 */ /* 0x002fc800078408ff */
[----:B------:R-:W-:Y:S01]  /*28b0*/  @!P1 LEA.HI.X R91, R13, R15, R88, 0x1, P2 ;  /* 0x0000000f0d5b9211 */ /* 0x000fe200010f0c58 */
[----:B------:R-:W-:-:S04]  /*28c0*/  @!P1 IMAD.SHL.U32 R13, R87, 0x4, RZ ;  /* 0x00000004570d9824 */ /* 0x000fc800078e00ff */
[----:B------:R1:W2:Y:S01]  /*28d0*/  @!P1 LDG.E.64 R70, desc[UR36][R90.64] ;  /* 0x000000245a469981 */ /* 0x0002a2000c1e1b00 */
[----:B------:R-:W-:Y:S02]  /*28e0*/  @!P1 LOP3.LUT R14, R13, 0x4, RZ, 0xc0, !PT ;  /* 0x000000040d0e9812 */ /* 0x000fe400078ec0ff */
[----:B------:R-:W-:-:S03]  /*28f0*/  IADD3 R13, PT, PT, R89, R12, RZ ;  /* 0x0000000c590d7210 */ /* 0x000fc60007ffe0ff */
[----:B------:R-:W-:Y:S01]  /*2900*/  @!P1 IMAD R92, R3, R12, R14 ;  /* 0x0000000c035c9224 */ /* 0x000fe200078e020e */
[----:B------:R-:W-:-:S04]  /*2910*/  @!P1 SHF.L.U32 R14, R13, 0x3, RZ ;  /* 0x000000030d0e9819 */ /* 0x000fc800000006ff */
[----:B------:R-:W-:Y:S02]  /*2920*/  @!P1 SHF.R.S32.HI R15, RZ, 0x1f, R14 ;  /* 0x0000001fff0f9819 */ /* 0x000fe4000001140e */
[----:B------:R-:W-:-:S04]  /*2930*/  @!P1 IADD3 R89, P2, PT, R92, R14, RZ ;  /* 0x0000000e5c599210 */ /* 0x000fc80007f5e0ff */
[----:B------:R-:W-:Y:S02]  /*2940*/  @!P1 LEA.HI.X.SX32 R92, R92, R15, 0x1, P2 ;  /* 0x0000000f5c5c9211 */ /* 0x000fe400010f0eff */
[----:B------:R-:W3:Y:S01]  /*2950*/  @!P1 LDC.64 R14, c[0x0][0x3b8] ;  /* 0x0000ee00ff0e9b82 */ /* 0x000ee20000000a00 */
[----:B------:R-:W-:Y:S02]  /*2960*/  IADD3 R13, PT, PT, R13, R12, RZ ;  /* 0x0000000c0d0d7210 */ /* 0x000fe40007ffe0ff */
[----:B---3--:R-:W-:Y:S01]  /*2970*/  @!P1 LEA R88, P2, R89, R14, 0x1 ;  /* 0x0000000e59589211 */ /* 0x008fe200078408ff */
[----:B------:R-:W-:-:S03]  /*2980*/  @!P1 IMAD.SHL.U32 R14, R87, 0x4, RZ ;  /* 0x00000004570e9824 */ /* 0x000fc600078e00ff */
[----:B------:R-:W-:Y:S02]  /*2990*/  @!P1 LEA.HI.X R89, R89, R15, R92, 0x1, P2 ;  /* 0x0000000f59599211 */ /* 0x000fe400010f0c5c */
[----:B------:R-:W-:-:S03]  /*29a0*/  @!P1 LOP3.LUT R14, R14, 0x4, RZ, 0xc0, !PT ;  /* 0x000000040e0e9812 */ /* 0x000fc600078ec0ff */
[----:B------:R3:W4:Y:S02]  /*29b0*/  @!P1 LDG.E.64 R72, desc[UR36][R88.64] ;  /* 0x0000002458489981 */ /* 0x000724000c1e1b00 */
[----:B------:R-:W-:Y:S01]  /*29c0*/  @!P1 IMAD R92, R3, R12, R14 ;  /* 0x0000000c035c9224 */ /* 0x000fe200078e020e */
[----:B------:R-:W-:-:S04]  /*29d0*/  @!P1 SHF.L.U32 R14, R13, 0x3, RZ ;  /* 0x000000030d0e9819 */ /* 0x000fc800000006ff */
[----:B------:R-:W-:Y:S02]  /*29e0*/  @!P1 SHF.R.S32.HI R15, RZ, 0x1f, R14 ;  /* 0x0000001fff0f9819 */ /* 0x000fe4000001140e */
[----:B-1----:R-:W-:-:S04]  /*29f0*/  @!P1 IADD3 R91, P2, PT, R92, R14, RZ ;  /* 0x0000000e5c5b9210 */ /* 0x002fc80007f5e0ff */
[----:B------:R-:W-:Y:S02]  /*2a00*/  @!P1 LEA.HI.X.SX32 R92, R92, R15, 0x1, P2 ;  /* 0x0000000f5c5c9211 */ /* 0x000fe400010f0eff */
[----:B------:R-:W1:Y:S01]  /*2a10*/  @!P1 LDC.64 R14, c[0x0][0x3b8] ;  /* 0x0000ee00ff0e9b82 */ /* 0x000e620000000a00 */
[----:B------:R-:W-:Y:S02]  /*2a20*/  IADD3 R13, PT, PT, R13, R12, RZ ;  /* 0x0000000c0d0d7210 */ /* 0x000fe40007ffe0ff */
[----:B-1----:R-:W-:Y:S01]  /*2a30*/  @!P1 LEA R90, P2, R91, R14, 0x1 ;  /* 0x0000000e5b5a9211 */ /* 0x002fe200078408ff */
[----:B------:R-:W-:-:S03]  /*2a40*/  @!P1 IMAD.SHL.U32 R14, R87, 0x4, RZ ;  /* 0x00000004570e9824 */ /* 0x000fc600078e00ff */
[----:B------:R-:W-:Y:S02]  /*2a50*/  @!P1 LEA.HI.X R91, R91, R15, R92, 0x1, P2 ;  /* 0x0000000f5b5b9211 */ /* 0x000fe400010f0c5c */
[----:B------:R-:W-:-:S03]  /*2a60*/  @!P1 LOP3.LUT R14, R14, 0x4, RZ, 0xc0, !PT ;  /* 0x000000040e0e9812 */ /* 0x000fc600078ec0ff */
[----:B------:R1:W4:Y:S02]  /*2a70*/  @!P1 LDG.E.64 R74, desc[UR36][R90.64] ;  /* 0x000000245a4a9981 */ /* 0x000324000c1e1b00 */
[----:B------:R-:W-:Y:S01]  /*2a80*/  @!P1 IMAD R92, R3, R12, R14 ;  /* 0x0000000c035c9224 */ /* 0x000fe200078e020e */
[----:B------:R-:W-:-:S04]  /*2a90*/  @!P1 SHF.L.U32 R14, R13, 0x3, RZ ;  /* 0x000000030d0e9819 */ /* 0x000fc800000006ff */
[----:B------:R-:W-:Y:S02]  /*2aa0*/  @!P1 SHF.R.S32.HI R15, RZ, 0x1f, R14 ;  /* 0x0000001fff0f9819 */ /* 0x000fe4000001140e */
[----:B---3--:R-:W-:-:S04]  /*2ab0*/  @!P1 IADD3 R89, P2, PT, R92, R14, RZ ;  /* 0x0000000e5c599210 */ /* 0x008fc80007f5e0ff */
        /* <DEDUP_REMOVED lines=19> */
[----:B------:R-:W4:Y:S02]  /*2bf0*/  @!P1 LDG.E.64 R78, desc[UR36][R90.64] ;  /* 0x000000245a4e9981 */ /* 0x000f24000c1e1b00 */
[-C--:B------:R-:W-:Y:S01]  /*2c00*/  @!P1 IMAD R92, R3, R12.reuse, R14 ;  /* 0x0000000c035c9224 */ /* 0x080fe200078e020e */
[C---:B------:R-:W-:Y:S02]  /*2c10*/  @!P1 SHF.L.U32 R14, R13.reuse, 0x3, RZ ;  /* 0x000000030d0e9819 */ /* 0x040fe400000006ff */
[----:B------:R-:W-:Y:S02]  /*2c20*/  @!P1 IADD3 R13, PT, PT, R13, R12, RZ ;  /* 0x0000000c0d0d9210 */ /* 0x000fe40007ffe0ff */
[----:B------:R-:W-:Y:S02]  /*2c30*/  @!P1 SHF.R.S32.HI R15, RZ, 0x1f, R14 ;  /* 0x0000001fff0f9819 */ /* 0x000fe4000001140e */
[----:B---3--:R-:W-:Y:S02]  /*2c40*/  @!P1 IADD3 R89, P2, PT, R92, R14, RZ ;  /* 0x0000000e5c599210 */ /* 0x008fe40007f5e0ff */
[----:B------:R-:W-:-:S02]  /*2c50*/  @!P1 SHF.L.U32 R13, R13, 0x3, RZ ;  /* 0x000000030d0d9819 */ /* 0x000fc400000006ff */
[----:B------:R-:W-:Y:S02]  /*2c60*/  @!P1 LEA.HI.X.SX32 R92, R92, R15, 0x1, P2 ;  /* 0x0000000f5c5c9211 */ /* 0x000fe400010f0eff */
[----:B------:R-:W1:Y:S02]  /*2c70*/  @!P1 LDC.64 R14, c[0x0][0x3b8] ;  /* 0x0000ee00ff0e9b82 */ /* 0x000e640000000a00 */
[----:B-1----:R-:W-:Y:S01]  /*2c80*/  @!P1 LEA R88, P2, R89, R14, 0x1 ;  /* 0x0000000e59589211 */ /* 0x002fe200078408ff */
[----:B------:R-:W-:-:S03]  /*2c90*/  @!P1 IMAD.SHL.U32 R14, R87, 0x4, RZ ;  /* 0x00000004570e9824 */ /* 0x000fc600078e00ff */
[----:B------:R-:W-:Y:S02]  /*2ca0*/  @!P1 LEA.HI.X R89, R89, R15, R92, 0x1, P2 ;  /* 0x0000000f59599211 */ /* 0x000fe400010f0c5c */
[----:B------:R-:W-:-:S03]  /*2cb0*/  @!P1 LOP3.LUT R14, R14, 0x4, RZ, 0xc0, !PT ;  /* 0x000000040e0e9812 */ /* 0x000fc600078ec0ff */
[----:B------:R-:W3:Y:S02]  /*2cc0*/  @!P1 LDG.E.64 R80, desc[UR36][R88.64] ;  /* 0x0000002458509981 */ /* 0x000ee4000c1e1b00 */
[----:B------:R-:W-:Y:S01]  /*2cd0*/  @!P1 IMAD R14, R3, R12, R14 ;  /* 0x0000000c030e9224 */ /* 0x000fe200078e020e */
[----:B------:R-:W-:-:S04]  /*2ce0*/  @!P1 SHF.R.S32.HI R12, RZ, 0x1f, R13 ;  /* 0x0000001fff0c9819 */ /* 0x000fc8000001140d */
[----:B------:R-:W-:-:S04]  /*2cf0*/  @!P1 IADD3 R13, P2, PT, R14, R13, RZ ;  /* 0x0000000d0e0d9210 */ /* 0x000fc80007f5e0ff */
[----:B------:R-:W-:Y:S02]  /*2d00*/  @!P1 LEA.HI.X.SX32 R12, R14, R12, 0x1, P2 ;  /* 0x0000000c0e0c9211 */ /* 0x000fe400010f0eff */
[----:B------:R-:W1:Y:S02]  /*2d10*/  @!P1 LDC.64 R14, c[0x0][0x3b8] ;  /* 0x0000ee00ff0e9b82 */ /* 0x000e640000000a00 */
[----:B-1----:R-:W-:-:S04]  /*2d20*/  @!P1 LEA R14, P2, R13, R14, 0x1 ;  /* 0x0000000e0d0e9211 */ /* 0x002fc800078408ff */
[----:B------:R-:W-:-:S05]  /*2d30*/  @!P1 LEA.HI.X R15, R13, R15, R12, 0x1, P2 ;  /* 0x0000000f0d0f9211 */ /* 0x000fca00010f0c0c */
[----:B------:R2:W3:Y:S01]  /*2d40*/  @!P1 LDG.E.64 R82, desc[UR36][R14.64] ;  /* 0x000000240e529981 */ /* 0x0004e2000c1e1b00 */
[----:B0----5:R-:W-:Y:S02]  /*2d50*/  HMUL2 R12, R50, R52 ;  /* 0x00000034320c7232 */ /* 0x021fe40000000000 */
        /* <DEDUP_REMOVED lines=18> */
[----:B------:R-:W-:Y:S02]  /*2e80*/  HFMA2 R13, R33, R71, R13 ;  /* 0x00000047210d7231 */ /* 0x000fe4000000000d */
[----:B----4-:R-:W-:Y:S02]  /*2e90*/  HFMA2 R14, R30, R72, R15 ;  /* 0x000000481e0e7231 */ /* 0x010fe4000000000f */
[----:B------:R-:W-:Y:S01]  /*2ea0*/  HFMA2 R13, R31, R73, R13 ;  /* 0x000000491f0d7231 */ /* 0x000fe2000000000d */
[----:B------:R-:W-:Y:S01]  /*2eb0*/  UMOV UR4, 0xffffffff ;  /* 0xffffffff00047882 */ /* 0x000fe20000000000 */
[----:B------:R-:W-:Y:S02]  /*2ec0*/  ISETP.NE.AND P2, PT, R11, RZ, P0 ;  /* 0x000000ff0b00720c */ /* 0x000fe40000745270 */
[----:B------:R-:W-:Y:S01]  /*2ed0*/  LOP3.LUT R87, R87, 0x1, RZ, 0xc0, !PT ;  /* 0x0000000157577812 */ /* 0x000fe200078ec0ff */
[----:B------:R-:W-:-:S02]  /*2ee0*/  HFMA2 R14, R28, R74, R14 ;  /* 0x0000004a1c0e7231 */ /* 0x000fc4000000000e */
[----:B------:R-:W-:Y:S02]  /*2ef0*/  HFMA2 R13, R29, R75, R13 ;  /* 0x0000004b1d0d7231 */ /* 0x000fe4000000000d */
[----:B------:R-:W-:Y:S02]  /*2f00*/  HFMA2 R12, R26, R76, R14 ;  /* 0x0000004c1a0c7231 */ /* 0x000fe4000000000e */
[----:B------:R-:W-:Y:S02]  /*2f10*/  HFMA2 R13, R27, R77, R13 ;  /* 0x0000004d1b0d7231 */ /* 0x000fe4000000000d */
[----:B------:R-:W-:Y:S02]  /*2f20*/  HFMA2 R12, R24, R78, R12 ;  /* 0x0000004e180c7231 */ /* 0x000fe4000000000c */
[----:B------:R-:W-:Y:S02]  /*2f30*/  HFMA2 R13, R25, R79, R13 ;  /* 0x0000004f190d7231 */ /* 0x000fe4000000000d */
[----:B---3--:R-:W-:-:S02]  /*2f40*/  HFMA2 R12, R20, R80, R12 ;  /* 0x00000050140c7231 */ /* 0x008fc4000000000c */
[----:B------:R-:W-:Y:S02]  /*2f50*/  HFMA2 R13, R21, R81, R13 ;  /* 0x00000051150d7231 */ /* 0x000fe4000000000d */
        /* <DEDUP_REMOVED lines=8> */
.L_x_2596:
        /* <DEDUP_REMOVED lines=18> */
[----:B--2---:R-:W-:-:S05]  /*3100*/  @P1 IMAD.IADD R87, R88, 0x1, R87 ;  /* 0x0000000158571824 */ /* 0x004fca00078e0257 */
        /* <DEDUP_REMOVED lines=10> */
.L_x_2523:
[----:B------:R-:W-:Y:S05]  /*31b0*/  BSYNC.RECONVERGENT B1 ;  /* 0x0000000000017941 */ /* 0x000fea0003800200 */
.L_x_2522:
[----:B------:R-:W-:Y:S01]  /*31c0*/  IADD3 R86, PT, PT, R86, 0x40, RZ ;  /* 0x0000004056567810 */ /* 0x000fe20007ffe0ff */
[----:B------:R-:W-:Y:S01]  /*31d0*/  VIADD R23, R23, 0x40 ;  /* 0x0000004017177836 */ /* 0x000fe20000000000 */
[----:B------:R-:W-:Y:S02]  /*31e0*/  IADD3 R6, P2, PT, R6, 0x40, RZ ;  /* 0x0000004006067810 */ /* 0x000fe40007f5e0ff */
[----:B------:R-:W-:Y:S02]  /*31f0*/  ISETP.GE.AND P1, PT, R86, R10, PT ;  /* 0x0000000a5600720c */ /* 0x000fe40003f26270 */
[----:B-1----:R-:W-:Y:S02]  /*3200*/  IADD3 R84, PT, PT, R84, 0x100, RZ ;  /* 0x0000010054547810 */ /* 0x002fe40007ffe0ff */
[----:B------:R-:W-:-:S09]  /*3210*/  IADD3.X R7, PT, PT, RZ, R7, RZ, P2, !PT ;  /* 0x00000007ff077210 */ /* 0x000fd200017fe4ff */
[----:B------:R-:W-:Y:S05]  /*3220*/  @!P1 BRA `(.L_x_2524) ;  /* 0xffffffec00949947 */ /* 0x000fea000383ffff */
.L_x_2514:
[----:B0-----:R-:W-:Y:S05]  /*3230*/  BSYNC B0 ;  /* 0x0000000000007941 */ /* 0x001fea0003800000 */
.L_x_2513:
        /* <DEDUP_REMOVED lines=9> */
.L_x_2602:
[----:B------:R-:W2:Y:S01]  /*32d0*/  S2R R21, SR_TID.X ;  /* 0x0000000000157919 */ /* 0x000ea20000002100 */
[----:B------:R-:W-:Y:S01]  /*32e0*/  MOV R15, 0x400 ;  /* 0x00000400000f7802 */ /* 0x000fe20000000f00 */
[----:B------:R-:W-:Y:S05]  /*32f0*/  WARPSYNC.ALL ;  /* 0x0000000000007948 */ /* 0x000fea0003800000 */
[----:B------:R-:W4:Y:S01]  /*3300*/  S2R R20, SR_CgaCtaId ;  /* 0x0000000000147919 */ /* 0x000f220000008800 */
[----:B-1----:R-:W-:Y:S02]  /*3310*/  FMNMX.FTZ R7, R4, R14, !PT ;  /* 0x0000000e04077209 */ /* 0x002fe40007810000 */
[----:B--2---:R-:W-:-:S02]  /*3320*/  LOP3.LUT P0, R5, R21, 0x1f, RZ, 0xc0, !PT ;  /* 0x0000001f15057812 */ /* 0x004fc4000780c0ff */
[----:B----4-:R-:W-:-:S04]  /*3330*/  LEA R6, R20, R15, 0x18 ;  /* 0x0000000f14067211 */ /* 0x010fc800078ec0ff */
[----:B0-----:R-:W-:-:S07]  /*3340*/  LEA.HI R4, R21, R6, RZ, 0x1d ;  /* 0x0000000615047211 */ /* 0x001fce00078fe8ff */
[----:B------:R-:W-:Y:S01]  /*3350*/  @!P0 STS [R4], R7 ;  /* 0x0000000704008388 */ /* 0x000fe20000000800 */
[----:B------:R-:W-:Y:S01]  /*3360*/  BAR.SYNC.DEFER_BLOCKING 0x0 ;  /* 0x0000000000007b1d */ /* 0x000fe20000010000 */
[C---:B------:R-:W-:Y:S01]  /*3370*/  ISETP.GT.U32.AND P0, PT, R5.reuse, 0x3, PT ;  /* 0x000000030500780c */ /* 0x040fe20003f04070 */
[----:B------:R-:W-:Y:S01]  /*3380*/  IMAD.MOV.U32 R10, RZ, RZ, -0x800001 ;  /* 0xff7fffffff0a7424 */ /* 0x000fe200078e00ff */
[----:B------:R-:W-:Y:S01]  /*3390*/  LEA R6, R5, R6, 0x2 ;  /* 0x0000000605067211 */ /* 0x000fe200078e10ff */
[----:B------:R-:W-:Y:S02]  /*33a0*/  IMAD.MOV.U32 R9, RZ, RZ, RZ ;  /* 0x000000ffff097224 */ /* 0x000fe400078e00ff */
[----:B------:R-:W-:Y:S08]  /*33b0*/  BSSY.RECONVERGENT B0, `(.L_x_2526) ;  /* 0x0000171000007945 */ /* 0x000ff00003800200 */
[----:B------:R-:W0:Y:S04]  /*33c0*/  @!P0 LDS R10, [R6] ;  /* 0x00000000060a8984 */ /* 0x000e280000000800 */
[----:B0-----:R-:W0:Y:S02]  /*33d0*/  SHFL.BFLY PT, R7, R10, 0x2, 0x1f ;  /* 0x0c401f000a077f89 */ /* 0x001e2400000e0000 */
[----:B0-----:R-:W-:-:S02]  /*33e0*/  FMNMX.FTZ R11, R7, R10, !PT ;  /* 0x0000000a070b7209 */ /* 0x001fc40007810000 */
[----:B------:R-:W-:-:S03]  /*33f0*/  IADD3 R7, PT, PT, R19, 0x1, RZ ;  /* 0x0000000113077810 */ /* 0x000fc60007ffe0ff */
[----:B------:R-:W0:Y:S02]  /*3400*/  SHFL.BFLY PT, R2, R11, 0x1, 0x1f ;  /* 0x0c201f000b027f89 */ /* 0x000e2400000e0000 */
[----:B0-----:R-:W-:Y:S02]  /*3410*/  FMNMX.FTZ R8, R11, R2, !PT ;  /* 0x000000020b087209 */ /* 0x001fe40007810000 */
[----:B------:R-:W-:-:S04]  /*3420*/  IADD3 R2, PT, PT, R16, R21, RZ ;  /* 0x0000001510027210 */ /* 0x000fc80007ffe0ff */
[----:B------:R-:W-:Y:S01]  /*3430*/  ISETP.GT.AND P0, PT, R2, R19, PT ;  /* 0x000000130200720c */ /* 0x000fe20003f04270 */
[----:B------:R-:W0:-:S12]  /*3440*/  SHFL.IDX PT, R8, R8, RZ, 0x1f ;  /* 0x00001fff08087589 */ /* 0x000e1800000e0000 */
        /* <DEDUP_REMOVED lines=17> */
[----:B------:R-:W-:Y:S02]  /*3560*/  MOV R10, R2 ;  /* 0x00000002000a7202 */ /* 0x000fe40000000f00 */
[----:B------:R-:W-:Y:S02]  /*3570*/  LEA R12, R20, R13, 0x18 ;  /* 0x0000000d140c7211 */ /* 0x000fe400078ec0ff */
[----:B------:R-:W-:Y:S02]  /*3580*/  LOP3.LUT R11, R9, 0x3, RZ, 0xc0, !PT ;  /* 0x00000003090b7812 */ /* 0x000fe400078ec0ff */
[----:B------:R-:W-:Y:S01]  /*3590*/  MOV R9, RZ ;  /* 0x000000ff00097202 */ /* 0x000fe20000000f00 */
[----:B------:R-:W-:Y:S01]  /*35a0*/  IMAD R12, R21, 0x4, R12 ;  /* 0x00000004150c7824 */ /* 0x000fe200078e020c */
[----:B------:R-:W-:-:S07]  /*35b0*/  IADD3 R11, PT, PT, -R11, RZ, RZ ;  /* 0x000000ff0b0b7210 */ /* 0x000fce0007ffe1ff */
.L_x_2531:
        /* <DEDUP_REMOVED lines=11> */
.L_x_2530:
[----:B------:R-:W-:Y:S05]  /*3670*/  BSYNC.RECONVERGENT B1 ;  /* 0x0000000000017941 */ /* 0x000fea0003800200 */
.L_x_2529:
[----:B------:R-:W-:Y:S05]  /*3680*/  @!P1 BRA `(.L_x_2527) ;  /* 0x00000014000c9947 */ /* 0x000fea0003800000 */
[----:B------:R-:W-:Y:S01]  /*3690*/  IMAD.SHL.U32 R11, R16, 0x4, RZ ;  /* 0x00000004100b7824 */ /* 0x000fe200078e00ff */
[----:B------:R-:W-:-:S04]  /*36a0*/  IADD3 R15, PT, PT, R15, 0x120, RZ ;  /* 0x000001200f0f7810 */ /* 0x000fc80007ffe0ff */
[----:B------:R-:W-:Y:S02]  /*36b0*/  LEA R20, R20, R15, 0x18 ;  /* 0x0000000f14147211 */ /* 0x000fe400078ec0ff */
[C---:B------:R-:W-:Y:S01]  /*36c0*/  LEA R11, R10.reuse, -R11, 0x2 ;  /* 0x8000000b0a0b7211 */ /* 0x040fe200078e10ff */
[----:B------:R-:W-:-:S03]  /*36d0*/  VIADD R10, R10, 0x200 ;  /* 0x000002000a0a7836 */ /* 0x000fc60000000000 */
        /* <DEDUP_REMOVED lines=27> */
[----:B0-----:R-:W-:Y:S01]  /*3890*/  MOV R12, R10 ;  /* 0x0000000a000c7202 */ /* 0x001fe20000000f00 */
[----:B------:R-:W-:Y:S01]  /*38a0*/  BSSY.RECONVERGENT B1, `(.L_x_2532) ;  /* 0x000006c000017945 */ /* 0x000fe20003800200 */
[----:B------:R-:W-:Y:S02]  /*38b0*/  PLOP3.LUT P0, PT, PT, PT, PT, 0x80, 0x8 ;  /* 0x000000000008781c */ /* 0x000fe40003f0f070 */
[----:B------:R-:W-:-:S04]  /*38c0*/  IADD3 R10, PT, PT, -R12, R19, RZ ;  /* 0x000000130c0a7210 */ /* 0x000fc80007ffe1ff */
[----:B------:R-:W-:Y:S01]  /*38d0*/  ISETP.GT.AND P1, PT, R10, 0x5ff, PT ;  /* 0x000005ff0a00780c */ /* 0x000fe20003f24270 */
[----:B------:R-:W-:-:S12]  /*38e0*/  VIADD R10, R11, 0xc00 ;  /* 0x00000c000b0a7836 */ /* 0x000fd80000000000 */
[----:B------:R-:W-:Y:S05]  /*38f0*/  @!P1 BRA `(.L_x_2533) ;  /* 0x0000000400989947 */ /* 0x000fea0003800000 */
[----:B------:R-:W-:Y:S02]  /*3900*/  PLOP3.LUT P0, PT, PT, PT, PT, 0x8, 0x80 ;  /* 0x000000000080781c */ /* 0x000fe40003f0e170 */
[----:B------:R-:W-:-:S11]  /*3910*/  IADD3 R11, PT, PT, R19, -0x5ff, RZ ;  /* 0xfffffa01130b7810 */ /* 0x000fd60007ffe0ff */
.L_x_2534:
        /* <DEDUP_REMOVED lines=100> */
.L_x_2533:
[----:B------:R-:W-:Y:S05]  /*3f60*/  BSYNC.RECONVERGENT B1 ;  /* 0x0000000000017941 */ /* 0x000fea0003800200 */
.L_x_2532:
        /* <DEDUP_REMOVED lines=55> */
.L_x_2536:
[----:B------:R-:W-:Y:S05]  /*42e0*/  BSYNC.RECONVERGENT B1 ;  /* 0x0000000000017941 */ /* 0x000fea0003800200 */
.L_x_2535:
        /* <DEDUP_REMOVED lines=27> */
.L_x_2528:
        /* <DEDUP_REMOVED lines=11> */
[----:B------:R-:W-:-:S03]  /*4550*/  IMAD.MOV.U32 R9, RZ, RZ, RZ ;  /* 0x000000ffff097224 */ /* 0x000fc600078e00ff */
[----:B------:R-:W-:-:S05]  /*4560*/  SHF.R.S32.HI R24, RZ, 0x1f, R25 ;  /* 0x0000001fff187819 */ /* 0x000fca0000011419 */
[----:B------:R-:W-:Y:S05]  /*4570*/  @!P1 BRA `(.L_x_2538) ;  /* 0x00000000006c9947 */ /* 0x000fea0003800000 */
[----:B------:R-:W-:Y:S01]  /*4580*/  IADD3 R15, PT, PT, R15, 0x120, RZ ;  /* 0x000001200f0f7810 */ /* 0x000fe20007ffe0ff */
[--C-:B------:R-:W-:Y:S01]  /*4590*/  IMAD.MOV.U32 R12, RZ, RZ, R2.reuse ;  /* 0x000000ffff0c7224 */ /* 0x100fe200078e0002 */
[----:B------:R-:W-:Y:S02]  /*45a0*/  LEA.HI R9, R13, 0x1, RZ, 0x19 ;  /* 0x000000010d097811 */ /* 0x000fe400078fc8ff */
[----:B------:R-:W-:Y:S02]  /*45b0*/  IADD3 R23, P1, P2, R25, R10, R2 ;  /* 0x0000000a19177210 */ /* 0x000fe40007a3e002 */
[----:B------:R-:W-:Y:S02]  /*45c0*/  LEA R20, R20, R15, 0x18 ;  /* 0x0000000f14147211 */ /* 0x000fe400078ec0ff */
[----:B------:R-:W-:Y:S01]  /*45d0*/  LOP3.LUT R10, R9, 0x3, RZ, 0xc0, !PT ;  /* 0x00000003090a7812 */ /* 0x000fe200078ec0ff */
[----:B------:R-:W-:Y:S01]  /*45e0*/  HFMA2 R9, -RZ, RZ, 0, 0 ;  /* 0x00000000ff097431 */ /* 0x000fe200000001ff */
[----:B------:R-:W-:-:S02]  /*45f0*/  IADD3.X R11, PT, PT, R24, R11, RZ, P1, P2 ;  /* 0x0000000b180b7210 */ /* 0x000fc40000fe44ff */
[----:B------:R-:W-:Y:S02]  /*4600*/  LEA R13, R21, R20, 0x2 ;  /* 0x00000014150d7211 */ /* 0x000fe400078e10ff */
[----:B------:R-:W-:-:S07]  /*4610*/  IADD3 R14, PT, PT, -R10, RZ, RZ ;  /* 0x000000ff0a0e7210 */ /* 0x000fce0007ffe1ff */
.L_x_2539:
[----:B------:R-:W-:-:S06]  /*4620*/  MOV R10, R23 ;  /* 0x00000017000a7202 */ /* 0x000fcc0000000f00 */
[----:B------:R1:W2:Y:S01]  /*4630*/  LDG.E.U8 R10, desc[UR36][R10.64] ;  /* 0x000000240a0a7981 */ /* 0x0002a2000c1e1100 */
[----:B------:R-:W-:Y:S01]  /*4640*/  IMAD.MOV.U32 R20, RZ, RZ, RZ ;  /* 0x000000ffff147224 */ /* 0x000fe200078e00ff */
        /* <DEDUP_REMOVED lines=14> */
.L_x_2538:
[----:B------:R-:W-:Y:S05]  /*4730*/  BSYNC.RECONVERGENT B1 ;  /* 0x0000000000017941 */ /* 0x000fea0003800200 */
.L_x_2537:
        /* <DEDUP_REMOVED lines=9> */
[----:B------:R-:W-:-:S05]  /*47d0*/  IADD3.X R11, PT, PT, R24, UR5, RZ, P0, P1 ;  /* 0x00000005180b7c10 */ /* 0x000fca00087e24ff */
[----:B------:R-:W-:Y:S01]  /*47e0*/  IMAD.X R11, RZ, RZ, R11, P2 ;  /* 0x000000ffff0b7224 */ /* 0x000fe200010e060b */
[----:B-1----:R-:W-:-:S04]  /*47f0*/  LEA R13, R14, R13, 0x18 ;  /* 0x0000000d0e0d7211 */ /* 0x002fc800078ec0ff */
[----:B------:R-:W-:-:S07]  /*4800*/  IADD3 R13, PT, PT, R10, 0x400, R13 ;  /* 0x000004000a0d7810 */ /* 0x000fce0007ffe00d */
.L_x_2540:
[----:B------:R-:W-:-:S05]  /*4810*/  MOV R10, R15 ;  /* 0x0000000f000a7202 */ /* 0x000fca0000000f00 */
[----:B------:R-:W2:Y:S04]  /*4820*/  LDG.E.U8 R23, desc[UR36][R10.64+-0x100] ;  /* 0xffff00240a177981 */ /* 0x000ea8000c1e1100 */
[----:B------:R-:W4:Y:S04]  /*4830*/  LDG.E.U8 R14, desc[UR36][R10.64+-0x80] ;  /* 0xffff80240a0e7981 */ /* 0x000f28000c1e1100 */
[----:B------:R-:W5:Y:S04]  /*4840*/  LDG.E.U8 R15, desc[UR36][R10.64] ;  /* 0x000000240a0f7981 */ /* 0x000f68000c1e1100 */
[----:B------:R-:W3:Y:S01]  /*4850*/  LDG.E.U8 R20, desc[UR36][R10.64+0x80] ;  /* 0x000080240a147981 */ /* 0x000ee2000c1e1100 */
[----:B------:R-:W-:-:S02]  /*4860*/  IMAD.MOV.U32 R24, RZ, RZ, RZ ;  /* 0x000000ffff187224 */ /* 0x000fc400078e00ff */
[----:B------:R-:W-:Y:S01]  /*4870*/  HFMA2 R26, -RZ, RZ, 0, 0 ;  /* 0x00000000ff1a7431 */ /* 0x000fe200000001ff */
[----:B------:R-:W-:Y:S02]  /*4880*/  IADD3 R12, PT, PT, R12, 0x200, RZ ;  /* 0x000002000c0c7810 */ /* 0x000fe40007ffe0ff */
[----:B--2---:R-:W-:Y:S02]  /*4890*/  ISETP.NE.AND P0, PT, R23, RZ, PT ;  /* 0x000000ff1700720c */ /* 0x004fe40003f05270 */
[----:B----4-:R-:W-:Y:S01]  /*48a0*/  ISETP.NE.AND P1, PT, R14, RZ, PT ;  /* 0x000000ff0e00720c */ /* 0x010fe20003f25270 */
[----:B------:R-:W-:Y:S01]  /*48b0*/  HFMA2 R14, -RZ, RZ, 0, 0 ;  /* 0x00000000ff0e7431 */ /* 0x000fe200000001ff */
[----:B-----5:R-:W-:Y:S02]  /*48c0*/  ISETP.NE.AND P2, PT, R15, RZ, PT ;  /* 0x000000ff0f00720c */ /* 0x020fe40003f45270 */
[----:B---3--:R-:W-:-:S07]  /*48d0*/  ISETP.NE.AND P3, PT, R20, RZ, PT ;  /* 0x000000ff1400720c */ /* 0x008fce0003f65270 */
        /* <DEDUP_REMOVED lines=30> */
.L_x_2527:
[----:B------:R-:W-:Y:S05]  /*4ac0*/  BSYNC.RECONVERGENT B0 ;  /* 0x0000000000007941 */ /* 0x000fea0003800200 */
.L_x_2526:
[----:B0-----:R-:W0:Y:S01]  /*4ad0*/  SHFL.BFLY PT, R8, R9, 0x10, 0x1f ;  /* 0x0e001f0009087f89 */ /* 0x001e2200000e0000 */
[C---:B------:R-:W-:Y:S01]  /*4ae0*/  ISETP.NE.AND P0, PT, R5.reuse, RZ, PT ;  /* 0x000000ff0500720c */ /* 0x040fe20003f05270 */
[----:B------:R-:W1:Y:S01]  /*4af0*/  LDCU.U8 UR6, c[0x0][0x48c] ;  /* 0x00009180ff0677ac */ /* 0x000e620008000000 */
[----:B------:R-:W-:Y:S01]  /*4b00*/  ISETP.GT.U32.AND P1, PT, R5, 0x3, PT ;  /* 0x000000030500780c */ /* 0x000fe20003f24070 */
[----:B------:R-:W2:Y:S01]  /*4b10*/  S2R R45, SR_CTAID.X ;  /* 0x00000000002d7919 */ /* 0x000ea20000002500 */
[----:B------:R-:W2:Y:S01]  /*4b20*/  S2UR UR4, SR_CTAID.Y ;  /* 0x00000000000479c3 */ /* 0x000ea20000002600 */
[----:B0-----:R-:W-:-:S05]  /*4b30*/  FADD.FTZ R8, R8, R9 ;  /* 0x0000000908087221 */ /* 0x001fca0000010000 */
[----:B------:R-:W0:Y:S02]  /*4b40*/  SHFL.BFLY PT, R11, R8, 0x8, 0x1f ;  /* 0x0d001f00080b7f89 */ /* 0x000e2400000e0000 */
[----:B0-----:R-:W-:-:S05]  /*4b50*/  FADD.FTZ R11, R8, R11 ;  /* 0x0000000b080b7221 */ /* 0x001fca0000010000 */
[----:B------:R-:W0:Y:S02]  /*4b60*/  SHFL.BFLY PT, R10, R11, 0x4, 0x1f ;  /* 0x0c801f000b0a7f89 */ /* 0x000e2400000e0000 */
[----:B0-----:R-:W-:Y:S02]  /*4b70*/  FADD.FTZ R10, R11, R10 ;  /* 0x0000000a0b0a7221 */ /* 0x001fe40000010000 */
[----:B------:R-:W0:Y:S03]  /*4b80*/  LDC R11, c[0x0][0x40c] ;  /* 0x00010300ff0b7b82 */ /* 0x000e260000000800 */
[----:B------:R-:W4:Y:S02]  /*4b90*/  SHFL.BFLY PT, R13, R10, 0x2, 0x1f ;  /* 0x0c401f000a0d7f89 */ /* 0x000f2400000e0000 */
[----:B----4-:R-:W-:-:S03]  /*4ba0*/  FADD.FTZ R13, R10, R13 ;  /* 0x0000000d0a0d7221 */ /* 0x010fc60000010000 */
[----:B------:R-:W2:Y:S02]  /*4bb0*/  LDC R10, c[0x0][0x3f8] ;  /* 0x0000fe00ff0a7b82 */ /* 0x000ea40000000800 */
[----:B------:R-:W4:Y:S01]  /*4bc0*/  SHFL.BFLY PT, R12, R13, 0x1, 0x1f ;  /* 0x0c201f000d0c7f89 */ /* 0x000f2200000e0000 */
[----:B--2---:R-:W-:Y:S02]  /*4bd0*/  IMAD R33, R10, UR4, R45 ;  /* 0x000000040a217c24 */ /* 0x004fe4000f8e022d */
[----:B----4-:R-:W-:-:S03]  /*4be0*/  FADD.FTZ R5, R13, R12 ;  /* 0x0000000c0d057221 */ /* 0x010fc60000010000 */
[----:B------:R-:W0:Y:S02]  /*4bf0*/  LDC R12, c[0x0][0x3f4] ;  /* 0x0000fd00ff0c7b82 */ /* 0x000e240000000800 */
[----:B------:R0:W-:Y:S06]  /*4c00*/  @!P0 STS [R4+0x10], R5 ;  /* 0x0000100504008388 */ /* 0x0001ec0000000800 */
[----:B------:R-:W-:Y:S01]  /*4c10*/  BAR.SYNC.DEFER_BLOCKING 0x0 ;  /* 0x0000000000007b1d */ /* 0x000fe20000010000 */
[----:B-1----:R-:W-:Y:S02]  /*4c20*/  ISETP.NE.AND P0, PT, RZ, UR6, PT ;  /* 0x00000006ff007c0c */ /* 0x002fe4000bf05270 */
[----:B0-----:R-:W-:-:S04]  /*4c30*/  VIMNMX R4, PT, PT, R12, R11, PT ;  /* 0x0000000b0c047248 */ /* 0x001fc80003fe0100 */
[----:B------:R-:W-:Y:S01]  /*4c40*/  IADD3 R4, PT, PT, R4, 0x4, RZ ;  /* 0x0000000404047810 */ /* 0x000fe20007ffe0ff */
[----:B------:R-:W0:Y:S01]  /*4c50*/  @!P1 LDS R5, [R6+0x10] ;  /* 0x0000100006059984 */ /* 0x000e220000000800 */
[----:B------:R-:W-:-:S03]  /*4c60*/  ISETP.GT.AND P1, PT, R2, R19, PT ;  /* 0x000000130200720c */ /* 0x000fc60003f24270 */
[----:B0-----:R-:W0:Y:S02]  /*4c70*/  SHFL.BFLY PT, R8, R5, 0x2, 0x1f ;  /* 0x0c401f0005087f89 */ /* 0x001e2400000e0000 */
[----:B0-----:R-:W-:Y:S01]  /*4c80*/  FADD.FTZ R8, R8, R5 ;  /* 0x0000000508087221 */ /* 0x001fe20000010000 */
[----:B------:R-:W-:-:S04]  /*4c90*/  SHF.R.S32.HI R5, RZ, 0x1f, R4 ;  /* 0x0000001fff057819 */ /* 0x000fc80000011404 */
[----:B------:R-:W0:Y:S02]  /*4ca0*/  SHFL.BFLY PT, R9, R8, 0x1, 0x1f ;  /* 0x0c201f0008097f89 */ /* 0x000e2400000e0000 */
[----:B0-----:R-:W-:Y:S01]  /*4cb0*/  FADD.FTZ R9, R8, R9 ;  /* 0x0000000908097221 */ /* 0x001fe20000010000 */
[----:B------:R-:W-:Y:S02]  /*4cc0*/  LEA.HI R8, R5, R4, RZ, 0x2 ;  /* 0x0000000405087211 */ /* 0x000fe400078f10ff */
[----:B------:R-:W-:Y:S02]  /*4cd0*/  CS2R R4, SRZ ;  /* 0x0000000000047805 */ /* 0x000fe4000001ff00 */
[----:B------:R-:W-:Y:S01]  /*4ce0*/  SHF.L.U32 R8, R8, 0x2, RZ ;  /* 0x0000000208087819 */ /* 0x000fe200000006ff */
[----:B------:R-:W0:Y:S02]  /*4cf0*/  SHFL.IDX PT, R9, R9, RZ, 0x1f ;  /* 0x00001fff09097589 */ /* 0x000e2400000e0000 */
[----:B0-----:R-:W-:-:S04]  /*4d00*/  FADD.FTZ R6, R9, 9.9999999747524270788e-07 ;  /* 0x358637bd09067421 */ /* 0x001fc80000010000 */
[----:B------:R0:W1:Y:S01]  /*4d10*/  MUFU.RCP R15, R6 ;  /* 0x00000006000f7308 */ /* 0x0000620000001000 */
[----:B------:R-:W-:Y:S05]  /*4d20*/  @!P0 BRA `(.L_x_2541) ;  /* 0x0000000000188947 */ /* 0x000fea0003800000 */
[----:B------:R-:W2:Y:S08]  /*4d30*/  LDC R4, c[0x0][0x488] ;  /* 0x00012200ff047b82 */ /* 0x000eb00000000800 */
[----:B------:R-:W2:Y:S08]  /*4d40*/  LDC R5, c[0x0][0x40c] ;  /* 0x00010300ff057b82 */ /* 0x000eb00000000800 */
[----:B------:R-:W4:Y:S01]  /*4d50*/  LDC R9, c[0x0][0x3f4] ;  /* 0x0000fd00ff097b82 */ /* 0x000f220000000800 */
[----:B--2---:R-:W-:-:S04]  /*4d60*/  IMAD R4, R33, R4, R5 ;  /* 0x0000000421047224 */ /* 0x004fc800078e0205 */
[----:B----4-:R-:W-:-:S05]  /*4d70*/  IMAD R4, R4, R9, RZ ;  /* 0x0000000904047224 */ /* 0x010fca00078e02ff */
[----:B------:R-:W-:-:S07]  /*4d80*/  SHF.R.S32.HI R5, RZ, 0x1f, R4 ;  /* 0x0000001fff057819 */ /* 0x000fce0000011404 */
.L_x_2541:
        /* <DEDUP_REMOVED lines=16> */
[C---:B------:R-:W-:Y:S01]  /*4e90*/  SHF.L.U32 R7, R6.reuse, 0x7, RZ ;  /* 0x0000000706077819 */ /* 0x040fe200000006ff */
[----:B------:R-:W-:Y:S01]  /*4ea0*/  UIADD3 UR4, UPT, UPT, UR4, 0x120, URZ ;  /* 0x0000012004047890 */ /* 0x000fe2000fffe0ff */
[----:B------:R-:W-:Y:S01]  /*4eb0*/  LOP3.LUT R6, R6, 0x3, RZ, 0xc0, !PT ;  /* 0x0000000306067812 */ /* 0x000fe200078ec0ff */
[----:B------:R-:W-:Y:S01]  /*4ec0*/  IMAD.X R13, RZ, RZ, R5, P2 ;  /* 0x000000ffff0d7224 */ /* 0x000fe200010e0605 */
[----:B------:R-:W-:-:S02]  /*4ed0*/  LOP3.LUT R9, R7, 0x180, RZ, 0xc0, !PT ;  /* 0x0000018007097812 */ /* 0x000fc400078ec0ff */
[----:B------:R-:W-:Y:S02]  /*4ee0*/  LEA R7, R21, R46, 0x1 ;  /* 0x0000002e15077211 */ /* 0x000fe400078e08ff */
[----:B------:R-:W-:Y:S02]  /*4ef0*/  IADD3 R2, PT, PT, R2, R9, RZ ;  /* 0x0000000902027210 */ /* 0x000fe40007ffe0ff */
[----:B------:R-:W-:Y:S02]  /*4f00*/  IADD3 R10, PT, PT, -R6, RZ, RZ ;  /* 0x000000ff060a7210 */ /* 0x000fe40007ffe1ff */
[----:B--2---:R-:W-:-:S04]  /*4f10*/  LEA R11, P2, R12, UR8, 0x2 ;  /* 0x000000080c0b7c11 */ /* 0x004fc8000f8410ff */
[----:B------:R-:W-:Y:S01]  /*4f20*/  LEA.HI.X R12, R12, UR9, R13, 0x2, P2 ;  /* 0x000000090c0c7c11 */ /* 0x000fe200090f140d */
[----:B0-----:R-:W-:-:S06]  /*4f30*/  ULEA UR4, UR5, UR4, 0x18 ;  /* 0x0000000405047291 */ /* 0x001fcc000f8ec0ff */
[----:B------:R-:W-:Y:S01]  /*4f40*/  VIADD R8, R7, UR4 ;  /* 0x0000000407087c36 */ /* 0x000fe20008000000 */
[----:B------:R-:W-:-:S07]  /*4f50*/  LEA R9, R21, UR4, 0x2 ;  /* 0x0000000415097c11 */ /* 0x000fce000f8e10ff */
.L_x_2546:
        /* <DEDUP_REMOVED lines=15> */
.L_x_2545:
[----:B------:R-:W-:Y:S05]  /*5050*/  BSYNC.RECONVERGENT B1 ;  /* 0x0000000000017941 */ /* 0x000fea0003800200 */
.L_x_2544:
[----:B------:R-:W-:Y:S05]  /*5060*/  @!P1 BRA `(.L_x_2543) ;  /* 0x0000000000d09947 */ /* 0x000fea0003800000 */
[----:B--2---:R-:W0:Y:S01]  /*5070*/  S2R R7, SR_CgaCtaId ;  /* 0x0000000000077919 */ /* 0x004e220000008800 */
[----:B------:R-:W2:Y:S01]  /*5080*/  LDCU.64 UR4, c[0x0][0x480] ;  /* 0x00009000ff0477ac */ /* 0x000ea20008000a00 */
[----:B------:R-:W-:Y:S02]  /*5090*/  MOV R6, 0x400 ;  /* 0x0000040000067802 */ /* 0x000fe40000000f00 */
[----:B------:R-:W-:Y:S01]  /*50a0*/  IADD3 R10, P0, PT, R2, R4, RZ ;  /* 0x00000004020a7210 */ /* 0x000fe20007f1e0ff */
[----:B------:R-:W-:Y:S01]  /*50b0*/  UISETP.NE.AND UP0, UPT, UR6, URZ, UPT ;  /* 0x000000ff0600728c */ /* 0x000fe2000bf05270 */
[----:B------:R-:W-:Y:S02]  /*50c0*/  IADD3 R6, PT, PT, R6, 0x120, RZ ;  /* 0x0000012006067810 */ /* 0x000fe40007ffe0ff */
[----:B------:R-:W-:Y:S01]  /*50d0*/  ISETP.NE.AND P1, PT, RZ, UR6, PT ;  /* 0x00000006ff007c0c */ /* 0x000fe2000bf25270 */
[----:B------:R-:W-:Y:S01]  /*50e0*/  IMAD.X R11, RZ, RZ, R5, P0 ;  /* 0x000000ffff0b7224 */ /* 0x000fe200000e0605 */
[----:B------:R-:W-:-:S02]  /*50f0*/  LEA R5, R2, R46, 0x1 ;  /* 0x0000002e02057211 */ /* 0x000fc400078e08ff */
[----:B------:R-:W-:-:S03]  /*5100*/  PLOP3.LUT P0, PT, PT, PT, UP0, 0x80, 0x8 ;  /* 0x000000000008781c */ /* 0x000fc60003f0f008 */
[----:B------:R-:W-:Y:S01]  /*5110*/  IMAD R5, R16, -0x2, R5 ;  /* 0xfffffffe10057824 */ /* 0x000fe200078e0205 */
[----:B--2---:R-:W-:-:S04]  /*5120*/  LEA R9, P3, R10, UR4, 0x2 ;  /* 0x000000040a097c11 */ /* 0x004fc8000f8610ff */
[----:B------:R-:W-:Y:S02]  /*5130*/  IADD3 R9, P2, PT, R9, 0x400, RZ ;  /* 0x0000040009097810 */ /* 0x000fe40007f5e0ff */
[----:B------:R-:W-:-:S05]  /*5140*/  LEA.HI.X R10, R10, UR5, R11, 0x2, P3 ;  /* 0x000000050a0a7c11 */ /* 0x000fca00098f140b */
[----:B------:R-:W-:Y:S01]  /*5150*/  IMAD.X R10, RZ, RZ, R10, P2 ;  /* 0x000000ffff0a7224 */ /* 0x000fe200010e060a */
[----:B0-----:R-:W-:Y:S02]  /*5160*/  LEA R8, R7, R6, 0x18 ;  /* 0x0000000607087211 */ /* 0x001fe400078ec0ff */
[----:B------:R-:W-:-:S04]  /*5170*/  SHF.L.U32 R7, R16, 0x2, RZ ;  /* 0x0000000210077819 */ /* 0x000fc800000006ff */
[----:B------:R-:W-:Y:S02]  /*5180*/  LEA R4, R2, -R7, 0x2 ;  /* 0x8000000702047211 */ /* 0x000fe400078e10ff */
[--C-:B------:R-:W-:Y:S02]  /*5190*/  IADD3 R7, PT, PT, R5, 0x200, R8.reuse ;  /* 0x0000020005077810 */ /* 0x100fe40007ffe008 */
[----:B------:R-:W-:-:S07]  /*51a0*/  IADD3 R6, PT, PT, R4, 0x400, R8 ;  /* 0x0000040004067810 */ /* 0x000fce0007ffe008 */
.L_x_2547:
        /* <DEDUP_REMOVED lines=32> */
.L_x_2543:
[----:B------:R-:W-:Y:S05]  /*53b0*/  BSYNC.RECONVERGENT B0 ;  /* 0x0000000000007941 */ /* 0x000fea0003800200 */
.L_x_2542:
[----:B------:R-:W4:Y:S01]  /*53c0*/  LDCU.64 UR4, c[0x0][0x3b0] ;  /* 0x00007600ff0477ac */ /* 0x000f220008000a00 */
[----:B------:R-:W-:Y:S01]  /*53d0*/  SHF.R.S32.HI R2, RZ, 0x1f, R19 ;  /* 0x0000001fff027819 */ /* 0x000fe20000011413 */
[----:B------:R-:W-:Y:S01]  /*53e0*/  IMAD.SHL.U32 R20, R21, 0x8, RZ ;  /* 0x0000000815147824 */ /* 0x000fe200078e00ff */
[----:B------:R-:W-:Y:S02]  /*53f0*/  SHF.R.U32.HI R23, RZ, 0x4, R21 ;  /* 0x00000004ff177819 */ /* 0x000fe40000011615 */
[----:B0-2---:R-:W-:Y:S02]  /*5400*/  CS2R R6, SRZ ;  /* 0x0000000000067805 */ /* 0x005fe4000001ff00 */
[----:B------:R-:W-:Y:S01]  /*5410*/  LEA.HI R2, R2, R19, RZ, 0x3 ;  /* 0x0000001302027211 */ /* 0x000fe200078f18ff */
[----:B------:R-:W0:Y:S01]  /*5420*/  LDC.64 R10, c[0x0][0x3c0] ;  /* 0x0000f000ff0a7b82 */ /* 0x000e220000000a00 */
[----:B------:R-:W-:Y:S02]  /*5430*/  LOP3.LUT R20, R20, 0x78, RZ, 0xc0, !PT ;  /* 0x0000007814147812 */ /* 0x000fe400078ec0ff */
[----:B------:R-:W-:-:S04]  /*5440*/  LOP3.LUT R2, R2, 0xfffffff8, RZ, 0xc0, !PT ;  /* 0xfffffff802027812 */ /* 0x000fc800078ec0ff */
[----:B------:R-:W-:Y:S02]  /*5450*/  IADD3 R42, PT, PT, -R2, R19, RZ ;  /* 0x00000013022a7210 */ /* 0x000fe40007ffe1ff */
[----:B----4-:R-:W-:Y:S01]  /*5460*/  ISETP.NE.U32.AND P0, PT, RZ, UR4, PT ;  /* 0x00000004ff007c0c */ /* 0x010fe2000bf05070 */
[----:B------:R-:W2:Y:S03]  /*5470*/  LDCU UR4, c[0x0][0x3f4] ;  /* 0x00007e80ff0477ac */ /* 0x000ea60008000800 */
[----:B------:R-:W-:-:S04]  /*5480*/  ISETP.NE.AND.EX P0, PT, RZ, UR5, PT, P0 ;  /* 0x00000005ff007c0c */ /* 0x000fc8000bf05300 */
[----:B------:R-:W-:-:S13]  /*5490*/  ISETP.NE.OR P0, PT, R23, R42, !P0 ;  /* 0x0000002a1700720c */ /* 0x000fda0004705670 */
[----:B------:R-:W4:Y:S01]  /*54a0*/  @!P0 LDC.64 R8, c[0x0][0x3b0] ;  /* 0x0000ec00ff088b82 */ /* 0x000f220000000a00 */
[----:B------:R-:W-:-:S07]  /*54b0*/  @!P0 LEA R5, R45, R20, 0x7 ;  /* 0x000000142d058211 */ /* 0x000fce00078e38ff */
[----:B------:R-:W1:Y:S01]  /*54c0*/  S2UR UR5, SR_CgaCtaId ;  /* 0x00000000000579c3 */ /* 0x000e620000008800 */
[----:B--2---:R-:W-:Y:S02]  /*54d0*/  MOV R38, UR4 ;  /* 0x0000000400267c02 */ /* 0x004fe40008000f00 */
[----:B------:R-:W-:Y:S01]  /*54e0*/  IADD3 R44, PT, PT, R16, R23, RZ ;  /* 0x00000017102c7210 */ /* 0x000fe20007ffe0ff */
[----:B----4-:R-:W-:Y:S01]  /*54f0*/  @!P0 IMAD.WIDE.U32 R8, R5, 0x2, R8 ;  /* 0x0000000205088825 */ /* 0x010fe200078e0008 */
[----:B------:R-:W-:-:S06]  /*5500*/  CS2R R4, SRZ ;  /* 0x0000000000047805 */ /* 0x000fcc000001ff00 */
[----:B------:R2:W5:Y:S01]  /*5510*/  @!P0 LDG.E.128 R4, desc[UR36][R8.64] ;  /* 0x0000002408048981 */ /* 0x000562000c1e1d00 */
[----:B------:R-:W-:Y:S01]  /*5520*/  UMOV UR4, 0x400 ;  /* 0x0000040000047882 */ /* 0x000fe20000000000 */
[----:B------:R-:W-:Y:S01]  /*5530*/  IMAD R3, R3, R38, R20 ;  /* 0x0000002603037224 */ /* 0x000fe200078e0214 */
[----:B------:R-:W-:Y:S01]  /*5540*/  UIADD3 UR4, UPT, UPT, UR4, 0x120, URZ ;  /* 0x0000012004047890 */ /* 0x000fe2000fffe0ff */
[----:B------:R-:W-:Y:S01]  /*5550*/  BSSY.RECONVERGENT B0, `(.L_x_2548) ;  /* 0x00000c6000007945 */ /* 0x000fe20003800200 */
[----:B------:R-:W-:Y:S02]  /*5560*/  HFMA2 R43, -RZ, RZ, 0, 0 ;  /* 0x00000000ff2b7431 */ /* 0x000fe400000001ff */
[----:B0-----:R-:W-:Y:S01]  /*5570*/  IMAD.WIDE R2, R3, 0x2, R10 ;  /* 0x0000000203027825 */ /* 0x001fe200078e020a */
[----:B-1----:R-:W-:Y:S01]  /*5580*/  ULEA UR4, UR5, UR4, 0x18 ;  /* 0x0000000405047291 */ /* 0x002fe2000f8ec0ff */
[----:B------:R-:W-:Y:S02]  /*5590*/  SHF.L.U32 R33, R33, 0x7, RZ ;  /* 0x0000000721217819 */ /* 0x000fe400000006ff */
[----:B------:R-:W-:-:S02]  /*55a0*/  CS2R R34, SRZ ;  /* 0x0000000000227805 */ /* 0x000fc4000001ff00 */
[----:B--2---:R-:W-:Y:S01]  /*55b0*/  VIMNMX R9, PT, PT, R19, R38, PT ;  /* 0x0000002613097248 */ /* 0x004fe20003fe0100 */
[----:B------:R-:W-:Y:S01]  /*55c0*/  IMAD.MOV.U32 R32, RZ, RZ, RZ ;  /* 0x000000ffff207224 */ /* 0x000fe200078e00ff */
[----:B------:R-:W-:Y:S02]  /*55d0*/  CS2R R36, SRZ ;  /* 0x0000000000247805 */ /* 0x000fe4000001ff00 */
[----:B------:R-:W-:Y:S01]  /*55e0*/  CS2R R40, SRZ ;  /* 0x0000000000287805 */ /* 0x000fe2000001ff00 */
[----:B------:R-:W-:Y:S01]  /*55f0*/  BAR.SYNC.DEFER_BLOCKING 0x0 ;  /* 0x0000000000007b1d */ /* 0x000fe20000010000 */
[----:B------:R-:W-:Y:S02]  /*5600*/  ISETP.GE.AND P0, PT, R44, R9, PT ;  /* 0x000000092c00720c */ /* 0x000fe40003f06270 */
[----:B------:R-:W-:-:S11]  /*5610*/  IADD3 R39, PT, PT, R46, UR4, RZ ;  /* 0x000000042e277c10 */ /* 0x000fd6000fffe0ff */
[----:B------:R-:W-:Y:S05]  /*5620*/  @P0 BRA `(.L_x_2549) ;  /* 0x0000000800e00947 */ /* 0x000fea0003800000 */
[----:B------:R-:W-:Y:S01]  /*5630*/  VIADDMNMX R48, R44, 0x8, R9, !PT ;  /* 0x000000082c307846 */ /* 0x000fe20007800109 */
[----:B------:R-:W-:Y:S01]  /*5640*/  BSSY.RECONVERGENT B1, `(.L_x_2550) ;  /* 0x000006b000017945 */ /* 0x000fe20003800200 */
[----:B------:R-:W-:Y:S02]  /*5650*/  LOP3.LUT R8, RZ, R16, RZ, 0x33, !PT ;  /* 0x00000010ff087212 */ /* 0x000fe400078e33ff */
[----:B------:R-:W-:Y:S01]  /*5660*/  CS2R R40, SRZ ;  /* 0x0000000000287805 */ /* 0x000fe2000001ff00 */
[----:B------:R-:W-:Y:S01]  /*5670*/  IMAD.MOV.U32 R47, RZ, RZ, R44 ;  /* 0x000000ffff2f7224 */ /* 0x000fe200078e002c */
[----:B------:R-:W-:Y:S02]  /*5680*/  MOV R43, RZ ;  /* 0x000000ff002b7202 */ /* 0x000fe40000000f00 */
[----:B------:R-:W-:Y:S02]  /*5690*/  CS2R R36, SRZ ;  /* 0x0000000000247805 */ /* 0x000fe4000001ff00 */
[----:B------:R-:W-:-:S02]  /*56a0*/  IADD3 R48, PT, PT, -R23, R48, R8 ;  /* 0x0000003017307210 */ /* 0x000fc40007ffe108 */
[----:B------:R-:W-:Y:S02]  /*56b0*/  CS2R R34, SRZ ;  /* 0x0000000000227805 */ /* 0x000fe4000001ff00 */
[----:B------:R-:W-:Y:S02]  /*56c0*/  MOV R32, RZ ;  /* 0x000000ff00207202 */ /* 0x000fe40000000f00 */
[C---:B------:R-:W-:Y:S02]  /*56d0*/  ISETP.GE.U32.AND P0, PT, R48.reuse, 0x18, PT ;  /* 0x000000183000780c */ /* 0x040fe40003f06070 */
[----:B------:R-:W-:-:S04]  /*56e0*/  LEA.HI R49, R48, 0x1, RZ, 0x1d ;  /* 0x0000000130317811 */ /* 0x000fc800078fe8ff */
[----:B------:R-:W-:-:S07]  /*56f0*/  LOP3.LUT P1, R58, R49, 0x3, RZ, 0xc0, !PT ;  /* 0x00000003313a7812 */ /* 0x000fce000782c0ff */
[----:B------:R-:W-:Y:S06]  /*5700*/  @!P0 BRA `(.L_x_2551) ;  /* 0x0000000400788947 */ /* 0x000fec0003800000 */
[----:B------:R-:W-:Y:S01]  /*5710*/  LOP3.LUT R49, R49, 0x3ffffffc, RZ, 0xc0, !PT ;  /* 0x3ffffffc31317812 */ /* 0x000fe200078ec0ff */
[----:B------:R-:W-:Y:S01]  /*5720*/  IMAD.MOV.U32 R40, RZ, RZ, RZ ;  /* 0x000000ffff287224 */ /* 0x000fe200078e00ff */
[----:B------:R-:W-:Y:S02]  /*5730*/  MOV R50, RZ ;  /* 0x000000ff00327202 */ /* 0x000fe40000000f00 */
[----:B------:R-:W-:-:S07]  /*5740*/  MOV R47, R44 ;  /* 0x0000002c002f7202 */ /* 0x000fce0000000f00 */
.L_x_2552:
[----:B------:R-:W-:-:S05]  /*5750*/  SHF.L.U32 R29, R47, 0x7, RZ ;  /* 0x000000072f1d7819 */ /* 0x000fca00000006ff */
[----:B------:R-:W-:-:S06]  /*5760*/  IMAD.WIDE.U32 R8, R29, 0x2, R2 ;  /* 0x000000021d087825 */ /* 0x000fcc00078e0002 */
[----:B------:R-:W2:Y:S01]  /*5770*/  LDG.E.128 R8, desc[UR36][R8.64] ;  /* 0x0000002408087981 */ /* 0x000ea2000c1e1d00 */
[C---:B------:R-:W-:Y:S01]  /*5780*/  IADD3 R13, PT, PT, R29.reuse, 0x400, RZ ;  /* 0x000004001d0d7810 */ /* 0x040fe20007ffe0ff */
[----:B------:R-:W-:-:S04]  /*5790*/  VIADD R25, R29, 0x800 ;  /* 0x000008001d197836 */ /* 0x000fc80000000000 */
[----:B------:R-:W-:-:S04]  /*57a0*/  IMAD.WIDE.U32 R12, R13, 0x2, R2 ;  /* 0x000000020d0c7825 */ /* 0x000fc800078e0002 */
[----:B------:R-:W-:Y:S02]  /*57b0*/  IMAD.WIDE.U32 R24, R25, 0x2, R2 ;  /* 0x0000000219187825 */ /* 0x000fe400078e0002 */
[----:B------:R-:W4:Y:S01]  /*57c0*/  LDG.E.128 R12, desc[UR36][R12.64] ;  /* 0x000000240c0c7981 */ /* 0x000f22000c1e1d00 */
[----:B------:R-:W-:-:S03]  /*57d0*/  IADD3 R29, PT, PT, R29, 0xc00, RZ ;  /* 0x00000c001d1d7810 */ /* 0x000fc60007ffe0ff */
[----:B------:R-:W4:Y:S02]  /*57e0*/  LDG.E.128 R24, desc[UR36][R24.64] ;  /* 0x0000002418187981 */ /* 0x000f24000c1e1d00 */
[----:B------:R-:W-:-:S06]  /*57f0*/  IMAD.WIDE.U32 R28, R29, 0x2, R2 ;  /* 0x000000021d1c7825 */ /* 0x000fcc00078e0002 */
[----:B---3--:R-:W3:Y:S01]  /*5800*/  LDG.E.128 R28, desc[UR36][R28.64] ;  /* 0x000000241c1c7981 */ /* 0x008ee2000c1e1d00 */
[----:B------:R-:W-:Y:S01]  /*5810*/  IADD3 R52, PT, PT, -R16, R47, RZ ;  /* 0x0000002f10347210 */ /* 0x000fe20007ffe1ff */
[----:B------:R-:W-:Y:S01]  /*5820*/  VIADD R50, R50, 0x4 ;  /* 0x0000000432327836 */ /* 0x000fe20000000000 */
[----:B------:R-:W-:Y:S02]  /*5830*/  IADD3 R47, PT, PT, R47, 0x20, RZ ;  /* 0x000000202f2f7810 */ /* 0x000fe40007ffe0ff */
[----:B------:R-:W-:Y:S02]  /*5840*/  LEA R52, R52, R39, 0x1 ;  /* 0x0000002734347211 */ /* 0x000fe400078e08ff */
[----:B------:R-:W-:-:S03]  /*5850*/  ISETP.NE.AND P0, PT, R50, R49, PT ;  /* 0x000000313200720c */ /* 0x000fc60003f05270 */
[----:B------:R-:W0:Y:S04]  /*5860*/  LDS.U16 R51, [R52] ;  /* 0x0000000034337984 */ /* 0x000e280000000400 */
[----:B------:R-:W-:Y:S04]  /*5870*/  LDS.U16 R57, [R52+0x10] ;  /* 0x0000100034397984 */ /* 0x000fe80000000400 */
[----:B------:R-:W1:Y:S01]  /*5880*/  LDS.U16 R59, [R52+0x20] ;  /* 0x00002000343b7984 */ /* 0x000e620000000400 */
[----:B0-----:R-:W-:Y:S02]  /*5890*/  HADD2.F32 R51, -RZ, R51.H0_H0 ;  /* 0x20000033ff337230 */ /* 0x001fe40000004100 */
[----:B-1----:R-:W-:-:S02]  /*58a0*/  HADD2.F32 R59, -RZ, R59.H0_H0 ;  /* 0x2000003bff3b7230 */ /* 0x002fc40000004100 */
[--C-:B--2---:R-:W-:Y:S02]  /*58b0*/  HADD2.F32 R53, -RZ, R8.reuse.H0_H0 ;  /* 0x20000008ff357230 */ /* 0x104fe40000004100 */
[----:B------:R-:W-:Y:S02]  /*58c0*/  HADD2.F32 R8, -RZ, R8.H1_H1 ;  /* 0x30000008ff087230 */ /* 0x000fe40000004100 */
[--C-:B------:R-:W-:Y:S02]  /*58d0*/  HADD2.F32 R54, -RZ, R9.reuse.H0_H0 ;  /* 0x20000009ff367230 */ /* 0x100fe40000004100 */
[C---:B------:R-:W-:Y:S01]  /*58e0*/  FFMA.FTZ R53, R51.reuse, R53, R40 ;  /* 0x0000003533357223 */ /* 0x040fe20000010028 */
[--C-:B------:R-:W-:Y:S02]  /*58f0*/  HADD2.F32 R56, -RZ, R10.reuse.H0_H0 ;  /* 0x2000000aff387230 */ /* 0x100fe40000004100 */
[----:B------:R-:W-:Y:S01]  /*5900*/  FFMA.FTZ R41, R51, R8, R41 ;  /* 0x0000000833297223 */ /* 0x000fe20000010029 */
[----:B------:R-:W-:Y:S01]  /*5910*/  HADD2.F32 R55, -RZ, R10.H1_H1 ;  /* 0x3000000aff377230 */ /* 0x000fe20000004100 */
[----:B------:R-:W0:Y:S01]  /*5920*/  LDS.U16 R8, [R52+0x30] ;  /* 0x0000300034087984 */ /* 0x000e220000000400 */
[----:B------:R-:W-:-:S02]  /*5930*/  HADD2.F32 R9, -RZ, R9.H1_H1 ;  /* 0x30000009ff097230 */ /* 0x000fc40000004100 */
[C---:B------:R-:W-:Y:S01]  /*5940*/  FFMA.FTZ R56, R51.reuse, R56, R37 ;  /* 0x0000003833387223 */ /* 0x040fe20000010025 */
[--C-:B------:R-:W-:Y:S02]  /*5950*/  HADD2.F32 R10, -RZ, R11.reuse.H0_H0 ;  /* 0x2000000bff0a7230 */ /* 0x100fe40000004100 */
[C---:B------:R-:W-:Y:S01]  /*5960*/  FFMA.FTZ R55, R51.reuse, R55, R34 ;  /* 0x0000003733377223 */ /* 0x040fe20000010022 */
[----:B------:R-:W-:Y:S02]  /*5970*/  HADD2.F32 R11, -RZ, R11.H1_H1 ;  /* 0x3000000bff0b7230 */ /* 0x000fe40000004100 */
[C---:B------:R-:W-:Y:S01]  /*5980*/  FFMA.FTZ R9, R51.reuse, R9, R36 ;  /* 0x0000000933097223 */ /* 0x040fe20000010024 */
[--C-:B----4-:R-:W-:Y:S02]  /*5990*/  HADD2.F32 R36, -RZ, R13.reuse.H1_H1 ;  /* 0x3000000dff247230 */ /* 0x110fe40000004100 */
[----:B------:R-:W-:Y:S01]  /*59a0*/  FFMA.FTZ R10, R51, R10, R35 ;  /* 0x0000000a330a7223 */ /* 0x000fe20000010023 */
[----:B------:R-:W-:-:S02]  /*59b0*/  HADD2.F32 R35, -RZ, R13.H0_H0 ;  /* 0x2000000dff237230 */ /* 0x000fc40000004100 */
[C---:B------:R-:W-:Y:S01]  /*59c0*/  FFMA.FTZ R11, R51.reuse, R11, R32 ;  /* 0x0000000b330b7223 */ /* 0x040fe20000010020 */
[----:B------:R-:W-:Y:S02]  /*59d0*/  HADD2.F32 R32, -RZ, R57.H0_H0 ;  /* 0x20000039ff207230 */ /* 0x000fe40000004100 */
[----:B------:R-:W-:Y:S01]  /*59e0*/  FFMA.FTZ R54, R51, R54, R43 ;  /* 0x0000003633367223 */ /* 0x000fe2000001002b */
[----:B------:R-:W-:Y:S02]  /*59f0*/  HADD2.F32 R34, -RZ, R12.H0_H0 ;  /* 0x2000000cff227230 */ /* 0x000fe40000004100 */
        /* <DEDUP_REMOVED lines=10> */
[C---:B------:R-:W-:Y:S01]  /*5aa0*/  FFMA.FTZ R13, R32.reuse, R13, R56 ;  /* 0x0000000d200d7223 */ /* 0x040fe20000010038 */
[C---:B------:R-:W-:Y:S01]  /*5ab0*/  FFMA.FTZ R14, R32.reuse, R14, R55 ;  /* 0x0000000e200e7223 */ /* 0x040fe20000010037 */
[--C-:B------:R-:W-:Y:S02]  /*5ac0*/  HADD2.F32 R15, -RZ, R24.reuse.H0_H0 ;  /* 0x20000018ff0f7230 */ /* 0x100fe40000004100 */
[----:B------:R-:W-:Y:S01]  /*5ad0*/  FFMA.FTZ R11, R32, R40, R11 ;  /* 0x00000028200b7223 */ /* 0x000fe2000001000b */
[----:B------:R-:W-:-:S02]  /*5ae0*/  HADD2.F32 R37, -RZ, R24.H1_H1 ;  /* 0x30000018ff257230 */ /* 0x000fc40000004100 */
[--C-:B------:R-:W-:Y:S02]  /*5af0*/  HADD2.F32 R24, -RZ, R25.reuse.H0_H0 ;  /* 0x20000019ff187230 */ /* 0x100fe40000004100 */
        /* <DEDUP_REMOVED lines=11> */
[----:B0-----:R-:W-:Y:S02]  /*5bb0*/  HADD2.F32 R8, -RZ, R8.H0_H0 ;  /* 0x20000008ff087230 */ /* 0x001fe40000004100 */
[C---:B------:R-:W-:Y:S01]  /*5bc0*/  FFMA.FTZ R10, R59.reuse, R41, R10 ;  /* 0x000000293b0a7223 */ /* 0x040fe2000001000a */
[--C-:B---3--:R-:W-:Y:S02]  /*5bd0*/  HADD2.F32 R40, -RZ, R28.reuse.H0_H0 ;  /* 0x2000001cff287230 */ /* 0x108fe40000004100 */
        /* <DEDUP_REMOVED lines=15> */
[----:B------:R-:W-:Y:S01]  /*5cd0*/  FFMA.FTZ R32, R8, R32, R11 ;  /* 0x0000002008207223 */ /* 0x000fe2000001000b */
[----:B------:R-:W-:Y:S06]  /*5ce0*/  @P0 BRA `(.L_x_2552) ;  /* 0xfffffff800980947 */ /* 0x000fec000383ffff */
.L_x_2551:
[----:B------:R-:W-:Y:S05]  /*5cf0*/  BSYNC.RECONVERGENT B1 ;  /* 0x0000000000017941 */ /* 0x000fea0003800200 */
.L_x_2550:
        /* <DEDUP_REMOVED lines=8> */
[----:B------:R-:W2:Y:S01]  /*5d80*/  LDG.E.128 R8, desc[UR36][R8.64] ;  /* 0x0000002408087981 */ /* 0x000ea2000c1e1d00 */
[----:B------:R-:W-:-:S06]  /*5d90*/  IMAD.WIDE.U32 R12, R13, 0x2, R2 ;  /* 0x000000020d0c7825 */ /* 0x000fcc00078e0002 */
[----:B------:R-:W4:Y:S01]  /*5da0*/  LDG.E.128 R12, desc[UR36][R12.64] ;  /* 0x000000240c0c7981 */ /* 0x000f22000c1e1d00 */
[C---:B------:R-:W-:Y:S01]  /*5db0*/  IMAD.IADD R24, R47.reuse, 0x1, -R16 ;  /* 0x000000012f187824 */ /* 0x040fe200078e0a10 */
[----:B------:R-:W-:-:S04]  /*5dc0*/  IADD3 R47, PT, PT, R47, 0x10, RZ ;  /* 0x000000102f2f7810 */ /* 0x000fc80007ffe0ff */
[----:B------:R-:W-:-:S05]  /*5dd0*/  LEA R24, R24, R39, 0x1 ;  /* 0x0000002718187211 */ /* 0x000fca00078e08ff */
[----:B------:R-:W0:Y:S04]  /*5de0*/  LDS.U16 R25, [R24] ;  /* 0x0000000018197984 */ /* 0x000e280000000400 */
[----:B------:R-:W1:Y:S01]  /*5df0*/  LDS.U16 R29, [R24+0x10] ;  /* 0x00001000181d7984 */ /* 0x000e620000000400 */
[----:B0-----:R-:W-:Y:S02]  /*5e00*/  HADD2.F32 R25, -RZ, R25.H0_H0 ;  /* 0x20000019ff197230 */ /* 0x001fe40000004100 */
[----:B-1----:R-:W-:Y:S02]  /*5e10*/  HADD2.F32 R29, -RZ, R29.H0_H0 ;  /* 0x2000001dff1d7230 */ /* 0x002fe40000004100 */
[--C-:B--2---:R-:W-:Y:S02]  /*5e20*/  HADD2.F32 R26, -RZ, R8.reuse.H0_H0 ;  /* 0x20000008ff1a7230 */ /* 0x104fe40000004100 */
[----:B------:R-:W-:-:S02]  /*5e30*/  HADD2.F32 R28, -RZ, R8.H1_H1 ;  /* 0x30000008ff1c7230 */ /* 0x000fc40000004100 */
[--C-:B------:R-:W-:Y:S02]  /*5e40*/  HADD2.F32 R8, -RZ, R10.reuse.H0_H0 ;  /* 0x2000000aff087230 */ /* 0x100fe40000004100 */
        /* <DEDUP_REMOVED lines=9> */
[----:B------:R-:W-:Y:S02]  /*5ee0*/  HADD2.F32 R11, -RZ, R11.H1_H1 ;  /* 0x3000000bff0b7230 */ /* 0x000fe40000004100 */
[C---:B------:R-:W-:Y:S01]  /*5ef0*/  FFMA.FTZ R10, R25.reuse, R10, R35 ;  /* 0x0000000a190a7223 */ /* 0x040fe20000010023 */
[----:B----4-:R-:W-:Y:S02]  /*5f00*/  HADD2.F32 R37, -RZ, R14.H0_H0 ;  /* 0x2000000eff257230 */ /* 0x010fe40000004100 */
        /* <DEDUP_REMOVED lines=17> */
.L_x_2554:
[----:B------:R-:W-:Y:S05]  /*6020*/  BSYNC.RECONVERGENT B1 ;  /* 0x0000000000017941 */ /* 0x000fea0003800200 */
.L_x_2553:
[----:B------:R-:W-:Y:S05]  /*6030*/  @P0 BRA `(.L_x_2549) ;  /* 0x00000000005c0947 */ /* 0x000fea0003800000 */
[----:B------:R-:W-:-:S05]  /*6040*/  SHF.L.U32 R9, R47, 0x7, RZ ;  /* 0x000000072f097819 */ /* 0x000fca00000006ff */
[----:B------:R-:W-:-:S06]  /*6050*/  IMAD.WIDE.U32 R8, R9, 0x2, R2 ;  /* 0x0000000209087825 */ /* 0x000fcc00078e0002 */
[----:B------:R-:W2:Y:S01]  /*6060*/  LDG.E.128 R8, desc[UR36][R8.64] ;  /* 0x0000002408087981 */ /* 0x000ea2000c1e1d00 */
[----:B------:R-:W-:-:S05]  /*6070*/  IMAD.IADD R12, R47, 0x1, -R16 ;  /* 0x000000012f0c7824 */ /* 0x000fca00078e0a10 */
[----:B------:R-:W-:-:S06]  /*6080*/  LEA R12, R12, R39, 0x1 ;  /* 0x000000270c0c7211 */ /* 0x000fcc00078e08ff */
[----:B------:R-:W0:Y:S02]  /*6090*/  LDS.U16 R12, [R12] ;  /* 0x000000000c0c7984 */ /* 0x000e240000000400 */
        /* <DEDUP_REMOVED lines=17> */
.L_x_2549:
[----:B------:R-:W-:Y:S05]  /*61b0*/  BSYNC.RECONVERGENT B0 ;  /* 0x0000000000007941 */ /* 0x000fea0003800200 */
.L_x_2548:
        /* <DEDUP_REMOVED lines=16> */
.L_x_2561:
        /* <DEDUP_REMOVED lines=13> */
[----:B0-----:R-:W0:Y:S01]  /*6390*/  LDS.U16 R13, [R46] ;  /* 0x000000002e0d7984 */ /* 0x001e220000000400 */
        /* <DEDUP_REMOVED lines=34> */
.L_x_2560:
[----:B------:R-:W-:Y:S05]  /*65c0*/  BSYNC.RECONVERGENT B2 ;  /* 0x0000000000027941 */ /* 0x000fea0003800200 */
.L_x_2559:
[----:B------:R-:W-:Y:S01]  /*65d0*/  IADD3 R44, PT, PT, R44, 0x8, RZ ;  /* 0x000000082c2c7810 */ /* 0x000fe20007ffe0ff */
[----:B------:R-:W-:Y:S01]  /*65e0*/  VIADD R46, R46, 0x10 ;  /* 0x000000102e2e7836 */ /* 0x000fe20000000000 */
[----:B------:R-:W-:Y:S06]  /*65f0*/  @P2 BRA `(.L_x_2561) ;  /* 0xfffffffc00302947 */ /* 0x000fec000383ffff */
.L_x_2558:
[----:B------:R-:W-:Y:S05]  /*6600*/  BSYNC.RECONVERGENT B1 ;  /* 0x0000000000017941 */ /* 0x000fea0003800200 */
.L_x_2557:
[----:B------:R-:W-:-:S13]  /*6610*/  ISETP.GE.U32.AND P0, PT, R27, 0x18, PT ;  /* 0x000000181b00780c */ /* 0x000fda0003f06070 */
[----:B------:R-:W-:Y:S05]  /*6620*/  @!P0 BRA `(.L_x_2556) ;  /* 0x0000000c00148947 */ /* 0x000fea0003800000 */
[----:B------:R-:W0:Y:S02]  /*6630*/  LDC R38, c[0x0][0x3f4] ;  /* 0x0000fd00ff267b82 */ /* 0x000e240000000800 */
.L_x_2570:
[CC--:B0-----:R-:W-:Y:S01]  /*6640*/  ISETP.GE.AND P3, PT, R44.reuse, R38.reuse, PT ;  /* 0x000000262c00720c */ /* 0x0c1fe20003f66270 */
[C---:B------:R-:W-:Y:S01]  /*6650*/  IMAD.IADD R12, R44.reuse, 0x1, -R16 ;  /* 0x000000012c0c7824 */ /* 0x040fe200078e0a10 */
[C---:B---3--:R-:W-:Y:S01]  /*6660*/  IADD3 R31, PT, PT, R44.reuse, 0x8, RZ ;  /* 0x000000082c1f7810 */ /* 0x048fe20007ffe0ff */
[----:B------:R-:W-:Y:S01]  /*6670*/  BSSY.RECONVERGENT B1, `(.L_x_2562) ;  /* 0x0000033000017945 */ /* 0x000fe20003800200 */
[C---:B------:R-:W-:Y:S02]  /*6680*/  IADD3 R15, PT, PT, R44.reuse, 0x10, RZ ;  /* 0x000000102c0f7810 */ /* 0x040fe40007ffe0ff */
[----:B------:R-:W-:Y:S02]  /*6690*/  IADD3 R13, PT, PT, R44, 0x18, RZ ;  /* 0x000000182c0d7810 */ /* 0x000fe40007ffe0ff */
        /* <DEDUP_REMOVED lines=48> */
.L_x_2563:
[----:B------:R-:W-:Y:S05]  /*69a0*/  BSYNC.RECONVERGENT B1 ;  /* 0x0000000000017941 */ /* 0x000fea0003800200 */
.L_x_2562:
        /* <DEDUP_REMOVED lines=45> */
.L_x_2565:
[----:B------:R-:W-:Y:S05]  /*6c80*/  BSYNC.RECONVERGENT B1 ;  /* 0x0000000000017941 */ /* 0x000fea0003800200 */
.L_x_2564:
        /* <DEDUP_REMOVED lines=24> */
[----:B------:R-:W-:-:S05]  /*6e10*/  @!P3 LOP3.LUT R8, RZ, R38, RZ, 0x33, !PT ;  /* 0x00000026ff08b212 */ /* 0x000fca00078e33ff */
[----:B------:R-:W-:-:S04]  /*6e20*/  IMAD.SHL.U32 R9, R8, 0x80, RZ ;  /* 0x0000008008097824 */ /* 0x000fc800078e00ff */
        /* <DEDUP_REMOVED lines=19> */
.L_x_2567:
[----:B------:R-:W-:Y:S05]  /*6f60*/  BSYNC.RECONVERGENT B1 ;  /* 0x0000000000017941 */ /* 0x000fea0003800200 */
.L_x_2566:
        /* <DEDUP_REMOVED lines=9> */
[----:B-1----:R-:W-:-:S06]  /*7000*/  IADD3 R14, PT, PT, R10, 0xffffffe, RZ ;  /* 0x0ffffffe0a0e7810 */ /* 0x002fcc0007ffe0ff */
        /* <DEDUP_REMOVED lines=35> */
.L_x_2569:
[----:B------:R-:W-:Y:S05]  /*7240*/  BSYNC.RECONVERGENT B1 ;  /* 0x0000000000017941 */ /* 0x000fea0003800200 */
.L_x_2568:
[----:B------:R-:W-:-:S04]  /*7250*/  IADD3 R44, PT, PT, R44, 0x20, RZ ;  /* 0x000000202c2c7810 */ /* 0x000fc80007ffe0ff */
[----:B------:R-:W-:-:S13]  /*7260*/  ISETP.GE.AND P0, PT, R44, R19, PT ;  /* 0x000000132c00720c */ /* 0x000fda0003f06270 */
[----:B------:R-:W-:Y:S05]  /*7270*/  @!P0 BRA `(.L_x_2570) ;  /* 0xfffffff000f08947 */ /* 0x000fea000383ffff */
.L_x_2556:
[----:B------:R-:W-:Y:S05]  /*7280*/  BSYNC.RECONVERGENT B0 ;  /* 0x0000000000007941 */ /* 0x000fea0003800200 */
.L_x_2555:
        /* <DEDUP_REMOVED lines=35> */
[----:B------:R-:W-:Y:S01]  /*74c0*/  SHF.R.S32.HI R9, RZ, 0x8, R9 ;  /* 0x00000008ff097819 */ /* 0x000fe20000011409 */
[----:B------:R-:W-:Y:S01]  /*74d0*/  IMAD.MOV.U32 R10, RZ, RZ, R3 ;  /* 0x000000ffff0a7224 */ /* 0x000fe200078e0003 */
[----:B------:R-:W-:Y:S01]  /*74e0*/  SHF.R.S32.HI R27, RZ, 0x18, R19 ;  /* 0x00000018ff1b7819 */ /* 0x000fe20000011413 */
[----:B------:R-:W0:Y:S01]  /*74f0*/  I2F.S16 R3, R2 ;  /* 0x0000000200037306 */ /* 0x000e220000101400 */
[----:B------:R-:W-:-:S02]  /*7500*/  @P1 LOP3.LUT R15, R15, 0xffffff00, RZ, 0xfc, !PT ;  /* 0xffffff000f0f1812 */ /* 0x000fc400078efcff */
[----:B------:R-:W-:Y:S02]  /*7510*/  @P0 LOP3.LUT R13, R13, 0xffffff00, RZ, 0xfc, !PT ;  /* 0xffffff000d0d0812 */ /* 0x000fe400078efcff */
[----:B------:R-:W-:Y:S02]  /*7520*/  SHF.R.S32.HI R10, RZ, 0x8, R10 ;  /* 0x00000008ff0a7819 */ /* 0x000fe4000001140a */
[----:B------:R-:W-:Y:S01]  /*7530*/  @P2 LOP3.LUT R16, R16, 0xffffff00, RZ, 0xfc, !PT ;  /* 0xffffff0010102812 */ /* 0x000fe200078efcff */
[----:B------:R-:W1:Y:S01]  /*7540*/  I2F.S16 R9, R9 ;  /* 0x0000000900097306 */ /* 0x000e620000101400 */
[----:B0-----:R-:W-:-:S07]  /*7550*/  FMUL.FTZ R2, R8, R3 ;  /* 0x0000000308027220 */ /* 0x001fce0000410000 */
[----:B------:R-:W0:Y:S01]  /*7560*/  I2F.S16 R27, R27 ;  /* 0x0000001b001b7306 */ /* 0x000e220000101400 */
[----:B-1----:R-:W-:-:S07]  /*7570*/  FMUL.FTZ R12, R8, R9 ;  /* 0x00000009080c7220 */ /* 0x002fce0000410000 */
[----:B------:R-:W1:Y:S01]  /*7580*/  I2F.S16 R19, R10 ;  /* 0x0000000a00137306 */ /* 0x000e620000101400 */
[----:B0-----:R-:W-:-:S07]  /*7590*/  FMUL.FTZ R14, R8, R27 ;  /* 0x0000001b080e7220 */ /* 0x001fce0000410000 */
[----:B------:R-:W0:Y:S01]  /*75a0*/  I2F.S8 R15, R15 ;  /* 0x0000000f000f7306 */ /* 0x000e220000001400 */
[----:B-1----:R-:W-:-:S07]  /*75b0*/  FMUL.FTZ R19, R8, R19 ;  /* 0x0000001308137220 */ /* 0x002fce0000410000 */
[----:B------:R-:W1:Y:S01]  /*75c0*/  I2F.S8 R13, R13 ;  /* 0x0000000d000d7306 */ /* 0x000e620000001400 */
[----:B0-----:R-:W-:-:S07]  /*75d0*/  FMUL.FTZ R10, R8, R15 ;  /* 0x0000000f080a7220 */ /* 0x001fce0000410000 */
[----:B------:R-:W0:Y:S01]  /*75e0*/  I2F.S8 R25, R16 ;  /* 0x0000001000197306 */ /* 0x000e220000001400 */
[----:B------:R-:W-:Y:S01]  /*75f0*/  F2FP.F16.F32.PACK_AB R10, R19, R10 ;  /* 0x0000000a130a723e */ /* 0x000fe200000000ff */
[----:B-1----:R-:W-:-:S05]  /*7600*/  FMUL.FTZ R9, R8, R13 ;  /* 0x0000000d08097220 */ /* 0x002fca0000410000 */
[----:B------:R-:W-:Y:S01]  /*7610*/  F2FP.F16.F32.PACK_AB R9, R12, R9 ;  /* 0x000000090c09723e */ /* 0x000fe200000000ff */
[----:B0-----:R-:W-:Y:S01]  /*7620*/  FMUL.FTZ R25, R8, R25 ;  /* 0x0000001908197220 */ /* 0x001fe20000410000 */
[----:B------:R-:W-:-:S04]  /*7630*/  F2FP.F16.F32.PACK_AB R8, R2, R11 ;  /* 0x0000000b0208723e */ /* 0x000fc800000000ff */
[----:B------:R-:W-:Y:S01]  /*7640*/  F2FP.F16.F32.PACK_AB R11, R14, R25 ;  /* 0x000000190e0b723e */ /* 0x000fe200000000ff */
[----:B------:R-:W-:Y:S06]  /*7650*/  BRA `(.L_x_2574) ;  /* 0x00000000000c7947 */ /* 0x000fec0003800000 */
.L_x_2573:
[----:B------:R-:W0:Y:S02]  /*7660*/  LDC.64 R8, c[0x0][0x3a8] ;  /* 0x0000ea00ff087b82 */ /* 0x000e240000000a00 */
[----:B0-----:R-:W-:-:S06]  /*7670*/  IMAD.WIDE R8, R3, 0x2, R8 ;  /* 0x0000000203087825 */ /* 0x001fcc00078e0208 */
[----:B------:R-:W5:Y:S02]  /*7680*/  LDG.E.128 R8, desc[UR36][R8.64] ;  /* 0x0000002408087981 */ /* 0x000f64000c1e1d00 */
.L_x_2574:
[----:B------:R-:W0:Y:S02]  /*7690*/  LDCU.64 UR6, c[0x0][0x460] ;  /* 0x00008c00ff0677ac */ /* 0x000e240008000a00 */
[----:B0-----:R-:W-:-:S04]  /*76a0*/  ISETP.NE.U32.AND P0, PT, RZ, UR6, PT ;  /* 0x00000006ff007c0c */ /* 0x001fc8000bf05070 */
[----:B------:R-:W-:Y:S01]  /*76b0*/  ISETP.NE.AND.EX P0, PT, RZ, UR7, PT, P0 ;  /* 0x00000007ff007c0c */ /* 0x000fe2000bf05300 */
[----:B------:R-:W0:-:S12]  /*76c0*/  LDCU.64 UR6, c[0x0][0x3c0] ;  /* 0x00007800ff0677ac */ /* 0x000e180008000a00 */
[----:B------:R-:W1:Y:S08]  /*76d0*/  @P0 LDC R2, c[0x0][0x3f8] ;  /* 0x0000fe00ff020b82 */ /* 0x000e700000000800 */
[----:B------:R-:W2:Y:S01]  /*76e0*/  @P0 LDC.64 R12, c[0x0][0x458] ;  /* 0x00011600ff0c0b82 */ /* 0x000ea20000000a00 */
[----:B-1----:R-:W-:-:S05]  /*76f0*/  @P0 IMAD R45, R22, R2, R45 ;  /* 0x00000002162d0224 */ /* 0x002fca00078e022d */
[----:B------:R-:W-:-:S05]  /*7700*/  @P0 LEA R45, R45, R20, 0x7 ;  /* 0x000000142d2d0211 */ /* 0x000fca00078e38ff */
[----:B--2---:R-:W-:-:S06]  /*7710*/  @P0 IMAD.WIDE R12, R45, 0x2, R12 ;  /* 0x000000022d0c0825 */ /* 0x004fcc00078e020c */
[----:B------:R-:W2:Y:S01]  /*7720*/  @P0 LDG.E.128 R12, desc[UR36][R12.64] ;  /* 0x000000240c0c0981 */ /* 0x000ea2000c1e1d00 */
[----:B------:R-:W-:Y:S01]  /*7730*/  LEA R0, R0, R39, 0x1 ;  /* 0x0000002700007211 */ /* 0x000fe200078e08ff */
[----:B------:R-:W-:Y:S02]  /*7740*/  IMAD R38, R33, R38, R20 ;  /* 0x0000002621267224 */ /* 0x000fe400078e0214 */
[----:B-----5:R-:W-:Y:S02]  /*7750*/  HFMA2 R4, R8, 1, 1, R4 ;  /* 0x3c003c0008047831 */ /* 0x020fe40000000004 */
[----:B------:R-:W-:Y:S02]  /*7760*/  IMAD.SHL.U32 R17, R17, 0x80, RZ ;  /* 0x0000008011117824 */ /* 0x000fe400078e00ff */
[----:B------:R-:W-:Y:S02]  /*7770*/  HADD2 R5, R9, R5 ;  /* 0x0000000509057230 */ /* 0x000fe40000000000 */
[----:B------:R-:W-:Y:S01]  /*7780*/  HFMA2 R6, R10, 1, 1, R6 ;  /* 0x3c003c000a067831 */ /* 0x000fe20000000006 */
[----:B------:R-:W1:Y:S01]  /*7790*/  LDS.U16 R0, [R0] ;  /* 0x0000000000007984 */ /* 0x000e620000000400 */
[----:B------:R-:W-:Y:S01]  /*77a0*/  SHF.R.S32.HI R2, RZ, 0x1f, R38 ;  /* 0x0000001fff027819 */ /* 0x000fe20000011426 */
[----:B------:R-:W-:Y:S01]  /*77b0*/  HADD2 R7, R11, R7 ;  /* 0x000000070b077230 */ /* 0x000fe20000000000 */
[----:B------:R-:W-:-:S04]  /*77c0*/  IADD3 R38, P1, PT, R17, R38, RZ ;  /* 0x0000002611267210 */ /* 0x000fc80007f3e0ff */
        /* <DEDUP_REMOVED lines=25> */
.L_x_2572:
[----:B------:R-:W-:Y:S05]  /*7960*/  BSYNC.RECONVERGENT B0 ;  /* 0x0000000000007941 */ /* 0x000fea0003800200 */
.L_x_2571:
[C---:B------:R-:W-:Y:S01]  /*7970*/  LOP3.LUT R0, R21.reuse, 0x3c0, RZ, 0xc0, !PT ;  /* 0x000003c015007812 */ /* 0x040fe200078ec0ff */
[----:B------:R-:W-:Y:S01]  /*7980*/  BAR.SYNC.DEFER_BLOCKING 0x0 ;  /* 0x0000000000007b1d */ /* 0x000fe20000010000 */
[C---:B------:R-:W-:Y:S02]  /*7990*/  LOP3.LUT R2, R21.reuse, 0x3e0, RZ, 0xc0, !PT ;  /* 0x000003e015027812 */ /* 0x040fe400078ec0ff */
[----:B------:R-:W-:Y:S02]  /*79a0*/  ISETP.NE.AND P0, PT, R0, 0x40, PT ;  /* 0x000000400000780c */ /* 0x000fe40003f05270 */
[C---:B------:R-:W-:Y:S01]  /*79b0*/  LOP3.LUT R3, R21.reuse, 0x3f0, RZ, 0xc0, !PT ;  /* 0x000003f015037812 */ /* 0x040fe200078ec0ff */
[----:B------:R-:W-:Y:S01]  /*79c0*/  BSSY.RECONVERGENT B0, `(.L_x_2575) ;  /* 0x000000e000007945 */ /* 0x000fe20003800200 */
[----:B------:R-:W-:Y:S02]  /*79d0*/  SHF.L.U32 R0, R20, 0x1, RZ ;  /* 0x0000000114007819 */ /* 0x000fe400000006ff */
[----:B------:R-:W-:-:S02]  /*79e0*/  ISETP.GT.U32.AND P1, PT, R21, 0x3f, PT ;  /* 0x0000003f1500780c */ /* 0x000fc40003f24070 */
[C---:B------:R-:W-:Y:S02]  /*79f0*/  ISETP.GT.U32.AND P5, PT, R21.reuse, 0x1f, PT ;  /* 0x0000001f1500780c */ /* 0x040fe40003fa4070 */
[----:B------:R-:W-:Y:S02]  /*7a00*/  ISETP.GT.U32.AND P4, PT, R21, 0xf, PT ;  /* 0x0000000f1500780c */ /* 0x000fe40003f84070 */
[----:B------:R-:W-:Y:S02]  /*7a10*/  ISETP.NE.AND P2, PT, R2, 0x20, PT ;  /* 0x000000200200780c */ /* 0x000fe40003f45270 */
[----:B------:R-:W-:Y:S02]  /*7a20*/  ISETP.NE.AND P3, PT, R3, 0x10, PT ;  /* 0x000000100300780c */ /* 0x000fe40003f65270 */
[----:B------:R-:W-:Y:S01]  /*7a30*/  LEA R23, R23, R0, 0x8 ;  /* 0x0000000017177211 */ /* 0x000fe200078e40ff */
[----:B------:R-:W-:Y:S10]  /*7a40*/  @P0 BRA `(.L_x_2576) ;  /* 0x0000000000140947 */ /* 0x000ff40003800000 */
[----:B-----5:R-:W-:Y:S02]  /*7a50*/  F2FP.F16.F32.PACK_AB R4, R41, R40 ;  /* 0x000000282904723e */ /* 0x020fe400000000ff */
[----:B------:R-:W-:Y:S02]  /*7a60*/  F2FP.F16.F32.PACK_AB R5, R36, R43 ;  /* 0x0000002b2405723e */ /* 0x000fe400000000ff */
[----:B------:R-:W-:Y:S02]  /*7a70*/  F2FP.F16.F32.PACK_AB R6, R34, R37 ;  /* 0x000000252206723e */ /* 0x000fe400000000ff */
[----:B------:R-:W-:-:S05]  /*7a80*/  F2FP.F16.F32.PACK_AB R7, R32, R35 ;  /* 0x000000232007723e */ /* 0x000fca00000000ff */
[----:B------:R0:W-:Y:S02]  /*7a90*/  STS.128 [R23+UR4+-0x400], R4 ;  /* 0xfffc000417007988 */ /* 0x0001e40008000c04 */
.L_x_2576:
[----:B------:R-:W-:Y:S05]  /*7aa0*/  BSYNC.RECONVERGENT B0 ;  /* 0x0000000000007941 */ /* 0x000fea0003800200 */
.L_x_2575:
        /* <DEDUP_REMOVED lines=20> */
.L_x_2578:
[----:B------:R-:W-:Y:S05]  /*7bf0*/  BSYNC.RECONVERGENT B0 ;  /* 0x0000000000007941 */ /* 0x000fea0003800200 */
.L_x_2577:
        /* <DEDUP_REMOVED lines=8> */
.L_x_2580:
[----:B------:R-:W-:Y:S05]  /*7c80*/  BSYNC.RECONVERGENT B0 ;  /* 0x0000000000007941 */ /* 0x000fea0003800200 */
.L_x_2579:
        /* <DEDUP_REMOVED lines=20> */
.L_x_2582:
[----:B------:R-:W-:Y:S05]  /*7dd0*/  BSYNC.RECONVERGENT B0 ;  /* 0x0000000000007941 */ /* 0x000fea0003800200 */
.L_x_2581:
        /* <DEDUP_REMOVED lines=8> */
.L_x_2584:
[----:B------:R-:W-:Y:S05]  /*7e60*/  BSYNC.RECONVERGENT B0 ;  /* 0x0000000000007941 */ /* 0x000fea0003800200 */
.L_x_2583:
[----:B------:R-:W-:Y:S06]  /*7e70*/  BAR.SYNC.DEFER_BLOCKING 0x0 ;  /* 0x0000000000007b1d */ /* 0x000fec0000010000 */
[----:B------:R-:W-:Y:S04]  /*7e80*/  BSSY.RECONVERGENT B0, `(.L_x_2585) ;  /* 0x0000013000007945 */ /* 0x000fe80003800200 */
[----:B------:R-:W-:Y:S05]  /*7e90*/  @P4 BRA `(.L_x_2586) ;  /* 0x0000000000444947 */ /* 0x000fea0003800000 */
[----:B012--5:R-:W0:Y:S02]  /*7ea0*/  LDS.128 R4, [R23+UR4] ;  /* 0x0000000417047984 */ /* 0x027e240008000c00 */
        /* <DEDUP_REMOVED lines=16> */
.L_x_2586:
[----:B------:R-:W-:Y:S05]  /*7fb0*/  BSYNC.RECONVERGENT B0 ;  /* 0x0000000000007941 */ /* 0x000fea0003800200 */
.L_x_2585:
[----:B------:R-:W-:Y:S06]  /*7fc0*/  BAR.SYNC.DEFER_BLOCKING 0x0 ;  /* 0x0000000000007b1d */ /* 0x000fec0000010000 */
[----:B------:R-:W-:Y:S05]  /*7fd0*/  @P4 EXIT ;  /* 0x000000000000494d */ /* 0x000fea0003800000 */
[----:B------:R-:W4:Y:S02]  /*7fe0*/  LDCU UR4, c[0x0][0x478] ;  /* 0x00008f00ff0477ac */ /* 0x000f240008000800 */
[----:B----4-:R-:W-:-:S09]  /*7ff0*/  UISETP.NE.AND UP0, UPT, UR4, 0x2, UPT ;  /* 0x000000020400788c */ /* 0x010fd2000bf05270 */
[----:B------:R-:W-:Y:S05]  /*8000*/  BRA.U UP0, `(.L_x_2587) ;  /* 0x0000000100e07547 */ /* 0x000fea000b800000 */
[----:B------:R-:W4:Y:S01]  /*8010*/  LDC.64 R2, c[0x0][0x470] ;  /* 0x00011c00ff027b82 */ /* 0x000f220000000a00 */
[----:B------:R-:W0:Y:S01]  /*8020*/  LDCU.64 UR4, c[0x0][0x380] ;  /* 0x00007000ff0477ac */ /* 0x000e220008000a00 */
[----:B----4-:R-:W4:Y:S01]  /*8030*/  LDG.E R2, desc[UR36][R2.64] ;  /* 0x0000002402027981 */ /* 0x010f22000c1e1900 */
[----:B------:R-:W-:-:S05]  /*8040*/  IMAD.IADD R20, R33, 0x1, R20 ;  /* 0x0000000121147824 */ /* 0x000fca00078e0214 */
[----:B0-----:R-:W-:Y:S01]  /*8050*/  IADD3 R8, P0, PT, R20, UR4, RZ ;  /* 0x0000000414087c10 */ /* 0x001fe2000ff1e0ff */
[C---:B----4-:R-:W-:Y:S01]  /*8060*/  FMUL.FTZ R35, R2.reuse, R35 ;  /* 0x0000002302237220 */ /* 0x050fe20000410000 */
[C---:B------:R-:W-:Y:S01]  /*8070*/  FMUL.FTZ R32, R2.reuse, R32 ;  /* 0x0000002002207220 */ /* 0x040fe20000410000 */
[C---:B------:R-:W-:Y:S01]  /*8080*/  FMUL.FTZ R34, R2.reuse, R34 ;  /* 0x0000002202227220 */ /* 0x040fe20000410000 */
[C---:B------:R-:W-:Y:S01]  /*8090*/  FMUL.FTZ R36, R2.reuse, R36 ;  /* 0x0000002402247220 */ /* 0x040fe20000410000 */
[C---:B------:R-:W-:Y:S01]  /*80a0*/  FMUL.FTZ R41, R2.reuse, R41 ;  /* 0x0000002902297220 */ /* 0x040fe20000410000 */
[C---:B------:R-:W-:Y:S01]  /*80b0*/  FMUL.FTZ R43, R2.reuse, R43 ;  /* 0x0000002b022b7220 */ /* 0x040fe20000410000 */
[----:B------:R-:W2:Y:S01]  /*80c0*/  F2I.S8.NTZ R35, R35 ;  /* 0x0000002300237305 */ /* 0x000ea20000202100 */
[C---:B------:R-:W-:Y:S01]  /*80d0*/  FMUL.FTZ R37, R2.reuse, R37 ;  /* 0x0000002502257220 */ /* 0x040fe20000410000 */
[----:B------:R-:W-:-:S06]  /*80e0*/  FMUL.FTZ R2, R2, R40 ;  /* 0x0000002802027220 */ /* 0x000fcc0000410000 */
[----:B------:R-:W0:Y:S01]  /*80f0*/  F2I.S8.NTZ R32, R32 ;  /* 0x0000002000207305 */ /* 0x000e220000202100 */
[----:B--2---:R-:W-:-:S07]  /*8100*/  PRMT R0, R35, 0x8880, RZ ;  /* 0x0000888023007816 */ /* 0x004fce00000000ff */
[----:B------:R-:W2:Y:S01]  /*8110*/  F2I.S8.NTZ R34, R34 ;  /* 0x0000002200227305 */ /* 0x000ea20000202100 */
[----:B------:R-:W-:Y:S02]  /*8120*/  PRMT R0, R0, 0x7710, RZ ;  /* 0x0000771000007816 */ /* 0x000fe400000000ff */
[----:B0-----:R-:W-:-:S05]  /*8130*/  PRMT R3, R32, 0x8880, RZ ;  /* 0x0000888020037816 */ /* 0x001fca00000000ff */
[----:B------:R-:W0:Y:S01]  /*8140*/  F2I.S8.NTZ R36, R36 ;  /* 0x0000002400247305 */ /* 0x000e220000202100 */
[----:B------:R-:W-:Y:S02]  /*8150*/  SHF.L.U32 R0, R0, 0x10, RZ ;  /* 0x0000001000007819 */ /* 0x000fe400000006ff */
[----:B------:R-:W-:Y:S02]  /*8160*/  PRMT R3, R3, 0x7710, RZ ;  /* 0x0000771003037816 */ /* 0x000fe400000000ff */
[----:B-1---5:R-:W-:Y:S02]  /*8170*/  LOP3.LUT R4, R0, 0xff0000, RZ, 0xc0, !PT ;  /* 0x00ff000000047812 */ /* 0x022fe400078ec0ff */
[----:B--2---:R-:W-:Y:S01]  /*8180*/  PRMT R34, R34, 0x8880, RZ ;  /* 0x0000888022227816 */ /* 0x004fe200000000ff */
        /* <DEDUP_REMOVED lines=32> */
.L_x_2587:
[----:B------:R-:W4:Y:S01]  /*8390*/  LDC.64 R2, c[0x0][0x380] ;  /* 0x0000e000ff027b82 */ /* 0x000f220000000a00 */
[----:B------:R-:W-:Y:S02]  /*83a0*/  IADD3 R33, PT, PT, R33, R20, RZ ;  /* 0x0000001421217210 */ /* 0x000fe40007ffe0ff */
        /* <DEDUP_REMOVED lines=10> */
.L_x_2512:
[----:B------:R-:W-:Y:S01]  /*8450*/  MOV R12, 0x10 ;  /* 0x00000010000c7802 */ /* 0x000fe20000000f00 */
[----:B------:R-:W-:Y:S01]  /*8460*/  IMAD.MOV.U32 R11, RZ, RZ, 0x1f ;  /* 0x0000001fff0b7424 */ /* 0x000fe200078e00ff */
[----:B------:R-:W-:-:S07]  /*8470*/  MOV R15, 0xffffffff ;  /* 0xffffffff000f7802 */ /* 0x000fce0000000f00 */
[----:B0----5:R-:W-:Y:S05]  /*8480*/  WARPSYNC.COLLECTIVE R15, `(.L_x_2588) ;  /* 0x000000000f087348 */ /* 0x021fea0003c00000 */
[----:B------:R1:W2:Y:S02]  /*8490*/  SHFL.BFLY P6, R14, R13, R12, R11 ;  /* 0x0c00000c0d0e7389 */ /* 0x0002a400000c000b */
[----:B012--5:R-:W-:Y:S05]  /*84a0*/  ENDCOLLECTIVE ;  /* 0x000000000000791b */ /* 0x027fea0003800000 */
.L_x_2588:
[----:B------:R-:W-:Y:S01]  /*84b0*/  MOV R12, 0x8 ;  /* 0x00000008000c7802 */ /* 0x000fe20000000f00 */
[----:B------:R-:W-:-:S05]  /*84c0*/  FADD.FTZ R0, R13, R14 ;  /* 0x0000000e0d007221 */ /* 0x000fca0000010000 */
[----:B------:R-:W-:-:S07]  /*84d0*/  MOV R13, R0 ;  /* 0x00000000000d7202 */ /* 0x000fce0000000f00 */
[----:B------:R-:W-:Y:S05]  /*84e0*/  WARPSYNC.COLLECTIVE R15, `(.L_x_2589) ;  /* 0x000000000f087348 */ /* 0x000fea0003c00000 */
[----:B------:R0:W1:Y:S02]  /*84f0*/  SHFL.BFLY P6, R14, R13, R12, R11 ;  /* 0x0c00000c0d0e7389 */ /* 0x00006400000c000b */
[----:B01----:R-:W-:Y:S05]  /*8500*/  ENDCOLLECTIVE ;  /* 0x000000000000791b */ /* 0x003fea0003800000 */
.L_x_2589:
[----:B------:R-:W-:Y:S01]  /*8510*/  MOV R12, 0x4 ;  /* 0x00000004000c7802 */ /* 0x000fe20000000f00 */
[----:B------:R-:W-:-:S04]  /*8520*/  FADD.FTZ R3, R0, R14 ;  /* 0x0000000e00037221 */ /* 0x000fc80000010000 */
[----:B------:R-:W-:-:S07]  /*8530*/  IMAD.MOV.U32 R13, RZ, RZ, R3 ;  /* 0x000000ffff0d7224 */ /* 0x000fce00078e0003 */
[----:B------:R-:W-:Y:S05]  /*8540*/  WARPSYNC.COLLECTIVE R15, `(.L_x_2590) ;  /* 0x000000000f087348 */ /* 0x000fea0003c00000 */
[----:B------:R0:W1:Y:S02]  /*8550*/  SHFL.BFLY P6, R14, R13, R12, R11 ;  /* 0x0c00000c0d0e7389 */ /* 0x00006400000c000b */
[----:B01----:R-:W-:Y:S05]  /*8560*/  ENDCOLLECTIVE ;  /* 0x000000000000791b */ /* 0x003fea0003800000 */
.L_x_2590:
[----:B------:R-:W-:Y:S01]  /*8570*/  MOV R12, 0x2 ;  /* 0x00000002000c7802 */ /* 0x000fe20000000f00 */
[----:B------:R-:W-:-:S05]  /*8580*/  FADD.FTZ R4, R3, R14 ;  /* 0x0000000e03047221 */ /* 0x000fca0000010000 */
[----:B------:R-:W-:-:S07]  /*8590*/  MOV R13, R4 ;  /* 0x00000004000d7202 */ /* 0x000fce0000000f00 */
[----:B------:R-:W-:Y:S05]  /*85a0*/  WARPSYNC.COLLECTIVE R15, `(.L_x_2591) ;  /* 0x000000000f087348 */ /* 0x000fea0003c00000 */
[----:B------:R0:W1:Y:S02]  /*85b0*/  SHFL.BFLY P6, R14, R13, R12, R11 ;  /* 0x0c00000c0d0e7389 */ /* 0x00006400000c000b */
[----:B01----:R-:W-:Y:S05]  /*85c0*/  ENDCOLLECTIVE ;  /* 0x000000000000791b */ /* 0x003fea0003800000 */
.L_x_2591:
[----:B------:R-:W-:Y:S01]  /*85d0*/  MOV R12, 0x1 ;  /* 0x00000001000c7802 */ /* 0x000fe20000000f00 */
[----:B------:R-:W-:-:S04]  /*85e0*/  FADD.FTZ R5, R4, R14 ;  /* 0x0000000e04057221 */ /* 0x000fc80000010000 */
[----:B------:R-:W-:-:S07]  /*85f0*/  IMAD.MOV.U32 R13, RZ, RZ, R5 ;  /* 0x000000ffff0d7224 */ /* 0x000fce00078e0005 */
[----:B------:R-:W-:Y:S05]  /*8600*/  WARPSYNC.COLLECTIVE R15, `(.L_x_2592) ;  /* 0x000000000f087348 */ /* 0x000fea0003c00000 */
[----:B------:R0:W1:Y:S02]  /*8610*/  SHFL.BFLY P6, R14, R13, R12, R11 ;  /* 0x0c00000c0d0e7389 */ /* 0x00006400000c000b */
[----:B01----:R-:W-:Y:S05]  /*8620*/  ENDCOLLECTIVE ;  /* 0x000000000000791b */ /* 0x003fea0003800000 */
.L_x_2592:
[----:B------:R-:W-:Y:S05]  /*8630*/  BRA `(.L_x_2593) ;  /* 0xffffff9400347947 */ /* 0x000fea000383ffff */
.L_x_2521:
[----:B------:R-:W-:Y:S01]  /*8640*/  BSSY B1, `(.L_x_2594) ;  /* 0x0000007000017945 */ /* 0x000fe20003800000 */
[----:B------:R-:W-:Y:S01]  /*8650*/  MOV R12, 0x1 ;  /* 0x00000001000c7802 */ /* 0x000fe20000000f00 */
[----:B------:R-:W-:Y:S01]  /*8660*/  IMAD.MOV.U32 R15, RZ, RZ, -0x1 ;  /* 0xffffffffff0f7424 */ /* 0x000fe200078e00ff */
[----:B------:R-:W-:-:S07]  /*8670*/  MOV R11, 0x1f ;  /* 0x0000001f000b7802 */ /* 0x000fce0000000f00 */
[----:B------:R-:W-:Y:S05]  /*8680*/  WARPSYNC.COLLECTIVE R15, `(.L_x_2595) ;  /* 0x000000000f087348 */ /* 0x000fea0003c00000 */
[----:B------:R0:W1:Y:S02]  /*8690*/  SHFL.BFLY P6, R14, R13, R12, R11 ;  /* 0x0c00000c0d0e7389 */ /* 0x00006400000c000b */
[----:B01----:R-:W-:Y:S05]  /*86a0*/  ENDCOLLECTIVE ;  /* 0x000000000000791b */ /* 0x003fea0003800000 */
.L_x_2595:
[----:B------:R-:W-:Y:S05]  /*86b0*/  BSYNC B1 ;  /* 0x0000000000017941 */ /* 0x000fea0003800000 */
.L_x_2594:
[----:B------:R-:W-:Y:S05]  /*86c0*/  BRA `(.L_x_2596) ;  /* 0xffffffa800447947 */ /* 0x000fea000383ffff */
.L_x_2525:
[----:B------:R-:W-:Y:S01]  /*86d0*/  HFMA2 R12, -RZ, RZ, 0, 9.5367431640625e-07 ;  /* 0x00000010ff0c7431 */ /* 0x000fe200000001ff */
[----:B------:R-:W-:Y:S01]  /*86e0*/  BSSY B0, `(.L_x_2597) ;  /* 0x0000007000007945 */ /* 0x000fe20003800000 */
[----:B------:R-:W-:Y:S01]  /*86f0*/  MOV R13, R85 ;  /* 0x00000055000d7202 */ /* 0x000fe20000000f00 */
[----:B------:R-:W-:Y:S01]  /*8700*/  IMAD.MOV.U32 R15, RZ, RZ, -0x1 ;  /* 0xffffffffff0f7424 */ /* 0x000fe200078e00ff */
[----:B------:R-:W-:-:S07]  /*8710*/  MOV R11, 0x1f ;  /* 0x0000001f000b7802 */ /* 0x000fce0000000f00 */
[----:B---345:R-:W-:Y:S05]  /*8720*/  WARPSYNC.COLLECTIVE R15, `(.L_x_2598) ;  /* 0x000000000f087348 */ /* 0x038fea0003c00000 */
[----:B------:R0:W1:Y:S02]  /*8730*/  SHFL.BFLY P6, R14, R13, R12, R11 ;  /* 0x0c00000c0d0e7389 */ /* 0x00006400000c000b */
[----:B01-345:R-:W-:Y:S05]  /*8740*/  ENDCOLLECTIVE ;  /* 0x000000000000791b */ /* 0x03bfea0003800000 */
.L_x_2598:
[----:B------:R-:W-:Y:S05]  /*8750*/  BSYNC B0 ;  /* 0x0000000000007941 */ /* 0x000fea0003800000 */
.L_x_2597:
[----:B------:R-:W-:Y:S01]  /*8760*/  FMNMX.FTZ R13, R14, R85, !PT ;  /* 0x000000550e0d7209 */ /* 0x000fe20007810000 */
[----:B------:R-:W-:Y:S01]  /*8770*/  HFMA2 R12, -RZ, RZ, 0, 4.76837158203125e-07 ;  /* 0x00000008ff0c7431 */ /* 0x000fe200000001ff */
[----:B------:R-:W-:Y:S02]  /*8780*/  MOV R11, 0x1f ;  /* 0x0000001f000b7802 */ /* 0x000fe40000000f00 */
[----:B------:R-:W-:-:S07]  /*8790*/  MOV R15, 0xffffffff ;  /* 0xffffffff000f7802 */ /* 0x000fce0000000f00 */
[----:B------:R-:W-:Y:S05]  /*87a0*/  WARPSYNC.COLLECTIVE R15, `(.L_x_2599) ;  /* 0x000000000f087348 */ /* 0x000fea0003c00000 */
[----:B------:R0:W1:Y:S02]  /*87b0*/  SHFL.BFLY P6, R14, R13, R12, R11 ;  /* 0x0c00000c0d0e7389 */ /* 0x00006400000c000b */
[----:B01----:R-:W-:Y:S05]  /*87c0*/  ENDCOLLECTIVE ;  /* 0x000000000000791b */ /* 0x003fea0003800000 */
.L_x_2599:
[----:B------:R-:W-:Y:S01]  /*87d0*/  HFMA2 R12, -RZ, RZ, 0, 2.384185791015625e-07 ;  /* 0x00000004ff0c7431 */ /* 0x000fe200000001ff */
[----:B------:R-:W-:-:S05]  /*87e0*/  FMNMX.FTZ R2, R13, R14, !PT ;  /* 0x0000000e0d027209 */ /* 0x000fca0007810000 */
[----:B------:R-:W-:-:S07]  /*87f0*/  IMAD.MOV.U32 R13, RZ, RZ, R2 ;  /* 0x000000ffff0d7224 */ /* 0x000fce00078e0002 */
[----:B------:R-:W-:Y:S05]  /*8800*/  WARPSYNC.COLLECTIVE R15, `(.L_x_2600) ;  /* 0x000000000f087348 */ /* 0x000fea0003c00000 */
[----:B------:R0:W1:Y:S02]  /*8810*/  SHFL.BFLY P6, R14, R13, R12, R11 ;  /* 0x0c00000c0d0e7389 */ /* 0x00006400000c000b */
[----:B01----:R-:W-:Y:S05]  /*8820*/  ENDCOLLECTIVE ;  /* 0x000000000000791b */ /* 0x003fea0003800000 */
.L_x_2600:
[----:B------:R-:W-:Y:S01]  /*8830*/  HFMA2 R12, -RZ, RZ, 0, 1.1920928955078125e-07 ;  /* 0x00000002ff0c7431 */ /* 0x000fe200000001ff */
[----:B------:R-:W-:-:S04]  /*8840*/  FMNMX.FTZ R4, R2, R14, !PT ;  /* 0x0000000e02047209 */ /* 0x000fc80007810000 */
[----:B------:R-:W-:-:S07]  /*8850*/  MOV R13, R4 ;  /* 0x00000004000d7202 */ /* 0x000fce0000000f00 */
[----:B------:R-:W-:Y:S05]  /*8860*/  WARPSYNC.COLLECTIVE R15, `(.L_x_2601) ;  /* 0x000000000f087348 */ /* 0x000fea0003c00000 */
[----:B------:R0:W1:Y:S02]  /*8870*/  SHFL.BFLY P6, R14, R13, R12, R11 ;  /* 0x0c00000c0d0e7389 */ /* 0x00006400000c000b */
[----:B01----:R-:W-:Y:S05]  /*8880*/  ENDCOLLECTIVE ;  /* 0x000000000000791b */ /* 0x003fea0003800000 */
.L_x_2601:
[----:B------:R-:W-:Y:S05]  /*8890*/  BRA `(.L_x_2602) ;  /* 0xffffffa8008c7947 */ /* 0x000fea000383ffff */
.L_x_2603:
        /* <DEDUP_REMOVED lines=14> */
.L_x_3509:


//--------------------- .text._ZN4mmha33masked_multihead_attention_kernelItLi128ELi128ELi4ELi16ELi64ELb0ELb0EEEv26Multihead_attention_paramsIT_XT5_EE --------------------------
	.section	.text._ZN4mmha33masked_multihead_attention_kernelItLi128ELi128ELi4ELi16ELi64ELb0ELb0EEEv26Multihead_attention_paramsIT_XT5_EE,"ax",@progbits
	.align	128
        .global         _ZN4mmha33masked_multihead_attention_kernelItLi128ELi128ELi4ELi16ELi64ELb0ELb0EEEv26Multihead_attention_paramsIT_XT5_EE
        .type           _ZN4mmha33masked_multihead_attention_kernelItLi128ELi128ELi4ELi16ELi64ELb0ELb0EEEv26Multihead_attention_paramsIT_XT5_EE,@function
        .size           _ZN4mmha33masked_multihead_attention_kernelItLi128ELi128ELi4ELi16ELi64ELb0ELb0EEEv26Multihead_attention_paramsIT_XT5_EE,(.L_x_3510 - _ZN4mmha33masked_multihead_attention_kernelItLi128ELi128ELi4ELi16ELi64ELb0ELb0EEEv26Multihead_attention_paramsIT_XT5_EE)
        .other          _ZN4mmha33masked_multihead_attention_kernelItLi128ELi128ELi4ELi16ELi64ELb0ELb0EEEv26Multihead_attention_paramsIT_XT5_EE,@"STO_CUDA_ENTRY STV_DEFAULT"
_ZN4mmha33masked_multihead_attention_kernelItLi128ELi128ELi4ELi16ELi64ELb0ELb0EEEv26Multihead_attention_paramsIT_XT5_EE:
.text._ZN4mmha33masked_multihead_attention_kernelItLi128ELi128ELi4ELi16ELi64ELb0ELb0EEEv26Multihead_attention_paramsIT_XT5_EE:
        /* <DEDUP_REMOVED lines=14> */
.L_x_2604:
        /* <DEDUP_REMOVED lines=14> */
[----:B------:R-:W-:Y:S01]  /*01c0*/  IMAD.U32 R2, RZ, RZ, UR4 ;  /* 0x00000004ff027e24 */ /* 0x000fe2000f8e00ff */
[----:B------:R-:W-:Y:S02]  /*01d0*/  MOV R3, UR5 ;  /* 0x0000000500037c02 */ /* 0x000fe40008000f00 */
[----:B-1----:R-:W-:-:S03]  /*01e0*/  IADD3 R6, PT, PT, R0, 0xffffffe, RZ ;  /* 0x0ffffffe00067810 */ /* 0x002fc60007ffe0ff */
        /* <DEDUP_REMOVED lines=10> */
[----:B------:R-:W-:-:S05]  /*0290*/  IMAD.HI.U32 R0, R0, R8, RZ ;  /* 0x0000000800007227 */ /* 0x000fca00078e00ff */
[----:B-1----:R-:W-:-:S05]  /*02a0*/  IADD3 R2, PT, PT, -R0, RZ, RZ ;  /* 0x000000ff00027210 */ /* 0x002fca0007ffe1ff */
[----:B------:R-:W-:-:S05]  /*02b0*/  IMAD R2, R7, R2, R8 ;  /* 0x0000000207027224 */ /* 0x000fca00078e0208 */
[----:B------:R-:W-:Y:S02]  /*02c0*/  ISETP.GT.U32.AND P3, PT, R7, R2, PT ;  /* 0x000000020700720c */ /* 0x000fe40003f64070 */
[----:B---3--:R-:W-:-:S04]  /*02d0*/  ISETP.NE.U32.AND P1, PT, R4, RZ, PT ;  /* 0x000000ff0400720c */ /* 0x008fc80003f25070 */
[----:B------:R-:W-:-:S07]  /*02e0*/  ISETP.NE.AND.EX P1, PT, R5, RZ, PT, P1 ;  /* 0x000000ff0500720c */ /* 0x000fce0003f25310 */
[----:B------:R-:W-:Y:S01]  /*02f0*/  @!P3 IMAD.IADD R2, R2, 0x1, -R7 ;  /* 0x000000010202b824 */ /* 0x000fe200078e0a07 */
[----:B------:R-:W-:Y:S02]  /*0300*/  @!P3 IADD3 R0, PT, PT, R0, 0x1, RZ ;  /* 0x000000010000b810 */ /* 0x000fe40007ffe0ff */
[----:B------:R-:W-:Y:S02]  /*0310*/  ISETP.NE.AND P3, PT, R11, RZ, PT ;  /* 0x000000ff0b00720c */ /* 0x000fe40003f65270 */
[----:B------:R-:W-:Y:S02]  /*0320*/  ISETP.GE.U32.AND P2, PT, R2, R7, PT ;  /* 0x000000070200720c */ /* 0x000fe40003f46070 */
[----:B------:R-:W-:Y:S01]  /*0330*/  MOV R7, UR9 ;  /* 0x0000000900077c02 */ /* 0x000fe20008000f00 */
[----:B------:R-:W1:Y:S10]  /*0340*/  @P1 LDC.64 R2, c[0x0][0x460] ;  /* 0x00011800ff021b82 */ /* 0x000e740000000a00 */
[----:B------:R-:W-:-:S05]  /*0350*/  @P2 IADD3 R0, PT, PT, R0, 0x1, RZ ;  /* 0x0000000100002810 */ /* 0x000fca0007ffe0ff */
[----:B------:R-:W-:Y:S01]  /*0360*/  IMAD.MOV.U32 R21, RZ, RZ, R0 ;  /* 0x000000ffff157224 */ /* 0x000fe200078e0000 */
[----:B------:R-:W-:-:S04]  /*0370*/  IABS R0, R7 ;  /* 0x0000000700007213 */ /* 0x000fc80000000000 */
[----:B------:R-:W-:Y:S01]  /*0380*/  R2UR UR10, R0 ;  /* 0x00000000000a72ca */ /* 0x000fe200000e0000 */
[----:B------:R-:W0:Y:S01]  /*0390*/  @!UP0 LDCU UR42, c[0x0][0x40c] ;  /* 0x00008180ff2a87ac */ /* 0x000e220008000800 */
[----:B------:R-:W-:Y:S02]  /*03a0*/  @!P4 IADD3 R21, PT, PT, -R21, RZ, RZ ;  /* 0x000000ff1515c210 */ /* 0x000fe40007ffe1ff */
[----:B------:R-:W-:-:S05]  /*03b0*/  @!P3 LOP3.LUT R21, RZ, R11, RZ, 0x33, !PT ;  /* 0x0000000bff15b212 */ /* 0x000fca00078e33ff */
[----:B-1----:R-:W-:-:S04]  /*03c0*/  @P1 IMAD.WIDE R2, R21, 0x4, R2 ;  /* 0x0000000415021825 */ /* 0x002fc800078e0202 */
[----:B------:R-:W1:Y:S02]  /*03d0*/  I2F.RP R0, UR10 ;  /* 0x0000000a00007d06 */ /* 0x000e640008209400 */
[----:B------:R3:W5:Y:S01]  /*03e0*/  @P1 LDG.E R3, desc[UR36][R2.64] ;  /* 0x0000002402031981 */ /* 0x000762000c1e1900 */
[----:B------:R-:W4:Y:S01]  /*03f0*/  S2UR UR43, SR_CTAID.X ;  /* 0x00000000002b79c3 */ /* 0x000f220000002500 */
[----:B------:R-:W-:Y:S01]  /*0400*/  IADD3 R51, PT, PT, RZ, -R7, RZ ;  /* 0x80000007ff337210 */ /* 0x000fe20007ffe0ff */
[----:B------:R-:W-:Y:S01]  /*0410*/  UMOV UR38, URZ ;  /* 0x000000ff00267c82 */ /* 0x000fe20008000000 */
[----:B------:R-:W-:Y:S01]  /*0420*/  UIMAD UR45, UR6, UR9, URZ ;  /* 0x00000009062d72a4 */ /* 0x000fe2000f8e02ff */
[----:B------:R-:W-:Y:S01]  /*0430*/  BSSY.RECONVERGENT B0, `(.L_x_2605) ;  /* 0x000003b000007945 */ /* 0x000fe20003800200 */
[----:B-1----:R-:W1:Y:S02]  /*0440*/  MUFU.RCP R0, R0 ;  /* 0x0000000000007308 */ /* 0x002e640000001000 */
[----:B-1----:R-:W-:-:S06]  /*0450*/  VIADD R6, R0, 0xffffffe ;  /* 0x0ffffffe00067836 */ /* 0x002fcc0000000000 */
        /* <DEDUP_REMOVED lines=24> */
[----:B------:R-:W-:Y:S01]  /*05e0*/  SHF.L.U32 R16, R2, 0x2, RZ ;  /* 0x0000000202107819 */ /* 0x000fe200000006ff */
[----:B------:R-:W-:Y:S02]  /*05f0*/  @!UP1 UIADD3 UR41, UPT, UPT, UR41, -UR10, URZ ;  /* 0x8000000a29299290 */ /* 0x000fe4000fffe0ff */
[----:B------:R-:W-:Y:S02]  /*0600*/  UISETP.GE.AND UP1, UPT, UR42, URZ, UPT ;  /* 0x000000ff2a00728c */ /* 0x000fe4000bf26270 */
[----:B------:R-:W-:Y:S01]  /*0610*/  UISETP.GT.U32.AND UP2, UPT, UR10, UR41, UPT ;  /* 0x000000290a00728c */ /* 0x000fe2000bf44070 */
[----:B------:R-:W-:Y:S01]  /*0620*/  VIADDMNMX R51, R51, UR4, RZ, !PT ;  /* 0x0000000433337c46 */ /* 0x000fe2000f8001ff */
[----:B------:R-:W-:-:S09]  /*0630*/  VIADD R23, R16, UR44 ;  /* 0x0000002c10177c36 */ /* 0x000fd20008000000 */
        /* <DEDUP_REMOVED lines=26> */
.L_x_2606:
[----:B------:R-:W-:Y:S05]  /*07e0*/  BSYNC.RECONVERGENT B0 ;  /* 0x0000000000007941 */ /* 0x000fea0003800200 */
.L_x_2605:
[----:B------:R-:W1:Y:S01]  /*07f0*/  LDCU UR4, c[0x0][0x478] ;  /* 0x00008f00ff0477ac */ /* 0x000e620008000800 */
[----:B-----5:R-:W-:Y:S01]  /*0800*/  @P1 R2UR UR38, R3 ;  /* 0x00000000032612ca */ /* 0x020fe200000e0000 */
[----:B------:R-:W-:Y:S01]  /*0810*/  IMAD R17, R21, UR7, RZ ;  /* 0x0000000715117c24 */ /* 0x000fe2000f8e02ff */
[----:B------:R-:W-:Y:S01]  /*0820*/  MOV R3, UR43 ;  /* 0x0000002b00037c02 */ /* 0x000fe20008000f00 */
[----:B------:R-:W-:-:S03]  /*0830*/  USHF.R.S32.HI UR46, URZ, 0x1f, UR45 ;  /* 0x0000001fff2e7899 */ /* 0x000fc6000801142d */
[----:B------:R-:W-:Y:S01]  /*0840*/  LEA R3, R3, R16, 0x7 ;  /* 0x0000001003037211 */ /* 0x000fe200078e38ff */
        /* <DEDUP_REMOVED lines=19> */
.L_x_2607:
[----:B------:R-:W-:Y:S01]  /*0980*/  BSSY.RECONVERGENT B0, `(.L_x_2608) ;  /* 0x0000006000007945 */ /* 0x000fe20003800200 */
[----:B------:R-:W-:-:S03]  /*0990*/  CS2R R18, SRZ ;  /* 0x0000000000127805 */ /* 0x000fc6000001ff00 */
[----:B------:R-:W-:Y:S05]  /*09a0*/  @P0 BRA `(.L_x_2609) ;  /* 0x00000000000c0947 */ /* 0x000fea0003800000 */
[----:B0-----:R-:W0:Y:S02]  /*09b0*/  LDC.64 R8, c[0x0][0x398] ;  /* 0x0000e600ff087b82 */ /* 0x001e240000000a00 */
[----:B0-----:R-:W-:-:S05]  /*09c0*/  IMAD.WIDE R8, R23, 0x2, R8 ;  /* 0x0000000217087825 */ /* 0x001fca00078e0208 */
[----:B------:R1:W5:Y:S02]  /*09d0*/  LDG.E.64 R18, desc[UR36][R8.64] ;  /* 0x0000002408127981 */ /* 0x000364000c1e1b00 */
.L_x_2609:
[----:B------:R-:W-:Y:S05]  /*09e0*/  BSYNC.RECONVERGENT B0 ;  /* 0x0000000000007941 */ /* 0x000fea0003800200 */
.L_x_2608:
        /* <DEDUP_REMOVED lines=22> */
[----:B------:R-:W-:Y:S01]  /*0b50*/  CS2R R22, SRZ ;  /* 0x0000000000167805 */ /* 0x000fe2000001ff00 */
[----:B------:R-:W-:Y:S01]  /*0b60*/  IMAD.U32 R12, RZ, RZ, UR4 ;  /* 0x00000004ff0c7e24 */ /* 0x000fe2000f8e00ff */
[----:B------:R-:W-:Y:S02]  /*0b70*/  MOV R13, UR5 ;  /* 0x00000005000d7c02 */ /* 0x000fe40008000f00 */
[----:B------:R-:W-:Y:S02]  /*0b80*/  MOV R0, UR6 ;  /* 0x0000000600007c02 */ /* 0x000fe40008000f00 */
[----:B------:R-:W3:Y:S01]  /*0b90*/  LDCU.U8 UR4, c[0x0][0x404] ;  /* 0x00008080ff0477ac */ /* 0x000ee20008000000 */
[----:B------:R-:W4:Y:S02]  /*0ba0*/  @P3 LDG.E R12, desc[UR36][R12.64] ;  /* 0x000000240c0c3981 */ /* 0x000f24000c1e1900 */
[----:B------:R-:W-:Y:S02]  /*0bb0*/  @!P0 IMAD R21, R0, 0x80, R3 ;  /* 0x0000008000158824 */ /* 0x000fe400078e0203 */
        /* <DEDUP_REMOVED lines=72> */
.L_x_2611:
        /* <DEDUP_REMOVED lines=10> */
[----:B0-----:R-:W-:-:S06]  /*10e0*/  IADD3 R4, PT, PT, R0, 0xffffffe, RZ ;  /* 0x0ffffffe00047810 */ /* 0x001fcc0007ffe0ff */
[----:B------:R0:W1:Y:S02]  /*10f0*/  F2I.FTZ.U32.TRUNC.NTZ R5, R4 ;  /* 0x0000000400057305 */ /* 0x000064000021f000 */
[----:B0-----:R-:W-:Y:S02]  /*1100*/  HFMA2 R4, -RZ, RZ, 0, 0 ;  /* 0x00000000ff047431 */ /* 0x001fe400000001ff */
[----:B-1----:R-:W-:-:S04]  /*1110*/  IMAD.MOV R6, RZ, RZ, -R5 ;  /* 0x000000ffff067224 */ /* 0x002fc800078e0a05 */
[----:B------:R-:W-:Y:S01]  /*1120*/  IMAD R9, R6, R7, RZ ;  /* 0x0000000706097224 */ /* 0x000fe200078e02ff */
[----:B------:R-:W-:-:S03]  /*1130*/  MOV R6, R8 ;  /* 0x0000000800067202 */ /* 0x000fc60000000f00 */
[----:B------:R-:W-:-:S04]  /*1140*/  IMAD.HI.U32 R5, R5, R9, R4 ;  /* 0x0000000905057227 */ /* 0x000fc800078e0004 */
[----:B------:R-:W-:Y:S02]  /*1150*/  IMAD.MOV R9, RZ, RZ, -R10 ;  /* 0x000000ffff097224 */ /* 0x000fe400078e0a0a */
        /* <DEDUP_REMOVED lines=10> */
[----:B------:R-:W-:-:S05]  /*1200*/  ISETP.GE.AND P0, PT, R16, R3, PT ;  /* 0x000000031000720c */ /* 0x000fca0003f06270 */
        /* <DEDUP_REMOVED lines=10> */
[----:B------:R-:W-:Y:S01]  /*12b0*/  IMAD.MOV.U32 R8, RZ, RZ, 0x53f ;  /* 0x0000053fff087424 */ /* 0x000fe200078e00ff */
[----:B------:R-:W-:Y:S01]  /*12c0*/  MOV R12, 0x1 ;  /* 0x00000001000c7802 */ /* 0x000fe20000000f00 */
[----:B------:R1:W2:Y:S01]  /*12d0*/  LDC.64 R14, c[0x4][R0] ;  /* 0x01000000000e7b82 */ /* 0x0002a20000000a00 */
[----:B------:R-:W3:Y:S01]  /*12e0*/  LDCU.64 UR6, c[0x4][0xd0] ;  /* 0x01001a00ff0677ac */ /* 0x000ee20008000a00 */
[----:B------:R-:W-:Y:S01]  /*12f0*/  MOV R13, RZ ;  /* 0x000000ff000d7202 */ /* 0x000fe20000000f00 */
[----:B------:R-:W4:Y:S01]  /*1300*/  LDCU.64 UR8, c[0x4][0x38] ;  /* 0x01000700ff0877ac */ /* 0x000f220008000a00 */
[----:B0-----:R-:W-:Y:S01]  /*1310*/  IMAD.U32 R4, RZ, RZ, UR4 ;  /* 0x00000004ff047e24 */ /* 0x001fe2000f8e00ff */
[----:B------:R-:W-:Y:S02]  /*1320*/  MOV R5, UR5 ;  /* 0x0000000500057c02 */ /* 0x000fe40008000f00 */
[----:B---3--:R-:W-:Y:S01]  /*1330*/  MOV R6, UR6 ;  /* 0x0000000600067c02 */ /* 0x008fe20008000f00 */
[----:B------:R-:W-:Y:S01]  /*1340*/  IMAD.U32 R7, RZ, RZ, UR7 ;  /* 0x00000007ff077e24 */ /* 0x000fe2000f8e00ff */
[----:B----4-:R-:W-:-:S02]  /*1350*/  MOV R10, UR8 ;  /* 0x00000008000a7c02 */ /* 0x010fc40008000f00 */
[----:B-1----:R-:W-:-:S07]  /*1360*/  MOV R11, UR9 ;  /* 0x00000009000b7c02 */ /* 0x002fce0008000f00 */
[----:B------:R-:W-:-:S07]  /*1370*/  LEPC R20, `(.L_x_2613) ;  /* 0x000000001014794e */ /* 0x000fce0000000000 */
[----:B--2---:R-:W-:Y:S05]  /*1380*/  CALL.ABS.NOINC R14 ;  /* 0x000000000e007343 */ /* 0x004fea0003c00000 */
.L_x_2613:
        /* <DEDUP_REMOVED lines=9> */
[----:B------:R-:W-:-:S03]  /*1420*/  @!P6 LEA R5, R4, R0, 0x1 ;  /* 0x000000000405e211 */ /* 0x000fc600078e08ff */
[----:B------:R-:W-:Y:S02]  /*1430*/  @!P6 IMAD R4, R4, 0x2, R3 ;  /* 0x000000020404e824 */ /* 0x000fe400078e0203 */
        /* <DEDUP_REMOVED lines=29> */
[----:B------:R-:W-:Y:S01]  /*1610*/  VIADD R7, R11, 0x2 ;  /* 0x000000020b077836 */ /* 0x000fe20000000000 */
[----:B------:R-:W0:Y:S01]  /*1620*/  LDCU UR4, c[0x0][0x40c] ;  /* 0x00008180ff0477ac */ /* 0x000e220008000800 */
[----:B------:R-:W-:Y:S01]  /*1630*/  HADD2.F32 R20, -RZ, R23.H1_H1 ;  /* 0x30000017ff147230 */ /* 0x000fe20000004100 */
[----:B------:R-:W1:Y:S01]  /*1640*/  MUFU.RCP R12, R9 ;  /* 0x00000009000c7308 */ /* 0x000e620000001000 */
[----:B------:R-:W-:Y:S01]  /*1650*/  HADD2.F32 R29, -RZ, R19.H1_H1 ;  /* 0x30000013ff1d7230 */ /* 0x000fe20000004100 */
[----:B------:R-:W-:Y:S01]  /*1660*/  I2FP.F32.S32 R7, R7 ;  /* 0x0000000700077245 */ /* 0x000fe20000201400 */
[----:B------:R-:W-:Y:S02]  /*1670*/  HADD2.F32 R21, -RZ, R23.H0_H0 ;  /* 0x20000017ff157230 */ /* 0x000fe40000004100 */
[----:B------:R-:W-:Y:S01]  /*1680*/  HADD2.F32 R27, -RZ, R19.H0_H0 ;  /* 0x20000013ff1b7230 */ /* 0x000fe20000004100 */
[----:B0-----:R-:W-:Y:S01]  /*1690*/  UIADD3 UR4, UPT, UPT, -UR39, UR4, URZ ;  /* 0x0000000427047290 */ /* 0x001fe2000fffe1ff */
[----:B-1----:R-:W-:-:S04]  /*16a0*/  FMUL.FTZ R7, R7, R12 ;  /* 0x0000000c07077220 */ /* 0x002fc80000410000 */
[----:B------:R-:W-:Y:S01]  /*16b0*/  FMUL.FTZ R10, R7, 13.28771209716796875 ;  /* 0x41549a78070a7820 */ /* 0x000fe20000410000 */
[----:B------:R-:W-:Y:S02]  /*16c0*/  I2FP.F32.S32 R7, R11 ;  /* 0x0000000b00077245 */ /* 0x000fe40000201400 */
[----:B------:R-:W-:-:S03]  /*16d0*/  I2FP.F32.S32 R14, UR4 ;  /* 0x00000004000e7c45 */ /* 0x000fc60008201400 */
        /* <DEDUP_REMOVED lines=36> */
.L_x_2617:
[----:B------:R-:W-:Y:S05]  /*1920*/  BSYNC.RECONVERGENT B1 ;  /* 0x0000000000017941 */ /* 0x000fea0003800200 */
.L_x_2616:
        /* <DEDUP_REMOVED lines=8> */
.L_x_2615:
[----:B------:R-:W-:Y:S05]  /*19b0*/  BSYNC.RECONVERGENT B0 ;  /* 0x0000000000007941 */ /* 0x000fea0003800200 */
.L_x_2614:
[----:B------:R-:W-:Y:S01]  /*19c0*/  BAR.SYNC.DEFER_BLOCKING 0x0 ;  /* 0x0000000000007b1d */ /* 0x000fe20000010000 */
[----:B------:R-:W-:-:S05]  /*19d0*/  @!P6 IMAD R24, R25, R24, R26 ;  /* 0x000000181918e224 */ /* 0x000fca00078e021a */
[C---:B------:R-:W-:Y:S02]  /*19e0*/  @!P6 LEA R0, R24.reuse, R0, 0x1 ;  /* 0x000000001800e211 */ /* 0x040fe400078e08ff */
[----:B------:R-:W-:-:S03]  /*19f0*/  @!P6 LEA R3, R24, R3, 0x1 ;  /* 0x000000031803e211 */ /* 0x000fc600078e08ff */
[----:B------:R0:W2:Y:S04]  /*1a00*/  @!P6 LDS.64 R22, [R0] ;  /* 0x000000000016e984 */ /* 0x0000a80000000a00 */
[----:B------:R0:W3:Y:S01]  /*1a10*/  @!P6 LDS.64 R18, [R3] ;  /* 0x000000000312e984 */ /* 0x0000e20000000a00 */
[----:B------:R-:W-:Y:S06]  /*1a20*/  BAR.SYNC.DEFER_BLOCKING 0x0 ;  /* 0x0000000000007b1d */ /* 0x000fec0000010000 */
.L_x_2612:
[----:B------:R-:W-:Y:S05]  /*1a30*/  BSYNC.RECONVERGENT B6 ;  /* 0x0000000000067941 */ /* 0x000fea0003800200 */
.L_x_2610:
[----:B------:R-:W-:Y:S01]  /*1a40*/  ISETP.GT.U32.AND P0, PT, R2, 0x1f, PT ;  /* 0x0000001f0200780c */ /* 0x000fe20003f04070 */
[----:B------:R-:W-:-:S12]  /*1a50*/  IMAD.MOV.U32 R52, RZ, RZ, -0x800001 ;  /* 0xff7fffffff347424 */ /* 0x000fd800078e00ff */
[----:B------:R-:W-:Y:S05]  /*1a60*/  @P0 BRA `(.L_x_2618) ;  /* 0x0000000000ec0947 */ /* 0x000fea0003800000 */
[----:B------:R-:W4:Y:S01]  /*1a70*/  S2R R21, SR_CgaCtaId ;  /* 0x0000000000157919 */ /* 0x000f220000008800 */
[----:B------:R-:W5:Y:S01]  /*1a80*/  LDCU UR5, c[0x0][0x3f4] ;  /* 0x00007e80ff0577ac */ /* 0x000f620008000800 */
[----:B-1----:R-:W1:Y:S01]  /*1a90*/  LDC.64 R4, c[0x0][0x3b8] ;  /* 0x0000ee00ff047b82 */ /* 0x002e620000000a00 */
[----:B0-----:R-:W-:Y:S01]  /*1aa0*/  SHF.R.U32.HI R0, RZ, 0x1, R2 ;  /* 0x00000001ff007819 */ /* 0x001fe20000011602 */
[----:B--23--:R-:W-:Y:S01]  /*1ab0*/  HMUL2 R9, R23, R19 ;  /* 0x0000001317097232 */ /* 0x00cfe20000000000 */
[----:B------:R-:W-:Y:S02]  /*1ac0*/  MOV R8, 0x400 ;  /* 0x0000040000087802 */ /* 0x000fe40000000f00 */
[----:B------:R-:W-:Y:S01]  /*1ad0*/  LOP3.LUT R3, R16, 0x4, RZ, 0xc0, !PT ;  /* 0x0000000410037812 */ /* 0x000fe200078ec0ff */
[----:B------:R-:W-:-:S05]  /*1ae0*/  HFMA2 R9, R22, R18, R9 ;  /* 0x0000001216097231 */ /* 0x000fca0000000009 */
[----:B------:R-:W-:Y:S01]  /*1af0*/  HADD2.F32 R13, -RZ, R9.H0_H0 ;  /* 0x20000009ff0d7230 */ /* 0x000fe20000004100 */
[----:B-----5:R-:W-:Y:S02]  /*1b00*/  UIMAD UR4, UR40, UR5, URZ ;  /* 0x00000005280472a4 */ /* 0x020fe4000f8e02ff */
[----:B------:R-:W-:-:S04]  /*1b10*/  MOV R7, UR5 ;  /* 0x0000000500077c02 */ /* 0x000fc80008000f00 */
[----:B------:R-:W-:Y:S01]  /*1b20*/  MOV R10, UR4 ;  /* 0x00000004000a7c02 */ /* 0x000fe20008000f00 */
[----:B------:R-:W-:Y:S01]  /*1b30*/  IMAD R6, R0, R7, UR41 ;  /* 0x0000002900067e24 */ /* 0x000fe2000f8e0207 */
[----:B------:R-:W-:Y:S01]  /*1b40*/  UMOV UR4, 0xffffffff ;  /* 0xffffffff00047882 */ /* 0x000fe20000000000 */
[----:B------:R-:W-:Y:S01]  /*1b50*/  VIADD R0, R8, 0x10 ;  /* 0x0000001008007836 */ /* 0x000fe20000000000 */
[----:B------:R-:W-:-:S04]  /*1b60*/  LEA R7, R10, R3, 0x7 ;  /* 0x000000030a077211 */ /* 0x000fc800078e38ff */
[----:B----4-:R-:W-:Y:S01]  /*1b70*/  LEA R3, R21, R0, 0x18 ;  /* 0x0000000015037211 */ /* 0x010fe200078ec0ff */
[----:B------:R-:W-:Y:S01]  /*1b80*/  HADD2.F32 R0, -RZ, R9.H1_H1 ;  /* 0x30000009ff007230 */ /* 0x000fe20000004100 */
[----:B------:R-:W-:-:S03]  /*1b90*/  LEA R7, R6, R7, 0x3 ;  /* 0x0000000706077211 */ /* 0x000fc600078e18ff */
[----:B------:R-:W-:Y:S02]  /*1ba0*/  IMAD R3, R2, 0x8, R3 ;  /* 0x0000000802037824 */ /* 0x000fe400078e0203 */
[----:B------:R-:W-:Y:S01]  /*1bb0*/  FADD.FTZ R13, R13, R0 ;  /* 0x000000000d0d7221 */ /* 0x000fe20000010000 */
[----:B-1----:R-:W-:Y:S02]  /*1bc0*/  IMAD.WIDE R4, R7, 0x2, R4 ;  /* 0x0000000207047825 */ /* 0x002fe400078e0204 */
        /* <DEDUP_REMOVED lines=12> */
.L_x_2690:
        /* <DEDUP_REMOVED lines=13> */
[----:B------:R-:W-:Y:S02]  /*1d60*/  MOV R4, UR4 ;  /* 0x0000000400047c02 */ /* 0x000fe40008000f00 */
[----:B0-----:R-:W-:-:S03]  /*1d70*/  MOV R5, UR5 ;  /* 0x0000000500057c02 */ /* 0x001fc60008000f00 */
[----:B------:R-:W0:Y:S02]  /*1d80*/  LDCU UR4, c[0x0][0x410] ;  /* 0x00008200ff0477ac */ /* 0x000e240008000800 */
[----:B------:R-:W2:Y:S01]  /*1d90*/  @P0 LDG.E.U16 R4, desc[UR36][R4.64] ;  /* 0x0000002404040981 */ /* 0x000ea2000c1e1500 */
[----:B------:R-:W-:Y:S01]  /*1da0*/  VIADD R8, R8, 0x110 ;  /* 0x0000011008087836 */ /* 0x000fe20000000000 */
[----:B------:R-:W-:-:S04]  /*1db0*/  IADD3 R0, PT, PT, -R51, UR42, RZ ;  /* 0x0000002a33007c10 */ /* 0x000fc8000fffe1ff */
[----:B------:R-:W-:-:S04]  /*1dc0*/  LEA R7, R21, R8, 0x18 ;  /* 0x0000000815077211 */ /* 0x000fc800078ec0ff */
[----:B------:R-:W-:Y:S01]  /*1dd0*/  LEA R7, R0, R7, 0x2 ;  /* 0x0000000700077211 */ /* 0x000fe200078e10ff */
[----:B0-----:R-:W-:Y:S01]  /*1de0*/  FMUL.FTZ R52, R14, UR4 ;  /* 0x000000040e347c20 */ /* 0x001fe20008410000 */
[----:B--2---:R-:W-:-:S05]  /*1df0*/  @P0 HADD2.F32 R3, -RZ, R4.H0_H0 ;  /* 0x20000004ff030230 */ /* 0x004fca0000004100 */
[----:B------:R-:W-:-:S05]  /*1e00*/  @P0 FADD.FTZ R52, R52, R3 ;  /* 0x0000000334340221 */ /* 0x000fca0000010000 */
[----:B------:R4:W-:Y:S02]  /*1e10*/  STS [R7], R52 ;  /* 0x0000003407007388 */ /* 0x0009e40000000800 */
.L_x_2618:
[----:B------:R-:W-:Y:S05]  /*1e20*/  WARPSYNC.ALL ;  /* 0x0000000000007948 */ /* 0x000fea0003800000 */
[----:B0-----:R-:W-:Y:S01]  /*1e30*/  IADD3 R0, PT, PT, -R51, UR42, RZ ;  /* 0x0000002a33007c10 */ /* 0x001fe2000fffe1ff */
[----:B-1--4-:R-:W0:Y:S01]  /*1e40*/  LDC.64 R6, c[0x0][0x3f0] ;  /* 0x0000fc00ff067b82 */ /* 0x012e220000000a00 */
[----:B------:R-:W-:Y:S01]  /*1e50*/  SHF.R.U32.HI R12, RZ, 0x2, R2 ;  /* 0x00000002ff0c7819 */ /* 0x000fe20000011602 */
[----:B------:R-:W-:Y:S01]  /*1e60*/  UMOV UR12, 0x400 ;  /* 0x00000400000c7882 */ /* 0x000fe20000000000 */
[----:B------:R-:W-:Y:S01]  /*1e70*/  IADD3 R0, PT, PT, R0, 0x7, RZ ;  /* 0x0000000700007810 */ /* 0x000fe20007ffe0ff */
[----:B------:R-:W-:Y:S01]  /*1e80*/  UIADD3 UR4, UPT, UPT, UR12, 0x10, URZ ;  /* 0x000000100c047890 */ /* 0x000fe2000fffe0ff */
[----:B------:R-:W-:Y:S01]  /*1e90*/  BSSY B0, `(.L_x_2620) ;  /* 0x0000109000007945 */ /* 0x000fe20003800000 */
[----:B------:R-:W1:Y:S01]  /*1ea0*/  LDCU UR15, c[0x0][0x410] ;  /* 0x00008200ff0f77ac */ /* 0x000e620008000800 */
[----:B------:R-:W-:Y:S01]  /*1eb0*/  SHF.R.S32.HI R3, RZ, 0x1f, R0 ;  /* 0x0000001fff037819 */ /* 0x000fe20000011400 */
[----:B------:R-:W4:Y:S01]  /*1ec0*/  S2UR UR13, SR_CgaCtaId ;  /* 0x00000000000d79c3 */ /* 0x000f220000008800 */
[----:B------:R-:W-:Y:S01]  /*1ed0*/  LOP3.LUT R16, R16, 0xc, RZ, 0xc0, !PT ;  /* 0x0000000c10107812 */ /* 0x000fe200078ec0ff */
[----:B------:R-:W0:Y:S01]  /*1ee0*/  LDCU.64 UR16, c[0x0][0x438] ;  /* 0x00008700ff1077ac */ /* 0x000e220008000a00 */
[----:B------:R-:W-:Y:S01]  /*1ef0*/  LEA.HI R3, R3, R0, RZ, 0x3 ;  /* 0x0000000003037211 */ /* 0x000fe200078f18ff */
[----:B------:R-:W-:Y:S01]  /*1f00*/  IMAD.SHL.U32 R5, R2, 0x2, RZ ;  /* 0x0000000202057824 */ /* 0x000fe200078e00ff */
[----:B------:R-:W0:Y:S02]  /*1f10*/  LDCU.64 UR10, c[0x0][0x448] ;  /* 0x00008900ff0a77ac */ /* 0x000e240008000a00 */
[----:B------:R-:W-:Y:S01]  /*1f20*/  LOP3.LUT R10, R3, 0xfffffff8, RZ, 0xc0, !PT ;  /* 0xfffffff8030a7812 */ /* 0x000fe200078ec0ff */
[----:B------:R-:W-:Y:S03]  /*1f30*/  BAR.SYNC.DEFER_BLOCKING 0x0 ;  /* 0x0000000000007b1d */ /* 0x000fe60000010000 */
[----:B------:R-:W-:Y:S01]  /*1f40*/  ISETP.GE.AND P0, PT, R12, R10, PT ;  /* 0x0000000a0c00720c */ /* 0x000fe20003f06270 */
[----:B0-----:R-:W-:-:S05]  /*1f50*/  IMAD R3, R17, R6, UR43 ;  /* 0x0000002b11037e24 */ /* 0x001fca000f8e0206 */
[----:B------:R-:W-:Y:S01]  /*1f60*/  SHF.L.U32 R3, R3, 0x7, RZ ;  /* 0x0000000703037819 */ /* 0x000fe200000006ff */
[----:B----4-:R-:W-:-:S06]  /*1f70*/  ULEA UR6, UR13, UR4, 0x18 ;  /* 0x000000040d067291 */ /* 0x010fcc000f8ec0ff */
[----:B-1----:R-:W-:Y:S06]  /*1f80*/  @P0 BRA `(.L_x_2621) ;  /* 0x0000000c00e40947 */ /* 0x002fec0003800000 */
[-C--:B------:R-:W-:Y:S01]  /*1f90*/  IABS R0, R7.reuse ;  /* 0x0000000700007213 */ /* 0x080fe20000000000 */
[----:B------:R-:W0:Y:S01]  /*1fa0*/  LDCU.64 UR8, c[0x0][0x420] ;  /* 0x00008400ff0877ac */ /* 0x000e220008000a00 */
[----:B------:R-:W1:Y:S01]  /*1fb0*/  LDC R11, c[0x0][0x430] ;  /* 0x00010c00ff0b7b82 */ /* 0x000e620000000800 */
[----:B------:R-:W-:Y:S01]  /*1fc0*/  LOP3.LUT R6, R5, 0x6, RZ, 0xc0, !PT ;  /* 0x0000000605067812 */ /* 0x000fe200078ec0ff */
[----:B------:R-:W4:Y:S01]  /*1fd0*/  I2F.RP R4, R0 ;  /* 0x0000000000047306 */ /* 0x000f220000209400 */
[----:B------:R-:W5:Y:S01]  /*1fe0*/  LDCU UR14, c[0x0][0x440] ;  /* 0x00008800ff0e77ac */ /* 0x000f620008000800 */
[----:B------:R-:W1:Y:S02]  /*1ff0*/  LDS R50, [R16+UR6] ;  /* 0x0000000610327984 */ /* 0x000e640008000800 */
[----:B------:R-:W-:Y:S01]  /*2000*/  IMAD R6, R3, R7, R6 ;  /* 0x0000000703067224 */ /* 0x000fe200078e0206 */
[----:B------:R-:W1:Y:S01]  /*2010*/  LDCU UR7, c[0x0][0x408] ;  /* 0x00008100ff0777ac */ /* 0x000e620008000800 */
[----:B------:R-:W1:Y:S01]  /*2020*/  LDS R49, [R16+UR6+0x10] ;  /* 0x0000100610317984 */ /* 0x000e620008000800 */
[----:B------:R-:W-:Y:S01]  /*2030*/  SHF.L.U32 R7, R7, 0x4, RZ ;  /* 0x0000000407077819 */ /* 0x000fe200000006ff */
[----:B------:R-:W-:-:S02]  /*2040*/  UIADD3 UR4, UPT, UPT, UR12, 0x110, URZ ;  /* 0x000001100c047890 */ /* 0x000fc4000fffe0ff */
[----:B------:R-:W1:Y:S01]  /*2050*/  LDS R48, [R16+UR6+0x20] ;  /* 0x0000200610307984 */ /* 0x000e620008000800 */
[----:B---3--:R-:W-:Y:S01]  /*2060*/  SHF.R.S32.HI R18, RZ, 0x1f, R6 ;  /* 0x0000001fff127819 */ /* 0x008fe20000011406 */
[----:B------:R-:W-:Y:S02]  /*2070*/  ULEA UR4, UR13, UR4, 0x18 ;  /* 0x000000040d047291 */ /* 0x000fe4000f8ec0ff */
[----:B------:R-:W3:Y:S01]  /*2080*/  LDS R47, [R16+UR6+0x30] ;  /* 0x00003006102f7984 */ /* 0x000ee20008000800 */
[----:B----4-:R-:W4:Y:S01]  /*2090*/  MUFU.RCP R4, R4 ;  /* 0x0000000400047308 */ /* 0x010f220000001000 */
[----:B0-----:R-:W-:Y:S02]  /*20a0*/  ISETP.NE.U32.AND P0, PT, RZ, UR8, PT ;  /* 0x00000008ff007c0c */ /* 0x001fe4000bf05070 */
[----:B------:R-:W-:Y:S01]  /*20b0*/  MOV R19, UR9 ;  /* 0x0000000900137c02 */ /* 0x000fe20008000f00 */
[----:B-----5:R-:W-:Y:S02]  /*20c0*/  UIMAD UR5, UR43, UR14, UR42 ;  /* 0x0000000e2b0572a4 */ /* 0x020fe4000f8e022a */
[----:B------:R-:W-:Y:S01]  /*20d0*/  IMAD.U32 R14, RZ, RZ, UR14 ;  /* 0x0000000eff0e7e24 */ /* 0x000fe2000f8e00ff */
[----:B------:R-:W0:Y:S01]  /*20e0*/  LDS R46, [R16+UR6+0x40] ;  /* 0x00004006102e7984 */ /* 0x000e220008000800 */
[----:B------:R-:W-:-:S03]  /*20f0*/  ISETP.NE.AND.EX P0, PT, RZ, UR9, PT, P0 ;  /* 0x00000009ff007c0c */ /* 0x000fc6000bf05300 */
[----:B------:R-:W0:Y:S04]  /*2100*/  LDS R45, [R16+UR6+0x50] ;  /* 0x00005006102d7984 */ /* 0x000e280008000800 */
[----:B------:R-:W0:Y:S01]  /*2110*/  LDS R44, [R16+UR6+0x60] ;  /* 0x00006006102c7984 */ /* 0x000e220008000800 */
[----:B----4-:R-:W-:-:S03]  /*2120*/  IADD3 R8, PT, PT, R4, 0xffffffe, RZ ;  /* 0x0ffffffe04087810 */ /* 0x010fc60007ffe0ff */
[----:B------:R-:W4:Y:S01]  /*2130*/  LDS R43, [R16+UR6+0x70] ;  /* 0x00007006102b7984 */ /* 0x000f220008000800 */
[----:B------:R5:W2:Y:S03]  /*2140*/  F2I.FTZ.U32.TRUNC.NTZ R9, R8 ;  /* 0x0000000800097305 */ /* 0x000aa6000021f000 */
[----:B------:R-:W0:Y:S04]  /*2150*/  LDS R42, [R16+UR6+0x80] ;  /* 0x00008006102a7984 */ /* 0x000e280008000800 */
[----:B------:R-:W0:Y:S01]  /*2160*/  LDS R41, [R16+UR6+0x90] ;  /* 0x0000900610297984 */ /* 0x000e220008000800 */
[----:B-----5:R-:W-:-:S03]  /*2170*/  HFMA2 R8, -RZ, RZ, 0, 0 ;  /* 0x00000000ff087431 */ /* 0x020fc600000001ff */
[----:B------:R-:W0:Y:S04]  /*2180*/  LDS R40, [R16+UR6+0xa0] ;  /* 0x0000a00610287984 */ /* 0x000e280008000800 */
[----:B------:R-:W0:Y:S01]  /*2190*/  LDS R39, [R16+UR6+0xb0] ;  /* 0x0000b00610277984 */ /* 0x000e220008000800 */
[----:B--2---:R-:W-:-:S03]  /*21a0*/  IMAD.MOV R13, RZ, RZ, -R9 ;  /* 0x000000ffff0d7224 */ /* 0x004fc600078e0a09 */
[----:B------:R-:W2:Y:S01]  /*21b0*/  LDS R38, [R16+UR6+0xc0] ;  /* 0x0000c00610267984 */ /* 0x000ea20008000800 */
[----:B------:R-:W-:-:S03]  /*21c0*/  IMAD R5, R13, R0, RZ ;  /* 0x000000000d057224 */ /* 0x000fc600078e02ff */
[----:B------:R-:W0:Y:S01]  /*21d0*/  LDS R37, [R16+UR6+0xd0] ;  /* 0x0000d00610257984 */ /* 0x000e220008000800 */
[----:B------:R-:W-:-:S03]  /*21e0*/  IMAD.HI.U32 R5, R9, R5, R8 ;  /* 0x0000000509057227 */ /* 0x000fc600078e0008 */
[----:B------:R-:W0:Y:S01]  /*21f0*/  LDS R36, [R16+UR6+0xe0] ;  /* 0x0000e00610247984 */ /* 0x000e220008000800 */
[C---:B------:R-:W-:Y:S01]  /*2200*/  IMAD.IADD R8, R51.reuse, 0x1, R10 ;  /* 0x0000000133087824 */ /* 0x040fe200078e020a */
[----:B------:R-:W-:Y:S02]  /*2210*/  IADD3 R51, PT, PT, R51, R12, RZ ;  /* 0x0000000c33337210 */ /* 0x000fe40007ffe0ff */
[----:B------:R-:W-:Y:S01]  /*2220*/  MOV R10, UR8 ;  /* 0x00000008000a7c02 */ /* 0x000fe20008000f00 */
[----:B------:R5:W0:Y:S02]  /*2230*/  LDS R4, [R16+UR6+0xf0] ;  /* 0x0000f00610047984 */ /* 0x000a240008000800 */
[--C-:B------:R-:W-:Y:S01]  /*2240*/  IMAD R17, R14, UR5, R51.reuse ;  /* 0x000000050e117c24 */ /* 0x100fe2000f8e0233 */
[----:B------:R-:W-:Y:S02]  /*2250*/  IADD3 R9, P1, P2, R10, UR45, R51 ;  /* 0x0000002d0a097c10 */ /* 0x000fe4000fa3e033 */
[----:B-1----:R-:W-:-:S02]  /*2260*/  IADD3 R10, PT, PT, R11, UR7, RZ ;  /* 0x000000070b0a7c10 */ /* 0x002fc4000fffe0ff */
[----:B------:R-:W-:Y:S02]  /*2270*/  IADD3.X R19, PT, PT, R19, UR46, RZ, P1, P2 ;  /* 0x0000002e13137c10 */ /* 0x000fe40008fe44ff */
[----:B---345:R-:W-:-:S07]  /*2280*/  LEA R16, R12, UR4, 0x2 ;  /* 0x000000040c107c11 */ /* 0x038fce000f8e10ff */
.L_x_2625:
[----:B------:R-:W1:Y:S01]  /*2290*/  LDC R11, c[0x0][0x3f4] ;  /* 0x0000fd00ff0b7b82 */ /* 0x000e620000000800 */
        /* <DEDUP_REMOVED lines=8> */
[----:B------:R-:W-:Y:S02]  /*2320*/  @!P1 IADD3 R54, PT, PT, R54, -R15, RZ ;  /* 0x8000000f36369210 */ /* 0x000fe40007ffe0ff */
[----:B------:R-:W-:Y:S02]  /*2330*/  ISETP.GE.AND P1, PT, R51, UR42, PT ;  /* 0x0000002a33007c0c */ /* 0x000fe4000bf26270 */
[----:B------:R-:W-:-:S11]  /*2340*/  ISETP.GT.U32.AND P2, PT, R0, R54, PT ;  /* 0x000000360000720c */ /* 0x000fd60003f44070 */
[----:B------:R-:W1:Y:S02]  /*2350*/  @!P1 LDC.64 R12, c[0x0][0x3b8] ;  /* 0x0000ee00ff0c9b82 */ /* 0x000e640000000a00 */
[----:B------:R-:W-:-:S05]  /*2360*/  @!P2 IADD3 R54, PT, PT, R54, -R15, RZ ;  /* 0x8000000f3636a210 */ /* 0x000fca0007ffe0ff */
[----:B------:R-:W-:Y:S01]  /*2370*/  @!P3 IMAD.MOV R54, RZ, RZ, -R54 ;  /* 0x000000ffff36b224 */ /* 0x000fe200078e0a36 */
[----:B------:R-:W-:-:S04]  /*2380*/  @!P4 LOP3.LUT R54, RZ, R11, RZ, 0x33, !PT ;  /* 0x0000000bff36c212 */ /* 0x000fc800078e33ff */
[C---:B------:R-:W-:Y:S02]  /*2390*/  @!P1 LEA R15, R54.reuse, R7, 0x3 ;  /* 0x00000007360f9211 */ /* 0x040fe400078e18ff */
[----:B------:R-:W-:Y:S02]  /*23a0*/  IADD3 R53, PT, PT, R54, R11, RZ ;  /* 0x0000000b36357210 */ /* 0x000fe40007ffe0ff */
[----:B------:R-:W-:-:S03]  /*23b0*/  @!P1 IADD3 R14, P2, PT, R6, R15, RZ ;  /* 0x0000000f060e9210 */ /* 0x000fc60007f5e0ff */
[----:B------:R-:W-:Y:S01]  /*23c0*/  @!P1 IMAD.SHL.U32 R55, R53, 0x8, RZ ;  /* 0x0000000835379824 */ /* 0x000fe200078e00ff */
[----:B------:R-:W-:Y:S02]  /*23d0*/  @!P1 LEA.HI.X.SX32 R15, R15, R18, 0x1, P2 ;  /* 0x000000120f0f9211 */ /* 0x000fe400010f0eff */
[----:B-1----:R-:W-:-:S04]  /*23e0*/  @!P1 LEA R56, P2, R14, R12, 0x1 ;  /* 0x0000000c0e389211 */ /* 0x002fc800078408ff */
[----:B------:R-:W-:Y:S02]  /*23f0*/  @!P1 LEA.HI.X R57, R14, R13, R15, 0x1, P2 ;  /* 0x0000000d0e399211 */ /* 0x000fe400010f0c0f */
[----:B------:R-:W1:Y:S01]  /*2400*/  @!P1 LDC.64 R14, c[0x0][0x3b8] ;  /* 0x0000ee00ff0e9b82 */ /* 0x000e620000000a00 */
[----:B------:R-:W-:Y:S02]  /*2410*/  @!P1 IADD3 R58, P2, PT, R6, R55, RZ ;  /* 0x00000037063a9210 */ /* 0x000fe40007f5e0ff */
[----:B------:R-:W-:Y:S01]  /*2420*/  @!P1 LEA R59, R11, R54, 0x2 ;  /* 0x000000360b3b9211 */ /* 0x000fe200078e10ff */
[----:B------:R-:W3:Y:S01]  /*2430*/  @!P1 LDG.E R20, desc[UR36][R56.64] ;  /* 0x0000002438149981 */ /* 0x000ee2000c1e1900 */
[----:B------:R-:W-:Y:S02]  /*2440*/  @!P1 LEA.HI.X.SX32 R55, R55, R18, 0x1, P2 ;  /* 0x0000001237379211 */ /* 0x000fe400010f0eff */
[----:B------:R-:W-:-:S04]  /*2450*/  @!P1 LEA R12, P2, R58, R12, 0x1 ;  /* 0x0000000c3a0c9211 */ /* 0x000fc800078408ff */
[----:B------:R-:W-:Y:S02]  /*2460*/  @!P1 LEA.HI.X R13, R58, R13, R55, 0x1, P2 ;  /* 0x0000000d3a0d9211 */ /* 0x000fe400010f0c37 */
[----:B------:R-:W-:Y:S01]  /*2470*/  @!P1 LEA R55, R53, R7, 0x3 ;  /* 0x0000000735379211 */ /* 0x000fe200078e18ff */
[----:B------:R-:W-:Y:S02]  /*2480*/  @!P1 IMAD.SHL.U32 R59, R59, 0x8, RZ ;  /* 0x000000083b3b9824 */ /* 0x000fe400078e00ff */
[----:B------:R1:W4:Y:S01]  /*2490*/  @!P1 LDG.E R21, desc[UR36][R12.64] ;  /* 0x000000240c159981 */ /* 0x000322000c1e1900 */
[----:B------:R-:W-:-:S04]  /*24a0*/  @!P1 IADD3 R58, P2, PT, R6, R55, RZ ;  /* 0x00000037063a9210 */ /* 0x000fc80007f5e0ff */
[----:B------:R-:W-:Y:S02]  /*24b0*/  @!P1 LEA.HI.X.SX32 R55, R55, R18, 0x1, P2 ;  /* 0x0000001237379211 */ /* 0x000fe400010f0eff */
[----:B-1----:R-:W-:-:S04]  /*24c0*/  @!P1 LEA R12, P2, R58, R14, 0x1 ;  /* 0x0000000e3a0c9211 */ /* 0x002fc800078408ff */
[----:B------:R-:W-:Y:S02]  /*24d0*/  @!P1 LEA.HI.X R13, R58, R15, R55, 0x1, P2 ;  /* 0x0000000f3a0d9211 */ /* 0x000fe400010f0c37 */
[----:B------:R-:W-:-:S03]  /*24e0*/  @!P1 IADD3 R55, P2, PT, R6, R59, RZ ;  /* 0x0000003b06379210 */ /* 0x000fc60007f5e0ff */
[----:B------:R1:W5:Y:S01]  /*24f0*/  @!P1 LDG.E R22, desc[UR36][R12.64] ;  /* 0x000000240c169981 */ /* 0x000362000c1e1900 */
[----:B------:R-:W-:Y:S02]  /*2500*/  @!P1 LEA.HI.X.SX32 R58, R59, R18, 0x1, P2 ;  /* 0x000000123b3a9211 */ /* 0x000fe400010f0eff */
[----:B------:R-:W-:Y:S02]  /*2510*/  @!P1 LEA R14, P2, R55, R14, 0x1 ;  /* 0x0000000e370e9211 */ /* 0x000fe400078408ff */
[----:B------:R-:W-:Y:S01]  /*2520*/  LEA R56, R11, R53, 0x2 ;  /* 0x000000350b387211 */ /* 0x000fe200078e10ff */
[----:B-1----:R-:W1:Y:S01]  /*2530*/  @!P1 LDC.64 R12, c[0x0][0x3b8] ;  /* 0x0000ee00ff0c9b82 */ /* 0x002e620000000a00 */
[----:B------:R-:W-:Y:S02]  /*2540*/  @!P1 LEA.HI.X R15, R55, R15, R58, 0x1, P2 ;  /* 0x0000000f370f9211 */ /* 0x000fe400010f0c3a */
[----:B------:R-:W-:Y:S02]  /*2550*/  IADD3 R55, PT, PT, R56, R11, RZ ;  /* 0x0000000b38377210 */ /* 0x000fe40007ffe0ff */
[----:B------:R-:W-:Y:S01]  /*2560*/  @!P1 LEA R61, R11, R54, 0x3 ;  /* 0x000000360b3d9211 */ /* 0x000fe200078e18ff */
[----:B------:R2:W0:Y:S02]  /*2570*/  @!P1 LDG.E R23, desc[UR36][R14.64] ;  /* 0x000000240e179981 */ /* 0x000424000c1e1900 */
[----:B------:R-:W-:-:S05]  /*2580*/  IMAD.IADD R53, R55, 0x1, R11 ;  /* 0x0000000137357824 */ /* 0x000fca00078e020b */
[----:B------:R-:W-:-:S04]  /*2590*/  @!P1 SHF.L.U32 R57, R53, 0x3, RZ ;  /* 0x0000000335399819 */ /* 0x000fc800000006ff */
[----:B------:R-:W-:Y:S01]  /*25a0*/  @!P1 IADD3 R59, P2, PT, R6, R57, RZ ;  /* 0x00000039063b9210 */ /* 0x000fe20007f5e0ff */
[----:B------:R-:W-:-:S03]  /*25b0*/  @!P1 IMAD.SHL.U32 R61, R61, 0x8, RZ ;  /* 0x000000083d3d9824 */ /* 0x000fc600078e00ff */
[----:B------:R-:W-:Y:S02]  /*25c0*/  @!P1 LEA.HI.X.SX32 R60, R57, R18, 0x1, P2 ;  /* 0x00000012393c9211 */ /* 0x000fe400010f0eff */
[----:B-1----:R-:W-:-:S04]  /*25d0*/  @!P1 LEA R58, P2, R59, R12, 0x1 ;  /* 0x0000000c3b3a9211 */ /* 0x002fc800078408ff */
[----:B------:R-:W-:Y:S02]  /*25e0*/  @!P1 LEA.HI.X R59, R59, R13, R60, 0x1, P2 ;  /* 0x0000000d3b3b9211 */ /* 0x000fe400010f0c3c */
[----:B------:R-:W-:-:S03]  /*25f0*/  @!P1 IADD3 R57, P2, PT, R6, R61, RZ ;  /* 0x0000003d06399210 */ /* 0x000fc60007f5e0ff */
[----:B------:R-:W5:Y:S01]  /*2600*/  @!P1 LDG.E R24, desc[UR36][R58.64] ;  /* 0x000000243a189981 */ /* 0x000f62000c1e1900 */
[----:B------:R-:W-:Y:S02]  /*2610*/  @!P1 LEA.HI.X.SX32 R60, R61, R18, 0x1, P2 ;  /* 0x000000123d3c9211 */ /* 0x000fe400010f0eff */
[----:B--2---:R-:W-:-:S04]  /*2620*/  @!P1 LEA R14, P2, R57, R12, 0x1 ;  /* 0x0000000c390e9211 */ /* 0x004fc800078408ff */
[----:B------:R-:W-:Y:S02]  /*2630*/  @!P1 LEA.HI.X R15, R57, R13, R60, 0x1, P2 ;  /* 0x0000000d390f9211 */ /* 0x000fe400010f0c3c */
[----:B------:R-:W1:Y:S01]  /*2640*/  @!P1 LDC.64 R12, c[0x0][0x3b8] ;  /* 0x0000ee00ff0c9b82 */ /* 0x000e620000000a00 */
[----:B------:R-:W-:Y:S02]  /*2650*/  @!P1 LEA R54, P2, R54, R6, 0x3 ;  /* 0x0000000636369211 */ /* 0x000fe400078418ff */
[----:B------:R-:W-:Y:S01]  /*2660*/  @!P1 SHF.L.U32 R57, R56, 0x3, RZ ;  /* 0x0000000338399819 */ /* 0x000fe200000006ff */
[----:B------:R-:W-:Y:S01]  /*2670*/  @!P1 IMAD.SHL.U32 R55, R55, 0x8, RZ ;  /* 0x0000000837379824 */ /* 0x000fe200078e00ff */
[----:B------:R2:W5:Y:S01]  /*2680*/  @!P1 LDG.E R25, desc[UR36][R14.64] ;  /* 0x000000240e199981 */ /* 0x000562000c1e1900 */
[----:B------:R-:W-:Y:S02]  /*2690*/  LEA R60, R11, R53, 0x1 ;  /* 0x000000350b3c7211 */ /* 0x000fe400078e08ff */
[----:B--2---:R-:W2:Y:S01]  /*26a0*/  @!P1 LDC.64 R14, c[0x0][0x3b8] ;  /* 0x0000ee00ff0e9b82 */ /* 0x004ea20000000a00 */
[----:B-1----:R-:W-:-:S02]  /*26b0*/  @!P1 LEA R58, P3, R54, R12, 0x1 ;  /* 0x0000000c363a9211 */ /* 0x002fc400078608ff */
[----:B------:R-:W-:-:S04]  /*26c0*/  @!P1 IADD3.X R12, PT, PT, RZ, R18, RZ, P2, !PT ;  /* 0x00000012ff0c9210 */ /* 0x000fc800017fe4ff */
[----:B------:R-:W-:Y:S02]  /*26d0*/  @!P1 LEA.HI.X R59, R54, R13, R12, 0x1, P3 ;  /* 0x0000000d363b9211 */ /* 0x000fe400018f0c0c */
[----:B------:R-:W1:Y:S01]  /*26e0*/  @!P1 LDC.64 R12, c[0x0][0x3b8] ;  /* 0x0000ee00ff0c9b82 */ /* 0x000e620000000a00 */
[----:B------:R-:W-:Y:S02]  /*26f0*/  @!P1 IADD3 R54, P2, PT, R6, R57, RZ ;  /* 0x0000003906369210 */ /* 0x000fe40007f5e0ff */
[----:B------:R2:W3:Y:S02]  /*2700*/  @!P1 LDG.E R26, desc[UR36][R58.64] ;  /* 0x000000243a1a9981 */ /* 0x0004e4000c1e1900 */
[----:B------:R-:W-:Y:S02]  /*2710*/  @!P1 LEA.HI.X.SX32 R57, R57, R18, 0x1, P2 ;  /* 0x0000001239399211 */ /* 0x000fe400010f0eff */
[----:B-1----:R-:W-:-:S04]  /*2720*/  @!P1 LEA R56, P2, R54, R12, 0x1 ;  /* 0x0000000c36389211 */ /* 0x002fc800078408ff */
[----:B------:R-:W-:Y:S02]  /*2730*/  @!P1 LEA.HI.X R57, R54, R13, R57, 0x1, P2 ;  /* 0x0000000d36399211 */ /* 0x000fe400010f0c39 */
[----:B------:R-:W1:Y:S01]  /*2740*/  @!P1 LDC.64 R12, c[0x0][0x3b8] ;  /* 0x0000ee00ff0c9b82 */ /* 0x000e620000000a00 */
[----:B------:R-:W-:Y:S02]  /*2750*/  @!P1 IADD3 R61, P2, PT, R6, R55, RZ ;  /* 0x00000037063d9210 */ /* 0x000fe40007f5e0ff */
[----:B------:R2:W5:Y:S02]  /*2760*/  @!P1 LDG.E R27, desc[UR36][R56.64] ;  /* 0x00000024381b9981 */ /* 0x000564000c1e1900 */
[----:B------:R-:W-:Y:S02]  /*2770*/  @!P1 LEA.HI.X.SX32 R55, R55, R18, 0x1, P2 ;  /* 0x0000001237379211 */ /* 0x000fe400010f0eff */
[----:B-1----:R-:W-:-:S04]  /*2780*/  @!P1 LEA R54, P2, R61, R12, 0x1 ;  /* 0x0000000c3d369211 */ /* 0x002fc800078408ff */
[----:B------:R-:W-:Y:S02]  /*2790*/  @!P1 LEA.HI.X R55, R61, R13, R55, 0x1, P2 ;  /* 0x0000000d3d379211 */ /* 0x000fe400010f0c37 */
[----:B------:R-:W-:-:S03]  /*27a0*/  @!P1 SHF.L.U32 R13, R60, 0x3, RZ ;  /* 0x000000033c0d9819 */ /* 0x000fc600000006ff */
[----:B------:R-:W5:Y:S01]  /*27b0*/  @!P1 LDG.E R28, desc[UR36][R54.64] ;  /* 0x00000024361c9981 */ /* 0x000f62000c1e1900 */
[----:B------:R-:W-:-:S04]  /*27c0*/  @!P1 IADD3 R53, P2, PT, R6, R13, RZ ;  /* 0x0000000d06359210 */ /* 0x000fc80007f5e0ff */
[----:B--2---:R-:W-:Y:S02]  /*27d0*/  @!P1 LEA.HI.X.SX32 R58, R13, R18, 0x1, P2 ;  /* 0x000000120d3a9211 */ /* 0x004fe400010f0eff */
[----:B------:R-:W1:Y:S01]  /*27e0*/  @!P1 LDC.64 R12, c[0x0][0x3b8] ;  /* 0x0000ee00ff0c9b82 */ /* 0x000e620000000a00 */
[----:B------:R-:W-:-:S04]  /*27f0*/  @!P1 LEA R14, P2, R53, R14, 0x1 ;  /* 0x0000000e350e9211 */ /* 0x000fc800078408ff */
[----:B------:R-:W-:Y:S01]  /*2800*/  @!P1 LEA.HI.X R15, R53, R15, R58, 0x1, P2 ;  /* 0x0000000f350f9211 */ /* 0x000fe200010f0c3a */
[----:B------:R-:W-:-:S04]  /*2810*/  IMAD.IADD R58, R60, 0x1, R11 ;  /* 0x000000013c3a7824 */ /* 0x000fc800078e020b */
[----:B------:R2:W5:Y:S01]  /*2820*/  @!P1 LDG.E R29, desc[UR36][R14.64] ;  /* 0x000000240e1d9981 */ /* 0x000562000c1e1900 */
[----:B------:R-:W-:-:S04]  /*2830*/  @!P1 SHF.L.U32 R53, R58, 0x3, RZ ;  /* 0x000000033a359819 */ /* 0x000fc800000006ff */
[----:B------:R-:W-:Y:S01]  /*2840*/  @!P1 IADD3 R56, P2, PT, R6, R53, RZ ;  /* 0x0000003506389210 */ /* 0x000fe20007f5e0ff */
[----:B--2---:R-:W2:Y:S03]  /*2850*/  @!P1 LDC.64 R14, c[0x0][0x3b8] ;  /* 0x0000ee00ff0e9b82 */ /* 0x004ea60000000a00 */
[----:B------:R-:W-:Y:S02]  /*2860*/  @!P1 LEA.HI.X.SX32 R53, R53, R18, 0x1, P2 ;  /* 0x0000001235359211 */ /* 0x000fe400010f0eff */
[----:B------:R-:W-:Y:S02]  /*2870*/  IADD3 R58, PT, PT, R58, R11, RZ ;  /* 0x0000000b3a3a7210 */ /* 0x000fe40007ffe0ff */
[----:B-1----:R-:W-:-:S04]  /*2880*/  @!P1 LEA R54, P2, R56, R12, 0x1 ;  /* 0x0000000c38369211 */ /* 0x002fc800078408ff */
[----:B------:R-:W-:Y:S01]  /*2890*/  @!P1 LEA.HI.X R55, R56, R13, R53, 0x1, P2 ;  /* 0x0000000d38379211 */ /* 0x000fe200010f0c35 */
[----:B------:R-:W-:Y:S01]  /*28a0*/  @!P1 IMAD.SHL.U32 R53, R58, 0x8, RZ ;  /* 0x000000083a359824 */ /* 0x000fe200078e00ff */
[----:B------:R-:W1:Y:S03]  /*28b0*/  @!P1 LDC.64 R12, c[0x0][0x3b8] ;  /* 0x0000ee00ff0c9b82 */ /* 0x000e660000000a00 */
[----:B------:R-:W5:Y:S01]  /*28c0*/  @!P1 LDG.E R30, desc[UR36][R54.64] ;  /* 0x00000024361e9981 */ /* 0x000f62000c1e1900 */
[----:B------:R-:W-:Y:S02]  /*28d0*/  @!P1 IADD3 R57, P2, PT, R6, R53, RZ ;  /* 0x0000003506399210 */ /* 0x000fe40007f5e0ff */
[----:B------:R-:W-:Y:S02]  /*28e0*/  IADD3 R58, PT, PT, R58, R11, RZ ;  /* 0x0000000b3a3a7210 */ /* 0x000fe40007ffe0ff */
[----:B------:R-:W-:-:S02]  /*28f0*/  @!P1 LEA.HI.X.SX32 R60, R53, R18, 0x1, P2 ;  /* 0x00000012353c9211 */ /* 0x000fc400010f0eff */
[----:B--2---:R-:W-:-:S04]  /*2900*/  @!P1 LEA R56, P2, R57, R14, 0x1 ;  /* 0x0000000e39389211 */ /* 0x004fc800078408ff */
[----:B------:R-:W-:Y:S02]  /*2910*/  @!P1 LEA.HI.X R57, R57, R15, R60, 0x1, P2 ;  /* 0x0000000f39399211 */ /* 0x000fe400010f0c3c */
[C---:B------:R-:W-:Y:S01]  /*2920*/  @!P1 SHF.L.U32 R15, R58.reuse, 0x3, RZ ;  /* 0x000000033a0f9819 */ /* 0x040fe200000006ff */
[----:B------:R-:W-:Y:S02]  /*2930*/  IMAD.IADD R60, R58, 0x1, R11 ;  /* 0x000000013a3c7824 */ /* 0x000fe400078e020b */
[----:B------:R-:W2:Y:S01]  /*2940*/  @!P1 LDG.E R31, desc[UR36][R56.64] ;  /* 0x00000024381f9981 */ /* 0x000ea2000c1e1900 */
[----:B------:R-:W-:-:S04]  /*2950*/  @!P1 IADD3 R14, P2, PT, R6, R15, RZ ;  /* 0x0000000f060e9210 */ /* 0x000fc80007f5e0ff */
[----:B------:R-:W-:Y:S02]  /*2960*/  @!P1 LEA.HI.X.SX32 R15, R15, R18, 0x1, P2 ;  /* 0x000000120f0f9211 */ /* 0x000fe400010f0eff */
[----:B-1----:R-:W-:-:S04]  /*2970*/  @!P1 LEA R12, P2, R14, R12, 0x1 ;  /* 0x0000000c0e0c9211 */ /* 0x002fc800078408ff */
[----:B------:R-:W-:Y:S02]  /*2980*/  @!P1 LEA.HI.X R13, R14, R13, R15, 0x1, P2 ;  /* 0x0000000d0e0d9211 */ /* 0x000fe400010f0c0f */
[----:B------:R-:W1:Y:S01]  /*2990*/  @!P1 LDC.64 R14, c[0x0][0x3b8] ;  /* 0x0000ee00ff0e9b82 */ /* 0x000e620000000a00 */
[----:B------:R-:W-:Y:S02]  /*29a0*/  @!P1 SHF.L.U32 R53, R60, 0x3, RZ ;  /* 0x000000033c359819 */ /* 0x000fe400000006ff */
[----:B------:R4:W2:Y:S02]  /*29b0*/  @!P1 LDG.E R32, desc[UR36][R12.64] ;  /* 0x000000240c209981 */ /* 0x0008a4000c1e1900 */
[----:B------:R-:W-:-:S04]  /*29c0*/  @!P1 IADD3 R58, P2, PT, R6, R53, RZ ;  /* 0x00000035063a9210 */ /* 0x000fc80007f5e0ff */
[----:B------:R-:W-:Y:S01]  /*29d0*/  @!P1 LEA.HI.X.SX32 R53, R53, R18, 0x1, P2 ;  /* 0x0000001235359211 */ /* 0x000fe200010f0eff */
[----:B----4-:R-:W4:Y:S01]  /*29e0*/  @!P1 LDC.64 R12, c[0x0][0x3b8] ;  /* 0x0000ee00ff0c9b82 */ /* 0x010f220000000a00 */
[----:B------:R-:W-:Y:S02]  /*29f0*/  IADD3 R60, PT, PT, R60, R11, RZ ;  /* 0x0000000b3c3c7210 */ /* 0x000fe40007ffe0ff */
[----:B-1----:R-:W-:-:S04]  /*2a00*/  @!P1 LEA R54, P2, R58, R14, 0x1 ;  /* 0x0000000e3a369211 */ /* 0x002fc800078408ff */
[----:B------:R-:W-:Y:S02]  /*2a10*/  @!P1 LEA.HI.X R55, R58, R15, R53, 0x1, P2 ;  /* 0x0000000f3a379211 */ /* 0x000fe400010f0c35 */
[----:B------:R-:W1:Y:S01]  /*2a20*/  @!P1 LDC.64 R14, c[0x0][0x3b8] ;  /* 0x0000ee00ff0e9b82 */ /* 0x000e620000000a00 */
[C---:B------:R-:W-:Y:S01]  /*2a30*/  @!P1 IMAD.SHL.U32 R53, R60.reuse, 0x8, RZ ;  /* 0x000000083c359824 */ /* 0x040fe200078e00ff */
[----:B------:R-:W-:Y:S01]  /*2a40*/  @!P1 IADD3 R11, PT, PT, R60, R11, RZ ;  /* 0x0000000b3c0b9210 */ /* 0x000fe20007ffe0ff */
[----:B------:R-:W2:Y:S03]  /*2a50*/  @!P1 LDG.E R33, desc[UR36][R54.64] ;  /* 0x0000002436219981 */ /* 0x000ea6000c1e1900 */
[----:B------:R-:W-:Y:S02]  /*2a60*/  @!P1 IADD3 R56, P2, PT, R6, R53, RZ ;  /* 0x0000003506389210 */ /* 0x000fe40007f5e0ff */
[----:B------:R-:W-:-:S02]  /*2a70*/  @!P1 SHF.L.U32 R11, R11, 0x3, RZ ;  /* 0x000000030b0b9819 */ /* 0x000fc400000006ff */
[----:B------:R-:W-:Y:S02]  /*2a80*/  @!P1 LEA.HI.X.SX32 R53, R53, R18, 0x1, P2 ;  /* 0x0000001235359211 */ /* 0x000fe400010f0eff */
[----:B----4-:R-:W-:-:S04]  /*2a90*/  @!P1 LEA R12, P2, R56, R12, 0x1 ;  /* 0x0000000c380c9211 */ /* 0x010fc800078408ff */
[----:B------:R-:W-:Y:S02]  /*2aa0*/  @!P1 LEA.HI.X R13, R56, R13, R53, 0x1, P2 ;  /* 0x0000000d380d9211 */ /* 0x000fe400010f0c35 */
[----:B------:R-:W-:-:S03]  /*2ab0*/  @!P1 IADD3 R53, P2, PT, R6, R11, RZ ;  /* 0x0000000b06359210 */ /* 0x000fc60007f5e0ff */
[----:B------:R4:W2:Y:S01]  /*2ac0*/  @!P1 LDG.E R34, desc[UR36][R12.64] ;  /* 0x000000240c229981 */ /* 0x0008a2000c1e1900 */
[----:B------:R-:W-:Y:S02]  /*2ad0*/  @!P1 LEA.HI.X.SX32 R56, R11, R18, 0x1, P2 ;  /* 0x000000120b389211 */ /* 0x000fe400010f0eff */
[----:B-1----:R-:W-:-:S04]  /*2ae0*/  @!P1 LEA R14, P2, R53, R14, 0x1 ;  /* 0x0000000e350e9211 */ /* 0x002fc800078408ff */
[----:B------:R-:W-:-:S05]  /*2af0*/  @!P1 LEA.HI.X R15, R53, R15, R56, 0x1, P2 ;  /* 0x0000000f350f9211 */ /* 0x000fca00010f0c38 */
[----:B------:R-:W2:Y:S01]  /*2b00*/  @!P1 LDG.E R35, desc[UR36][R14.64] ;  /* 0x000000240e239981 */ /* 0x000ea2000c1e1900 */
[----:B----4-:R-:W-:Y:S01]  /*2b10*/  @P0 IMAD.MOV.U32 R12, RZ, RZ, R9 ;  /* 0x000000ffff0c0224 */ /* 0x010fe200078e0009 */
[----:B------:R-:W-:-:S05]  /*2b20*/  @P0 MOV R13, R19 ;  /* 0x00000013000d0202 */ /* 0x000fca0000000f00 */
[----:B------:R3:W4:Y:S01]  /*2b30*/  @P0 LDG.E.U8 R11, desc[UR36][R12.64] ;  /* 0x000000240c0b0981 */ /* 0x000722000c1e1100 */
[----:B------:R-:W-:Y:S01]  /*2b40*/  UMOV UR4, 0xffffffff ;  /* 0xffffffff00047882 */ /* 0x000fe20000000000 */
[----:B------:R-:W-:Y:S01]  /*2b50*/  LOP3.LUT P1, RZ, R2, 0x3, RZ, 0xc0, !PT ;  /* 0x0000000302ff7812 */ /* 0x000fe2000782c0ff */
[----:B---3--:R-:W-:-:S04]  /*2b60*/  HMUL2 R13, R50, R26 ;  /* 0x0000001a320d7232 */ /* 0x008fc80000000000 */
[----:B------:R-:W-:-:S04]  /*2b70*/  HFMA2 R13, R49, R21, R13 ;  /* 0x00000015310d7231 */ /* 0x000fc8000000000d */
[----:B------:R-:W-:-:S04]  /*2b80*/  HFMA2 R13, R48, R20, R13 ;  /* 0x00000014300d7231 */ /* 0x000fc8000000000d */
[----:B-----5:R-:W-:-:S04]  /*2b90*/  HFMA2 R13, R47, R22, R13 ;  /* 0x000000162f0d7231 */ /* 0x020fc8000000000d */
[----:B0-----:R-:W-:-:S04]  /*2ba0*/  HFMA2 R13, R46, R23, R13 ;  /* 0x000000172e0d7231 */ /* 0x001fc8000000000d */
[----:B------:R-:W-:-:S04]  /*2bb0*/  HFMA2 R13, R45, R27, R13 ;  /* 0x0000001b2d0d7231 */ /* 0x000fc8000000000d */
[----:B------:R-:W-:-:S04]  /*2bc0*/  HFMA2 R13, R44, R28, R13 ;  /* 0x0000001c2c0d7231 */ /* 0x000fc8000000000d */
[----:B------:R-:W-:-:S04]  /*2bd0*/  HFMA2 R13, R43, R24, R13 ;  /* 0x000000182b0d7231 */ /* 0x000fc8000000000d */
[----:B------:R-:W-:-:S04]  /*2be0*/  HFMA2 R13, R42, R25, R13 ;  /* 0x000000192a0d7231 */ /* 0x000fc8000000000d */
[----:B------:R-:W-:-:S04]  /*2bf0*/  HFMA2 R15, R41, R29, R13 ;  /* 0x0000001d290f7231 */ /* 0x000fc8000000000d */
[----:B------:R-:W-:-:S04]  /*2c00*/  HFMA2 R15, R40, R30, R15 ;  /* 0x0000001e280f7231 */ /* 0x000fc8000000000f */
[----:B--2---:R-:W-:-:S04]  /*2c10*/  HFMA2 R15, R39, R31, R15 ;  /* 0x0000001f270f7231 */ /* 0x004fc8000000000f */
[----:B------:R-:W-:-:S04]  /*2c20*/  HFMA2 R15, R38, R32, R15 ;  /* 0x00000020260f7231 */ /* 0x000fc8000000000f */
[----:B------:R-:W-:-:S04]  /*2c30*/  HFMA2 R15, R37, R33, R15 ;  /* 0x00000021250f7231 */ /* 0x000fc8000000000f */
[----:B------:R-:W-:-:S04]  /*2c40*/  HFMA2 R15, R36, R34, R15 ;  /* 0x00000022240f7231 */ /* 0x000fc8000000000f */
[----:B------:R-:W-:-:S05]  /*2c50*/  HFMA2 R15, R4, R35, R15 ;  /* 0x00000023040f7231 */ /* 0x000fca000000000f */
[--C-:B------:R-:W-:Y:S02]  /*2c60*/  HADD2.F32 R13, -RZ, R15.reuse.H0_H0 ;  /* 0x2000000fff0d7230 */ /* 0x100fe40000004100 */
[----:B------:R-:W-:Y:S01]  /*2c70*/  HADD2.F32 R12, -RZ, R15.H1_H1 ;  /* 0x3000000fff0c7230 */ /* 0x000fe20000004100 */
[----:B----4-:R-:W-:-:S04]  /*2c80*/  ISETP.NE.AND P2, PT, R11, RZ, P0 ;  /* 0x000000ff0b00720c */ /* 0x010fc80000745270 */
[----:B------:R-:W-:Y:S01]  /*2c90*/  FADD.FTZ R13, R13, R12 ;  /* 0x0000000c0d0d7221 */ /* 0x000fe20000010000 */
[----:B------:R-:W-:Y:S08]  /*2ca0*/  BRA.DIV UR4, `(.L_x_2622) ;  /* 0x0000005604287947 */ /* 0x000ff0000b800000 */
[----:B------:R-:W0:Y:S02]  /*2cb0*/  SHFL.BFLY PT, R14, R13, 0x2, 0x1f ;  /* 0x0c401f000d0e7f89 */ /* 0x000e2400000e0000 */
[----:B0-----:R-:W-:-:S05]  /*2cc0*/  FADD.FTZ R13, R13, R14 ;  /* 0x0000000e0d0d7221 */ /* 0x001fca0000010000 */
[----:B------:R0:W1:Y:S02]  /*2cd0*/  SHFL.BFLY PT, R14, R13, 0x1, 0x1f ;  /* 0x0c201f000d0e7f89 */ /* 0x00006400000e0000 */
.L_x_2694:
        /* <DEDUP_REMOVED lines=13> */
[----:B------:R-:W-:Y:S01]  /*2db0*/  MOV R12, UR4 ;  /* 0x00000004000c7c02 */ /* 0x000fe20008000f00 */
[----:B--2---:R-:W-:-:S04]  /*2dc0*/  @P1 IMAD.WIDE R14, R17, 0x2, R14 ;  /* 0x00000002110e1825 */ /* 0x004fc800078e020e */
[----:B0-----:R-:W-:Y:S02]  /*2dd0*/  IMAD.U32 R13, RZ, RZ, UR5 ;  /* 0x00000005ff0d7e24 */ /* 0x001fe4000f8e00ff */
[----:B------:R-:W2:Y:S04]  /*2de0*/  @P1 LDG.E.U16 R14, desc[UR36][R14.64] ;  /* 0x000000240e0e1981 */ /* 0x000ea8000c1e1500 */
[----:B------:R-:W3:Y:S01]  /*2df0*/  @P4 LDG.E.U16 R12, desc[UR36][R12.64] ;  /* 0x000000240c0c4981 */ /* 0x000ee2000c1e1500 */
[----:B------:R-:W-:-:S04]  /*2e00*/  @P4 ISETP.GE.AND P3, PT, R51, R10, PT ;  /* 0x0000000a3300420c */ /* 0x000fc80003f66270 */
[----:B------:R-:W-:-:S04]  /*2e10*/  @P4 SEL R54, RZ, UR39, P3 ;  /* 0x00000027ff364c07 */ /* 0x000fc80009800000 */
[----:B------:R-:W-:-:S04]  /*2e20*/  @P4 IADD3 R53, PT, PT, R51, -UR42, R54 ;  /* 0x8000002a33354c10 */ /* 0x000fc8000fffe036 */
[----:B------:R-:W-:Y:S01]  /*2e30*/  @P4 I2FP.F32.S32 R56, R53 ;  /* 0x0000003500384245 */ /* 0x000fe20000201400 */
[----:B--2---:R-:W-:Y:S02]  /*2e40*/  @P1 HADD2.F32 R54, -RZ, R14.H0_H0 ;  /* 0x2000000eff361230 */ /* 0x004fe40000004100 */
[----:B---3--:R-:W-:-:S03]  /*2e50*/  @P4 HADD2.F32 R53, -RZ, R12.H0_H0 ;  /* 0x2000000cff354230 */ /* 0x008fc60000004100 */
[----:B------:R-:W-:-:S04]  /*2e60*/  @P1 FADD.FTZ R11, R11, R54 ;  /* 0x000000360b0b1221 */ /* 0x000fc80000010000 */
[----:B------:R-:W-:-:S05]  /*2e70*/  @P4 FFMA.FTZ R11, R56, R53, R11 ;  /* 0x00000035380b4223 */ /* 0x000fca000001000b */
[----:B------:R1:W-:Y:S01]  /*2e80*/  STS [R16], R11 ;  /* 0x0000000b10007388 */ /* 0x0003e20000000800 */
[----:B------:R-:W-:-:S07]  /*2e90*/  @!P2 FMNMX.FTZ R52, R52, R11, !PT ;  /* 0x0000000b3434a209 */ /* 0x000fce0007810000 */
.L_x_2624:
[----:B------:R-:W-:Y:S05]  /*2ea0*/  BSYNC.RECONVERGENT B1 ;  /* 0x0000000000017941 */ /* 0x000fea0003800200 */
.L_x_2623:
[----:B------:R-:W-:Y:S01]  /*2eb0*/  IADD3 R51, PT, PT, R51, 0x10, RZ ;  /* 0x0000001033337810 */ /* 0x000fe20007ffe0ff */
[----:B------:R-:W-:Y:S01]  /*2ec0*/  VIADD R17, R17, 0x10 ;  /* 0x0000001011117836 */ /* 0x000fe20000000000 */
[----:B------:R-:W-:Y:S02]  /*2ed0*/  IADD3 R9, P2, PT, R9, 0x10, RZ ;  /* 0x0000001009097810 */ /* 0x000fe40007f5e0ff */
[----:B------:R-:W-:Y:S02]  /*2ee0*/  ISETP.GE.AND P1, PT, R51, R8, PT ;  /* 0x000000083300720c */ /* 0x000fe40003f26270 */
[----:B-1----:R-:W-:Y:S02]  /*2ef0*/  IADD3 R16, PT, PT, R16, 0x40, RZ ;  /* 0x0000004010107810 */ /* 0x002fe40007ffe0ff */
[----:B------:R-:W-:-:S09]  /*2f00*/  IADD3.X R19, PT, PT, RZ, R19, RZ, P2, !PT ;  /* 0x00000013ff137210 */ /* 0x000fd200017fe4ff */
[----:B------:R-:W-:Y:S05]  /*2f10*/  @!P1 BRA `(.L_x_2625) ;  /* 0xfffffff000dc9947 */ /* 0x000fea000383ffff */
.L_x_2621:
[----:B------:R-:W-:Y:S05]  /*2f20*/  BSYNC B0 ;  /* 0x0000000000007941 */ /* 0x000fea0003800000 */
.L_x_2620:
[----:B------:R-:W1:Y:S01]  /*2f30*/  LDCU UR4, c[0x0][0x3f4] ;  /* 0x00007e80ff0477ac */ /* 0x000e620008000800 */
[----:B------:R-:W-:Y:S02]  /*2f40*/  MOV R5, UR42 ;  /* 0x0000002a00057c02 */ /* 0x000fe40008000f00 */
[----:B------:R-:W-:-:S03]  /*2f50*/  SHF.L.U32 R6, R2, 0x2, RZ ;  /* 0x0000000202067819 */ /* 0x000fc600000006ff */
[----:B------:R-:W-:-:S05]  /*2f60*/  VIADD R5, R5, 0x1 ;  /* 0x0000000105057836 */ /* 0x000fca0000000000 */
[----:B-1----:R-:W-:Y:S01]  /*2f70*/  VIADDMNMX R0, R5, -UR4, RZ, !PT ;  /* 0x8000000405007c46 */ /* 0x002fe2000f8001ff */
[----:B------:R-:W-:-:S03]  /*2f80*/  UMOV UR4, 0xffffffff ;  /* 0xffffffff00047882 */ /* 0x000fc60000000000 */
[----:B------:R-:W-:Y:S05]  /*2f90*/  BRA.DIV UR4, `(.L_x_2626) ;  /* 0x0000005204ac7947 */ /* 0x000fea000b800000 */
[----:B------:R-:W0:Y:S02]  /*2fa0*/  SHFL.BFLY PT, R14, R52, 0x10, 0x1f ;  /* 0x0e001f00340e7f89 */ /* 0x000e2400000e0000 */
[----:B0-----:R-:W-:-:S05]  /*2fb0*/  FMNMX.FTZ R13, R14, R52, !PT ;  /* 0x000000340e0d7209 */ /* 0x001fca0007810000 */
[----:B------:R-:W0:Y:S02]  /*2fc0*/  SHFL.BFLY PT, R14, R13, 0x8, 0x1f ;  /* 0x0d001f000d0e7f89 */ /* 0x000e2400000e0000 */
[----:B0-----:R-:W-:-:S05]  /*2fd0*/  FMNMX.FTZ R4, R13, R14, !PT ;  /* 0x0000000e0d047209 */ /* 0x001fca0007810000 */
[----:B------:R0:W1:Y:S02]  /*2fe0*/  SHFL.BFLY PT, R14, R4, 0x4, 0x1f ;  /* 0x0c801f00040e7f89 */ /* 0x00006400000e0000 */
.L_x_2699:
[----:B------:R-:W4:Y:S01]  /*2ff0*/  S2R R17, SR_CgaCtaId ;  /* 0x0000000000117919 */ /* 0x000f220000008800 */
[----:B------:R-:W-:Y:S01]  /*3000*/  LOP3.LUT P0, R7, R2, 0x1f, RZ, 0xc0, !PT ;  /* 0x0000001f02077812 */ /* 0x000fe2000780c0ff */
[----:B------:R-:W-:Y:S05]  /*3010*/  WARPSYNC.ALL ;  /* 0x0000000000007948 */ /* 0x000fea0003800000 */
[----:B------:R-:W-:Y:S02]  /*3020*/  MOV R16, 0x400 ;  /* 0x0000040000107802 */ /* 0x000fe40000000f00 */
[----:B-1----:R-:W-:Y:S02]  /*3030*/  FMNMX.FTZ R11, R4, R14, !PT ;  /* 0x0000000e040b7209 */ /* 0x002fe40007810000 */
[----:B----4-:R-:W-:-:S04]  /*3040*/  LEA R9, R17, R16, 0x18 ;  /* 0x0000001011097211 */ /* 0x010fc800078ec0ff */
[----:B------:R-:W-:-:S05]  /*3050*/  LEA.HI R8, R2, R9, RZ, 0x1d ;  /* 0x0000000902087211 */ /* 0x000fca00078fe8ff */
[----:B------:R-:W-:Y:S01]  /*3060*/  @!P0 STS [R8], R11 ;  /* 0x0000000b08008388 */ /* 0x000fe20000000800 */
[----:B------:R-:W-:Y:S01]  /*3070*/  BAR.SYNC.DEFER_BLOCKING 0x0 ;  /* 0x0000000000007b1d */ /* 0x000fe20000010000 */
[C---:B------:R-:W-:Y:S01]  /*3080*/  ISETP.GT.U32.AND P0, PT, R7.reuse, 0x1, PT ;  /* 0x000000010700780c */ /* 0x040fe20003f04070 */
[----:B------:R-:W-:Y:S01]  /*3090*/  IMAD.MOV.U32 R12, RZ, RZ, -0x800001 ;  /* 0xff7fffffff0c7424 */ /* 0x000fe200078e00ff */
[----:B------:R-:W-:Y:S02]  /*30a0*/  LEA R9, R7, R9, 0x2 ;  /* 0x0000000907097211 */ /* 0x000fe400078e10ff */
[----:B0-----:R-:W-:Y:S01]  /*30b0*/  IADD3 R4, PT, PT, R0, R2, RZ ;  /* 0x0000000200047210 */ /* 0x001fe20007ffe0ff */
        /* <DEDUP_REMOVED lines=29> */
[----:B------:R-:W-:-:S07]  /*3290*/  IADD3 R14, PT, PT, R6, R15, RZ ;  /* 0x0000000f060e7210 */ /* 0x000fce0007ffe0ff */
.L_x_2632:
        /* <DEDUP_REMOVED lines=11> */
.L_x_2631:
[----:B------:R-:W-:Y:S05]  /*3350*/  BSYNC.RECONVERGENT B1 ;  /* 0x0000000000017941 */ /* 0x000fea0003800200 */
.L_x_2630:
[----:B------:R-:W-:Y:S05]  /*3360*/  @!P1 BRA `(.L_x_2628) ;  /* 0x0000001400089947 */ /* 0x000fea0003800000 */
[----:B------:R-:W-:Y:S02]  /*3370*/  SHF.L.U32 R13, R0, 0x2, RZ ;  /* 0x00000002000d7819 */ /* 0x000fe400000006ff */
[----:B------:R-:W-:-:S03]  /*3380*/  IADD3 R16, PT, PT, R16, 0x110, RZ ;  /* 0x0000011010107810 */ /* 0x000fc60007ffe0ff */
[C---:B------:R-:W-:Y:S01]  /*3390*/  IMAD R13, R12.reuse, 0x4, -R13 ;  /* 0x000000040c0d7824 */ /* 0x040fe200078e0a0d */
[----:B------:R-:W-:Y:S02]  /*33a0*/  LEA R14, R17, R16, 0x18 ;  /* 0x00000010110e7211 */ /* 0x000fe400078ec0ff */
[----:B------:R-:W-:Y:S02]  /*33b0*/  IADD3 R12, PT, PT, R12, 0x100, RZ ;  /* 0x000001000c0c7810 */ /* 0x000fe40007ffe0ff */
[----:B------:R-:W-:Y:S02]  /*33c0*/  IADD3 R14, PT, PT, R14, R13, RZ ;  /* 0x0000000d0e0e7210 */ /* 0x000fe40007ffe0ff */
[----:B------:R-:W-:-:S03]  /*33d0*/  ISETP.GT.AND P0, PT, R12, UR42, PT ;  /* 0x0000002a0c007c0c */ /* 0x000fc6000bf04270 */
[----:B------:R-:W0:Y:S04]  /*33e0*/  LDS R13, [R14] ;  /* 0x000000000e0d7984 */ /* 0x000e280000000800 */
[----:B------:R-:W1:Y:S04]  /*33f0*/  LDS R15, [R14+0x100] ;  /* 0x000100000e0f7984 */ /* 0x000e680000000800 */
[----:B------:R-:W4:Y:S04]  /*3400*/  LDS R17, [R14+0x200] ;  /* 0x000200000e117984 */ /* 0x000f280000000800 */
[----:B---3--:R-:W3:Y:S01]  /*3410*/  LDS R19, [R14+0x300] ;  /* 0x000300000e137984 */ /* 0x008ee20000000800 */
[C---:B0-----:R-:W-:Y:S01]  /*3420*/  FADD.FTZ R13, -R10.reuse, R13 ;  /* 0x0000000d0a0d7221 */ /* 0x041fe20000010100 */
[----:B-1----:R-:W-:-:S03]  /*3430*/  FADD.FTZ R15, -R10, R15 ;  /* 0x0000000f0a0f7221 */ /* 0x002fc60000010100 */
[----:B------:R-:W-:Y:S01]  /*3440*/  FMUL.FTZ R13, R13, 1.4426950216293334961 ;  /* 0x3fb8aa3b0d0d7820 */ /* 0x000fe20000410000 */
[----:B----4-:R-:W-:Y:S01]  /*3450*/  FADD.FTZ R17, -R10, R17 ;  /* 0x000000110a117221 */ /* 0x010fe20000010100 */
[----:B------:R-:W-:-:S04]  /*3460*/  FMUL.FTZ R15, R15, 1.4426950216293334961 ;  /* 0x3fb8aa3b0f0f7820 */ /* 0x000fc80000410000 */
[----:B------:R-:W0:Y:S01]  /*3470*/  MUFU.EX2 R13, R13 ;  /* 0x0000000d000d7308 */ /* 0x000e220000000800 */
[----:B---3--:R-:W-:Y:S01]  /*3480*/  FADD.FTZ R19, -R10, R19 ;  /* 0x000000130a137221 */ /* 0x008fe20000010100 */
        /* <DEDUP_REMOVED lines=14> */
[----:B0-----:R-:W-:Y:S01]  /*3570*/  IMAD.MOV.U32 R13, RZ, RZ, R12 ;  /* 0x000000ffff0d7224 */ /* 0x001fe200078e000c */
[----:B------:R-:W-:Y:S01]  /*3580*/  BSSY.RECONVERGENT B1, `(.L_x_2633) ;  /* 0x000006d000017945 */ /* 0x000fe20003800200 */
[----:B------:R-:W-:-:S03]  /*3590*/  PLOP3.LUT P0, PT, PT, PT, PT, 0x80, 0x8 ;  /* 0x000000000008781c */ /* 0x000fc60003f0f070 */
[----:B------:R-:W-:-:S04]  /*35a0*/  IADD3 R12, PT, PT, -R13, UR42, RZ ;  /* 0x0000002a0d0c7c10 */ /* 0x000fc8000fffe1ff */
[----:B------:R-:W-:Y:S02]  /*35b0*/  ISETP.GT.AND P1, PT, R12, 0x2ff, PT ;  /* 0x000002ff0c00780c */ /* 0x000fe40003f24270 */
[----:B------:R-:W-:-:S11]  /*35c0*/  IADD3 R12, PT, PT, R14, 0x600, RZ ;  /* 0x000006000e0c7810 */ /* 0x000fd60007ffe0ff */
[----:B------:R-:W-:Y:S05]  /*35d0*/  @!P1 BRA `(.L_x_2634) ;  /* 0x00000004009c9947 */ /* 0x000fea0003800000 */
[----:B------:R-:W-:Y:S02]  /*35e0*/  MOV R14, UR42 ;  /* 0x0000002a000e7c02 */ /* 0x000fe40008000f00 */
[----:B------:R-:W-:-:S03]  /*35f0*/  PLOP3.LUT P0, PT, PT, PT, PT, 0x8, 0x80 ;  /* 0x000000000080781c */ /* 0x000fc60003f0e170 */
[----:B------:R-:W-:-:S10]  /*3600*/  VIADD R14, R14, 0xfffffd01 ;  /* 0xfffffd010e0e7836 */ /* 0x000fd40000000000 */
.L_x_2635:
[----:B------:R-:W0:Y:S01]  /*3610*/  LDS R15, [R12+-0x200] ;  /* 0xfffe00000c0f7984 */ /* 0x000e220000000800 */
[----:B------:R-:W-:-:S03]  /*3620*/  IADD3 R13, PT, PT, R13, 0x400, RZ ;  /* 0x000004000d0d7810 */ /* 0x000fc60007ffe0ff */
[----:B------:R-:W1:Y:S01]  /*3630*/  LDS R17, [R12+-0x100] ;  /* 0xffff00000c117984 */ /* 0x000e620000000800 */
[----:B------:R-:W-:-:S03]  /*3640*/  ISETP.GE.AND P1, PT, R13, R14, PT ;  /* 0x0000000e0d00720c */ /* 0x000fc60003f26270 */
        /* <DEDUP_REMOVED lines=96> */
.L_x_2634:
[----:B------:R-:W-:Y:S05]  /*3c50*/  BSYNC.RECONVERGENT B1 ;  /* 0x0000000000017941 */ /* 0x000fea0003800200 */
.L_x_2633:
        /* <DEDUP_REMOVED lines=55> */
.L_x_2637:
[----:B------:R-:W-:Y:S05]  /*3fd0*/  BSYNC.RECONVERGENT B1 ;  /* 0x0000000000017941 */ /* 0x000fea0003800200 */
.L_x_2636:
        /* <DEDUP_REMOVED lines=27> */
.L_x_2629:
[----:B------:R-:W-:Y:S01]  /*4190*/  VIADDMNMX R11, R4, 0x40, R5, !PT ;  /* 0x00000040040b7846 */ /* 0x000fe20007800105 */
[----:B------:R-:W-:Y:S01]  /*41a0*/  BSSY.RECONVERGENT B1, `(.L_x_2638) ;  /* 0x0000024000017945 */ /* 0x000fe20003800200 */
[----:B------:R-:W-:-:S04]  /*41b0*/  LOP3.LUT R14, RZ, R2, RZ, 0x33, !PT ;  /* 0x00000002ff0e7212 */ /* 0x000fc800078e33ff */
[----:B------:R-:W-:Y:S01]  /*41c0*/  IADD3 R15, PT, PT, -R0, R11, R14 ;  /* 0x0000000b000f7210 */ /* 0x000fe20007ffe10e */
[----:B------:R-:W-:-:S03]  /*41d0*/  IMAD.MOV.U32 R14, RZ, RZ, R4 ;  /* 0x000000ffff0e7224 */ /* 0x000fc600078e0004 */
[C---:B------:R-:W-:Y:S02]  /*41e0*/  LOP3.LUT R11, R15.reuse, 0xc0, RZ, 0xc0, !PT ;  /* 0x000000c00f0b7812 */ /* 0x040fe400078ec0ff */
[----:B------:R-:W-:Y:S02]  /*41f0*/  ISETP.GE.U32.AND P0, PT, R15, 0xc0, PT ;  /* 0x000000c00f00780c */ /* 0x000fe40003f06070 */
[----:B------:R-:W-:Y:S01]  /*4200*/  ISETP.NE.AND P1, PT, R11, 0xc0, PT ;  /* 0x000000c00b00780c */ /* 0x000fe20003f25270 */
[----:B------:R-:W-:-:S12]  /*4210*/  HFMA2 R11, -RZ, RZ, 0, 0 ;  /* 0x00000000ff0b7431 */ /* 0x000fd800000001ff */
[----:B------:R-:W-:Y:S05]  /*4220*/  @!P1 BRA `(.L_x_2639) ;  /* 0x00000000006c9947 */ /* 0x000fea0003800000 */
[----:B------:R-:W-:Y:S01]  /*4230*/  IADD3 R16, PT, PT, R16, 0x110, RZ ;  /* 0x0000011010107810 */ /* 0x000fe20007ffe0ff */
[--C-:B------:R-:W-:Y:S01]  /*4240*/  IMAD.MOV.U32 R14, RZ, RZ, R4.reuse ;  /* 0x000000ffff0e7224 */ /* 0x100fe200078e0004 */
[----:B------:R-:W-:Y:S02]  /*4250*/  LEA.HI R11, R15, 0x1, RZ, 0x1a ;  /* 0x000000010f0b7811 */ /* 0x000fe400078fd0ff */
[----:B---3--:R-:W-:Y:S02]  /*4260*/  IADD3 R19, P1, P2, R12, UR45, R4 ;  /* 0x0000002d0c137c10 */ /* 0x008fe4000fa3e004 */
[----:B------:R-:W-:Y:S02]  /*4270*/  LEA R15, R17, R16, 0x18 ;  /* 0x00000010110f7211 */ /* 0x000fe400078ec0ff */
[----:B------:R-:W-:Y:S02]  /*4280*/  LOP3.LUT R12, R11, 0x3, RZ, 0xc0, !PT ;  /* 0x000000030b0c7812 */ /* 0x000fe400078ec0ff */
[----:B------:R-:W-:-:S02]  /*4290*/  IADD3.X R13, PT, PT, R13, UR46, RZ, P1, P2 ;  /* 0x0000002e0d0d7c10 */ /* 0x000fc40008fe44ff */
[----:B------:R-:W-:Y:S02]  /*42a0*/  MOV R11, RZ ;  /* 0x000000ff000b7202 */ /* 0x000fe40000000f00 */
[----:B------:R-:W-:Y:S02]  /*42b0*/  IADD3 R15, PT, PT, R6, R15, RZ ;  /* 0x0000000f060f7210 */ /* 0x000fe40007ffe0ff */
[----:B------:R-:W-:-:S07]  /*42c0*/  IADD3 R16, PT, PT, -R12, RZ, RZ ;  /* 0x000000ff0c107210 */ /* 0x000fce0007ffe1ff */
.L_x_2640:
[----:B------:R-:W-:-:S06]  /*42d0*/  IMAD.MOV.U32 R12, RZ, RZ, R19 ;  /* 0x000000ffff0c7224 */ /* 0x000fcc00078e0013 */
[----:B------:R1:W3:Y:S01]  /*42e0*/  LDG.E.U8 R12, desc[UR36][R12.64] ;  /* 0x000000240c0c7981 */ /* 0x0002e2000c1e1100 */
[----:B------:R-:W-:Y:S01]  /*42f0*/  MOV R18, RZ ;  /* 0x000000ff00127202 */ /* 0x000fe20000000f00 */
[----:B------:R-:W-:Y:S01]  /*4300*/  VIADD R14, R14, 0x40 ;  /* 0x000000400e0e7836 */ /* 0x000fe20000000000 */
[----:B------:R-:W-:Y:S02]  /*4310*/  IADD3 R16, PT, PT, R16, 0x1, RZ ;  /* 0x0000000110107810 */ /* 0x000fe40007ffe0ff */
[----:B------:R-:W-:-:S04]  /*4320*/  IADD3 R19, P2, PT, R19, 0x40, RZ ;  /* 0x0000004013137810 */ /* 0x000fc80007f5e0ff */
[----:B-1----:R-:W-:Y:S02]  /*4330*/  IADD3.X R13, PT, PT, RZ, R13, RZ, P2, !PT ;  /* 0x0000000dff0d7210 */ /* 0x002fe400017fe4ff */
        /* <DEDUP_REMOVED lines=10> */
.L_x_2639:
[----:B------:R-:W-:Y:S05]  /*43e0*/  BSYNC.RECONVERGENT B1 ;  /* 0x0000000000017941 */ /* 0x000fea0003800200 */
.L_x_2638:
[----:B------:R-:W-:Y:S05]  /*43f0*/  @!P0 BRA `(.L_x_2628) ;  /* 0x0000000000e48947 */ /* 0x000fea0003800000 */
[----:B------:R-:W1:Y:S01]  /*4400*/  S2R R15, SR_CgaCtaId ;  /* 0x00000000000f7919 */ /* 0x000e620000008800 */
[----:B------:R-:W4:Y:S01]  /*4410*/  LDCU.64 UR4, c[0x0][0x420] ;  /* 0x00008400ff0477ac */ /* 0x000f220008000a00 */
[----:B------:R-:W-:Y:S02]  /*4420*/  MOV R12, 0x400 ;  /* 0x00000400000c7802 */ /* 0x000fe40000000f00 */
[----:B------:R-:W-:Y:S02]  /*4430*/  SHF.L.U32 R13, R0, 0x2, RZ ;  /* 0x00000002000d7819 */ /* 0x000fe400000006ff */
[----:B------:R-:W-:Y:S01]  /*4440*/  IADD3 R12, PT, PT, R12, 0x110, RZ ;  /* 0x000001100c0c7810 */ /* 0x000fe20007ffe0ff */
[----:B----4-:R-:W-:Y:S02]  /*4450*/  IMAD.U32 R17, RZ, RZ, UR4 ;  /* 0x00000004ff117e24 */ /* 0x010fe4000f8e00ff */
[----:B------:R-:W-:-:S03]  /*4460*/  IMAD.U32 R16, RZ, RZ, UR5 ;  /* 0x00000005ff107e24 */ /* 0x000fc6000f8e00ff */
[----:B------:R-:W-:-:S04]  /*4470*/  IADD3 R17, P0, P1, R17, UR45, R14 ;  /* 0x0000002d11117c10 */ /* 0x000fc8000f91e00e */
[----:B------:R-:W-:Y:S02]  /*4480*/  IADD3 R17, P2, PT, R17, 0x80, RZ ;  /* 0x0000008011117810 */ /* 0x000fe40007f5e0ff */
[----:B-1----:R-:W-:Y:S02]  /*4490*/  LEA R15, R15, R12, 0x18 ;  /* 0x0000000c0f0f7211 */ /* 0x002fe400078ec0ff */
[----:B------:R-:W-:Y:S02]  /*44a0*/  LEA R12, R14, -R13, 0x2 ;  /* 0x8000000d0e0c7211 */ /* 0x000fe400078e10ff */
[----:B------:R-:W-:Y:S02]  /*44b0*/  IADD3.X R13, PT, PT, R16, UR46, RZ, P0, P1 ;  /* 0x0000002e100d7c10 */ /* 0x000fe400087e24ff */
[----:B------:R-:W-:Y:S02]  /*44c0*/  IADD3 R15, PT, PT, R12, 0x200, R15 ;  /* 0x000002000c0f7810 */ /* 0x000fe40007ffe00f */
[----:B------:R-:W-:-:S07]  /*44d0*/  IADD3.X R13, PT, PT, RZ, R13, RZ, P2, !PT ;  /* 0x0000000dff0d7210 */ /* 0x000fce00017fe4ff */
.L_x_2641:
[----:B------:R-:W-:-:S05]  /*44e0*/  IMAD.MOV.U32 R12, RZ, RZ, R17 ;  /* 0x000000ffff0c7224 */ /* 0x000fca00078e0011 */
[----:B---3--:R-:W3:Y:S04]  /*44f0*/  LDG.E.U8 R19, desc[UR36][R12.64+-0x80] ;  /* 0xffff80240c137981 */ /* 0x008ee8000c1e1100 */
[----:B------:R-:W4:Y:S04]  /*4500*/  LDG.E.U8 R16, desc[UR36][R12.64+-0x40] ;  /* 0xffffc0240c107981 */ /* 0x000f28000c1e1100 */
[----:B------:R-:W5:Y:S04]  /*4510*/  LDG.E.U8 R17, desc[UR36][R12.64] ;  /* 0x000000240c117981 */ /* 0x000f68000c1e1100 */
[----:B------:R-:W5:Y:S01]  /*4520*/  LDG.E.U8 R18, desc[UR36][R12.64+0x40] ;  /* 0x000040240c127981 */ /* 0x000f62000c1e1100 */
[----:B------:R-:W-:-:S02]  /*4530*/  IMAD.MOV.U32 R20, RZ, RZ, RZ ;  /* 0x000000ffff147224 */ /* 0x000fc400078e00ff */
[----:B--2---:R-:W-:Y:S01]  /*4540*/  HFMA2 R22, -RZ, RZ, 0, 0 ;  /* 0x00000000ff167431 */ /* 0x004fe200000001ff */
[----:B------:R-:W-:Y:S02]  /*4550*/  IADD3 R14, PT, PT, R14, 0x100, RZ ;  /* 0x000001000e0e7810 */ /* 0x000fe40007ffe0ff */
[----:B---3--:R-:W-:Y:S02]  /*4560*/  ISETP.NE.AND P0, PT, R19, RZ, PT ;  /* 0x000000ff1300720c */ /* 0x008fe40003f05270 */
[----:B----4-:R-:W-:Y:S01]  /*4570*/  ISETP.NE.AND P1, PT, R16, RZ, PT ;  /* 0x000000ff1000720c */ /* 0x010fe20003f25270 */
[----:B------:R-:W-:Y:S01]  /*4580*/  HFMA2 R16, -RZ, RZ, 0, 0 ;  /* 0x00000000ff107431 */ /* 0x000fe200000001ff */
[----:B-----5:R-:W-:Y:S02]  /*4590*/  ISETP.NE.AND P2, PT, R17, RZ, PT ;  /* 0x000000ff1100720c */ /* 0x020fe40003f45270 */
        /* <DEDUP_REMOVED lines=31> */
.L_x_2628:
[----:B------:R-:W-:Y:S05]  /*4790*/  BSYNC.RECONVERGENT B0 ;  /* 0x0000000000007941 */ /* 0x000fea0003800200 */
.L_x_2627:
[----:B0-----:R-:W0:Y:S01]  /*47a0*/  SHFL.BFLY PT, R10, R11, 0x10, 0x1f ;  /* 0x0e001f000b0a7f89 */ /* 0x001e2200000e0000 */
[C---:B------:R-:W-:Y:S01]  /*47b0*/  ISETP.NE.AND P0, PT, R7.reuse, RZ, PT ;  /* 0x000000ff0700720c */ /* 0x040fe20003f05270 */
[----:B------:R-:W1:Y:S01]  /*47c0*/  LDCU UR4, c[0x0][0x40c] ;  /* 0x00008180ff0477ac */ /* 0x000e620008000800 */
[----:B------:R-:W-:Y:S01]  /*47d0*/  ISETP.GT.U32.AND P1, PT, R7, 0x1, PT ;  /* 0x000000010700780c */ /* 0x000fe20003f24070 */
[----:B------:R-:W1:Y:S01]  /*47e0*/  LDCU UR5, c[0x0][0x3f4] ;  /* 0x00007e80ff0577ac */ /* 0x000e620008000800 */
[----:B------:R-:W4:Y:S01]  /*47f0*/  LDCU.U8 UR8, c[0x0][0x48c] ;  /* 0x00009180ff0877ac */ /* 0x000f220008000000 */
        /* <DEDUP_REMOVED lines=20> */
[----:B----4-:R-:W-:-:S05]  /*4940*/  ISETP.NE.AND P0, PT, RZ, UR8, PT ;  /* 0x00000008ff007c0c */ /* 0x010fca000bf05270 */
        /* <DEDUP_REMOVED lines=8> */
[----:B------:R-:W4:Y:S01]  /*49d0*/  LDCU UR4, c[0x0][0x488] ;  /* 0x00009100ff0477ac */ /* 0x000f220008000800 */
[----:B------:R-:W4:Y:S01]  /*49e0*/  LDCU UR5, c[0x0][0x40c] ;  /* 0x00008180ff0577ac */ /* 0x000f220008000800 */
[----:B------:R-:W5:Y:S01]  /*49f0*/  LDCU UR7, c[0x0][0x3f4] ;  /* 0x00007e80ff0777ac */ /* 0x000f620008000800 */
[----:B----4-:R-:W-:-:S04]  /*4a00*/  UIMAD UR4, UR40, UR4, UR5 ;  /* 0x00000004280472a4 */ /* 0x010fc8000f8e0205 */
[----:B-----5:R-:W-:-:S04]  /*4a10*/  UIMAD UR4, UR4, UR7, URZ ;  /* 0x00000007040472a4 */ /* 0x020fc8000f8e02ff */
[----:B------:R-:W-:-:S12]  /*4a20*/  USHF.R.S32.HI UR5, URZ, 0x1f, UR4 ;  /* 0x0000001fff057899 */ /* 0x000fd80008011404 */
.L_x_2642:
[----:B------:R-:W-:Y:S04]  /*4a30*/  BSSY.RECONVERGENT B0, `(.L_x_2643) ;  /* 0x0000061000007945 */ /* 0x000fe80003800200 */
        /* <DEDUP_REMOVED lines=9> */
[----:B------:R-:W0:Y:S01]  /*4ad0*/  S2R R10, SR_CgaCtaId ;  /* 0x00000000000a7919 */ /* 0x000e220000008800 */
[----:B------:R-:W4:Y:S01]  /*4ae0*/  LDCU.64 UR10, c[0x0][0x480] ;  /* 0x00009000ff0a77ac */ /* 0x000f220008000a00 */
[----:B------:R-:W-:Y:S02]  /*4af0*/  MOV R8, 0x400 ;  /* 0x0000040000087802 */ /* 0x000fe40000000f00 */
[----:B------:R-:W-:Y:S02]  /*4b00*/  LEA.HI R5, R5, 0x1, RZ, 0x1a ;  /* 0x0000000105057811 */ /* 0x000fe400078fd0ff */
[----:B------:R-:W-:Y:S02]  /*4b10*/  IADD3 R9, PT, PT, R8, 0x110, RZ ;  /* 0x0000011008097810 */ /* 0x000fe40007ffe0ff */
[----:B------:R-:W-:Y:S01]  /*4b20*/  IADD3 R12, P2, PT, R4, UR4, RZ ;  /* 0x00000004040c7c10 */ /* 0x000fe2000ff5e0ff */
[C---:B------:R-:W-:Y:S01]  /*4b30*/  IMAD.SHL.U32 R8, R5.reuse, 0x40, RZ ;  /* 0x0000004005087824 */ /* 0x040fe200078e00ff */
[----:B------:R-:W-:-:S02]  /*4b40*/  LOP3.LUT R5, R5, 0x3, RZ, 0xc0, !PT ;  /* 0x0000000305057812 */ /* 0x000fc400078ec0ff */
[----:B------:R-:W-:Y:S02]  /*4b50*/  IADD3.X R13, PT, PT, RZ, UR5, RZ, P2, !PT ;  /* 0x00000005ff0d7c10 */ /* 0x000fe400097fe4ff */
[----:B------:R-:W-:Y:S02]  /*4b60*/  IADD3 R5, PT, PT, -R5, RZ, RZ ;  /* 0x000000ff05057210 */ /* 0x000fe40007ffe1ff */
[----:B----4-:R-:W-:-:S04]  /*4b70*/  LEA R11, P2, R12, UR10, 0x2 ;  /* 0x0000000a0c0b7c11 */ /* 0x010fc8000f8410ff */
[----:B------:R-:W-:Y:S02]  /*4b80*/  LEA.HI.X R12, R12, UR11, R13, 0x2, P2 ;  /* 0x0000000b0c0c7c11 */ /* 0x000fe400090f140d */
[----:B0-----:R-:W-:Y:S02]  /*4b90*/  LEA R15, R10, R9, 0x18 ;  /* 0x000000090a0f7211 */ /* 0x001fe400078ec0ff */
[----:B------:R-:W-:Y:S02]  /*4ba0*/  LOP3.LUT R9, R8, 0xc0, RZ, 0xc0, !PT ;  /* 0x000000c008097812 */ /* 0x000fe400078ec0ff */
[----:B------:R-:W-:Y:S02]  /*4bb0*/  SHF.L.U32 R10, R2, 0x1, RZ ;  /* 0x00000001020a7819 */ /* 0x000fe400000006ff */
[----:B------:R-:W-:Y:S01]  /*4bc0*/  IADD3 R6, PT, PT, R6, R15, RZ ;  /* 0x0000000f06067210 */ /* 0x000fe20007ffe0ff */
[----:B------:R-:W-:Y:S01]  /*4bd0*/  IMAD.IADD R4, R4, 0x1, R9 ;  /* 0x0000000104047824 */ /* 0x000fe200078e0209 */
[----:B------:R-:W-:-:S07]  /*4be0*/  IADD3 R10, PT, PT, R15, UR6, R10 ;  /* 0x000000060f0a7c10 */ /* 0x000fce000fffe00a */
.L_x_2647:
[----:B----4-:R0:W1:Y:S01]  /*4bf0*/  LDS R8, [R6] ;  /* 0x0000000006087984 */ /* 0x0100620000000800 */
        /* <DEDUP_REMOVED lines=14> */
.L_x_2646:
[----:B------:R-:W-:Y:S05]  /*4ce0*/  BSYNC.RECONVERGENT B1 ;  /* 0x0000000000017941 */ /* 0x000fea0003800200 */
.L_x_2645:
[----:B------:R-:W-:Y:S05]  /*4cf0*/  @!P1 BRA `(.L_x_2644) ;  /* 0x0000000000d09947 */ /* 0x000fea0003800000 */
[----:B------:R-:W0:Y:S01]  /*4d00*/  S2R R6, SR_CgaCtaId ;  /* 0x0000000000067919 */ /* 0x000e220000008800 */
[----:B------:R-:W5:Y:S01]  /*4d10*/  LDCU.64 UR10, c[0x0][0x480] ;  /* 0x00009000ff0a77ac */ /* 0x000f620008000a00 */
[----:B------:R-:W-:Y:S02]  /*4d20*/  MOV R5, 0x400 ;  /* 0x0000040000057802 */ /* 0x000fe40000000f00 */
[C---:B----4-:R-:W-:Y:S01]  /*4d30*/  IADD3 R8, P2, PT, R4.reuse, UR4, RZ ;  /* 0x0000000404087c10 */ /* 0x050fe2000ff5e0ff */
[----:B------:R-:W-:Y:S01]  /*4d40*/  UISETP.NE.AND UP0, UPT, UR8, URZ, UPT ;  /* 0x000000ff0800728c */ /* 0x000fe2000bf05270 */
[----:B------:R-:W-:Y:S01]  /*4d50*/  LEA R9, R4, UR6, 0x1 ;  /* 0x0000000604097c11 */ /* 0x000fe2000f8e08ff */
[----:B------:R-:W-:Y:S01]  /*4d60*/  VIADD R5, R5, 0x110 ;  /* 0x0000011005057836 */ /* 0x000fe20000000000 */
[----:B------:R-:W-:Y:S01]  /*4d70*/  ISETP.NE.AND P0, PT, RZ, UR8, PT ;  /* 0x00000008ff007c0c */ /* 0x000fe2000bf05270 */
[----:B------:R-:W-:Y:S02]  /*4d80*/  IMAD.X R13, RZ, RZ, UR5, P2 ;  /* 0x00000005ff0d7e24 */ /* 0x000fe400090e06ff */
[----:B------:R-:W-:Y:S01]  /*4d90*/  IMAD R9, R0, -0x2, R9 ;  /* 0xfffffffe00097824 */ /* 0x000fe200078e0209 */
[----:B------:R-:W-:-:S02]  /*4da0*/  PLOP3.LUT P1, PT, PT, PT, UP0, 0x80, 0x8 ;  /* 0x000000000008781c */ /* 0x000fc40003f2f008 */
[----:B-----5:R-:W-:-:S04]  /*4db0*/  LEA R11, P3, R8, UR10, 0x2 ;  /* 0x0000000a080b7c11 */ /* 0x020fc8000f8610ff */
[----:B------:R-:W-:Y:S02]  /*4dc0*/  IADD3 R11, P2, PT, R11, 0x200, RZ ;  /* 0x000002000b0b7810 */ /* 0x000fe40007f5e0ff */
[----:B------:R-:W-:-:S04]  /*4dd0*/  LEA.HI.X R13, R8, UR11, R13, 0x2, P3 ;  /* 0x0000000b080d7c11 */ /* 0x000fc800098f140d */
[----:B------:R-:W-:Y:S02]  /*4de0*/  IADD3.X R12, PT, PT, RZ, R13, RZ, P2, !PT ;  /* 0x0000000dff0c7210 */ /* 0x000fe400017fe4ff */
[----:B0-----:R-:W-:Y:S02]  /*4df0*/  LEA R6, R6, R5, 0x18 ;  /* 0x0000000506067211 */ /* 0x001fe400078ec0ff */
[----:B------:R-:W-:-:S04]  /*4e00*/  SHF.L.U32 R5, R0, 0x2, RZ ;  /* 0x0000000200057819 */ /* 0x000fc800000006ff */
[----:B------:R-:W-:-:S04]  /*4e10*/  LEA R5, R4, -R5, 0x2 ;  /* 0x8000000504057211 */ /* 0x000fc800078e10ff */
[--C-:B------:R-:W-:Y:S02]  /*4e20*/  IADD3 R5, PT, PT, R5, 0x200, R6.reuse ;  /* 0x0000020005057810 */ /* 0x100fe40007ffe006 */
[----:B------:R-:W-:-:S07]  /*4e30*/  IADD3 R6, PT, PT, R9, 0x100, R6 ;  /* 0x0000010009067810 */ /* 0x000fce0007ffe006 */
.L_x_2648:
        /* <DEDUP_REMOVED lines=32> */
.L_x_2644:
[----:B------:R-:W-:Y:S05]  /*5040*/  BSYNC.RECONVERGENT B0 ;  /* 0x0000000000007941 */ /* 0x000fea0003800200 */
.L_x_2643:
[----:B------:R-:W0:Y:S01]  /*5050*/  LDCU.64 UR8, c[0x0][0x3b0] ;  /* 0x00007600ff0877ac */ /* 0x000e220008000a00 */
[----:B------:R-:W-:Y:S01]  /*5060*/  SHF.R.U32.HI R4, RZ, 0x4, R2 ;  /* 0x00000004ff047819 */ /* 0x000fe20000011602 */
[----:B------:R-:W-:Y:S01]  /*5070*/  IMAD.U32 R6, RZ, RZ, UR43 ;  /* 0x0000002bff067e24 */ /* 0x000fe2000f8e00ff */
[----:B------:R-:W-:Y:S01]  /*5080*/  SHF.L.U32 R5, R2, 0x3, RZ ;  /* 0x0000000302057819 */ /* 0x000fe200000006ff */
[----:B------:R-:W-:Y:S01]  /*5090*/  USHF.R.S32.HI UR4, URZ, 0x1f, UR42 ;  /* 0x0000001fff047899 */ /* 0x000fe2000801142a */
[----:B------:R-:W-:Y:S01]  /*50a0*/  CS2R R14, SRZ ;  /* 0x00000000000e7805 */ /* 0x000fe2000001ff00 */
[----:B------:R-:W2:Y:S01]  /*50b0*/  LDCU UR5, c[0x0][0x3f4] ;  /* 0x00007e80ff0577ac */ /* 0x000ea20008000800 */
[----:B------:R-:W3:Y:S01]  /*50c0*/  S2UR UR7, SR_CgaCtaId ;  /* 0x00000000000779c3 */ /* 0x000ee20000008800 */
[----:B------:R-:W-:Y:S02]  /*50d0*/  LOP3.LUT R5, R5, 0x78, RZ, 0xc0, !PT ;  /* 0x0000007805057812 */ /* 0x000fe400078ec0ff */
[----:B----4-:R-:W-:Y:S01]  /*50e0*/  CS2R R12, SRZ ;  /* 0x00000000000c7805 */ /* 0x010fe2000001ff00 */
[----:B------:R-:W-:-:S04]  /*50f0*/  ULEA.HI UR4, UR4, UR42, URZ, 0x2 ;  /* 0x0000002a04047291 */ /* 0x000fc8000f8f10ff */
[----:B------:R-:W-:Y:S01]  /*5100*/  ULOP3.LUT UR4, UR4, 0xfffffffc, URZ, 0xc0, !UPT ;  /* 0xfffffffc04047892 */ /* 0x000fe2000f8ec0ff */
[----:B------:R-:W4:Y:S01]  /*5110*/  LDC.64 R36, c[0x0][0x3c0] ;  /* 0x0000f000ff247b82 */ /* 0x000f220000000a00 */
[----:B0-----:R-:W-:Y:S02]  /*5120*/  ISETP.NE.U32.AND P0, PT, RZ, UR8, PT ;  /* 0x00000008ff007c0c */ /* 0x001fe4000bf05070 */
[----:B------:R-:W-:Y:S02]  /*5130*/  UIADD3 UR4, UPT, UPT, -UR4, UR42, URZ ;  /* 0x0000002a04047290 */ /* 0x000fe4000fffe1ff */
[----:B------:R-:W-:-:S04]  /*5140*/  ISETP.NE.AND.EX P0, PT, RZ, UR9, PT, P0 ;  /* 0x00000009ff007c0c */ /* 0x000fc8000bf05300 */
[----:B------:R-:W-:-:S13]  /*5150*/  ISETP.NE.OR P0, PT, R4, UR4, !P0 ;  /* 0x0000000404007c0c */ /* 0x000fda000c705670 */
[----:B------:R-:W0:Y:S01]  /*5160*/  @!P0 LDC.64 R8, c[0x0][0x3b0] ;  /* 0x0000ec00ff088b82 */ /* 0x000e220000000a00 */
        /* <DEDUP_REMOVED lines=8> */
[----:B------:R-:W-:Y:S01]  /*51f0*/  ISETP.GE.AND P0, PT, R34, R17, PT ;  /* 0x000000112200720c */ /* 0x000fe20003f06270 */
[----:B------:R-:W-:Y:S01]  /*5200*/  IMAD R3, R3, R6, R5 ;  /* 0x0000000603037224 */ /* 0x000fe200078e0205 */
[----:B---3--:R-:W-:Y:S01]  /*5210*/  ULEA UR5, UR7, UR5, 0x18 ;  /* 0x0000000507057291 */ /* 0x008fe2000f8ec0ff */
[----:B------:R-:W-:Y:S01]  /*5220*/  BSSY.RECONVERGENT B0, `(.L_x_2649) ;  /* 0x00000c3000007945 */ /* 0x000fe20003800200 */
[----:B------:R-:W-:Y:S01]  /*5230*/  USHF.L.U32 UR40, UR40, 0x7, URZ ;  /* 0x0000000728287899 */ /* 0x000fe200080006ff */
[----:B----4-:R-:W-:Y:S01]  /*5240*/  IMAD.WIDE R36, R3, 0x2, R36 ;  /* 0x0000000203247825 */ /* 0x010fe200078e0224 */
[----:B------:R-:W-:-:S03]  /*5250*/  UIADD3 UR7, UPT, UPT, UR5, UR6, URZ ;  /* 0x0000000605077290 */ /* 0x000fc6000fffe0ff */
[----:B------:R-:W-:Y:S01]  /*5260*/  HFMA2 R3, -RZ, RZ, 0, 0 ;  /* 0x00000000ff037431 */ /* 0x000fe200000001ff */
[----:B------:R-:W-:Y:S02]  /*5270*/  CS2R R32, SRZ ;  /* 0x0000000000207805 */ /* 0x000fe4000001ff00 */
[----:B------:R-:W-:Y:S02]  /*5280*/  MOV R7, RZ ;  /* 0x000000ff00077202 */ /* 0x000fe40000000f00 */
[----:B0-----:R-:W-:Y:S02]  /*5290*/  CS2R R8, SRZ ;  /* 0x0000000000087805 */ /* 0x001fe4000001ff00 */
[----:B------:R-:W-:Y:S01]  /*52a0*/  CS2R R10, SRZ ;  /* 0x00000000000a7805 */ /* 0x000fe2000001ff00 */
[----:B------:R-:W-:Y:S06]  /*52b0*/  BAR.SYNC.DEFER_BLOCKING 0x0 ;  /* 0x0000000000007b1d */ /* 0x000fec0000010000 */
[----:B------:R-:W-:Y:S05]  /*52c0*/  @P0 BRA `(.L_x_2650) ;  /* 0x0000000800e00947 */ /* 0x000fea0003800000 */
[----:B------:R-:W-:Y:S01]  /*52d0*/  VIADDMNMX R3, R34, 0x4, R17, !PT ;  /* 0x0000000422037846 */ /* 0x000fe20007800111 */
[----:B------:R-:W-:Y:S01]  /*52e0*/  BSSY.RECONVERGENT B1, `(.L_x_2651) ;  /* 0x000006b000017945 */ /* 0x000fe20003800200 */
[----:B------:R-:W-:Y:S02]  /*52f0*/  LOP3.LUT R38, RZ, R0, RZ, 0x33, !PT ;  /* 0x00000000ff267212 */ /* 0x000fe400078e33ff */
[----:B------:R-:W-:Y:S01]  /*5300*/  CS2R R32, SRZ ;  /* 0x0000000000207805 */ /* 0x000fe2000001ff00 */
[----:B------:R-:W-:Y:S01]  /*5310*/  IMAD.MOV.U32 R35, RZ, RZ, R34 ;  /* 0x000000ffff237224 */ /* 0x000fe200078e0022 */
[----:B------:R-:W-:Y:S02]  /*5320*/  CS2R R10, SRZ ;  /* 0x00000000000a7805 */ /* 0x000fe4000001ff00 */
[----:B------:R-:W-:Y:S02]  /*5330*/  IADD3 R38, PT, PT, -R4, R3, R38 ;  /* 0x0000000304267210 */ /* 0x000fe40007ffe126 */
[----:B------:R-:W-:-:S02]  /*5340*/  CS2R R8, SRZ ;  /* 0x0000000000087805 */ /* 0x000fc4000001ff00 */
[----:B------:R-:W-:Y:S02]  /*5350*/  MOV R7, RZ ;  /* 0x000000ff00077202 */ /* 0x000fe40000000f00 */
[C---:B------:R-:W-:Y:S02]  /*5360*/  ISETP.GE.U32.AND P0, PT, R38.reuse, 0xc, PT ;  /* 0x0000000c2600780c */ /* 0x040fe40003f06070 */
[----:B------:R-:W-:Y:S02]  /*5370*/  LEA.HI R39, R38, 0x1, RZ, 0x1e ;  /* 0x0000000126277811 */ /* 0x000fe400078ff0ff */
[----:B------:R-:W-:Y:S02]  /*5380*/  MOV R3, RZ ;  /* 0x000000ff00037202 */ /* 0x000fe40000000f00 */
[----:B------:R-:W-:-:S07]  /*5390*/  LOP3.LUT P1, R46, R39, 0x3, RZ, 0xc0, !PT ;  /* 0x00000003272e7812 */ /* 0x000fce000782c0ff */
[----:B------:R-:W-:Y:S06]  /*53a0*/  @!P0 BRA `(.L_x_2652) ;  /* 0x0000000400788947 */ /* 0x000fec0003800000 */
[----:B------:R-:W-:Y:S01]  /*53b0*/  HFMA2 R32, -RZ, RZ, 0, 0 ;  /* 0x00000000ff207431 */ /* 0x000fe200000001ff */
[----:B------:R-:W-:Y:S01]  /*53c0*/  LOP3.LUT R39, R39, 0x7ffffffc, RZ, 0xc0, !PT ;  /* 0x7ffffffc27277812 */ /* 0x000fe200078ec0ff */
[----:B------:R-:W-:Y:S01]  /*53d0*/  IMAD.MOV.U32 R40, RZ, RZ, RZ ;  /* 0x000000ffff287224 */ /* 0x000fe200078e00ff */
[----:B------:R-:W-:-:S07]  /*53e0*/  MOV R35, R34 ;  /* 0x0000002200237202 */ /* 0x000fce0000000f00 */
.L_x_2653:
[----:B------:R-:W-:-:S04]  /*53f0*/  IMAD.SHL.U32 R29, R35, 0x80, RZ ;  /* 0x00000080231d7824 */ /* 0x000fc800078e00ff */
[----:B------:R-:W-:-:S06]  /*5400*/  IMAD.WIDE.U32 R16, R29, 0x2, R36 ;  /* 0x000000021d107825 */ /* 0x000fcc00078e0024 */
[----:B------:R-:W2:Y:S01]  /*5410*/  LDG.E.128 R16, desc[UR36][R16.64] ;  /* 0x0000002410107981 */ /* 0x000ea2000c1e1d00 */
[C---:B------:R-:W-:Y:S02]  /*5420*/  IADD3 R21, PT, PT, R29.reuse, 0x200, RZ ;  /* 0x000002001d157810 */ /* 0x040fe40007ffe0ff */
[----:B------:R-:W-:-:S03]  /*5430*/  IADD3 R25, PT, PT, R29, 0x400, RZ ;  /* 0x000004001d197810 */ /* 0x000fc60007ffe0ff */
[----:B------:R-:W-:-:S04]  /*5440*/  IMAD.WIDE.U32 R20, R21, 0x2, R36 ;  /* 0x0000000215147825 */ /* 0x000fc800078e0024 */
[--C-:B------:R-:W-:Y:S02]  /*5450*/  IMAD.WIDE.U32 R24, R25, 0x2, R36.reuse ;  /* 0x0000000219187825 */ /* 0x100fe400078e0024 */
[----:B------:R-:W3:Y:S02]  /*5460*/  LDG.E.128 R20, desc[UR36][R20.64] ;  /* 0x0000002414147981 */ /* 0x000ee4000c1e1d00 */
[----:B------:R-:W-:Y:S02]  /*5470*/  VIADD R29, R29, 0x600 ;  /* 0x000006001d1d7836 */ /* 0x000fe40000000000 */
[----:B------:R-:W4:Y:S02]  /*5480*/  LDG.E.128 R24, desc[UR36][R24.64] ;  /* 0x0000002418187981 */ /* 0x000f24000c1e1d00 */
[----:B------:R-:W-:-:S06]  /*5490*/  IMAD.WIDE.U32 R28, R29, 0x2, R36 ;  /* 0x000000021d1c7825 */ /* 0x000fcc00078e0024 */
[----:B------:R-:W4:Y:S01]  /*54a0*/  LDG.E.128 R28, desc[UR36][R28.64] ;  /* 0x000000241c1c7981 */ /* 0x000f22000c1e1d00 */
[----:B------:R-:W-:Y:S01]  /*54b0*/  IADD3 R41, PT, PT, -R0, R35, RZ ;  /* 0x0000002300297210 */ /* 0x000fe20007ffe1ff */
[----:B------:R-:W-:Y:S01]  /*54c0*/  VIADD R35, R35, 0x10 ;  /* 0x0000001023237836 */ /* 0x000fe20000000000 */
[----:B------:R-:W-:Y:S02]  /*54d0*/  IADD3 R40, PT, PT, R40, 0x4, RZ ;  /* 0x0000000428287810 */ /* 0x000fe40007ffe0ff */
[----:B------:R-:W-:Y:S02]  /*54e0*/  LEA R43, R41, UR7, 0x1 ;  /* 0x00000007292b7c11 */ /* 0x000fe4000f8e08ff */
[----:B------:R-:W-:-:S03]  /*54f0*/  ISETP.NE.AND P0, PT, R40, R39, PT ;  /* 0x000000272800720c */ /* 0x000fc60003f05270 */
[----:B------:R-:W0:Y:S04]  /*5500*/  LDS.U16 R44, [R43] ;  /* 0x000000002b2c7984 */ /* 0x000e280000000400 */
[----:B------:R-:W1:Y:S04]  /*5510*/  LDS.U16 R42, [R43+0x8] ;  /* 0x000008002b2a7984 */ /* 0x000e680000000400 */
[----:B------:R-:W4:Y:S01]  /*5520*/  LDS.U16 R41, [R43+0x10] ;  /* 0x000010002b297984 */ /* 0x000f220000000400 */
[----:B0-----:R-:W-:Y:S02]  /*5530*/  HADD2.F32 R44, -RZ, R44.H0_H0 ;  /* 0x2000002cff2c7230 */ /* 0x001fe40000004100 */
[----:B--2---:R-:W-:-:S02]  /*5540*/  HADD2.F32 R45, -RZ, R16.H0_H0 ;  /* 0x20000010ff2d7230 */ /* 0x004fc40000004100 */
[----:B------:R-:W-:Y:S02]  /*5550*/  HADD2.F32 R16, -RZ, R16.H1_H1 ;  /* 0x30000010ff107230 */ /* 0x000fe40000004100 */
[--C-:B------:R-:W-:Y:S02]  /*5560*/  HADD2.F32 R47, -RZ, R17.reuse.H0_H0 ;  /* 0x20000011ff2f7230 */ /* 0x100fe40000004100 */
[C---:B------:R-:W-:Y:S01]  /*5570*/  FFMA.FTZ R32, R44.reuse, R45, R32 ;  /* 0x0000002d2c207223 */ /* 0x040fe20000010020 */
[----:B------:R-:W-:Y:S02]  /*5580*/  HADD2.F32 R48, -RZ, R17.H1_H1 ;  /* 0x30000011ff307230 */ /* 0x000fe40000004100 */
[C---:B------:R-:W-:Y:S01]  /*5590*/  FFMA.FTZ R11, R44.reuse, R16, R11 ;  /* 0x000000102c0b7223 */ /* 0x040fe2000001000b */
[--C-:B------:R-:W-:Y:S02]  /*55a0*/  HADD2.F32 R17, -RZ, R18.reuse.H0_H0 ;  /* 0x20000012ff117230 */ /* 0x100fe40000004100 */
[----:B------:R-:W-:Y:S01]  /*55b0*/  FFMA.FTZ R16, R44, R47, R10 ;  /* 0x0000002f2c107223 */ /* 0x000fe2000001000a */
[----:B------:R-:W-:Y:S01]  /*55c0*/  HADD2.F32 R18, -RZ, R18.H1_H1 ;  /* 0x30000012ff127230 */ /* 0x000fe20000004100 */
[----:B------:R-:W0:Y:S01]  /*55d0*/  LDS.U16 R10, [R43+0x18] ;  /* 0x000018002b0a7984 */ /* 0x000e220000000400 */
[----:B------:R-:W-:-:S02]  /*55e0*/  HADD2.F32 R52, -RZ, R19.H1_H1 ;  /* 0x30000013ff347230 */ /* 0x000fc40000004100 */
[C---:B------:R-:W-:Y:S01]  /*55f0*/  FFMA.FTZ R48, R44.reuse, R48, R9 ;  /* 0x000000302c307223 */ /* 0x040fe20000010009 */
[----:B------:R-:W-:Y:S02]  /*5600*/  HADD2.F32 R50, -RZ, R19.H0_H0 ;  /* 0x20000013ff327230 */ /* 0x000fe40000004100 */
[C---:B------:R-:W-:Y:S01]  /*5610*/  FFMA.FTZ R18, R44.reuse, R18, R7 ;  /* 0x000000122c127223 */ /* 0x040fe20000010007 */
[C---:B------:R-:W-:Y:S01]  /*5620*/  FFMA.FTZ R17, R44.reuse, R17, R8 ;  /* 0x000000112c117223 */ /* 0x040fe20000010008 */
[C---:B------:R-:W-:Y:S01]  /*5630*/  FFMA.FTZ R52, R44.reuse, R52, R33 ;  /* 0x000000342c347223 */ /* 0x040fe20000010021 */
[----:B---3--:R-:W-:Y:S02]  /*5640*/  HADD2.F32 R7, -RZ, R20.H0_H0 ;  /* 0x20000014ff077230 */ /* 0x008fe40000004100 */
[----:B------:R-:W-:Y:S01]  /*5650*/  FFMA.FTZ R50, R44, R50, R3 ;  /* 0x000000322c327223 */ /* 0x000fe20000010003 */
[----:B------:R-:W-:Y:S02]  /*5660*/  HADD2.F32 R9, -RZ, R21.H0_H0 ;  /* 0x20000015ff097230 */ /* 0x000fe40000004100 */
[----:B------:R-:W-:-:S02]  /*5670*/  HADD2.F32 R33, -RZ, R23.H0_H0 ;  /* 0x20000017ff217230 */ /* 0x000fc40000004100 */
[----:B-1----:R-:W-:Y:S02]  /*5680*/  HADD2.F32 R3, -RZ, R42.H0_H0 ;  /* 0x2000002aff037230 */ /* 0x002fe40000004100 */
[----:B------:R-:W-:Y:S02]  /*5690*/  HADD2.F32 R20, -RZ, R20.H1_H1 ;  /* 0x30000014ff147230 */ /* 0x000fe40000004100 */
        /* <DEDUP_REMOVED lines=8> */
[C---:B------:R-:W-:Y:S01]  /*5720*/  FFMA.FTZ R8, R3.reuse, R8, R17 ;  /* 0x0000000803087223 */ /* 0x040fe20000010011 */
[C---:B------:R-:W-:Y:S01]  /*5730*/  FFMA.FTZ R18, R3.reuse, R19, R18 ;  /* 0x0000001303127223 */ /* 0x040fe20000010012 */
[C---:B------:R-:W-:Y:S01]  /*5740*/  FFMA.FTZ R33, R3.reuse, R33, R50 ;  /* 0x0000002103217223 */ /* 0x040fe20000010032 */
[----:B------:R-:W-:Y:S01]  /*5750*/  FFMA.FTZ R23, R3, R23, R52 ;  /* 0x0000001703177223 */ /* 0x000fe20000010034 */
[----:B----4-:R-:W-:Y:S02]  /*5760*/  HADD2.F32 R3, -RZ, R24.H0_H0 ;  /* 0x20000018ff037230 */ /* 0x010fe40000004100 */
[----:B------:R-:W-:-:S02]  /*5770*/  HADD2.F32 R17, -RZ, R26.H0_H0 ;  /* 0x2000001aff117230 */ /* 0x000fc40000004100 */
[----:B------:R-:W-:Y:S02]  /*5780*/  HADD2.F32 R19, -RZ, R26.H1_H1 ;  /* 0x3000001aff137230 */ /* 0x000fe40000004100 */
[----:B------:R-:W-:Y:S02]  /*5790*/  HADD2.F32 R16, -RZ, R41.H0_H0 ;  /* 0x20000029ff107230 */ /* 0x000fe40000004100 */
        /* <DEDUP_REMOVED lines=9> */
[C---:B------:R-:W-:Y:S01]  /*5830*/  FFMA.FTZ R8, R16.reuse, R17, R8 ;  /* 0x0000001110087223 */ /* 0x040fe20000010008 */
[C---:B------:R-:W-:Y:S01]  /*5840*/  FFMA.FTZ R18, R16.reuse, R19, R18 ;  /* 0x0000001310127223 */ /* 0x040fe20000010012 */
[C---:B------:R-:W-:Y:S01]  /*5850*/  FFMA.FTZ R26, R16.reuse, R26, R33 ;  /* 0x0000001a101a7223 */ /* 0x040fe20000010021 */
[----:B------:R-:W-:Y:S01]  /*5860*/  FFMA.FTZ R23, R16, R32, R23 ;  /* 0x0000002010177223 */ /* 0x000fe20000010017 */
[----:B0-----:R-:W-:Y:S02]  /*5870*/  HADD2.F32 R16, -RZ, R10.H0_H0 ;  /* 0x2000000aff107230 */ /* 0x001fe40000004100 */
[----:B------:R-:W-:-:S02]  /*5880*/  HADD2.F32 R32, -RZ, R28.H0_H0 ;  /* 0x2000001cff207230 */ /* 0x000fc40000004100 */
[--C-:B------:R-:W-:Y:S02]  /*5890*/  HADD2.F32 R10, -RZ, R29.reuse.H0_H0 ;  /* 0x2000001dff0a7230 */ /* 0x100fe40000004100 */
        /* <DEDUP_REMOVED lines=13> */
[----:B------:R-:W-:Y:S01]  /*5970*/  FFMA.FTZ R33, R16, R22, R23 ;  /* 0x0000001610217223 */ /* 0x000fe20000010017 */
[----:B------:R-:W-:Y:S06]  /*5980*/  @P0 BRA `(.L_x_2653) ;  /* 0xfffffff800980947 */ /* 0x000fec000383ffff */
.L_x_2652:
[----:B------:R-:W-:Y:S05]  /*5990*/  BSYNC.RECONVERGENT B1 ;  /* 0x0000000000017941 */ /* 0x000fea0003800200 */
.L_x_2651:
        /* <DEDUP_REMOVED lines=10> */
[----:B------:R-:W3:Y:S01]  /*5a40*/  LDG.E.128 R20, desc[UR36][R20.64] ;  /* 0x0000002414147981 */ /* 0x000ee2000c1e1d00 */
[C---:B------:R-:W-:Y:S01]  /*5a50*/  IMAD.IADD R24, R35.reuse, 0x1, -R0 ;  /* 0x0000000123187824 */ /* 0x040fe200078e0a00 */
[----:B------:R-:W-:-:S04]  /*5a60*/  IADD3 R35, PT, PT, R35, 0x8, RZ ;  /* 0x0000000823237810 */ /* 0x000fc80007ffe0ff */
[----:B------:R-:W-:-:S05]  /*5a70*/  LEA R24, R24, UR7, 0x1 ;  /* 0x0000000718187c11 */ /* 0x000fca000f8e08ff */
        /* <DEDUP_REMOVED lines=36> */
.L_x_2655:
[----:B------:R-:W-:Y:S05]  /*5cc0*/  BSYNC.RECONVERGENT B1 ;  /* 0x0000000000017941 */ /* 0x000fea0003800200 */
.L_x_2654:
[----:B------:R-:W-:Y:S05]  /*5cd0*/  @P0 BRA `(.L_x_2650) ;  /* 0x00000000005c0947 */ /* 0x000fea0003800000 */
[----:B------:R-:W-:-:S05]  /*5ce0*/  SHF.L.U32 R17, R35, 0x7, RZ ;  /* 0x0000000723117819 */ /* 0x000fca00000006ff */
[----:B------:R-:W-:-:S06]  /*5cf0*/  IMAD.WIDE.U32 R16, R17, 0x2, R36 ;  /* 0x0000000211107825 */ /* 0x000fcc00078e0024 */
[----:B------:R-:W2:Y:S01]  /*5d00*/  LDG.E.128 R16, desc[UR36][R16.64] ;  /* 0x0000002410107981 */ /* 0x000ea2000c1e1d00 */
[----:B------:R-:W-:-:S05]  /*5d10*/  IMAD.IADD R20, R35, 0x1, -R0 ;  /* 0x0000000123147824 */ /* 0x000fca00078e0a00 */
[----:B------:R-:W-:-:S06]  /*5d20*/  LEA R20, R20, UR7, 0x1 ;  /* 0x0000000714147c11 */ /* 0x000fcc000f8e08ff */
        /* <DEDUP_REMOVED lines=18> */
.L_x_2650:
[----:B------:R-:W-:Y:S05]  /*5e50*/  BSYNC.RECONVERGENT B0 ;  /* 0x0000000000007941 */ /* 0x000fea0003800200 */
.L_x_2649:
[----:B------:R-:W-:Y:S01]  /*5e60*/  ISETP.GE.AND P0, PT, R34, UR42, PT ;  /* 0x0000002a22007c0c */ /* 0x000fe2000bf06270 */
[----:B------:R-:W-:-:S12]  /*5e70*/  BSSY.RECONVERGENT B0, `(.L_x_2656) ;  /* 0x000010d000007945 */ /* 0x000fd80003800200 */
[----:B------:R-:W-:Y:S05]  /*5e80*/  @P0 BRA `(.L_x_2657) ;  /* 0x00000010002c0947 */ /* 0x000fea0003800000 */
[----:B------:R-:W-:Y:S01]  /*5e90*/  HFMA2 R17, -RZ, RZ, 0, 2.384185791015625e-07 ;  /* 0x00000004ff117431 */ /* 0x000fe200000001ff */
[----:B------:R-:W-:Y:S01]  /*5ea0*/  LOP3.LUT R20, RZ, R0, RZ, 0x33, !PT ;  /* 0x00000000ff147212 */ /* 0x000fe200078e33ff */
[----:B------:R-:W-:Y:S03]  /*5eb0*/  BSSY.RECONVERGENT B1, `(.L_x_2658) ;  /* 0x0000041000017945 */ /* 0x000fe60003800200 */
[----:B------:R-:W-:-:S04]  /*5ec0*/  VIADDMNMX R17, R34, R17, UR42, !PT ;  /* 0x0000002a22117e46 */ /* 0x000fc8000f800111 */
[----:B------:R-:W-:-:S04]  /*5ed0*/  IADD3 R20, PT, PT, -R4, R17, R20 ;  /* 0x0000001104147210 */ /* 0x000fc80007ffe114 */
[----:B------:R-:W-:-:S04]  /*5ee0*/  LOP3.LUT R16, R20, 0xc, RZ, 0xc0, !PT ;  /* 0x0000000c14107812 */ /* 0x000fc800078ec0ff */
[----:B------:R-:W-:-:S13]  /*5ef0*/  ISETP.NE.AND P0, PT, R16, 0xc, PT ;  /* 0x0000000c1000780c */ /* 0x000fda0003f05270 */
[----:B------:R-:W-:Y:S05]  /*5f00*/  @!P0 BRA `(.L_x_2659) ;  /* 0x0000000000ec8947 */ /* 0x000fea0003800000 */
[----:B------:R-:W0:Y:S01]  /*5f10*/  LDC R29, c[0x0][0x3f4] ;  /* 0x0000fd00ff1d7b82 */ /* 0x000e220000000800 */
[----:B------:R-:W-:Y:S02]  /*5f20*/  LEA.HI R16, R20, 0x1, RZ, 0x1e ;  /* 0x0000000114107811 */ /* 0x000fe400078ff0ff */
[----:B------:R-:W-:Y:S02]  /*5f30*/  LEA R6, R4, UR6, 0x1 ;  /* 0x0000000604067c11 */ /* 0x000fe4000f8e08ff */
[----:B------:R-:W-:Y:S02]  /*5f40*/  LOP3.LUT R16, R16, 0x3, RZ, 0xc0, !PT ;  /* 0x0000000310107812 */ /* 0x000fe400078ec0ff */
[----:B------:R-:W-:-:S03]  /*5f50*/  IADD3 R21, PT, PT, R6, UR5, RZ ;  /* 0x0000000506157c10 */ /* 0x000fc6000fffe0ff */
[----:B------:R-:W-:-:S07]  /*5f60*/  IMAD.MOV R22, RZ, RZ, -R16 ;  /* 0x000000ffff167224 */ /* 0x000fce00078e0a10 */
.L_x_2662:
[----:B0-----:R-:W-:Y:S01]  /*5f70*/  MOV R6, R29 ;  /* 0x0000001d00067202 */ /* 0x001fe20000000f00 */
[----:B------:R-:W-:Y:S01]  /*5f80*/  BSSY.RECONVERGENT B2, `(.L_x_2660) ;  /* 0x0000030000027945 */ /* 0x000fe20003800200 */
[----:B------:R-:W-:Y:S02]  /*5f90*/  IADD3 R22, PT, PT, R22, 0x1, RZ ;  /* 0x0000000116167810 */ /* 0x000fe40007ffe0ff */
[----:B------:R-:W-:Y:S02]  /*5fa0*/  ISETP.GE.AND P0, PT, R34, R6, PT ;  /* 0x000000062200720c */ /* 0x000fe40003f06270 */
[----:B------:R-:W-:-:S11]  /*5fb0*/  ISETP.NE.AND P2, PT, R22, RZ, PT ;  /* 0x000000ff1600720c */ /* 0x000fd60003f45270 */
        /* <DEDUP_REMOVED lines=44> */
.L_x_2661:
[----:B------:R-:W-:Y:S05]  /*6280*/  BSYNC.RECONVERGENT B2 ;  /* 0x0000000000027941 */ /* 0x000fea0003800200 */
.L_x_2660:
[----:B------:R-:W-:Y:S01]  /*6290*/  VIADD R34, R34, 0x4 ;  /* 0x0000000422227836 */ /* 0x000fe20000000000 */
[----:B------:R-:W-:Y:S01]  /*62a0*/  IADD3 R21, PT, PT, R21, 0x8, RZ ;  /* 0x0000000815157810 */ /* 0x000fe20007ffe0ff */
[----:B------:R-:W-:Y:S06]  /*62b0*/  @P2 BRA `(.L_x_2662) ;  /* 0xfffffffc002c2947 */ /* 0x000fec000383ffff */
.L_x_2659:
[----:B------:R-:W-:Y:S05]  /*62c0*/  BSYNC.RECONVERGENT B1 ;  /* 0x0000000000017941 */ /* 0x000fea0003800200 */
.L_x_2658:
[----:B------:R-:W-:-:S13]  /*62d0*/  ISETP.GE.U32.AND P0, PT, R20, 0xc, PT ;  /* 0x0000000c1400780c */ /* 0x000fda0003f06070 */
[----:B------:R-:W-:Y:S05]  /*62e0*/  @!P0 BRA `(.L_x_2657) ;  /* 0x0000000c00148947 */ /* 0x000fea0003800000 */
[----:B------:R-:W0:Y:S02]  /*62f0*/  LDC R6, c[0x0][0x3f4] ;  /* 0x0000fd00ff067b82 */ /* 0x000e240000000800 */
.L_x_2671:
        /* <DEDUP_REMOVED lines=54> */
.L_x_2664:
[----:B------:R-:W-:Y:S05]  /*6660*/  BSYNC.RECONVERGENT B1 ;  /* 0x0000000000017941 */ /* 0x000fea0003800200 */
.L_x_2663:
        /* <DEDUP_REMOVED lines=45> */
.L_x_2666:
[----:B------:R-:W-:Y:S05]  /*6940*/  BSYNC.RECONVERGENT B1 ;  /* 0x0000000000017941 */ /* 0x000fea0003800200 */
.L_x_2665:
        /* <DEDUP_REMOVED lines=45> */
.L_x_2668:
[----:B------:R-:W-:Y:S05]  /*6c20*/  BSYNC.RECONVERGENT B1 ;  /* 0x0000000000017941 */ /* 0x000fea0003800200 */
.L_x_2667:
        /* <DEDUP_REMOVED lines=45> */
.L_x_2670:
[----:B------:R-:W-:Y:S05]  /*6f00*/  BSYNC.RECONVERGENT B1 ;  /* 0x0000000000017941 */ /* 0x000fea0003800200 */
.L_x_2669:
[----:B------:R-:W-:-:S04]  /*6f10*/  IADD3 R34, PT, PT, R34, 0x10, RZ ;  /* 0x0000001022227810 */ /* 0x000fc80007ffe0ff */
[----:B------:R-:W-:-:S13]  /*6f20*/  ISETP.GE.AND P0, PT, R34, UR42, PT ;  /* 0x0000002a22007c0c */ /* 0x000fda000bf06270 */
[----:B------:R-:W-:Y:S05]  /*6f30*/  @!P0 BRA `(.L_x_2671) ;  /* 0xfffffff000f08947 */ /* 0x000fea000383ffff */
.L_x_2657:
[----:B------:R-:W-:Y:S05]  /*6f40*/  BSYNC.RECONVERGENT B0 ;  /* 0x0000000000007941 */ /* 0x000fea0003800200 */
.L_x_2656:
[----:B------:R-:W-:Y:S01]  /*6f50*/  ISETP.NE.AND P0, PT, R4, UR4, PT ;  /* 0x0000000404007c0c */ /* 0x000fe2000bf05270 */
[----:B------:R-:W-:-:S12]  /*6f60*/  BSSY.RECONVERGENT B0, `(.L_x_2672) ;  /* 0x0000072000007945 */ /* 0x000fd80003800200 */
[----:B------:R-:W-:Y:S05]  /*6f70*/  @P0 BRA `(.L_x_2673) ;  /* 0x0000000400c00947 */ /* 0x000fea0003800000 */
[----:B------:R-:W0:Y:S01]  /*6f80*/  LDCU UR4, c[0x0][0x478] ;  /* 0x00008f00ff0477ac */ /* 0x000e220008000800 */
[----:B------:R-:W-:Y:S01]  /*6f90*/  VIADD R19, R5, UR44 ;  /* 0x0000002c05137c36 */ /* 0x000fe20008000000 */
        /* <DEDUP_REMOVED lines=31> */
[----:B------:R-:W-:Y:S02]  /*7190*/  SHF.R.S32.HI R19, RZ, 0x8, R20 ;  /* 0x00000008ff137819 */ /* 0x000fe40000011414 */
[----:B------:R-:W-:Y:S02]  /*71a0*/  MOV R20, R23 ;  /* 0x0000001700147202 */ /* 0x000fe40000000f00 */
[----:B------:R-:W-:-:S02]  /*71b0*/  MOV R16, R22 ;  /* 0x0000001600107202 */ /* 0x000fc40000000f00 */
        /* <DEDUP_REMOVED lines=22> */
.L_x_2674:
[----:B------:R-:W0:Y:S02]  /*7320*/  LDC.64 R16, c[0x0][0x3a8] ;  /* 0x0000ea00ff107b82 */ /* 0x000e240000000a00 */
[----:B0-----:R-:W-:-:S06]  /*7330*/  IMAD.WIDE R16, R19, 0x2, R16 ;  /* 0x0000000213107825 */ /* 0x001fcc00078e0210 */
[----:B------:R-:W5:Y:S02]  /*7340*/  LDG.E.128 R16, desc[UR36][R16.64] ;  /* 0x0000002410107981 */ /* 0x000f64000c1e1d00 */
.L_x_2675:
        /* <DEDUP_REMOVED lines=22> */
[----:B------:R-:W-:Y:S01]  /*74b0*/  HADD2 R15, R19, R15 ;  /* 0x0000000f130f7230 */ /* 0x000fe20000000000 */
[----:B------:R-:W-:Y:S01]  /*74c0*/  IADD3 R6, P0, PT, R6, UR4, RZ ;  /* 0x0000000406067c10 */ /* 0x000fe2000ff1e0ff */
[----:B------:R-:W1:Y:S01]  /*74d0*/  LDS.U16 R0, [R0] ;  /* 0x0000000000007984 */ /* 0x000e620000000400 */
[----:B------:R-:W-:-:S04]  /*74e0*/  MOV R25, UR4 ;  /* 0x0000000400197c02 */ /* 0x000fc80008000f00 */
        /* <DEDUP_REMOVED lines=25> */
.L_x_2673:
[----:B------:R-:W-:Y:S05]  /*7680*/  BSYNC.RECONVERGENT B0 ;  /* 0x0000000000007941 */ /* 0x000fea0003800200 */
.L_x_2672:
[C---:B------:R-:W-:Y:S01]  /*7690*/  LOP3.LUT R0, R2.reuse, 0x3e0, RZ, 0xc0, !PT ;  /* 0x000003e002007812 */ /* 0x040fe200078ec0ff */
[----:B------:R-:W-:Y:S01]  /*76a0*/  IMAD.SHL.U32 R17, R5, 0x2, RZ ;  /* 0x0000000205117824 */ /* 0x000fe200078e00ff */
[----:B------:R-:W-:Y:S01]  /*76b0*/  LOP3.LUT R6, R2, 0x3f0, RZ, 0xc0, !PT ;  /* 0x000003f002067812 */ /* 0x000fe200078ec0ff */
[----:B------:R-:W-:Y:S01]  /*76c0*/  BAR.SYNC.DEFER_BLOCKING 0x0 ;  /* 0x0000000000007b1d */ /* 0x000fe20000010000 */
[----:B------:R-:W-:Y:S02]  /*76d0*/  ISETP.NE.AND P0, PT, R0, 0x20, PT ;  /* 0x000000200000780c */ /* 0x000fe40003f05270 */
[C---:B------:R-:W-:Y:S02]  /*76e0*/  ISETP.GT.U32.AND P3, PT, R2.reuse, 0x1f, PT ;  /* 0x0000001f0200780c */ /* 0x040fe40003f64070 */
[----:B------:R-:W-:Y:S01]  /*76f0*/  ISETP.GT.U32.AND P2, PT, R2, 0xf, PT ;  /* 0x0000000f0200780c */ /* 0x000fe20003f44070 */
[----:B------:R-:W-:Y:S01]  /*7700*/  BSSY.RECONVERGENT B0, `(.L_x_2676) ;  /* 0x0000009000007945 */ /* 0x000fe20003800200 */
[----:B------:R-:W-:-:S02]  /*7710*/  ISETP.NE.AND P1, PT, R6, 0x10, PT ;  /* 0x000000100600780c */ /* 0x000fc40003f25270 */
[----:B------:R-:W-:-:S05]  /*7720*/  LEA R4, R4, R17, 0x8 ;  /* 0x0000001104047211 */ /* 0x000fca00078e40ff */
[----:B------:R-:W-:Y:S06]  /*7730*/  @P0 BRA `(.L_x_2677) ;  /* 0x0000000000140947 */ /* 0x000fec0003800000 */
[----:B-----5:R-:W-:Y:S02]  /*7740*/  F2FP.F16.F32.PACK_AB R12, R11, R32 ;  /* 0x000000200b0c723e */ /* 0x020fe400000000ff */
[----:B------:R-:W-:Y:S02]  /*7750*/  F2FP.F16.F32.PACK_AB R13, R9, R10 ;  /* 0x0000000a090d723e */ /* 0x000fe400000000ff */
[----:B------:R-:W-:Y:S02]  /*7760*/  F2FP.F16.F32.PACK_AB R14, R7, R8 ;  /* 0x00000008070e723e */ /* 0x000fe400000000ff */
[----:B------:R-:W-:-:S05]  /*7770*/  F2FP.F16.F32.PACK_AB R15, R33, R3 ;  /* 0x00000003210f723e */ /* 0x000fca00000000ff */
[----:B------:R0:W-:Y:S02]  /*7780*/  STS.128 [R4+UR5+-0x200], R12 ;  /* 0xfffe000c04007988 */ /* 0x0001e40008000c05 */
.L_x_2677:
[----:B------:R-:W-:Y:S05]  /*7790*/  BSYNC.RECONVERGENT B0 ;  /* 0x0000000000007941 */ /* 0x000fea0003800200 */
.L_x_2676:
        /* <DEDUP_REMOVED lines=20> */
.L_x_2679:
[----:B------:R-:W-:Y:S05]  /*78e0*/  BSYNC.RECONVERGENT B0 ;  /* 0x0000000000007941 */ /* 0x000fea0003800200 */
.L_x_2678:
        /* <DEDUP_REMOVED lines=8> */
.L_x_2681:
[----:B------:R-:W-:Y:S05]  /*7970*/  BSYNC.RECONVERGENT B0 ;  /* 0x0000000000007941 */ /* 0x000fea0003800200 */
.L_x_2680:
        /* <DEDUP_REMOVED lines=20> */
.L_x_2683:
[----:B------:R-:W-:Y:S05]  /*7ac0*/  BSYNC.RECONVERGENT B0 ;  /* 0x0000000000007941 */ /* 0x000fea0003800200 */
.L_x_2682:
[----:B------:R-:W-:Y:S06]  /*7ad0*/  BAR.SYNC.DEFER_BLOCKING 0x0 ;  /* 0x0000000000007b1d */ /* 0x000fec0000010000 */
[----:B------:R-:W-:Y:S05]  /*7ae0*/  @P2 EXIT ;  /* 0x000000000000294d */ /* 0x000fea0003800000 */
[----:B------:R-:W2:Y:S02]  /*7af0*/  LDCU UR4, c[0x0][0x478] ;  /* 0x00008f00ff0477ac */ /* 0x000ea40008000800 */
[----:B--2---:R-:W-:-:S09]  /*7b00*/  UISETP.NE.AND UP0, UPT, UR4, 0x2, UPT ;  /* 0x000000020400788c */ /* 0x004fd2000bf05270 */
[----:B------:R-:W-:Y:S05]  /*7b10*/  BRA.U UP0, `(.L_x_2684) ;  /* 0x0000000100e07547 */ /* 0x000fea000b800000 */
[----:B01---5:R-:W0:Y:S01]  /*7b20*/  LDC.64 R12, c[0x0][0x470] ;  /* 0x00011c00ff0c7b82 */ /* 0x023e220000000a00 */
        /* <DEDUP_REMOVED lines=16> */
[----:B------:R-:W3:Y:S01]  /*7c30*/  F2I.S8.NTZ R11, R11 ;  /* 0x0000000b000b7305 */ /* 0x000ee20000202100 */
[----:B--2---:R-:W-:Y:S02]  /*7c40*/  PRMT R7, R7, 0x8880, RZ ;  /* 0x0000888007077816 */ /* 0x004fe400000000ff */
[----:B------:R-:W-:Y:S02]  /*7c50*/  LOP3.LUT R13, R0, 0xff0000, RZ, 0xc0, !PT ;  /* 0x00ff0000000d7812 */ /* 0x000fe400078ec0ff */
[----:B------:R-:W-:Y:S02]  /*7c60*/  PRMT R0, R7, 0x7710, RZ ;  /* 0x0000771007007816 */ /* 0x000fe400000000ff */
[----:B0-----:R-:W-:Y:S01]  /*7c70*/  PRMT R2, R33, 0x8880, RZ ;  /* 0x0000888021027816 */ /* 0x001fe200000000ff */
[----:B------:R-:W0:Y:S01]  /*7c80*/  F2I.S8.NTZ R10, R10 ;  /* 0x0000000a000a7305 */ /* 0x000e220000202100 */
[----:B------:R-:W-:Y:S02]  /*7c90*/  SHF.L.U32 R0, R0, 0x8, RZ ;  /* 0x0000000800007819 */ /* 0x000fe400000006ff */
[----:B------:R-:W-:-:S04]  /*7ca0*/  PRMT R2, R2, 0x7710, RZ ;  /* 0x0000771002027816 */ /* 0x000fc800000000ff */
[----:B------:R-:W-:Y:S01]  /*7cb0*/  PRMT R13, R13, 0x4210, R2 ;  /* 0x000042100d0d7816 */ /* 0x000fe20000000002 */
[----:B------:R-:W2:Y:S03]  /*7cc0*/  F2I.S8.NTZ R9, R9 ;  /* 0x0000000900097305 */ /* 0x000ea60000202100 */
[----:B------:R-:W-:Y:S02]  /*7cd0*/  LOP3.LUT R13, R13, 0xff00, R0, 0xf8, !PT ;  /* 0x0000ff000d0d7812 */ /* 0x000fe400078ef800 */
[----:B---3--:R-:W-:Y:S02]  /*7ce0*/  PRMT R0, R11, 0x8880, RZ ;  /* 0x000088800b007816 */ /* 0x008fe400000000ff */
[----:B0-----:R-:W-:Y:S01]  /*7cf0*/  PRMT R2, R10, 0x8880, RZ ;  /* 0x000088800a027816 */ /* 0x001fe200000000ff */
[----:B------:R-:W0:Y:S01]  /*7d00*/  F2I.S8.NTZ R8, R8 ;  /* 0x0000000800087305 */ /* 0x000e220000202100 */
[----:B------:R-:W-:-:S02]  /*7d10*/  PRMT R0, R0, 0x7710, RZ ;  /* 0x0000771000007816 */ /* 0x000fc400000000ff */
[----:B------:R-:W-:Y:S02]  /*7d20*/  PRMT R2, R2, 0x7710, RZ ;  /* 0x0000771002027816 */ /* 0x000fe400000000ff */
[----:B------:R-:W-:Y:S02]  /*7d30*/  LOP3.LUT R6, R0, 0xff, RZ, 0xc0, !PT ;  /* 0x000000ff00067812 */ /* 0x000fe400078ec0ff */
[----:B--2---:R-:W-:Y:S01]  /*7d40*/  PRMT R3, R9, 0x8880, RZ ;  /* 0x0000888009037816 */ /* 0x004fe200000000ff */
[----:B------:R-:W2:Y:S01]  /*7d50*/  F2I.S8.NTZ R12, R12 ;  /* 0x0000000c000c7305 */ /* 0x000ea20000202100 */
[----:B------:R-:W-:Y:S01]  /*7d60*/  LOP3.LUT R4, R2, 0xff, RZ, 0xc0, !PT ;  /* 0x000000ff02047812 */ /* 0x000fe200078ec0ff */
[----:B------:R-:W-:Y:S01]  /*7d70*/  VIADD R9, R5, UR40 ;  /* 0x0000002805097c36 */ /* 0x000fe20008000000 */
[----:B------:R-:W-:Y:S01]  /*7d80*/  PRMT R3, R3, 0x7710, RZ ;  /* 0x0000771003037816 */ /* 0x000fe200000000ff */
[----:B------:R-:W-:Y:S01]  /*7d90*/  IMAD.WIDE.U32 R6, R6, 0x100, RZ ;  /* 0x0000010006067825 */ /* 0x000fe200078e00ff */
[----:B0-----:R-:W-:-:S03]  /*7da0*/  PRMT R8, R8, 0x8880, RZ ;  /* 0x0000888008087816 */ /* 0x001fc600000000ff */
[----:B------:R-:W-:Y:S01]  /*7db0*/  IMAD.WIDE.U32 R4, R4, 0x10000, RZ ;  /* 0x0001000004047825 */ /* 0x000fe200078e00ff */
[----:B------:R-:W-:Y:S02]  /*7dc0*/  LOP3.LUT R3, R3, 0xff, RZ, 0xc0, !PT ;  /* 0x000000ff03037812 */ /* 0x000fe400078ec0ff */
[----:B------:R-:W-:Y:S02]  /*7dd0*/  PRMT R0, R8, 0x7710, RZ ;  /* 0x0000771008007816 */ /* 0x000fe400000000ff */
[----:B-1----:R-:W-:Y:S01]  /*7de0*/  IADD3 R8, P0, PT, R9, UR4, RZ ;  /* 0x0000000409087c10 */ /* 0x002fe2000ff1e0ff */
[----:B------:R-:W-:Y:S01]  /*7df0*/  IMAD.WIDE.U32 R2, R3, 0x1000000, RZ ;  /* 0x0100000003027825 */ /* 0x000fe200078e00ff */
[----:B--2---:R-:W-:Y:S02]  /*7e00*/  PRMT R12, R12, 0x8880, RZ ;  /* 0x000088800c0c7816 */ /* 0x004fe400000000ff */
[----:B------:R-:W-:Y:S02]  /*7e10*/  LOP3.LUT R13, R13, 0xff, R0, 0xf8, !PT ;  /* 0x000000ff0d0d7812 */ /* 0x000fe400078ef800 */
[----:B------:R-:W-:-:S02]  /*7e20*/  PRMT R0, R12, 0x7710, RZ ;  /* 0x000077100c007816 */ /* 0x000fc400000000ff */
[----:B------:R-:W-:Y:S02]  /*7e30*/  LOP3.LUT R11, R6, R2, R4, 0xfe, !PT ;  /* 0x00000002060b7212 */ /* 0x000fe400078efe04 */
[----:B------:R-:W-:Y:S02]  /*7e40*/  LOP3.LUT R3, R5, R13, R3, 0xfe, !PT ;  /* 0x0000000d05037212 */ /* 0x000fe400078efe03 */
[----:B------:R-:W-:Y:S02]  /*7e50*/  LEA.HI.X.SX32 R9, R9, UR5, 0x1, P0 ;  /* 0x0000000509097c11 */ /* 0x000fe400080f0eff */
[----:B------:R-:W-:Y:S02]  /*7e60*/  LOP3.LUT R2, R11, 0xff, R0, 0xf8, !PT ;  /* 0x000000ff0b027812 */ /* 0x000fe400078ef800 */
[----:B------:R-:W-:-:S05]  /*7e70*/  LOP3.LUT R3, R3, R7, RZ, 0xfc, !PT ;  /* 0x0000000703037212 */ /* 0x000fca00078efcff */
[----:B------:R-:W-:Y:S01]  /*7e80*/  STG.E.64 desc[UR36][R8.64], R2 ;  /* 0x0000000208007986 */ /* 0x000fe2000c101b24 */
[----:B------:R-:W-:Y:S05]  /*7e90*/  EXIT ;  /* 0x000000000000794d */ /* 0x000fea0003800000 */
.L_x_2684:
[----:B01---5:R-:W0:Y:S01]  /*7ea0*/  LDC.64 R12, c[0x0][0x380] ;  /* 0x0000e000ff0c7b82 */ /* 0x023e220000000a00 */
        /* <DEDUP_REMOVED lines=11> */
.L_x_2619:
[----:B------:R-:W-:Y:S01]  /*7f60*/  MOV R12, 0x10 ;  /* 0x00000010000c7802 */ /* 0x000fe20000000f00 */
[----:B------:R-:W-:Y:S01]  /*7f70*/  IMAD.MOV.U32 R15, RZ, RZ, -0x1 ;  /* 0xffffffffff0f7424 */ /* 0x000fe200078e00ff */
[----:B------:R-:W-:-:S07]  /*7f80*/  MOV R11, 0x1f ;  /* 0x0000001f000b7802 */ /* 0x000fce0000000f00 */
[----:B0-----:R-:W-:Y:S05]  /*7f90*/  WARPSYNC.COLLECTIVE R15, `(.L_x_2685) ;  /* 0x000000000f087348 */ /* 0x001fea0003c00000 */
[----:B------:R1:W2:Y:S02]  /*7fa0*/  SHFL.BFLY P6, R14, R13, R12, R11 ;  /* 0x0c00000c0d0e7389 */ /* 0x0002a400000c000b */
[----:B012---:R-:W-:Y:S05]  /*7fb0*/  ENDCOLLECTIVE ;  /* 0x000000000000791b */ /* 0x007fea0003800000 */
.L_x_2685:
[----:B------:R-:W-:Y:S01]  /*7fc0*/  MOV R12, 0x8 ;  /* 0x00000008000c7802 */ /* 0x000fe20000000f00 */
[----:B------:R-:W-:-:S05]  /*7fd0*/  FADD.FTZ R0, R13, R14 ;  /* 0x0000000e0d007221 */ /* 0x000fca0000010000 */
[----:B------:R-:W-:-:S07]  /*7fe0*/  MOV R13, R0 ;  /* 0x00000000000d7202 */ /* 0x000fce0000000f00 */
[----:B------:R-:W-:Y:S05]  /*7ff0*/  WARPSYNC.COLLECTIVE R15, `(.L_x_2686) ;  /* 0x000000000f087348 */ /* 0x000fea0003c00000 */
[----:B------:R0:W1:Y:S02]  /*8000*/  SHFL.BFLY P6, R14, R13, R12, R11 ;  /* 0x0c00000c0d0e7389 */ /* 0x00006400000c000b */
[----:B01----:R-:W-:Y:S05]  /*8010*/  ENDCOLLECTIVE ;  /* 0x000000000000791b */ /* 0x003fea0003800000 */
.L_x_2686:
[----:B------:R-:W-:Y:S02]  /*8020*/  IMAD.MOV.U32 R12, RZ, RZ, 0x4 ;  /* 0x00000004ff0c7424 */ /* 0x000fe400078e00ff */
[----:B------:R-:W-:-:S05]  /*8030*/  FADD.FTZ R3, R0, R14 ;  /* 0x0000000e00037221 */ /* 0x000fca0000010000 */
[----:B------:R-:W-:-:S07]  /*8040*/  MOV R13, R3 ;  /* 0x00000003000d7202 */ /* 0x000fce0000000f00 */
[----:B------:R-:W-:Y:S05]  /*8050*/  WARPSYNC.COLLECTIVE R15, `(.L_x_2687) ;  /* 0x000000000f087348 */ /* 0x000fea0003c00000 */
[----:B------:R0:W1:Y:S02]  /*8060*/  SHFL.BFLY P6, R14, R13, R12, R11 ;  /* 0x0c00000c0d0e7389 */ /* 0x00006400000c000b */
[----:B01----:R-:W-:Y:S05]  /*8070*/  ENDCOLLECTIVE ;  /* 0x000000000000791b */ /* 0x003fea0003800000 */
.L_x_2687:
[----:B------:R-:W-:Y:S01]  /*8080*/  MOV R12, 0x2 ;  /* 0x00000002000c7802 */ /* 0x000fe20000000f00 */
[----:B------:R-:W-:-:S05]  /*8090*/  FADD.FTZ R4, R3, R14 ;  /* 0x0000000e03047221 */ /* 0x000fca0000010000 */
[----:B------:R-:W-:-:S07]  /*80a0*/  MOV R13, R4 ;  /* 0x00000004000d7202 */ /* 0x000fce0000000f00 */
[----:B------:R-:W-:Y:S05]  /*80b0*/  WARPSYNC.COLLECTIVE R15, `(.L_x_2688) ;  /* 0x000000000f087348 */ /* 0x000fea0003c00000 */
[----:B------:R0:W1:Y:S02]  /*80c0*/  SHFL.BFLY P6, R14, R13, R12, R11 ;  /* 0x0c00000c0d0e7389 */ /* 0x00006400000c000b */
[----:B01----:R-:W-:Y:S05]  /*80d0*/  ENDCOLLECTIVE ;  /* 0x000000000000791b */ /* 0x003fea0003800000 */
.L_x_2688:
[----:B------:R-:W-:Y:S02]  /*80e0*/  IMAD.MOV.U32 R12, RZ, RZ, 0x1 ;  /* 0x00000001ff0c7424 */ /* 0x000fe400078e00ff */
[----:B------:R-:W-:-:S05]  /*80f0*/  FADD.FTZ R5, R4, R14 ;  /* 0x0000000e04057221 */ /* 0x000fca0000010000 */
[----:B------:R-:W-:-:S07]  /*8100*/  MOV R13, R5 ;  /* 0x00000005000d7202 */ /* 0x000fce0000000f00 */
[----:B------:R-:W-:Y:S05]  /*8110*/  WARPSYNC.COLLECTIVE R15, `(.L_x_2689) ;  /* 0x000000000f087348 */ /* 0x000fea0003c00000 */
[----:B------:R0:W1:Y:S02]  /*8120*/  SHFL.BFLY P6, R14, R13, R12, R11 ;  /* 0x0c00000c0d0e7389 */ /* 0x00006400000c000b */
[----:B01----:R-:W-:Y:S05]  /*8130*/  ENDCOLLECTIVE ;  /* 0x000000000000791b */ /* 0x003fea0003800000 */
.L_x_2689:
[----:B------:R-:W-:Y:S05]  /*8140*/  BRA `(.L_x_2690) ;  /* 0xffffff9800d07947 */ /* 0x000fea000383ffff */
.L_x_2622:
[----:B------:R-:W-:Y:S01]  /*8150*/  BSSY B1, `(.L_x_2691) ;  /* 0x0000007000017945 */ /* 0x000fe20003800000 */
[----:B------:R-:W-:Y:S02]  /*8160*/  MOV R12, 0x2 ;  /* 0x00000002000c7802 */ /* 0x000fe40000000f00 */
[----:B------:R-:W-:Y:S02]  /*8170*/  MOV R11, 0x1f ;  /* 0x0000001f000b7802 */ /* 0x000fe40000000f00 */
[----:B------:R-:W-:-:S07]  /*8180*/  MOV R15, 0xffffffff ;  /* 0xffffffff000f7802 */ /* 0x000fce0000000f00 */
[----:B------:R-:W-:Y:S05]  /*8190*/  WARPSYNC.COLLECTIVE R15, `(.L_x_2692) ;  /* 0x000000000f087348 */ /* 0x000fea0003c00000 */
[----:B------:R0:W1:Y:S02]  /*81a0*/  SHFL.BFLY P6, R14, R13, R12, R11 ;  /* 0x0c00000c0d0e7389 */ /* 0x00006400000c000b */
[----:B01----:R-:W-:Y:S05]  /*81b0*/  ENDCOLLECTIVE ;  /* 0x000000000000791b */ /* 0x003fea0003800000 */
.L_x_2692:
[----:B------:R-:W-:Y:S05]  /*81c0*/  BSYNC B1 ;  /* 0x0000000000017941 */ /* 0x000fea0003800000 */
.L_x_2691:
[----:B------:R-:W-:Y:S01]  /*81d0*/  FADD.FTZ R13, R13, R14 ;  /* 0x0000000e0d0d7221 */ /* 0x000fe20000010000 */
[----:B------:R-:W-:Y:S02]  /*81e0*/  IMAD.MOV.U32 R12, RZ, RZ, 0x1 ;  /* 0x00000001ff0c7424 */ /* 0x000fe400078e00ff */
[----:B------:R-:W-:Y:S01]  /*81f0*/  HFMA2 R11, -RZ, RZ, 0, 1.847743988037109375e-06 ;  /* 0x0000001fff0b7431 */ /* 0x000fe200000001ff */
[----:B------:R-:W-:-:S07]  /*8200*/  MOV R15, 0xffffffff ;  /* 0xffffffff000f7802 */ /* 0x000fce0000000f00 */
[----:B------:R-:W-:Y:S05]  /*8210*/  WARPSYNC.COLLECTIVE R15, `(.L_x_2693) ;  /* 0x000000000f087348 */ /* 0x000fea0003c00000 */
[----:B------:R0:W1:Y:S02]  /*8220*/  SHFL.BFLY P6, R14, R13, R12, R11 ;  /* 0x0c00000c0d0e7389 */ /* 0x00006400000c000b */
[----:B01----:R-:W-:Y:S05]  /*8230*/  ENDCOLLECTIVE ;  /* 0x000000000000791b */ /* 0x003fea0003800000 */
.L_x_2693:
[----:B------:R-:W-:Y:S05]  /*8240*/  BRA `(.L_x_2694) ;  /* 0xffffffa800a47947 */ /* 0x000fea000383ffff */
.L_x_2626:
[----:B------:R-:W-:Y:S01]  /*8250*/  HFMA2 R11, -RZ, RZ, 0, 1.847743988037109375e-06 ;  /* 0x0000001fff0b7431 */ /* 0x000fe200000001ff */
[----:B------:R-:W-:Y:S01]  /*8260*/  BSSY B0, `(.L_x_2695) ;  /* 0x0000007000007945 */ /* 0x000fe20003800000 */
[----:B0-----:R-:W-:Y:S01]  /*8270*/  MOV R13, R52 ;  /* 0x00000034000d7202 */ /* 0x001fe20000000f00 */
[----:B------:R-:W-:Y:S01]  /*8280*/  IMAD.MOV.U32 R12, RZ, RZ, 0x10 ;  /* 0x00000010ff0c7424 */ /* 0x000fe200078e00ff */
[----:B------:R-:W-:-:S07]  /*8290*/  MOV R15, 0xffffffff ;  /* 0xffffffff000f7802 */ /* 0x000fce0000000f00 */
[----:B--23--:R-:W-:Y:S05]  /*82a0*/  WARPSYNC.COLLECTIVE R15, `(.L_x_2696) ;  /* 0x000000000f087348 */ /* 0x00cfea0003c00000 */
[----:B------:R0:W1:Y:S02]  /*82b0*/  SHFL.BFLY P6, R14, R13, R12, R11 ;  /* 0x0c00000c0d0e7389 */ /* 0x00006400000c000b */
[----:B0123--:R-:W-:Y:S05]  /*82c0*/  ENDCOLLECTIVE ;  /* 0x000000000000791b */ /* 0x00ffea0003800000 */
.L_x_2696:
[----:B------:R-:W-:Y:S05]  /*82d0*/  BSYNC B0 ;  /* 0x0000000000007941 */ /* 0x000fea0003800000 */
.L_x_2695:
[----:B------:R-:W-:Y:S01]  /*82e0*/  FMNMX.FTZ R13, R14, R52, !PT ;  /* 0x000000340e0d7209 */ /* 0x000fe20007810000 */
[----:B------:R-:W-:Y:S02]  /*82f0*/  HFMA2 R12, -RZ, RZ, 0, 4.76837158203125e-07 ;  /* 0x00000008ff0c7431 */ /* 0x000fe400000001ff */
[----:B------:R-:W-:Y:S01]  /*8300*/  IMAD.MOV.U32 R11, RZ, RZ, 0x1f ;  /* 0x0000001fff0b7424 */ /* 0x000fe200078e00ff */
[----:B------:R-:W-:-:S07]  /*8310*/  MOV R15, 0xffffffff ;  /* 0xffffffff000f7802 */ /* 0x000fce0000000f00 */
[----:B------:R-:W-:Y:S05]  /*8320*/  WARPSYNC.COLLECTIVE R15, `(.L_x_2697) ;  /* 0x000000000f087348 */ /* 0x000fea0003c00000 */
[----:B------:R0:W1:Y:S02]  /*8330*/  SHFL.BFLY P6, R14, R13, R12, R11 ;  /* 0x0c00000c0d0e7389 */ /* 0x00006400000c000b */
[----:B01----:R-:W-:Y:S05]  /*8340*/  ENDCOLLECTIVE ;  /* 0x000000000000791b */ /* 0x003fea0003800000 */
.L_x_2697:
[----:B------:R-:W-:Y:S01]  /*8350*/  HFMA2 R12, -RZ, RZ, 0, 2.384185791015625e-07 ;  /* 0x00000004ff0c7431 */ /* 0x000fe200000001ff */
[----:B------:R-:W-:-:S04]  /*8360*/  FMNMX.FTZ R4, R13, R14, !PT ;  /* 0x0000000e0d047209 */ /* 0x000fc80007810000 */
[----:B------:R-:W-:-:S07]  /*8370*/  MOV R13, R4 ;  /* 0x00000004000d7202 */ /* 0x000fce0000000f00 */
[----:B------:R-:W-:Y:S05]  /*8380*/  WARPSYNC.COLLECTIVE R15, `(.L_x_2698) ;  /* 0x000000000f087348 */ /* 0x000fea0003c00000 */
[----:B------:R0:W1:Y:S02]  /*8390*/  SHFL.BFLY P6, R14, R13, R12, R11 ;  /* 0x0c00000c0d0e7389 */ /* 0x00006400000c000b */
[----:B01----:R-:W-:Y:S05]  /*83a0*/  ENDCOLLECTIVE ;  /* 0x000000000000791b */ /* 0x003fea0003800000 */
.L_x_2698:
[----:B------:R-:W-:Y:S05]  /*83b0*/  BRA `(.L_x_2699) ;  /* 0xffffffac000c7947 */ /* 0x000fea000383ffff */
.L_x_2700:
        /* <DEDUP_REMOVED lines=12> */
.L_x_3510:


//--------------------- .text._ZN4mmha33masked_multihead_attention_kernelIfLi128ELi128ELi1ELi32ELi256ELb0ELb1EEEv26Multihead_attention_paramsIT_XT5_EE --------------------------
	.section	.text._ZN4mmha33masked_multihead_attention_kernelIfLi128ELi128ELi1ELi32ELi256ELb0ELb1EEEv26Multihead_attention_paramsIT_XT5_EE,"ax",@progbits
	.align	128
        .global         _ZN4mmha33masked_multihead_attention_kernelIfLi128ELi128ELi1ELi32ELi256ELb0ELb1EEEv26Multihead_attention_paramsIT_XT5_EE
        .type           _ZN4mmha33masked_multihead_attention_kernelIfLi128ELi128ELi1ELi32ELi256ELb0ELb1EEEv26Multihead_attention_paramsIT_XT5_EE,@function
        .size           _ZN4mmha33masked_multihead_attention_kernelIfLi128ELi128ELi1ELi32ELi256ELb0ELb1EEEv26Multihead_attention_paramsIT_XT5_EE,(.L_x_3511 - _ZN4mmha33masked_multihead_attention_kernelIfLi128ELi128ELi1ELi32ELi256ELb0ELb1EEEv26Multihead_attention_paramsIT_XT5_EE)
        .other          _ZN4mmha33masked_multihead_attention_kernelIfLi128ELi128ELi1ELi32ELi256ELb0ELb1EEEv26Multihead_attention_paramsIT_XT5_EE,@"STO_CUDA_ENTRY STV_DEFAULT"
_ZN4mmha33masked_multihead_attention_kernelIfLi128ELi128ELi1ELi32ELi256ELb0ELb1EEEv26Multihead_attention_paramsIT_XT5_EE:
.text._ZN4mmha33masked_multihead_attention_kernelIfLi128ELi128ELi1ELi32ELi256ELb0ELb1EEEv26Multihead_attention_paramsIT_XT5_EE:
[----:B------:R-:W0:Y:S01]  /*0000*/  LDC R1, c[0x0][0x37c] ;  /* 0x0000df00ff017b82 */ /* 0x000e220000000800 */
[----:B------:R-:W1:Y:S07]  /*0010*/  LDCU.64 UR4, c[0x0][0x490] ;  /* 0x00009200ff0477ac */ /* 0x000e6e0008000a00 */
[----:B------:R-:W2:Y:S01]  /*0020*/  S2UR UR6, SR_CTAID.Y ;  /* 0x00000000000679c3 */ /* 0x000ea20000002600 */
[----:B0-----:R-:W-:Y:S01]  /*0030*/  IADD3 R1, PT, PT, R1, -0x50, RZ ;  /* 0xffffffb001017810 */ /* 0x001fe20007ffe0ff */
[----:B------:R-:W0:Y:S01]  /*0040*/  LDCU.64 UR36, c[0x0][0x358] ;  /* 0x00006b00ff2477ac */ /* 0x000e220008000a00 */
[----:B-1----:R-:W-:-:S04]  /*0050*/  UISETP.NE.U32.AND UP0, UPT, UR4, URZ, UPT ;  /* 0x000000ff0400728c */ /* 0x002fc8000bf05070 */
[----:B------:R-:W-:-:S09]  /*0060*/  UISETP.NE.AND.EX UP0, UPT, UR5, URZ, UPT, UP0 ;  /* 0x000000ff0500728c */ /* 0x000fd2000bf05300 */
[----:B--2---:R-:W-:Y:S05]  /*0070*/  BRA.U !UP0, `(.L_x_2701) ;  /* 0x00000001081c7547 */ /* 0x004fea000b800000 */
[----:B------:R-:W-:-:S04]  /*0080*/  UIADD3 UR4, UP0, UPT, UR6, UR4, URZ ;  /* 0x0000000406047290 */ /* 0x000fc8000ff1e0ff */
[----:B------:R-:W-:Y:S02]  /*0090*/  UIADD3.X UR5, UPT, UPT, URZ, UR5, URZ, UP0, !UPT ;  /* 0x00000005ff057290 */ /* 0x000fe400087fe4ff */
[----:B------:R-:W-:-:S04]  /*00a0*/  IMAD.U32 R2, RZ, RZ, UR4 ;  /* 0x00000004ff027e24 */ /* 0x000fc8000f8e00ff */
[----:B------:R-:W-:-:S05]  /*00b0*/  MOV R3, UR5 ;  /* 0x0000000500037c02 */ /* 0x000fca0008000f00 */
[----:B0-----:R-:W2:Y:S02]  /*00c0*/  LDG.E.U8 R2, desc[UR36][R2.64] ;  /* 0x0000002402027981 */ /* 0x001ea4000c1e1100 */
[----:B--2---:R-:W-:-:S13]  /*00d0*/  ISETP.NE.AND P0, PT, R2, 0x1, PT ;  /* 0x000000010200780c */ /* 0x004fda0003f05270 */
[----:B------:R-:W-:Y:S05]  /*00e0*/  @!P0 EXIT ;  /* 0x000000000000894d */ /* 0x000fea0003800000 */
.L_x_2701:
[----:B------:R-:W1:Y:S01]  /*00f0*/  LDCU.64 UR4, c[0x0][0x4a0] ;  /* 0x00009400ff0477ac */ /* 0x000e620008000a00 */
[----:B------:R-:W2:Y:S01]  /*0100*/  LDC R5, c[0x0][0x478] ;  /* 0x00011e00ff057b82 */ /* 0x000ea20000000800 */
[----:B------:R-:W3:Y:S01]  /*0110*/  LDCU UR14, c[0x0][0x3f0] ;  /* 0x00007e00ff0e77ac */ /* 0x000ee20008000800 */
[----:B------:R-:W4:Y:S01]  /*0120*/  S2R R120, SR_TID.X ;  /* 0x0000000000787919 */ /* 0x000f220000002100 */
[----:B------:R-:W2:Y:S05]  /*0130*/  LDCU UR15, c[0x0][0x3e8] ;  /* 0x00007d00ff0f77ac */ /* 0x000eaa0008000800 */
[----:B------:R-:W4:Y:S01]  /*0140*/  S2UR UR42, SR_CTAID.X ;  /* 0x00000000002a79c3 */ /* 0x000f220000002500 */
[----:B------:R-:W4:Y:S01]  /*0150*/  S2R R6, SR_CTAID.Y ;  /* 0x0000000000067919 */ /* 0x000f220000002600 */
[----:B------:R-:W4:Y:S01]  /*0160*/  LDCU UR9, c[0x0][0x3f8] ;  /* 0x00007f00ff0977ac */ /* 0x000f220008000800 */
[----:B------:R-:W4:Y:S01]  /*0170*/  LDCU.64 UR10, c[0x0][0x460] ;  /* 0x00008c00ff0a77ac */ /* 0x000f220008000a00 */
[----:B-1----:R-:W-:Y:S01]  /*0180*/  UISETP.NE.U32.AND UP0, UPT, UR4, URZ, UPT ;  /* 0x000000ff0400728c */ /* 0x002fe2000bf05070 */
[----:B---3--:R-:W-:-:S03]  /*0190*/  IMAD.U32 R0, RZ, RZ, UR14 ;  /* 0x0000000eff007e24 */ /* 0x008fc6000f8e00ff */
[----:B------:R-:W-:Y:S02]  /*01a0*/  UISETP.NE.AND.EX UP0, UPT, UR5, URZ, UPT, UP0 ;  /* 0x000000ff0500728c */ /* 0x000fe4000bf05300 */
[----:B------:R-:W-:-:S04]  /*01b0*/  IABS R0, R0 ;  /* 0x0000000000007213 */ /* 0x000fc80000000000 */
[----:B------:R-:W-:Y:S02]  /*01c0*/  PLOP3.LUT P1, PT, PT, PT, UP0, 0x80, 0x8 ;  /* 0x000000000008781c */ /* 0x000fe40003f2f008 */
[----:B------:R-:W-:-:S03]  /*01d0*/  R2UR UR13, R0 ;  /* 0x00000000000d72ca */ /* 0x000fc600000e0000 */
[----:B------:R-:W1:Y:S10]  /*01e0*/  @UP0 LDCU.64 UR4, c[0x0][0x4a0] ;  /* 0x00009400ff0407ac */ /* 0x000e740008000a00 */
[----:B------:R-:W3:Y:S01]  /*01f0*/  I2F.RP R0, UR13 ;  /* 0x0000000d00007d06 */ /* 0x000ee20008209400 */
[----:B-1----:R-:W-:-:S06]  /*0200*/  @UP0 UIMAD.WIDE.U32 UR4, UR6, 0x4, UR4 ;  /* 0x00000004060408a5 */ /* 0x002fcc000f8e0004 */
[----:B------:R-:W-:Y:S01]  /*0210*/  IMAD.U32 R2, RZ, RZ, UR4 ;  /* 0x00000004ff027e24 */ /* 0x000fe2000f8e00ff */
[----:B------:R-:W-:Y:S01]  /*0220*/  MOV R3, UR5 ;  /* 0x0000000500037c02 */ /* 0x000fe20008000f00 */
[----:B---3--:R-:W1:Y:S04]  /*0230*/  MUFU.RCP R0, R0 ;  /* 0x0000000000007308 */ /* 0x008e680000001000 */
[----:B0-----:R0:W3:Y:S01]  /*0240*/  @P1 LDG.E R7, desc[UR36][R2.64] ;  /* 0x0000002402071981 */ /* 0x0010e2000c1e1900 */
[----:B--2---:R-:W-:Y:S01]  /*0250*/  ISETP.NE.AND P4, PT, R5, 0x2, PT ;  /* 0x000000020500780c */ /* 0x004fe20003f85270 */
[----:B------:R-:W-:Y:S02]  /*0260*/  UISETP.NE.AND UP1, UPT, UR15, URZ, UPT ;  /* 0x000000ff0f00728c */ /* 0x000fe4000bf25270 */
[----:B----4-:R-:W-:-:S10]  /*0270*/  UIMAD UR44, UR6, UR9, UR42 ;  /* 0x00000009062c72a4 */ /* 0x010fd4000f8e022a */
[----:B0-----:R-:W0:Y:S01]  /*0280*/  @!P4 LDC.64 R2, c[0x0][0x398] ;  /* 0x0000e600ff02cb82 */ /* 0x001e220000000a00 */
[----:B-1----:R-:W-:Y:S01]  /*0290*/  IADD3 R4, PT, PT, R0, 0xffffffe, RZ ;  /* 0x0ffffffe00047810 */ /* 0x002fe20007ffe0ff */
[----:B------:R-:W-:-:S05]  /*02a0*/  @UP1 USHF.L.U32 UR12, UR42, 0x7, URZ ;  /* 0x000000072a0c1899 */ /* 0x000fca00080006ff */
[----:B------:R-:W1:Y:S01]  /*02b0*/  F2I.FTZ.U32.TRUNC.NTZ R4, R4 ;  /* 0x0000000400047305 */ /* 0x000e62000021f000 */
[----:B------:R-:W-:Y:S01]  /*02c0*/  @!UP1 USHF.L.U32 UR43, UR44, 0x7, URZ ;  /* 0x000000072c2b9899 */ /* 0x000fe200080006ff */
[----:B------:R-:W-:Y:S01]  /*02d0*/  IMAD.SHL.U32 R121, R120, 0x4, RZ ;  /* 0x0000000478797824 */ /* 0x000fe200078e00ff */
[----:B------:R-:W-:-:S06]  /*02e0*/  @UP1 UIMAD UR43, UR6, UR15, UR12 ;  /* 0x0000000f062b12a4 */ /* 0x000fcc000f8e020c */
[----:B------:R-:W-:Y:S02]  /*02f0*/  IADD3 R13, PT, PT, R121, UR43, RZ ;  /* 0x0000002b790d7c10 */ /* 0x000fe4000fffe0ff */
[----:B-1----:R-:W-:Y:S02]  /*0300*/  R2UR UR5, R4 ;  /* 0x00000000040572ca */ /* 0x002fe400000e0000 */
[C---:B0-----:R-:W-:Y:S01]  /*0310*/  @!P4 IADD3 R2, P0, PT, R13.reuse, R2, RZ ;  /* 0x000000020d02c210 */ /* 0x041fe20007f1e0ff */
[----:B------:R-:W0:Y:S03]  /*0320*/  @!P4 LDC.64 R4, c[0x0][0x468] ;  /* 0x00011a00ff04cb82 */ /* 0x000e260000000a00 */
[----:B------:R-:W-:Y:S02]  /*0330*/  @!P4 LEA.HI.X.SX32 R3, R13, R3, 0x1, P0 ;  /* 0x000000030d03c211 */ /* 0x000fe400000f0eff */
[----:B------:R-:W-:-:S03]  /*0340*/  IABS R0, R6 ;  /* 0x0000000600007213 */ /* 0x000fc60000000000 */
[----:B------:R-:W2:Y:S04]  /*0350*/  @!P4 LDG.E R6, desc[UR36][R2.64] ;  /* 0x000000240206c981 */ /* 0x000ea8000c1e1900 */
[----:B0-----:R0:W4:Y:S01]  /*0360*/  @!P4 LDG.E R5, desc[UR36][R4.64+0x4] ;  /* 0x000004240405c981 */ /* 0x001122000c1e1900 */
[----:B------:R-:W-:Y:S01]  /*0370*/  R2UR UR8, R0 ;  /* 0x00000000000872ca */ /* 0x000fe200000e0000 */
[----:B------:R-:W-:Y:S01]  /*0380*/  UIADD3 UR7, UPT, UPT, URZ, -UR5, URZ ;  /* 0x80000005ff077290 */ /* 0x000fe2000fffe0ff */
[----:B------:R-:W-:-:S03]  /*0390*/  UMOV UR4, URZ ;  /* 0x000000ff00047c82 */ /* 0x000fc60008000000 */
[----:B------:R-:W-:-:S04]  /*03a0*/  UIMAD UR7, UR7, UR13, URZ ;  /* 0x0000000d070772a4 */ /* 0x000fc8000f8e02ff */
[----:B------:R-:W-:-:S04]  /*03b0*/  UIMAD.WIDE.U32 UR4, UR5, UR7, UR4 ;  /* 0x00000007050472a5 */ /* 0x000fc8000f8e0004 */
[----:B------:R-:W-:-:S07]  /*03c0*/  UIMAD.WIDE.U32 UR4, UR5, UR8, URZ ;  /* 0x00000008050472a5 */ /* 0x000fce000f8e00ff */
[----:B------:R-:W-:Y:S02]  /*03d0*/  UMOV UR7, UR5 ;  /* 0x0000000500077c82 */ /* 0x000fe40008000000 */
[----:B------:R-:W-:-:S04]  /*03e0*/  UIADD3 UR4, UPT, UPT, -UR7, URZ, URZ ;  /* 0x000000ff07047290 */ /* 0x000fc8000fffe1ff */
[----:B------:R-:W-:Y:S01]  /*03f0*/  UIMAD UR4, UR13, UR4, UR8 ;  /* 0x000000040d0472a4 */ /* 0x000fe2000f8e0208 */
[----:B------:R-:W1:Y:S03]  /*0400*/  LDCU UR8, c[0x0][0x3f4] ;  /* 0x00007e80ff0877ac */ /* 0x000e660008000800 */
[----:B------:R-:W-:Y:S01]  /*0410*/  UISETP.GT.U32.AND UP2, UPT, UR13, UR4, UPT ;  /* 0x000000040d00728c */ /* 0x000fe2000bf44070 */
[----:B-1----:R-:W-:-:S05]  /*0420*/  IMAD.U32 R0, RZ, RZ, UR8 ;  /* 0x00000008ff007e24 */ /* 0x002fca000f8e00ff */
[----:B------:R-:W-:-:S04]  /*0430*/  IABS R0, R0 ;  /* 0x0000000000007213 */ /* 0x000fc80000000000 */
[----:B------:R-:W-:Y:S01]  /*0440*/  R2UR UR12, R0 ;  /* 0x00000000000c72ca */ /* 0x000fe200000e0000 */
[----:B------:R-:W-:Y:S02]  /*0450*/  @!UP2 UIADD3 UR4, UPT, UPT, UR4, -UR13, URZ ;  /* 0x8000000d0404a290 */ /* 0x000fe4000fffe0ff */
[----:B------:R-:W-:Y:S02]  /*0460*/  UISETP.NE.U32.AND UP1, UPT, UR10, URZ, UPT ;  /* 0x000000ff0a00728c */ /* 0x000fe4000bf25070 */
[----:B------:R-:W-:-:S08]  /*0470*/  UISETP.GE.U32.AND UP4, UPT, UR4, UR13, UPT ;  /* 0x0000000d0400728c */ /* 0x000fd0000bf86070 */
[----:B------:R-:W1:Y:S01]  /*0480*/  I2F.RP R0, UR12 ;  /* 0x0000000c00007d06 */ /* 0x000e620008209400 */
[----:B------:R-:W-:Y:S02]  /*0490*/  UISETP.NE.AND.EX UP1, UPT, UR11, URZ, UPT, UP1 ;  /* 0x000000ff0b00728c */ /* 0x000fe4000bf25310 */
[----:B------:R-:W-:Y:S02]  /*04a0*/  ULOP3.LUT UR4, UR6, UR14, URZ, 0x3c, !UPT ;  /* 0x0000000e06047292 */ /* 0x000fe4000f8e3cff */
[----:B------:R-:W-:Y:S02]  /*04b0*/  @!UP2 UIADD3 UR7, UPT, UPT, UR7, 0x1, URZ ;  /* 0x000000010707a890 */ /* 0x000fe4000fffe0ff */
[----:B------:R-:W-:Y:S02]  /*04c0*/  UISETP.GE.AND UP3, UPT, UR4, URZ, UPT ;  /* 0x000000ff0400728c */ /* 0x000fe4000bf66270 */
[----:B------:R-:W-:-:S05]  /*04d0*/  UISETP.NE.AND UP2, UPT, UR14, URZ, UPT ;  /* 0x000000ff0e00728c */ /* 0x000fca000bf45270 */
[----:B------:R-:W0:Y:S01]  /*04e0*/  @UP1 LDCU.64 UR4, c[0x0][0x460] ;  /* 0x00008c00ff0417ac */ /* 0x000e220008000a00 */
[----:B-1----:R-:W0:Y:S01]  /*04f0*/  MUFU.RCP R0, R0 ;  /* 0x0000000000007308 */ /* 0x002e220000001000 */
[----:B------:R-:W-:-:S07]  /*0500*/  @UP4 UIADD3 UR7, UPT, UPT, UR7, 0x1, URZ ;  /* 0x0000000107074890 */ /* 0x000fce000fffe0ff */
[----:B------:R-:W-:Y:S02]  /*0510*/  UMOV UR41, UR7 ;  /* 0x0000000700297c82 */ /* 0x000fe40008000000 */
[----:B------:R-:W-:Y:S02]  /*0520*/  @!UP3 UIADD3 UR41, UPT, UPT, -UR41, URZ, URZ ;  /* 0x000000ff2929b290 */ /* 0x000fe4000fffe1ff */
[----:B------:R-:W-:Y:S01]  /*0530*/  @!UP2 ULOP3.LUT UR41, URZ, UR14, URZ, 0x33, !UPT ;  /* 0x0000000eff29a292 */ /* 0x000fe2000f8e33ff */
[----:B------:R-:W1:Y:S01]  /*0540*/  @UP0 LDCU UR7, c[0x0][0x430] ;  /* 0x00008600ff0707ac */ /* 0x000e620008000800 */
[----:B0-----:R-:W-:Y:S02]  /*0550*/  IADD3 R4, PT, PT, R0, 0xffffffe, RZ ;  /* 0x0ffffffe00047810 */ /* 0x001fe40007ffe0ff */
[----:B------:R-:W-:-:S04]  /*0560*/  @UP1 UIMAD.WIDE UR4, UR41, 0x4, UR4 ;  /* 0x00000004290418a5 */ /* 0x000fc8000f8e0204 */
[----:B------:R-:W0:Y:S02]  /*0570*/  F2I.FTZ.U32.TRUNC.NTZ R4, R4 ;  /* 0x0000000400047305 */ /* 0x000e24000021f000 */
[----:B------:R-:W-:Y:S01]  /*0580*/  IMAD.U32 R2, RZ, RZ, UR4 ;  /* 0x00000004ff027e24 */ /* 0x000fe2000f8e00ff */
[----:B------:R-:W1:Y:S01]  /*0590*/  @!UP0 LDCU UR45, c[0x0][0x40c] ;  /* 0x00008180ff2d87ac */ /* 0x000e620008000800 */
[----:B------:R-:W-:Y:S02]  /*05a0*/  PLOP3.LUT P3, PT, PT, PT, UP1, 0x80, 0x8 ;  /* 0x000000000008781c */ /* 0x000fe40003f6f018 */
[----:B------:R-:W-:Y:S02]  /*05b0*/  MOV R3, UR5 ;  /* 0x0000000500037c02 */ /* 0x000fe40008000f00 */
[----:B0-----:R-:W-:-:S09]  /*05c0*/  R2UR UR5, R4 ;  /* 0x00000000040572ca */ /* 0x001fd200000e0000 */
[----:B------:R0:W5:Y:S01]  /*05d0*/  @P3 LDG.E R8, desc[UR36][R2.64] ;  /* 0x0000002402083981 */ /* 0x000162000c1e1900 */
[----:B------:R-:W-:Y:S01]  /*05e0*/  ISETP.GT.U32.AND P0, PT, R120, 0x1f, PT ;  /* 0x0000001f7800780c */ /* 0x000fe20003f04070 */
[----:B------:R-:W-:Y:S01]  /*05f0*/  UMOV UR38, URZ ;  /* 0x000000ff00267c82 */ /* 0x000fe20008000000 */
[----:B------:R-:W-:Y:S01]  /*0600*/  UIMAD UR46, UR6, UR8, URZ ;  /* 0x00000008062e72a4 */ /* 0x000fe2000f8e02ff */
[----:B------:R-:W-:Y:S01]  /*0610*/  BSSY.RECONVERGENT B0, `(.L_x_2702) ;  /* 0x0000035000007945 */ /* 0x000fe20003800200 */
[----:B------:R-:W-:Y:S01]  /*0620*/  UIMAD UR41, UR41, UR9, URZ ;  /* 0x00000009292972a4 */ /* 0x000fe2000f8e02ff */
[----:B------:R-:W-:Y:S02]  /*0630*/  CS2R R18, SRZ ;  /* 0x0000000000127805 */ /* 0x000fe4000001ff00 */
[----:B------:R-:W-:Y:S02]  /*0640*/  CS2R R16, SRZ ;  /* 0x0000000000107805 */ /* 0x000fe4000001ff00 */
[----:B---3--:R-:W-:-:S13]  /*0650*/  @P1 R2UR UR4, R7 ;  /* 0x00000000070412ca */ /* 0x008fda00000e0000 */
[----:B-1----:R-:W-:-:S06]  /*0660*/  @UP0 UIADD3 UR45, UPT, UPT, UR4, UR7, URZ ;  /* 0x00000007042d0290 */ /* 0x002fcc000fffe0ff */
[----:B0-----:R-:W-:Y:S01]  /*0670*/  IABS R2, UR45 ;  /* 0x0000002d00027c13 */ /* 0x001fe20008000000 */
[----:B------:R-:W-:-:S03]  /*0680*/  UIADD3 UR7, UPT, UPT, URZ, -UR5, URZ ;  /* 0x80000005ff077290 */ /* 0x000fc6000fffe0ff */
[----:B------:R-:W-:Y:S01]  /*0690*/  R2UR UR40, R2 ;  /* 0x00000000022872ca */ /* 0x000fe200000e0000 */
[----:B------:R-:W-:Y:S01]  /*06a0*/  UIMAD UR7, UR7, UR12, URZ ;  /* 0x0000000c070772a4 */ /* 0x000fe2000f8e02ff */
[----:B------:R-:W-:-:S03]  /*06b0*/  UMOV UR4, URZ ;  /* 0x000000ff00047c82 */ /* 0x000fc60008000000 */
[----:B------:R-:W-:-:S08]  /*06c0*/  UIMAD.WIDE.U32 UR4, UR5, UR7, UR4 ;  /* 0x00000007050472a5 */ /* 0x000fd0000f8e0004 */
[----:B------:R-:W-:-:S04]  /*06d0*/  UIMAD.WIDE.U32 UR4, UR5, UR40, URZ ;  /* 0x00000028050472a5 */ /* 0x000fc8000f8e00ff */
[----:B------:R-:W-:-:S04]  /*06e0*/  UIADD3 UR5, UPT, UPT, -UR5, URZ, URZ ;  /* 0x000000ff05057290 */ /* 0x000fc8000fffe1ff */
[----:B------:R-:W-:-:S04]  /*06f0*/  UIMAD UR40, UR12, UR5, UR40 ;  /* 0x000000050c2872a4 */ /* 0x000fc8000f8e0228 */
[----:B------:R-:W-:-:S11]  /*0700*/  UISETP.GT.U32.AND UP0, UPT, UR12, UR40, UPT ;  /* 0x000000280c00728c */ /* 0x000fd6000bf04070 */
[----:B------:R-:W-:-:S04]  /*0710*/  @!UP0 UIADD3 UR40, UPT, UPT, UR40, -UR12, URZ ;  /* 0x8000000c28288290 */ /* 0x000fc8000fffe0ff */
[----:B------:R-:W-:Y:S01]  /*0720*/  UISETP.GT.U32.AND UP0, UPT, UR12, UR40, UPT ;  /* 0x000000280c00728c */ /* 0x000fe2000bf04070 */
[----:B--2---:R-:W4:Y:S01]  /*0730*/  @!P4 I2F.S8 R0, R6 ;  /* 0x000000060000c306 */ /* 0x004f220000001400 */
[----:B------:R-:W-:-:S07]  /*0740*/  UISETP.GE.AND UP1, UPT, UR45, URZ, UPT ;  /* 0x000000ff2d00728c */ /* 0x000fce000bf26270 */
[----:B------:R-:W0:Y:S02]  /*0750*/  @!P4 I2F.S8 R2, R6.B1 ;  /* 0x100000060002c306 */ /* 0x000e240000001400 */
[----:B------:R-:W-:Y:S02]  /*0760*/  @!UP0 UIADD3 UR40, UPT, UPT, UR40, -UR12, URZ ;  /* 0x8000000c28288290 */ /* 0x000fe4000fffe0ff */
[----:B------:R-:W-:-:S04]  /*0770*/  UISETP.NE.AND UP0, UPT, UR8, URZ, UPT ;  /* 0x000000ff0800728c */ /* 0x000fc8000bf05270 */
[----:B------:R-:W1:Y:S01]  /*0780*/  @!P4 I2F.S8 R4, R6.B2 ;  /* 0x200000060004c306 */ /* 0x000e620000001400 */
[----:B------:R-:W-:-:S07]  /*0790*/  UIADD3 UR4, UPT, UPT, UR45, 0x1, -UR8 ;  /* 0x000000012d047890 */ /* 0x000fce000fffe808 */
[----:B------:R-:W2:Y:S01]  /*07a0*/  @!P4 I2F.S8 R10, R6.B3 ;  /* 0x30000006000ac306 */ /* 0x000ea20000001400 */
[----:B------:R-:W-:Y:S01]  /*07b0*/  @!UP1 UIADD3 UR40, UPT, UPT, -UR40, URZ, URZ ;  /* 0x000000ff28289290 */ /* 0x000fe2000fffe1ff */
[----:B------:R-:W-:Y:S01]  /*07c0*/  VIMNMX R123, PT, PT, RZ, UR4, !PT ;  /* 0x00000004ff7b7c48 */ /* 0x000fe2000ffe0100 */
[----:B------:R-:W-:Y:S01]  /*07d0*/  @!UP0 ULOP3.LUT UR40, URZ, UR8, URZ, 0x33, !UPT ;  /* 0x00000008ff288292 */ /* 0x000fe2000f8e33ff */
[C---:B----4-:R-:W-:Y:S01]  /*07e0*/  @!P4 FMUL.FTZ R24, R5.reuse, R0 ;  /* 0x000000000518c220 */ /* 0x050fe20000410000 */
[C---:B0-----:R-:W-:Y:S01]  /*07f0*/  @!P4 FMUL.FTZ R25, R5.reuse, R2 ;  /* 0x000000020519c220 */ /* 0x041fe20000410000 */
[C---:B-1----:R-:W-:Y:S01]  /*0800*/  @!P4 FMUL.FTZ R26, R5.reuse, R4 ;  /* 0x00000004051ac220 */ /* 0x042fe20000410000 */
[----:B--2---:R-:W-:Y:S01]  /*0810*/  @!P4 FMUL.FTZ R27, R5, R10 ;  /* 0x0000000a051bc220 */ /* 0x004fe20000410000 */
[----:B------:R-:W-:Y:S07]  /*0820*/  @P0 BRA `(.L_x_2703) ;  /* 0x00000000004c0947 */ /* 0x000fee0003800000 */
[----:B------:R-:W0:Y:S02]  /*0830*/  LDC R0, c[0x0][0x478] ;  /* 0x00011e00ff007b82 */ /* 0x000e240000000800 */
        /* <DEDUP_REMOVED lines=18> */
.L_x_2703:
[----:B------:R-:W-:Y:S05]  /*0960*/  BSYNC.RECONVERGENT B0 ;  /* 0x0000000000007941 */ /* 0x000fea0003800200 */
.L_x_2702:
[----:B------:R-:W-:Y:S05]  /*0970*/  @!P4 BRA `(.L_x_2704) ;  /* 0x000000000020c947 */ /* 0x000fea0003800000 */
[----:B------:R-:W-:Y:S01]  /*0980*/  BSSY.RECONVERGENT B0, `(.L_x_2704) ;  /* 0x0000007000007945 */ /* 0x000fe20003800200 */
[----:B------:R-:W-:Y:S02]  /*0990*/  CS2R R26, SRZ ;  /* 0x00000000001a7805 */ /* 0x000fe4000001ff00 */
[----:B------:R-:W-:Y:S01]  /*09a0*/  CS2R R24, SRZ ;  /* 0x0000000000187805 */ /* 0x000fe2000001ff00 */
[----:B------:R-:W-:Y:S06]  /*09b0*/  @P0 BRA `(.L_x_2705) ;  /* 0x00000000000c0947 */ /* 0x000fec0003800000 */
[----:B------:R-:W1:Y:S02]  /*09c0*/  LDC.64 R2, c[0x0][0x398] ;  /* 0x0000e600ff027b82 */ /* 0x000e640000000a00 */
[----:B-1----:R-:W-:-:S05]  /*09d0*/  IMAD.WIDE R2, R13, 0x4, R2 ;  /* 0x000000040d027825 */ /* 0x002fca00078e0202 */
[----:B------:R1:W5:Y:S02]  /*09e0*/  LDG.E.128 R24, desc[UR36][R2.64] ;  /* 0x0000002402187981 */ /* 0x000364000c1e1d00 */
.L_x_2705:
[----:B------:R-:W-:Y:S05]  /*09f0*/  BSYNC.RECONVERGENT B0 ;  /* 0x0000000000007941 */ /* 0x000fea0003800200 */
.L_x_2704:
[----:B------:R-:W2:Y:S01]  /*0a00*/  LDCU.64 UR4, c[0x0][0x390] ;  /* 0x00007200ff0477ac */ /* 0x000ea20008000a00 */
[----:B------:R-:W3:Y:S01]  /*0a10*/  S2R R0, SR_CTAID.X ;  /* 0x0000000000007919 */ /* 0x000ee20000002500 */
[----:B------:R-:W-:Y:S02]  /*0a20*/  ISETP.EQ.U32.AND P4, PT, RZ, UR10, PT ;  /* 0x0000000aff007c0c */ /* 0x000fe4000bf82070 */
[----:B------:R-:W-:Y:S01]  /*0a30*/  CS2R R12, SRZ ;  /* 0x00000000000c7805 */ /* 0x000fe2000001ff00 */
[----:B------:R-:W4:Y:S01]  /*0a40*/  LDCU.64 UR12, c[0x0][0x3a0] ;  /* 0x00007400ff0c77ac */ /* 0x000f220008000a00 */
[----:B-----5:R-:W-:Y:S02]  /*0a50*/  @P3 R2UR UR38, R8 ;  /* 0x00000000082632ca */ /* 0x020fe400000e0000 */
[----:B------:R-:W-:Y:S02]  /*0a60*/  CS2R R14, SRZ ;  /* 0x00000000000e7805 */ /* 0x000fe4000001ff00 */
[----:B------:R-:W-:Y:S01]  /*0a70*/  ISETP.EQ.OR.EX P0, PT, RZ, UR11, P0, P4 ;  /* 0x0000000bff007c0c */ /* 0x000fe20008702740 */
[----:B------:R-:W0:Y:S01]  /*0a80*/  LDCU.64 UR14, c[0x0][0x418] ;  /* 0x00008300ff0e77ac */ /* 0x000e220008000a00 */
[----:B--2---:R-:W-:-:S11]  /*0a90*/  ISETP.NE.U32.AND P1, PT, RZ, UR4, PT ;  /* 0x00000004ff007c0c */ /* 0x004fd6000bf25070 */
[----:B------:R-:W2:Y:S01]  /*0aa0*/  @!P0 LDC.64 R6, c[0x0][0x450] ;  /* 0x00011400ff068b82 */ /* 0x000ea20000000a00 */
[----:B------:R-:W-:Y:S01]  /*0ab0*/  VOTEU.ALL UP1, P0 ;  /* 0x0000000000ff7886 */ /* 0x000fe20000020000 */
[----:B----4-:R-:W-:Y:S02]  /*0ac0*/  ISETP.NE.U32.AND P2, PT, RZ, UR12, PT ;  /* 0x0000000cff007c0c */ /* 0x010fe4000bf45070 */
[----:B------:R-:W-:Y:S02]  /*0ad0*/  ISETP.NE.AND.EX P1, PT, RZ, UR5, PT, P1 ;  /* 0x00000005ff007c0c */ /* 0x000fe4000bf25310 */
[----:B------:R-:W-:Y:S01]  /*0ae0*/  ISETP.NE.AND.EX P2, PT, RZ, UR13, PT, P2 ;  /* 0x0000000dff007c0c */ /* 0x000fe2000bf45320 */
[----:B0-----:R-:W-:Y:S01]  /*0af0*/  UISETP.NE.U32.AND UP0, UPT, UR14, URZ, UPT ;  /* 0x000000ff0e00728c */ /* 0x001fe2000bf05070 */
[C---:B------:R-:W-:Y:S01]  /*0b00*/  ISETP.GT.U32.OR P1, PT, R120.reuse, 0x1f, !P1 ;  /* 0x0000001f7800780c */ /* 0x040fe20004f24470 */
[----:B------:R-:W-:Y:S01]  /*0b10*/  @!UP1 UIMAD UR8, UR38, UR9, URZ ;  /* 0x00000009260892a4 */ /* 0x000fe2000f8e02ff */
[----:B------:R-:W-:Y:S01]  /*0b20*/  ISETP.GT.U32.OR P2, PT, R120, 0x1f, !P2 ;  /* 0x0000001f7800780c */ /* 0x000fe20005744470 */
[----:B------:R-:W-:Y:S01]  /*0b30*/  UISETP.NE.AND.EX UP0, UPT, UR15, URZ, UPT, UP0 ;  /* 0x000000ff0f00728c */ /* 0x000fe2000bf05300 */
[----:B---3--:R-:W-:-:S05]  /*0b40*/  IMAD R11, R0, 0x80, R121 ;  /* 0x00000080000b7824 */ /* 0x008fca00078e0279 */
[----:B------:R-:W-:-:S04]  /*0b50*/  PLOP3.LUT P3, PT, PT, PT, UP0, 0x80, 0x8 ;  /* 0x000000000008781c */ /* 0x000fc80003f6f008 */
[----:B-1----:R-:W0:Y:S01]  /*0b60*/  @!P1 LDC.64 R2, c[0x0][0x390] ;  /* 0x0000e400ff029b82 */ /* 0x002e220000000a00 */
[----:B------:R-:W1:Y:S07]  /*0b70*/  @UP0 LDCU.64 UR4, c[0x0][0x418] ;  /* 0x00008300ff0407ac */ /* 0x000e6e0008000a00 */
[----:B------:R-:W3:Y:S01]  /*0b80*/  @!P2 LDC.64 R4, c[0x0][0x3a0] ;  /* 0x0000e800ff04ab82 */ /* 0x000ee20000000a00 */
[----:B------:R-:W-:Y:S02]  /*0b90*/  MOV R0, UR8 ;  /* 0x0000000800007c02 */ /* 0x000fe40008000f00 */
[----:B------:R-:W-:-:S02]  /*0ba0*/  CS2R R22, SRZ ;  /* 0x0000000000167805 */ /* 0x000fc4000001ff00 */
[----:B------:R-:W-:Y:S01]  /*0bb0*/  CS2R R20, SRZ ;  /* 0x0000000000147805 */ /* 0x000fe2000001ff00 */
[----:B-1----:R-:W-:Y:S01]  /*0bc0*/  @UP0 UIMAD.WIDE.U32 UR6, UR6, 0x4, UR4 ;  /* 0x00000004060608a5 */ /* 0x002fe2000f8e0004 */
[----:B------:R-:W1:Y:S01]  /*0bd0*/  LDCU.U8 UR4, c[0x0][0x404] ;  /* 0x00008080ff0477ac */ /* 0x000e620008000000 */
[----:B0-----:R-:W-:-:S04]  /*0be0*/  @!P1 IMAD.WIDE.U32 R2, R11, 0x4, R2 ;  /* 0x000000040b029825 */ /* 0x001fc800078e0002 */
[----:B------:R-:W-:Y:S01]  /*0bf0*/  MOV R9, UR7 ;  /* 0x0000000700097c02 */ /* 0x000fe20008000f00 */
[----:B------:R-:W-:Y:S01]  /*0c00*/  IMAD.U32 R8, RZ, RZ, UR6 ;  /* 0x00000006ff087e24 */ /* 0x000fe2000f8e00ff */
[----:B------:R2:W4:Y:S01]  /*0c10*/  @!P1 LDG.E.128 R12, desc[UR36][R2.64] ;  /* 0x00000024020c9981 */ /* 0x000522000c1e1d00 */
[----:B---3--:R-:W-:-:S04]  /*0c20*/  @!P2 IMAD.WIDE.U32 R4, R11, 0x4, R4 ;  /* 0x000000040b04a825 */ /* 0x008fc800078e0004 */
[----:B------:R-:W3:Y:S01]  /*0c30*/  @P3 LDG.E R8, desc[UR36][R8.64] ;  /* 0x0000002408083981 */ /* 0x000ee2000c1e1900 */
[----:B------:R-:W-:-:S03]  /*0c40*/  @!P0 IMAD R11, R0, 0x80, R11 ;  /* 0x00000080000b8824 */ /* 0x000fc600078e020b */
[----:B------:R-:W3:Y:S01]  /*0c50*/  @!P2 LDG.E.128 R20, desc[UR36][R4.64] ;  /* 0x000000240414a981 */ /* 0x000ee2000c1e1d00 */
[----:B--2---:R-:W-:Y:S02]  /*0c60*/  @!P0 IMAD.WIDE R2, R11, 0x4, R6 ;  /* 0x000000040b028825 */ /* 0x004fe400078e0206 */
[----:B------:R-:W0:Y:S03]  /*0c70*/  LDC R6, c[0x0][0x400] ;  /* 0x00010000ff067b82 */ /* 0x000e260000000800 */
[----:B------:R-:W2:Y:S01]  /*0c80*/  @!P0 LDG.E.128 R28, desc[UR36][R2.64] ;  /* 0x00000024021c8981 */ /* 0x000ea2000c1e1d00 */
[----:B-1----:R-:W-:Y:S01]  /*0c90*/  ISETP.NE.AND P1, PT, RZ, UR4, PT ;  /* 0x00000004ff007c0c */ /* 0x002fe2000bf25270 */
[----:B------:R-:W-:Y:S01]  /*0ca0*/  UMOV UR39, URZ ;  /* 0x000000ff00277c82 */ /* 0x000fe20008000000 */
[----:B------:R-:W-:Y:S01]  /*0cb0*/  USHF.R.S32.HI UR47, URZ, 0x1f, UR46 ;  /* 0x0000001fff2f7899 */ /* 0x000fe2000801142e */
[----:B------:R-:W-:Y:S01]  /*0cc0*/  BSSY.RECONVERGENT B6, `(.L_x_2706) ;  /* 0x00000d1000067945 */ /* 0x000fe20003800200 */
[----:B0-----:R-:W-:Y:S01]  /*0cd0*/  ISETP.LT.OR P1, PT, R6, 0x1, P1 ;  /* 0x000000010600780c */ /* 0x001fe20000f21670 */
[----:B----4-:R-:W-:Y:S01]  /*0ce0*/  FADD.FTZ R16, R12, R16 ;  /* 0x000000100c107221 */ /* 0x010fe20000010000 */
[----:B------:R-:W-:Y:S01]  /*0cf0*/  FADD.FTZ R17, R13, R17 ;  /* 0x000000110d117221 */ /* 0x000fe20000010000 */
[----:B------:R-:W-:Y:S01]  /*0d00*/  FADD.FTZ R18, R14, R18 ;  /* 0x000000120e127221 */ /* 0x000fe20000010000 */
[----:B---3--:R-:W-:Y:S01]  /*0d10*/  @P3 R2UR UR39, R8 ;  /* 0x00000000082732ca */ /* 0x008fe200000e0000 */
[----:B------:R-:W-:Y:S01]  /*0d20*/  FADD.FTZ R24, R20, R24 ;  /* 0x0000001814187221 */ /* 0x000fe20000010000 */
        /* <DEDUP_REMOVED lines=8> */
[----:B------:R-:W-:Y:S06]  /*0db0*/  @P1 BRA `(.L_x_2707) ;  /* 0x0000000000ac1947 */ /* 0x000fec0003800000 */
[----:B------:R-:W-:-:S13]  /*0dc0*/  ISETP.GE.AND P0, PT, R121, R6, PT ;  /* 0x000000067900720c */ /* 0x000fda0003f06270 */
[----:B------:R-:W-:Y:S05]  /*0dd0*/  @P0 BRA `(.L_x_2708) ;  /* 0x0000000800fc0947 */ /* 0x000fea0003800000 */
[----:B------:R-:W-:Y:S01]  /*0de0*/  I2FP.F32.U32 R2, R6 ;  /* 0x0000000600027245 */ /* 0x000fe20000201000 */
[----:B------:R-:W0:Y:S01]  /*0df0*/  LDCU UR4, c[0x0][0x40c] ;  /* 0x00008180ff0477ac */ /* 0x000e220008000800 */
[----:B------:R-:W-:Y:S02]  /*0e00*/  IADD3 R0, PT, PT, R121, 0x2, RZ ;  /* 0x0000000279007810 */ /* 0x000fe40007ffe0ff */
[----:B------:R-:W1:Y:S02]  /*0e10*/  MUFU.RCP R5, R2 ;  /* 0x0000000200057308 */ /* 0x000e640000001000 */
[----:B------:R-:W-:Y:S01]  /*0e20*/  I2FP.F32.U32 R0, R0 ;  /* 0x0000000000007245 */ /* 0x000fe20000201000 */
[----:B0-----:R-:W-:-:S04]  /*0e30*/  UIADD3 UR4, UPT, UPT, -UR39, UR4, URZ ;  /* 0x0000000427047290 */ /* 0x001fc8000fffe1ff */
[----:B-1----:R-:W-:Y:S01]  /*0e40*/  FMUL.FTZ R3, R0, R5 ;  /* 0x0000000500037220 */ /* 0x002fe20000410000 */
        /* <DEDUP_REMOVED lines=34> */
.L_x_2707:
        /* <DEDUP_REMOVED lines=40> */
[----:B------:R-:W-:Y:S01]  /*12f0*/  MOV R8, 0x53f ;  /* 0x0000053f00087802 */ /* 0x000fe20000000f00 */
        /* <DEDUP_REMOVED lines=13> */
.L_x_2709:
[----:B------:R-:W0:Y:S01]  /*13d0*/  S2R R3, SR_CgaCtaId ;  /* 0x0000000000037919 */ /* 0x000e220000008800 */
[----:B------:R-:W1:Y:S01]  /*13e0*/  LDC R5, c[0x0][0x400] ;  /* 0x00010000ff057b82 */ /* 0x000e620000000800 */
[----:B------:R-:W-:Y:S01]  /*13f0*/  ISETP.NE.AND P6, PT, R29, RZ, PT ;  /* 0x000000ff1d00720c */ /* 0x000fe20003fc5270 */
[----:B------:R-:W-:Y:S05]  /*1400*/  WARPSYNC.ALL ;  /* 0x0000000000007948 */ /* 0x000fea0003800000 */
[----:B------:R-:W-:-:S05]  /*1410*/  MOV R0, 0x400 ;  /* 0x0000040000007802 */ /* 0x000fca0000000f00 */
[----:B------:R-:W-:-:S05]  /*1420*/  VIADD R0, R0, 0x240 ;  /* 0x0000024000007836 */ /* 0x000fca0000000000 */
[----:B0-----:R-:W-:Y:S01]  /*1430*/  LEA R0, R3, R0, 0x18 ;  /* 0x0000000003007211 */ /* 0x001fe200078ec0ff */
[----:B------:R-:W-:-:S03]  /*1440*/  @!P6 IMAD R3, R22, R23, R28 ;  /* 0x000000171603e224 */ /* 0x000fc600078e021c */
[----:B-1----:R-:W-:Y:S01]  /*1450*/  LEA R2, R5, R0, 0x2 ;  /* 0x0000000005027211 */ /* 0x002fe200078e10ff */
[----:B------:R-:W-:-:S03]  /*1460*/  @!P6 IMAD R4, R3, 0x4, R0 ;  /* 0x000000040304e824 */ /* 0x000fc600078e0200 */
[----:B------:R-:W-:Y:S02]  /*1470*/  @!P6 LEA R3, R3, R2, 0x2 ;  /* 0x000000020303e211 */ /* 0x000fe400078e10ff */
[----:B------:R-:W-:Y:S04]  /*1480*/  @!P6 STS.128 [R4], R16 ;  /* 0x000000100400e388 */ /* 0x000fe80000000c00 */
[----:B------:R0:W-:Y:S02]  /*1490*/  @!P6 STS.128 [R3], R24 ;  /* 0x000000180300e388 */ /* 0x0001e40000000c00 */
        /* <DEDUP_REMOVED lines=9> */
[C---:B------:R-:W-:Y:S01]  /*1530*/  LEA.HI R4, R3.reuse, R3, RZ, 0x1 ;  /* 0x0000000303047211 */ /* 0x040fe200078f08ff */
[C---:B------:R-:W-:Y:S02]  /*1540*/  IMAD R15, R3.reuse, 0x4, R0 ;  /* 0x00000004030f7824 */ /* 0x040fe400078e0200 */
[----:B------:R-:W-:Y:S01]  /*1550*/  IMAD R21, R3, 0x4, R2 ;  /* 0x0000000403157824 */ /* 0x000fe200078e0202 */
[----:B------:R-:W-:Y:S02]  /*1560*/  SHF.L.U32 R4, R4, 0x1, RZ ;  /* 0x0000000104047819 */ /* 0x000fe400000006ff */
[C---:B------:R-:W-:Y:S01]  /*1570*/  LEA R20, R22.reuse, R15, 0x2 ;  /* 0x0000000f16147211 */ /* 0x040fe200078e10ff */
[----:B------:R-:W-:Y:S01]  /*1580*/  IMAD R30, R22, 0x4, R21 ;  /* 0x00000004161e7824 */ /* 0x000fe200078e0215 */
[----:B------:R0:W1:Y:S01]  /*1590*/  LDS R16, [R15] ;  /* 0x000000000f107984 */ /* 0x0000620000000800 */
[----:B------:R-:W-:-:S03]  /*15a0*/  LOP3.LUT R6, R4, 0xfffffffc, RZ, 0xc0, !PT ;  /* 0xfffffffc04067812 */ /* 0x000fc600078ec0ff */
[----:B------:R0:W2:Y:S01]  /*15b0*/  LDS R18, [R15+0x4] ;  /* 0x000004000f127984 */ /* 0x0000a20000000800 */
[----:B------:R-:W-:-:S03]  /*15c0*/  ISETP.GE.AND P0, PT, R6, R5, PT ;  /* 0x000000050600720c */ /* 0x000fc60003f06270 */
[----:B------:R0:W3:Y:S04]  /*15d0*/  LDS R24, [R21] ;  /* 0x0000000015187984 */ /* 0x0000e80000000800 */
[----:B------:R0:W4:Y:S04]  /*15e0*/  LDS R26, [R21+0x4] ;  /* 0x00000400151a7984 */ /* 0x0001280000000800 */
[----:B------:R0:W0:Y:S04]  /*15f0*/  LDS R17, [R20] ;  /* 0x0000000014117984 */ /* 0x0000280000000800 */
[----:B------:R0:W0:Y:S04]  /*1600*/  LDS R19, [R20+0x4] ;  /* 0x0000040014137984 */ /* 0x0000280000000800 */
[----:B------:R0:W0:Y:S04]  /*1610*/  LDS R25, [R30] ;  /* 0x000000001e197984 */ /* 0x0000280000000800 */
[----:B------:R0:W0:Y:S01]  /*1620*/  LDS R27, [R30+0x4] ;  /* 0x000004001e1b7984 */ /* 0x0000220000000800 */
[----:B------:R-:W-:Y:S05]  /*1630*/  @P0 BRA `(.L_x_2713) ;  /* 0x0000000000a00947 */ /* 0x000fea0003800000 */
[----:B------:R-:W-:Y:S01]  /*1640*/  I2FP.F32.S32 R4, R5 ;  /* 0x0000000500047245 */ /* 0x000fe20000201400 */
[----:B------:R-:W5:Y:S01]  /*1650*/  LDCU UR4, c[0x0][0x40c] ;  /* 0x00008180ff0477ac */ /* 0x000f620008000800 */
[----:B------:R-:W-:-:S04]  /*1660*/  IADD3 R3, PT, PT, R6, 0x2, RZ ;  /* 0x0000000206037810 */ /* 0x000fc80007ffe0ff */
[----:B------:R-:W1:Y:S01]  /*1670*/  MUFU.RCP R4, R4 ;  /* 0x0000000400047308 */ /* 0x000e620000001000 */
[----:B------:R-:W-:Y:S01]  /*1680*/  I2FP.F32.S32 R3, R3 ;  /* 0x0000000300037245 */ /* 0x000fe20000201400 */
[----:B-----5:R-:W-:-:S04]  /*1690*/  UIADD3 UR4, UPT, UPT, -UR39, UR4, URZ ;  /* 0x0000000427047290 */ /* 0x020fc8000fffe1ff */
[----:B-1----:R-:W-:Y:S01]  /*16a0*/  FMUL.FTZ R5, R3, R4 ;  /* 0x0000000403057220 */ /* 0x002fe20000410000 */
[----:B------:R-:W-:Y:S02]  /*16b0*/  I2FP.F32.S32 R3, R6 ;  /* 0x0000000600037245 */ /* 0x000fe40000201400 */
[----:B------:R-:W-:Y:S01]  /*16c0*/  I2FP.F32.S32 R6, UR4 ;  /* 0x0000000400067c45 */ /* 0x000fe20008201400 */
[----:B------:R-:W-:Y:S02]  /*16d0*/  FMUL.FTZ R5, R5, 13.28771209716796875 ;  /* 0x41549a7805057820 */ /* 0x000fe40000410000 */
[----:B------:R-:W-:-:S04]  /*16e0*/  FMUL.FTZ R3, R3, R4 ;  /* 0x0000000403037220 */ /* 0x000fc80000410000 */
[----:B------:R-:W-:Y:S01]  /*16f0*/  FMUL.FTZ R3, R3, 13.28771209716796875 ;  /* 0x41549a7803037820 */ /* 0x000fe20000410000 */
[----:B------:R-:W1:Y:S05]  /*1700*/  MUFU.EX2 R5, -R5 ;  /* 0x8000000500057308 */ /* 0x000e6a0000000800 */
[----:B------:R-:W5:Y:S01]  /*1710*/  MUFU.EX2 R3, -R3 ;  /* 0x8000000300037308 */ /* 0x000f620000000800 */
[----:B-1----:R-:W-:-:S04]  /*1720*/  FMUL.FTZ R4, R6, R5 ;  /* 0x0000000506047220 */ /* 0x002fc80000410000 */
[----:B------:R-:W-:Y:S01]  /*1730*/  FMUL.RZ R13, R4, 0.15915493667125701904 ;  /* 0x3e22f983040d7820 */ /* 0x000fe2000040c000 */
[----:B-----5:R-:W-:-:S03]  /*1740*/  FMUL.FTZ R4, R6, R3 ;  /* 0x0000000306047220 */ /* 0x020fc60000410000 */
[----:B------:R-:W0:Y:S01]  /*1750*/  MUFU.SIN R6, R13 ;  /* 0x0000000d00067308 */ /* 0x000e220000000400 */
[----:B------:R-:W-:-:S07]  /*1760*/  FMUL.RZ R8, R4, 0.15915493667125701904 ;  /* 0x3e22f98304087820 */ /* 0x000fce000040c000 */
[----:B------:R-:W1:Y:S08]  /*1770*/  MUFU.SIN R5, R8 ;  /* 0x0000000800057308 */ /* 0x000e700000000400 */
[----:B------:R-:W5:Y:S01]  /*1780*/  MUFU.COS R9, R13 ;  /* 0x0000000d00097308 */ /* 0x000f620000000000 */
[-C--:B0-----:R-:W-:Y:S01]  /*1790*/  FMUL.FTZ R7, R19, R6.reuse ;  /* 0x0000000613077220 */ /* 0x081fe20000410000 */
[-C--:B------:R-:W-:Y:S01]  /*17a0*/  FMUL.FTZ R11, R27, R6.reuse ;  /* 0x000000061b0b7220 */ /* 0x080fe20000410000 */
[-C--:B--2---:R-:W-:Y:S01]  /*17b0*/  FMUL.FTZ R12, R18, R6.reuse ;  /* 0x00000006120c7220 */ /* 0x084fe20000410000 */
[----:B----4-:R-:W-:-:S04]  /*17c0*/  FMUL.FTZ R14, R26, R6 ;  /* 0x000000061a0e7220 */ /* 0x010fc80000410000 */
[----:B------:R3:W0:Y:S01]  /*17d0*/  MUFU.COS R4, R8 ;  /* 0x0000000800047308 */ /* 0x0006220000000000 */
[-C--:B-1----:R-:W-:Y:S01]  /*17e0*/  FMUL.FTZ R3, R17, R5.reuse ;  /* 0x0000000511037220 */ /* 0x082fe20000410000 */
[-C--:B------:R-:W-:Y:S01]  /*17f0*/  FMUL.FTZ R6, R16, R5.reuse ;  /* 0x0000000510067220 */ /* 0x080fe20000410000 */
[----:B---3--:R-:W-:Y:S01]  /*1800*/  FMUL.FTZ R8, R24, R5 ;  /* 0x0000000518087220 */ /* 0x008fe20000410000 */
[----:B-----5:R-:W-:Y:S01]  /*1810*/  FFMA.FTZ R10, R18, R9, -R7 ;  /* 0x00000009120a7223 */ /* 0x020fe20000010807 */
        /* <DEDUP_REMOVED lines=10> */
.L_x_2713:
[----:B------:R-:W-:Y:S05]  /*18c0*/  BSYNC.RECONVERGENT B1 ;  /* 0x0000000000017941 */ /* 0x000fea0003800200 */
.L_x_2712:
[----:B---3--:R3:W-:Y:S04]  /*18d0*/  STS [R21], R24 ;  /* 0x0000001815007388 */ /* 0x0087e80000000800 */
[----:B----4-:R3:W-:Y:S04]  /*18e0*/  STS [R21+0x4], R26 ;  /* 0x0000041a15007388 */ /* 0x0107e80000000800 */
[----:B0-----:R3:W-:Y:S04]  /*18f0*/  STS [R30], R25 ;  /* 0x000000191e007388 */ /* 0x0017e80000000800 */
[----:B------:R3:W-:Y:S04]  /*1900*/  STS [R30+0x4], R27 ;  /* 0x0000041b1e007388 */ /* 0x0007e80000000800 */
[----:B-1----:R3:W-:Y:S04]  /*1910*/  STS [R15], R16 ;  /* 0x000000100f007388 */ /* 0x0027e80000000800 */
[----:B--2---:R3:W-:Y:S04]  /*1920*/  STS [R15+0x4], R18 ;  /* 0x000004120f007388 */ /* 0x0047e80000000800 */
[----:B------:R3:W-:Y:S04]  /*1930*/  STS [R20], R17 ;  /* 0x0000001114007388 */ /* 0x0007e80000000800 */
[----:B------:R3:W-:Y:S02]  /*1940*/  STS [R20+0x4], R19 ;  /* 0x0000041314007388 */ /* 0x0007e40000000800 */
.L_x_2711:
[----:B------:R-:W-:Y:S05]  /*1950*/  BSYNC.RECONVERGENT B0 ;  /* 0x0000000000007941 */ /* 0x000fea0003800200 */
.L_x_2710:
[----:B------:R-:W-:Y:S01]  /*1960*/  BAR.SYNC.DEFER_BLOCKING 0x0 ;  /* 0x0000000000007b1d */ /* 0x000fe20000010000 */
[----:B------:R-:W-:-:S04]  /*1970*/  @!P6 IMAD R23, R22, R23, R28 ;  /* 0x000000171617e224 */ /* 0x000fc800078e021c */
[C---:B------:R-:W-:Y:S01]  /*1980*/  @!P6 IMAD R0, R23.reuse, 0x4, R0 ;  /* 0x000000041700e824 */ /* 0x040fe200078e0200 */
[----:B------:R-:W-:-:S04]  /*1990*/  @!P6 LEA R2, R23, R2, 0x2 ;  /* 0x000000021702e211 */ /* 0x000fc800078e10ff */
[----:B---3--:R0:W1:Y:S04]  /*19a0*/  @!P6 LDS.128 R16, [R0] ;  /* 0x000000000010e984 */ /* 0x0080680000000c00 */
[----:B------:R0:W2:Y:S01]  /*19b0*/  @!P6 LDS.128 R24, [R2] ;  /* 0x000000000218e984 */ /* 0x0000a20000000c00 */
[----:B------:R-:W-:Y:S06]  /*19c0*/  BAR.SYNC.DEFER_BLOCKING 0x0 ;  /* 0x0000000000007b1d */ /* 0x000fec0000010000 */
.L_x_2708:
[----:B------:R-:W-:Y:S05]  /*19d0*/  BSYNC.RECONVERGENT B6 ;  /* 0x0000000000067941 */ /* 0x000fea0003800200 */
.L_x_2706:
[----:B------:R-:W3:Y:S01]  /*19e0*/  S2R R21, SR_CgaCtaId ;  /* 0x0000000000157919 */ /* 0x000ee20000008800 */
[----:B------:R-:W-:Y:S02]  /*19f0*/  MOV R9, 0x400 ;  /* 0x0000040000097802 */ /* 0x000fe40000000f00 */
[----:B------:R-:W-:Y:S02]  /*1a00*/  ISETP.GT.U32.AND P0, PT, R120, 0x1f, PT ;  /* 0x0000001f7800780c */ /* 0x000fe40003f04070 */
[----:B------:R-:W-:Y:S01]  /*1a10*/  IADD3 R6, PT, PT, -R123, UR45, RZ ;  /* 0x0000002d7b067c10 */ /* 0x000fe2000fffe1ff */
[----:B0-----:R-:W-:-:S05]  /*1a20*/  VIADD R0, R9, 0x240 ;  /* 0x0000024009007836 */ /* 0x001fca0000000000 */
[----:B---3--:R-:W-:Y:S02]  /*1a30*/  LEA R122, R21, R0, 0x18 ;  /* 0x00000000157a7211 */ /* 0x008fe400078ec0ff */
[----:B------:R-:W-:-:S03]  /*1a40*/  MOV R0, 0xff7fffff ;  /* 0xff7fffff00007802 */ /* 0x000fc60000000f00 */
[----:B------:R-:W-:Y:S02]  /*1a50*/  IMAD R8, R6, 0x4, R122 ;  /* 0x0000000406087824 */ /* 0x000fe400078e027a */
[----:B------:R0:W-:Y:S01]  /*1a60*/  STL [R1+0x8], R0 ;  /* 0x0000080001007387 */ /* 0x0001e20000100800 */
[----:B------:R-:W-:Y:S05]  /*1a70*/  @P0 BRA `(.L_x_2714) ;  /* 0x0000000000d00947 */ /* 0x000fea0003800000 */
[----:B------:R-:W3:Y:S01]  /*1a80*/  LDCU UR5, c[0x0][0x3f4] ;  /* 0x00007e80ff0577ac */ /* 0x000ee20008000800 */
[----:B------:R-:W4:Y:S01]  /*1a90*/  LDC.64 R2, c[0x0][0x3b8] ;  /* 0x0000ee00ff027b82 */ /* 0x000f220000000a00 */
[----:B0-----:R-:W-:Y:S01]  /*1aa0*/  IADD3 R0, PT, PT, R9, 0x40, RZ ;  /* 0x0000004009007810 */ /* 0x001fe20007ffe0ff */
[----:B---3--:R-:W-:Y:S02]  /*1ab0*/  UIMAD UR4, UR44, UR5, URZ ;  /* 0x000000052c0472a4 */ /* 0x008fe4000f8e02ff */
[----:B------:R-:W-:-:S05]  /*1ac0*/  MOV R5, UR5 ;  /* 0x0000000500057c02 */ /* 0x000fca0008000f00 */
[----:B------:R-:W-:Y:S02]  /*1ad0*/  IMAD R4, R120, R5, UR40 ;  /* 0x0000002878047e24 */ /* 0x000fe4000f8e0205 */
[----:B------:R-:W-:Y:S01]  /*1ae0*/  IMAD.U32 R5, RZ, RZ, UR4 ;  /* 0x00000004ff057e24 */ /* 0x000fe2000f8e00ff */
[----:B------:R-:W-:-:S03]  /*1af0*/  UMOV UR4, 0xffffffff ;  /* 0xffffffff00047882 */ /* 0x000fc60000000000 */
[----:B------:R-:W-:Y:S01]  /*1b00*/  IMAD R4, R5, 0x20, R4 ;  /* 0x0000002005047824 */ /* 0x000fe200078e0204 */
[----:B------:R-:W-:Y:S01]  /*1b10*/  LEA R5, R21, R0, 0x18 ;  /* 0x0000000015057211 */ /* 0x000fe200078ec0ff */
[----:B-12---:R-:W-:-:S03]  /*1b20*/  FMUL.FTZ R0, R24, R16 ;  /* 0x0000001018007220 */ /* 0x006fc60000410000 */
[----:B------:R-:W-:Y:S01]  /*1b30*/  SHF.L.U32 R7, R4, 0x2, RZ ;  /* 0x0000000204077819 */ /* 0x000fe200000006ff */
[----:B------:R-:W-:-:S04]  /*1b40*/  IMAD R5, R120, 0x10, R5 ;  /* 0x0000001078057824 */ /* 0x000fc800078e0205 */
[----:B----4-:R-:W-:Y:S01]  /*1b50*/  IMAD.WIDE R2, R7, 0x4, R2 ;  /* 0x0000000407027825 */ /* 0x010fe200078e0202 */
[----:B------:R0:W-:Y:S03]  /*1b60*/  STS.128 [R5], R16 ;  /* 0x0000001005007388 */ /* 0x0001e60000000c00 */
[----:B------:R-:W-:Y:S01]  /*1b70*/  FFMA.FTZ R7, R25, R17, R0 ;  /* 0x0000001119077223 */ /* 0x000fe20000010000 */
[----:B------:R0:W-:Y:S03]  /*1b80*/  STG.E.128 desc[UR36][R2.64], R24 ;  /* 0x0000001802007986 */ /* 0x0001e6000c101d24 */
[----:B------:R-:W-:-:S04]  /*1b90*/  FFMA.FTZ R0, R26, R18, R7 ;  /* 0x000000121a007223 */ /* 0x000fc80000010007 */
[----:B------:R-:W-:Y:S01]  /*1ba0*/  FFMA.FTZ R13, R27, R19, R0 ;  /* 0x000000131b0d7223 */ /* 0x000fe20000010000 */
        /* <DEDUP_REMOVED lines=10> */
.L_x_2848:
[----:B------:R-:W-:Y:S01]  /*1c50*/  ISETP.NE.AND P0, PT, R120, RZ, PT ;  /* 0x000000ff7800720c */ /* 0x000fe20003f05270 */
[----:B-1----:R-:W-:-:S12]  /*1c60*/  FADD.FTZ R14, R4, R14 ;  /* 0x0000000e040e7221 */ /* 0x002fd80000010000 */
[----:B------:R-:W-:Y:S05]  /*1c70*/  @P0 BRA `(.L_x_2714) ;  /* 0x0000000000500947 */ /* 0x000fea0003800000 */
[----:B------:R-:W1:Y:S01]  /*1c80*/  LDCU UR4, c[0x0][0x410] ;  /* 0x00008200ff0477ac */ /* 0x000e620008000800 */
[----:B------:R-:W2:Y:S01]  /*1c90*/  LDCU.64 UR6, c[0x0][0x438] ;  /* 0x00008700ff0677ac */ /* 0x000ea20008000a00 */
[----:B-1----:R-:W-:Y:S01]  /*1ca0*/  FMUL.FTZ R0, R14, UR4 ;  /* 0x000000040e007c20 */ /* 0x002fe20008410000 */
[----:B--2---:R-:W-:-:S04]  /*1cb0*/  UISETP.NE.U32.AND UP0, UPT, UR6, URZ, UPT ;  /* 0x000000ff0600728c */ /* 0x004fc8000bf05070 */
[----:B------:R1:W-:Y:S01]  /*1cc0*/  STL [R1+0x8], R0 ;  /* 0x0000080001007387 */ /* 0x0003e20000100800 */
[----:B------:R-:W-:-:S09]  /*1cd0*/  UISETP.NE.AND.EX UP0, UPT, UR7, URZ, UPT, UP0 ;  /* 0x000000ff0700728c */ /* 0x000fd2000bf05300 */
[----:B-1----:R-:W-:Y:S05]  /*1ce0*/  BRA.U !UP0, `(.L_x_2716) ;  /* 0x00000001082c7547 */ /* 0x002fea000b800000 */
[----:B------:R-:W1:Y:S01]  /*1cf0*/  LDCU UR8, c[0x0][0x440] ;  /* 0x00008800ff0877ac */ /* 0x000e620008000800 */
[----:B------:R-:W2:Y:S01]  /*1d00*/  LDCU.64 UR4, c[0x0][0x438] ;  /* 0x00008700ff0477ac */ /* 0x000ea20008000a00 */
[----:B------:R-:W-:-:S04]  /*1d10*/  UIADD3 UR6, UPT, UPT, -UR39, UR45, URZ ;  /* 0x0000002d27067290 */ /* 0x000fc8000fffe1ff */
[----:B-1----:R-:W-:-:S04]  /*1d20*/  UIMAD UR7, UR42, UR8, UR6 ;  /* 0x000000082a0772a4 */ /* 0x002fc8000f8e0206 */
[----:B------:R-:W-:-:S04]  /*1d30*/  UIMAD UR7, UR7, UR8, UR6 ;  /* 0x00000008070772a4 */ /* 0x000fc8000f8e0206 */
[----:B--2---:R-:W-:-:S06]  /*1d40*/  UIMAD.WIDE UR4, UR7, 0x4, UR4 ;  /* 0x00000004070478a5 */ /* 0x004fcc000f8e0204 */
[----:B------:R-:W-:Y:S01]  /*1d50*/  MOV R2, UR4 ;  /* 0x0000000400027c02 */ /* 0x000fe20008000f00 */
[----:B------:R-:W-:-:S05]  /*1d60*/  IMAD.U32 R3, RZ, RZ, UR5 ;  /* 0x00000005ff037e24 */ /* 0x000fca000f8e00ff */
[----:B------:R-:W2:Y:S02]  /*1d70*/  LDG.E R2, desc[UR36][R2.64] ;  /* 0x0000002402027981 */ /* 0x000ea4000c1e1900 */
[----:B--2---:R-:W-:-:S05]  /*1d80*/  FADD.FTZ R0, R0, R2 ;  /* 0x0000000200007221 */ /* 0x004fca0000010000 */
[----:B------:R1:W-:Y:S02]  /*1d90*/  STL [R1+0x8], R0 ;  /* 0x0000080001007387 */ /* 0x0003e40000100800 */
.L_x_2716:
[----:B-1----:R-:W2:Y:S04]  /*1da0*/  LDL R0, [R1+0x8] ;  /* 0x0000080001007983 */ /* 0x002ea80000100800 */
[----:B--2---:R3:W-:Y:S02]  /*1db0*/  STS [R8], R0 ;  /* 0x0000000008007388 */ /* 0x0047e40000000800 */
.L_x_2714:
[----:B------:R-:W-:Y:S05]  /*1dc0*/  WARPSYNC.ALL ;  /* 0x0000000000007948 */ /* 0x000fea0003800000 */
[----:B0--3--:R-:W-:Y:S01]  /*1dd0*/  IADD3 R0, PT, PT, R6, 0x1f, RZ ;  /* 0x0000001f06007810 */ /* 0x009fe20007ffe0ff */
[----:B------:R-:W0:Y:S01]  /*1de0*/  LDCU UR5, c[0x0][0x3f0] ;  /* 0x00007e00ff0577ac */ /* 0x000e220008000800 */
[----:B------:R-:W-:Y:S02]  /*1df0*/  BSSY.RECONVERGENT B0, `(.L_x_2717) ;  /* 0x00003d0000007945 */ /* 0x000fe40003800200 */
[----:B------:R-:W-:Y:S01]  /*1e00*/  SHF.R.S32.HI R3, RZ, 0x1f, R0 ;  /* 0x0000001fff037819 */ /* 0x000fe20000011400 */
[----:B------:R-:W3:Y:S03]  /*1e10*/  LDCU UR17, c[0x0][0x3f8] ;  /* 0x00007f00ff1177ac */ /* 0x000ee60008000800 */
[----:B------:R-:W-:Y:S01]  /*1e20*/  LEA.HI R3, R3, R0, RZ, 0x5 ;  /* 0x0000000003037211 */ /* 0x000fe200078f28ff */
[----:B------:R-:W4:Y:S03]  /*1e30*/  LDCU UR18, c[0x0][0x410] ;  /* 0x00008200ff1277ac */ /* 0x000f260008000800 */
[----:B------:R-:W-:Y:S01]  /*1e40*/  LOP3.LUT R2, R3, 0xffffffe0, RZ, 0xc0, !PT ;  /* 0xffffffe003027812 */ /* 0x000fe200078ec0ff */
[----:B------:R-:W1:Y:S01]  /*1e50*/  LDCU.64 UR6, c[0x0][0x3c8] ;  /* 0x00007900ff0677ac */ /* 0x000e620008000a00 */
[----:B------:R-:W-:Y:S02]  /*1e60*/  BAR.SYNC.DEFER_BLOCKING 0x0 ;  /* 0x0000000000007b1d */ /* 0x000fe40000010000 */
[----:B------:R-:W-:Y:S01]  /*1e70*/  ISETP.GE.AND P0, PT, R120, R2, PT ;  /* 0x000000027800720c */ /* 0x000fe20003f06270 */
[----:B0-----:R-:W-:-:S03]  /*1e80*/  UIMAD UR5, UR41, UR5, UR42 ;  /* 0x00000005290572a4 */ /* 0x001fc6000f8e022a */
[----:B------:R-:W0:Y:S01]  /*1e90*/  LDCU.64 UR8, c[0x0][0x3b8] ;  /* 0x00007700ff0877ac */ /* 0x000e220008000a00 */
[----:B------:R-:W0:Y:S01]  /*1ea0*/  LDCU.64 UR10, c[0x0][0x438] ;  /* 0x00008700ff0a77ac */ /* 0x000e220008000a00 */
[----:B------:R-:W0:Y:S01]  /*1eb0*/  LDCU.64 UR12, c[0x0][0x448] ;  /* 0x00008900ff0c77ac */ /* 0x000e220008000a00 */
[----:B------:R-:W-:-:S06]  /*1ec0*/  USHF.L.U32 UR5, UR5, 0x7, URZ ;  /* 0x0000000705057899 */ /* 0x000fcc00080006ff */
[----:B---34-:R-:W-:Y:S06]  /*1ed0*/  @P0 BRA `(.L_x_2718) ;  /* 0x0000003c00040947 */ /* 0x018fec0003800000 */
[----:B------:R-:W3:Y:S01]  /*1ee0*/  LDC R0, c[0x0][0x3f4] ;  /* 0x0000fd00ff007b82 */ /* 0x000ee20000000800 */
[----:B------:R-:W4:Y:S01]  /*1ef0*/  LDCU UR16, c[0x0][0x440] ;  /* 0x00008800ff1077ac */ /* 0x000f220008000800 */
[----:B------:R-:W-:Y:S01]  /*1f00*/  IADD3 R2, PT, PT, R123, R2, RZ ;  /* 0x000000027b027210 */ /* 0x000fe20007ffe0ff */
[----:B------:R-:W5:Y:S01]  /*1f10*/  LDCU.64 UR14, c[0x0][0x420] ;  /* 0x00008400ff0e77ac */ /* 0x000f620008000a00 */
[----:B----4-:R-:W-:Y:S01]  /*1f20*/  UIMAD UR4, UR42, UR16, UR45 ;  /* 0x000000102a0472a4 */ /* 0x010fe2000f8e022d */
[----:B-----5:R-:W-:Y:S01]  /*1f30*/  MOV R252, UR14 ;  /* 0x0000000e00fc7c02 */ /* 0x020fe20008000f00 */
[----:B------:R-:W-:Y:S01]  /*1f40*/  IMAD.U32 R249, RZ, RZ, UR15 ;  /* 0x0000000ffff97e24 */ /* 0x000fe2000f8e00ff */
[----:B---3--:R-:W-:Y:S02]  /*1f50*/  IABS R3, R0 ;  /* 0x0000000000037213 */ /* 0x008fe40000000000 */
[----:B------:R-:W-:Y:S02]  /*1f60*/  LEA R0, R21, R9, 0x18 ;  /* 0x0000000915007211 */ /* 0x000fe400078ec0ff */
[----:B------:R-:W-:Y:S01]  /*1f70*/  ISETP.NE.U32.AND P0, PT, RZ, UR14, PT ;  /* 0x0000000eff007c0c */ /* 0x000fe2000bf05070 */
[----:B------:R-:W-:-:S02]  /*1f80*/  IMAD.MOV.U32 R126, RZ, RZ, R3 ;  /* 0x000000ffff7e7224 */ /* 0x000fc400078e0003 */
[----:B------:R-:W3:Y:S01]  /*1f90*/  LDS.128 R12, [R0+0x40] ;  /* 0x00004000000c7984 */ /* 0x000ee20000000c00 */
[----:B------:R-:W-:Y:S01]  /*1fa0*/  ISETP.NE.AND.EX P0, PT, RZ, UR15, PT, P0 ;  /* 0x0000000fff007c0c */ /* 0x000fe2000bf05300 */
[----:B------:R-:W4:Y:S02]  /*1fb0*/  I2F.RP R3, R126 ;  /* 0x0000007e00037306 */ /* 0x000f240000209400 */
[----:B------:R-:W5:Y:S04]  /*1fc0*/  LDS.128 R8, [R0+0x50] ;  /* 0x0000500000087984 */ /* 0x000f680000000c00 */
[----:B------:R-:W1:Y:S04]  /*1fd0*/  LDS.128 R4, [R0+0x60] ;  /* 0x0000600000047984 */ /* 0x000e680000000c00 */
[----:B------:R-:W0:Y:S04]  /*1fe0*/  LDS.128 R116, [R0+0x70] ;  /* 0x0000700000747984 */ /* 0x000e280000000c00 */
[----:B------:R-:W0:Y:S01]  /*1ff0*/  LDS.128 R112, [R0+0x80] ;  /* 0x0000800000707984 */ /* 0x000e220000000c00 */
[----:B----4-:R-:W4:Y:S03]  /*2000*/  MUFU.RCP R3, R3 ;  /* 0x0000000300037308 */ /* 0x010f260000001000 */
[----:B------:R-:W0:Y:S04]  /*2010*/  LDS.128 R108, [R0+0x90] ;  /* 0x00009000006c7984 */ /* 0x000e280000000c00 */
[----:B------:R-:W0:Y:S04]  /*2020*/  LDS.128 R104, [R0+0xa0] ;  /* 0x0000a00000687984 */ /* 0x000e280000000c00 */
[----:B------:R-:W0:Y:S04]  /*2030*/  LDS.128 R100, [R0+0xb0] ;  /* 0x0000b00000647984 */ /* 0x000e280000000c00 */
[----:B------:R-:W0:Y:S01]  /*2040*/  LDS.128 R96, [R0+0xc0] ;  /* 0x0000c00000607984 */ /* 0x000e220000000c00 */
[----:B----4-:R-:W-:-:S03]  /*2050*/  IADD3 R124, PT, PT, R3, 0xffffffe, RZ ;  /* 0x0ffffffe037c7810 */ /* 0x010fc60007ffe0ff */
[----:B------:R-:W4:Y:S01]  /*2060*/  LDS.128 R92, [R0+0xd0] ;  /* 0x0000d000005c7984 */ /* 0x000f220000000c00 */
[----:B------:R-:W-:Y:S01]  /*2070*/  IMAD.IADD R3, R123, 0x1, R120 ;  /* 0x000000017b037824 */ /* 0x000fe200078e0278 */
[----:B------:R2:W0:Y:S02]  /*2080*/  F2I.FTZ.U32.TRUNC.NTZ R125, R124 ;  /* 0x0000007c007d7305 */ /* 0x000424000021f000 */
[----:B---3--:R-:W-:Y:S02]  /*2090*/  STL.64 [R1+0x30], R12 ;  /* 0x0000300c01007387 */ /* 0x008fe40000100a00 */
[----:B------:R-:W-:Y:S02]  /*20a0*/  IADD3 R252, P1, P2, R252, UR46, R3 ;  /* 0x0000002efcfc7c10 */ /* 0x000fe4000fa3e003 */
[----:B------:R-:W-:Y:S02]  /*20b0*/  STL.64 [R1+0x38], R14 ;  /* 0x0000380e01007387 */ /* 0x000fe40000100a00 */
[----:B------:R-:W-:-:S02]  /*20c0*/  IADD3.X R249, PT, PT, R249, UR47, RZ, P1, P2 ;  /* 0x0000002ff9f97c10 */ /* 0x000fc40008fe44ff */
[----:B-----5:R-:W-:Y:S01]  /*20d0*/  STL.64 [R1+0x20], R8 ;  /* 0x0000200801007387 */ /* 0x020fe20000100a00 */
[----:B--2---:R-:W-:-:S03]  /*20e0*/  HFMA2 R124, -RZ, RZ, 0, 0 ;  /* 0x00000000ff7c7431 */ /* 0x004fc600000001ff */
[----:B------:R-:W-:Y:S04]  /*20f0*/  STL.64 [R1+0x28], R10 ;  /* 0x0000280a01007387 */ /* 0x000fe80000100a00 */
[----:B-1----:R-:W-:Y:S04]  /*2100*/  STL.64 [R1+0x10], R4 ;  /* 0x0000100401007387 */ /* 0x002fe80000100a00 */
[----:B------:R-:W-:Y:S04]  /*2110*/  STL.64 [R1+0x18], R6 ;  /* 0x0000180601007387 */ /* 0x000fe80000100a00 */
[----:B------:R-:W1:Y:S04]  /*2120*/  LDS.128 R88, [R0+0xe0] ;  /* 0x0000e00000587984 */ /* 0x000e680000000c00 */
[----:B------:R-:W2:Y:S04]  /*2130*/  LDS.128 R84, [R0+0xf0] ;  /* 0x0000f00000547984 */ /* 0x000ea80000000c00 */
[----:B------:R-:W3:Y:S04]  /*2140*/  LDS.128 R80, [R0+0x100] ;  /* 0x0001000000507984 */ /* 0x000ee80000000c00 */
[----:B------:R-:W0:Y:S04]  /*2150*/  LDS.128 R76, [R0+0x110] ;  /* 0x00011000004c7984 */ /* 0x000e280000000c00 */
        /* <DEDUP_REMOVED lines=10> */
[----:B------:R-:W1:Y:S04]  /*2200*/  LDS.128 R32, [R0+0x1c0] ;  /* 0x0001c00000207984 */ /* 0x000e680000000c00 */
[----:B------:R-:W1:Y:S04]  /*2210*/  LDS.128 R28, [R0+0x1d0] ;  /* 0x0001d000001c7984 */ /* 0x000e680000000c00 */
[----:B------:R-:W1:Y:S04]  /*2220*/  LDS.128 R24, [R0+0x1e0] ;  /* 0x0001e00000187984 */ /* 0x000e680000000c00 */
[----:B------:R-:W1:Y:S04]  /*2230*/  LDS.128 R20, [R0+0x1f0] ;  /* 0x0001f00000147984 */ /* 0x000e680000000c00 */
[----:B------:R-:W1:Y:S04]  /*2240*/  LDS.128 R16, [R0+0x200] ;  /* 0x0002000000107984 */ /* 0x000e680000000c00 */
[----:B------:R-:W1:Y:S04]  /*2250*/  LDS.128 R12, [R0+0x210] ;  /* 0x00021000000c7984 */ /* 0x000e680000000c00 */
[----:B------:R-:W1:Y:S04]  /*2260*/  LDS.128 R8, [R0+0x220] ;  /* 0x0002200000087984 */ /* 0x000e680000000c00 */
[----:B------:R5:W1:Y:S02]  /*2270*/  LDS.128 R4, [R0+0x230] ;  /* 0x0002300000047984 */ /* 0x000a640000000c00 */
[----:B-----5:R-:W-:Y:S01]  /*2280*/  IMAD.IADD R0, R121, 0x1, R122 ;  /* 0x0000000179007824 */ /* 0x020fe200078e027a */
[----:B0-----:R-:W-:-:S04]  /*2290*/  IADD3 R121, PT, PT, RZ, -R125, RZ ;  /* 0x8000007dff797210 */ /* 0x001fc80007ffe0ff */
[----:B------:R0:W-:Y:S01]  /*22a0*/  STL [R1+0x4], R0 ;  /* 0x0000040001007387 */ /* 0x0001e20000100800 */
[----:B------:R-:W-:-:S03]  /*22b0*/  IMAD R121, R121, R126, RZ ;  /* 0x0000007e79797224 */ /* 0x000fc600078e02ff */
[----:B------:R5:W-:Y:S01]  /*22c0*/  STL [R1+0x40], R2 ;  /* 0x0000400201007387 */ /* 0x000be20000100800 */
[----:B0-----:R-:W-:-:S04]  /*22d0*/  IMAD.U32 R0, RZ, RZ, UR16 ;  /* 0x00000010ff007e24 */ /* 0x001fc8000f8e00ff */
[----:B------:R-:W-:Y:S02]  /*22e0*/  IMAD R0, R0, UR4, R3 ;  /* 0x0000000400007c24 */ /* 0x000fe4000f8e0203 */
[----:B-----5:R-:W-:-:S03]  /*22f0*/  IMAD.HI.U32 R2, R125, R121, R124 ;  /* 0x000000797d027227 */ /* 0x020fc600078e007c */
[----:B------:R0:W-:Y:S04]  /*2300*/  STL [R1], R0 ;  /* 0x0000000001007387 */ /* 0x0001e80000100800 */
[----:B--234-:R0:W-:Y:S02]  /*2310*/  STL [R1+0xc], R2 ;  /* 0x00000c0201007387 */ /* 0x01c1e40000100800 */
.L_x_2777:
[----:B---3--:R-:W2:Y:S01]  /*2320*/  LDL R248, [R1+0xc] ;  /* 0x00000c0001f87983 */ /* 0x008ea20000100800 */
[----:B0-----:R-:W0:Y:S01]  /*2330*/  LDC R2, c[0x0][0x3f4] ;  /* 0x0000fd00ff027b82 */ /* 0x001e220000000800 */
[----:B------:R-:W-:-:S07]  /*2340*/  IABS R0, R3 ;  /* 0x0000000300007213 */ /* 0x000fce0000000000 */
[----:B------:R-:W3:Y:S01]  /*2350*/  LDC R251, c[0x0][0x3f4] ;  /* 0x0000fd00fffb7b82 */ /* 0x000ee20000000800 */
[----:B0-----:R-:W-:Y:S02]  /*2360*/  IABS R250, R2 ;  /* 0x0000000200fa7213 */ /* 0x001fe40000000000 */
[----:B---3--:R-:W-:Y:S01]  /*2370*/  IABS R251, R251 ;  /* 0x000000fb00fb7213 */ /* 0x008fe20000000000 */
[----:B--2---:R-:W-:-:S04]  /*2380*/  IMAD.HI.U32 R248, R248, R0, RZ ;  /* 0x00000000f8f87227 */ /* 0x004fc800078e00ff */
[----:B------:R-:W-:-:S04]  /*2390*/  IMAD.MOV R248, RZ, RZ, -R248 ;  /* 0x000000fffff87224 */ /* 0x000fc800078e0af8 */
[----:B------:R-:W-:Y:S01]  /*23a0*/  IMAD R0, R250, R248, R0 ;  /* 0x000000f8fa007224 */ /* 0x000fe200078e0200 */
[----:B------:R-:W-:-:S04]  /*23b0*/  @P0 MOV R248, R252 ;  /* 0x000000fc00f80202 */ /* 0x000fc80000000f00 */
[----:B------:R-:W-:Y:S02]  /*23c0*/  ISETP.GT.U32.AND P1, PT, R251, R0, PT ;  /* 0x00000000fb00720c */ /* 0x000fe40003f24070 */
[----:B------:R-:W2:Y:S11]  /*23d0*/  @P0 LDG.E.U8 R248, desc[UR36][R248.64] ;  /* 0x00000024f8f80981 */ /* 0x000eb6000c1e1100 */
[----:B------:R-:W-:-:S04]  /*23e0*/  @!P1 IADD3 R0, PT, PT, R0, -R250, RZ ;  /* 0x800000fa00009210 */ /* 0x000fc80007ffe0ff */
[----:B------:R-:W-:Y:S02]  /*23f0*/  ISETP.GT.U32.AND P1, PT, R251, R0, PT ;  /* 0x00000000fb00720c */ /* 0x000fe40003f24070 */
[----:B------:R-:W-:Y:S02]  /*2400*/  ISETP.GE.AND P2, PT, R3, RZ, PT ;  /* 0x000000ff0300720c */ /* 0x000fe40003f46270 */
[----:B------:R-:W-:-:S09]  /*2410*/  ISETP.NE.AND P4, PT, R2, RZ, PT ;  /* 0x000000ff0200720c */ /* 0x000fd20003f85270 */
[----:B------:R-:W-:Y:S01]  /*2420*/  @!P1 IMAD.IADD R0, R0, 0x1, -R250 ;  /* 0x0000000100009824 */ /* 0x000fe200078e0afa */
[----:B------:R-:W-:Y:S01]  /*2430*/  ISETP.GE.AND P1, PT, R3, UR45, PT ;  /* 0x0000002d03007c0c */ /* 0x000fe2000bf26270 */
[----:B------:R-:W-:Y:S02]  /*2440*/  BSSY.RECONVERGENT B1, `(.L_x_2719) ;  /* 0x0000017000017945 */ /* 0x000fe40003800200 */
[----:B------:R-:W-:Y:S01]  /*2450*/  @!P2 IMAD.MOV R0, RZ, RZ, -R0 ;  /* 0x000000ffff00a224 */ /* 0x000fe200078e0a00 */
[----:B------:R-:W-:Y:S02]  /*2460*/  @!P4 LOP3.LUT R0, RZ, R2, RZ, 0x33, !PT ;  /* 0x00000002ff00c212 */ /* 0x000fe400078e33ff */
[----:B--2---:R-:W-:-:S07]  /*2470*/  ISETP.NE.AND P3, PT, R248, RZ, P0 ;  /* 0x000000fff800720c */ /* 0x004fce0000765270 */
[----:B------:R-:W-:Y:S06]  /*2480*/  @P1 BRA `(.L_x_2720) ;  /* 0x0000000000481947 */ /* 0x000fec0003800000 */
[----:B------:R-:W0:Y:S02]  /*2490*/  S2UR UR4, SR_CTAID.Y ;  /* 0x00000000000479c3 */ /* 0x000e240000002600 */
[----:B0-----:R-:W-:-:S05]  /*24a0*/  IMAD R122, R2, UR4, RZ ;  /* 0x00000004027a7c24 */ /* 0x001fca000f8e02ff */
[----:B------:R-:W-:-:S04]  /*24b0*/  IADD3 R121, P2, PT, R122, R0, RZ ;  /* 0x000000007a797210 */ /* 0x000fc80007f5e0ff */
[----:B------:R-:W-:Y:S02]  /*24c0*/  LEA.HI.X.SX32 R122, R122, RZ, 0x1, P2 ;  /* 0x000000ff7a7a7211 */ /* 0x000fe400010f0eff */
[----:B------:R-:W-:-:S04]  /*24d0*/  LEA R120, P2, R121, UR6, 0x2 ;  /* 0x0000000679787c11 */ /* 0x000fc8000f8410ff */
[----:B------:R-:W-:-:S05]  /*24e0*/  LEA.HI.X R121, R121, UR7, R122, 0x2, P2 ;  /* 0x0000000779797c11 */ /* 0x000fca00090f147a */
[----:B------:R0:W2:Y:S02]  /*24f0*/  LDG.E R120, desc[UR36][R120.64] ;  /* 0x0000002478787981 */ /* 0x0000a4000c1e1900 */
[----:B0-----:R-:W-:-:S04]  /*2500*/  IMAD R121, R2, UR17, RZ ;  /* 0x0000001102797c24 */ /* 0x001fc8000f8e02ff */
[----:B--2---:R-:W-:Y:S02]  /*2510*/  IMAD R120, R120, R121, RZ ;  /* 0x0000007978787224 */ /* 0x004fe400078e02ff */
[----:B------:R-:W-:-:S03]  /*2520*/  IMAD R121, R2, UR5, RZ ;  /* 0x0000000502797c24 */ /* 0x000fc6000f8e02ff */
[----:B------:R-:W-:Y:S02]  /*2530*/  LEA R122, R120, R0, 0x5 ;  /* 0x00000000787a7211 */ /* 0x000fe400078e28ff */
[----:B------:R-:W-:-:S03]  /*2540*/  SHF.R.S32.HI R120, RZ, 0x1f, R121 ;  /* 0x0000001fff787819 */ /* 0x000fc60000011479 */
[----:B------:R-:W-:-:S05]  /*2550*/  IMAD.SHL.U32 R122, R122, 0x4, RZ ;  /* 0x000000047a7a7824 */ /* 0x000fca00078e00ff */
[----:B------:R-:W-:-:S04]  /*2560*/  IADD3 R121, P2, PT, R122, R121, RZ ;  /* 0x000000797a797210 */ /* 0x000fc80007f5e0ff */
[----:B------:R-:W-:Y:S02]  /*2570*/  LEA.HI.X.SX32 R122, R122, R120, 0x1, P2 ;  /* 0x000000787a7a7211 */ /* 0x000fe400010f0eff */
[----:B------:R-:W-:-:S04]  /*2580*/  LEA R120, P2, R121, UR8, 0x2 ;  /* 0x0000000879787c11 */ /* 0x000fc8000f8410ff */
[----:B------:R-:W-:-:S06]  /*2590*/  LEA.HI.X R121, R121, UR9, R122, 0x2, P2 ;  /* 0x0000000979797c11 */ /* 0x000fcc00090f147a */
[----:B------:R-:W5:Y:S03]  /*25a0*/  LDG.E.128 R120, desc[UR36][R120.64] ;  /* 0x0000002478787981 */ /* 0x000f66000c1e1d00 */
.L_x_2720:
[----:B------:R-:W-:Y:S05]  /*25b0*/  BSYNC.RECONVERGENT B1 ;  /* 0x0000000000017941 */ /* 0x000fea0003800200 */
.L_x_2719:
        /* <DEDUP_REMOVED lines=8> */
[----:B------:R0:W2:Y:S01]  /*2640*/  LDG.E R124, desc[UR36][R124.64] ;  /* 0x000000247c7c7981 */ /* 0x0000a2000c1e1900 */
[C---:B------:R-:W-:Y:S02]  /*2650*/  IMAD R126, R2.reuse, UR5, RZ ;  /* 0x00000005027e7c24 */ /* 0x040fe4000f8e02ff */
[----:B0-----:R-:W-:-:S04]  /*2660*/  IMAD R125, R2, UR17, RZ ;  /* 0x00000011027d7c24 */ /* 0x001fc8000f8e02ff */
[----:B--2---:R-:W-:Y:S02]  /*2670*/  IMAD R124, R124, R125, RZ ;  /* 0x0000007d7c7c7224 */ /* 0x004fe400078e02ff */
[----:B------:R-:W-:-:S03]  /*2680*/  IMAD.IADD R125, R0, 0x1, R2 ;  /* 0x00000001007d7824 */ /* 0x000fc600078e0202 */
[----:B------:R-:W-:Y:S02]  /*2690*/  SHF.L.U32 R127, R124, 0x7, RZ ;  /* 0x000000077c7f7819 */ /* 0x000fe400000006ff */
[----:B------:R-:W-:-:S03]  /*26a0*/  LEA R124, R2, R0, 0x1 ;  /* 0x00000000027c7211 */ /* 0x000fc600078e08ff */
[----:B------:R-:W-:Y:S01]  /*26b0*/  IMAD R128, R125, 0x4, R127 ;  /* 0x000000047d807824 */ /* 0x000fe200078e027f */
[----:B------:R-:W-:Y:S02]  /*26c0*/  LEA R127, R124, R127, 0x2 ;  /* 0x0000007f7c7f7211 */ /* 0x000fe400078e10ff */
[----:B------:R-:W-:Y:S02]  /*26d0*/  SHF.R.S32.HI R124, RZ, 0x1f, R126 ;  /* 0x0000001fff7c7819 */ /* 0x000fe4000001147e */
[C---:B------:R-:W-:Y:S02]  /*26e0*/  IADD3 R125, P2, PT, R126.reuse, R128, RZ ;  /* 0x000000807e7d7210 */ /* 0x040fe40007f5e0ff */
[----:B------:R-:W-:Y:S02]  /*26f0*/  IADD3 R126, P4, PT, R126, R127, RZ ;  /* 0x0000007f7e7e7210 */ /* 0x000fe40007f9e0ff */
[-C--:B------:R-:W-:Y:S02]  /*2700*/  LEA.HI.X.SX32 R128, R128, R124.reuse, 0x1, P2 ;  /* 0x0000007c80807211 */ /* 0x080fe400010f0eff */
[----:B------:R-:W-:-:S02]  /*2710*/  LEA.HI.X.SX32 R127, R127, R124, 0x1, P4 ;  /* 0x0000007c7f7f7211 */ /* 0x000fc400020f0eff */
[----:B------:R-:W-:-:S04]  /*2720*/  LEA R124, P2, R125, UR8, 0x2 ;  /* 0x000000087d7c7c11 */ /* 0x000fc8000f8410ff */
[----:B------:R-:W-:Y:S02]  /*2730*/  LEA.HI.X R125, R125, UR9, R128, 0x2, P2 ;  /* 0x000000097d7d7c11 */ /* 0x000fe400090f1480 */
[----:B------:R-:W-:-:S04]  /*2740*/  LEA R128, P2, R126, UR8, 0x2 ;  /* 0x000000087e807c11 */ /* 0x000fc8000f8410ff */
[----:B------:R-:W-:Y:S02]  /*2750*/  LEA.HI.X R129, R126, UR9, R127, 0x2, P2 ;  /* 0x000000097e817c11 */ /* 0x000fe400090f147f */
[----:B------:R-:W5:Y:S04]  /*2760*/  LDG.E.128 R124, desc[UR36][R124.64] ;  /* 0x000000247c7c7981 */ /* 0x000f68000c1e1d00 */
[----:B------:R-:W5:Y:S03]  /*2770*/  LDG.E.128 R128, desc[UR36][R128.64] ;  /* 0x0000002480807981 */ /* 0x000f66000c1e1d00 */
.L_x_2722:
[----:B------:R-:W-:Y:S05]  /*2780*/  BSYNC.RECONVERGENT B1 ;  /* 0x0000000000017941 */ /* 0x000fea0003800200 */
.L_x_2721:
        /* <DEDUP_REMOVED lines=10> */
[C---:B------:R-:W-:Y:S02]  /*2830*/  IMAD R134, R2.reuse, UR5, RZ ;  /* 0x0000000502867c24 */ /* 0x040fe4000f8e02ff */
[----:B0-----:R-:W-:Y:S02]  /*2840*/  IMAD R133, R2, 0x4, R0 ;  /* 0x0000000402857824 */ /* 0x001fe400078e0200 */
[----:B--2---:R-:W-:Y:S02]  /*2850*/  IMAD R135, R132, R135, RZ ;  /* 0x0000008784877224 */ /* 0x004fe400078e02ff */
[----:B------:R-:W-:-:S05]  /*2860*/  IMAD.IADD R132, R0, 0x1, R2 ;  /* 0x0000000100847824 */ /* 0x000fca00078e0202 */
[----:B------:R-:W-:-:S04]  /*2870*/  LEA R132, R2, R132, 0x1 ;  /* 0x0000008402847211 */ /* 0x000fc800078e08ff */
[C---:B------:R-:W-:Y:S01]  /*2880*/  LEA R132, R135.reuse, R132, 0x5 ;  /* 0x0000008487847211 */ /* 0x040fe200078e28ff */
[----:B------:R-:W-:-:S03]  /*2890*/  IMAD R135, R135, 0x20, R133 ;  /* 0x0000002087877824 */ /* 0x000fc600078e0285 */
[----:B------:R-:W-:Y:S01]  /*28a0*/  SHF.L.U32 R136, R132, 0x2, RZ ;  /* 0x0000000284887819 */ /* 0x000fe200000006ff */
[----:B------:R-:W-:Y:S01]  /*28b0*/  IMAD.SHL.U32 R135, R135, 0x4, RZ ;  /* 0x0000000487877824 */ /* 0x000fe200078e00ff */
        /* <DEDUP_REMOVED lines=11> */
.L_x_2724:
[----:B------:R-:W-:Y:S05]  /*2970*/  BSYNC.RECONVERGENT B1 ;  /* 0x0000000000017941 */ /* 0x000fea0003800200 */
.L_x_2723:
        /* <DEDUP_REMOVED lines=19> */
[----:B------:R-:W-:-:S04]  /*2ab0*/  LEA R140, P2, R141, UR8, 0x2 ;  /* 0x000000088d8c7c11 */ /* 0x000fc8000f8410ff */
[----:B------:R-:W-:-:S06]  /*2ac0*/  LEA.HI.X R141, R141, UR9, R142, 0x2, P2 ;  /* 0x000000098d8d7c11 */ /* 0x000fcc00090f148e */
[----:B------:R-:W5:Y:S03]  /*2ad0*/  LDG.E.128 R140, desc[UR36][R140.64] ;  /* 0x000000248c8c7981 */ /* 0x000f66000c1e1d00 */
.L_x_2726:
[----:B------:R-:W-:Y:S05]  /*2ae0*/  BSYNC.RECONVERGENT B1 ;  /* 0x0000000000017941 */ /* 0x000fea0003800200 */
.L_x_2725:
        /* <DEDUP_REMOVED lines=9> */
[----:B------:R-:W-:Y:S01]  /*2b80*/  IMAD R146, R2, UR17, RZ ;  /* 0x0000001102927c24 */ /* 0x000fe2000f8e02ff */
[----:B0-----:R-:W-:-:S05]  /*2b90*/  IADD3 R145, PT, PT, R0, R2, RZ ;  /* 0x0000000200917210 */ /* 0x001fca0007ffe0ff */
[----:B------:R-:W-:-:S05]  /*2ba0*/  IMAD R145, R2, 0x4, R145 ;  /* 0x0000000402917824 */ /* 0x000fca00078e0291 */
[----:B------:R-:W-:Y:S01]  /*2bb0*/  IADD3 R145, PT, PT, R145, R2, RZ ;  /* 0x0000000291917210 */ /* 0x000fe20007ffe0ff */
[----:B--2---:R-:W-:Y:S02]  /*2bc0*/  IMAD R144, R144, R146, RZ ;  /* 0x0000009290907224 */ /* 0x004fe400078e02ff */
[----:B------:R-:W-:Y:S02]  /*2bd0*/  IMAD R146, R2, UR5, RZ ;  /* 0x0000000502927c24 */ /* 0x000fe4000f8e02ff */
        /* <DEDUP_REMOVED lines=8> */
.L_x_2728:
[----:B------:R-:W-:Y:S05]  /*2c60*/  BSYNC.RECONVERGENT B1 ;  /* 0x0000000000017941 */ /* 0x000fea0003800200 */
.L_x_2727:
        /* <DEDUP_REMOVED lines=10> */
[----:B------:R-:W-:Y:S02]  /*2d10*/  IMAD R150, R2, UR5, RZ ;  /* 0x0000000502967c24 */ /* 0x000fe4000f8e02ff */
[----:B--2---:R-:W-:Y:S02]  /*2d20*/  IMAD R151, R148, R151, RZ ;  /* 0x0000009794977224 */ /* 0x004fe400078e02ff */
[----:B------:R-:W-:-:S03]  /*2d30*/  IMAD.IADD R148, R0, 0x1, R2 ;  /* 0x0000000100947824 */ /* 0x000fc600078e0202 */
[----:B------:R-:W-:Y:S02]  /*2d40*/  SHF.L.U32 R151, R151, 0x7, RZ ;  /* 0x0000000797977819 */ /* 0x000fe400000006ff */
[----:B------:R-:W-:-:S05]  /*2d50*/  LEA R148, R2, R148, 0x2 ;  /* 0x0000009402947211 */ /* 0x000fca00078e10ff */
[C---:B------:R-:W-:Y:S02]  /*2d60*/  IMAD R149, R2.reuse, 0x2, R148 ;  /* 0x0000000202957824 */ /* 0x040fe400078e0294 */
[----:B------:R-:W-:-:S03]  /*2d70*/  IMAD R148, R2, 0x8, R0 ;  /* 0x0000000802947824 */ /* 0x000fc600078e0200 */
[----:B------:R-:W-:Y:S01]  /*2d80*/  LEA R152, R149, R151, 0x2 ;  /* 0x0000009795987211 */ /* 0x000fe200078e10ff */
[----:B------:R-:W-:Y:S01]  /*2d90*/  IMAD.U32 R151, R148, 0x4, R151 ;  /* 0x0000000494977824 */ /* 0x000fe200078e0097 */
        /* <DEDUP_REMOVED lines=11> */
.L_x_2730:
[----:B------:R-:W-:Y:S05]  /*2e50*/  BSYNC.RECONVERGENT B1 ;  /* 0x0000000000017941 */ /* 0x000fea0003800200 */
.L_x_2729:
        /* <DEDUP_REMOVED lines=12> */
[----:B------:R-:W-:-:S05]  /*2f20*/  LEA R157, R2, R157, 0x1 ;  /* 0x0000009d029d7211 */ /* 0x000fca00078e08ff */
[----:B------:R-:W-:Y:S02]  /*2f30*/  IMAD R157, R2, 0x2, R157 ;  /* 0x00000002029d7824 */ /* 0x000fe400078e029d */
[----:B--2---:R-:W-:Y:S02]  /*2f40*/  IMAD R156, R156, R158, RZ ;  /* 0x0000009e9c9c7224 */ /* 0x004fe400078e02ff */
[----:B------:R-:W-:-:S03]  /*2f50*/  IMAD R158, R2, UR5, RZ ;  /* 0x00000005029e7c24 */ /* 0x000fc6000f8e02ff */
        /* <DEDUP_REMOVED lines=8> */
.L_x_2732:
[----:B------:R-:W-:Y:S05]  /*2fe0*/  BSYNC.RECONVERGENT B1 ;  /* 0x0000000000017941 */ /* 0x000fea0003800200 */
.L_x_2731:
        /* <DEDUP_REMOVED lines=25> */
.L_x_2734:
[----:B------:R-:W-:Y:S05]  /*3180*/  BSYNC.RECONVERGENT B1 ;  /* 0x0000000000017941 */ /* 0x000fea0003800200 */
.L_x_2733:
        /* <DEDUP_REMOVED lines=9> */
[----:B------:R-:W-:Y:S02]  /*3220*/  IMAD R166, R2, UR17, RZ ;  /* 0x0000001102a67c24 */ /* 0x000fe4000f8e02ff */
[----:B0-----:R-:W-:-:S05]  /*3230*/  IMAD.IADD R165, R0, 0x1, R2 ;  /* 0x0000000100a57824 */ /* 0x001fca00078e0202 */
[----:B------:R-:W-:-:S05]  /*3240*/  LEA R165, R2, R165, 0x2 ;  /* 0x000000a502a57211 */ /* 0x000fca00078e10ff */
        /* <DEDUP_REMOVED lines=13> */
.L_x_2736:
[----:B------:R-:W-:Y:S05]  /*3320*/  BSYNC.RECONVERGENT B1 ;  /* 0x0000000000017941 */ /* 0x000fea0003800200 */
.L_x_2735:
        /* <DEDUP_REMOVED lines=14> */
[----:B------:R-:W-:-:S05]  /*3410*/  LEA R169, R2, R169, 0x1 ;  /* 0x000000a902a97211 */ /* 0x000fca00078e08ff */
[----:B------:R-:W-:Y:S02]  /*3420*/  IMAD.IADD R169, R169, 0x1, R2 ;  /* 0x00000001a9a97824 */ /* 0x000fe400078e0202 */
        /* <DEDUP_REMOVED lines=10> */
.L_x_2738:
[----:B------:R-:W-:Y:S05]  /*34d0*/  BSYNC.RECONVERGENT B1 ;  /* 0x0000000000017941 */ /* 0x000fea0003800200 */
.L_x_2737:
        /* <DEDUP_REMOVED lines=26> */
.L_x_2740:
[----:B------:R-:W-:Y:S05]  /*3680*/  BSYNC.RECONVERGENT B1 ;  /* 0x0000000000017941 */ /* 0x000fea0003800200 */
.L_x_2739:
        /* <DEDUP_REMOVED lines=27> */
.L_x_2742:
[----:B------:R-:W-:Y:S05]  /*3840*/  BSYNC.RECONVERGENT B1 ;  /* 0x0000000000017941 */ /* 0x000fea0003800200 */
.L_x_2741:
        /* <DEDUP_REMOVED lines=9> */
[----:B------:R-:W0:Y:S02]  /*38e0*/  S2UR UR4, SR_CTAID.Y ;  /* 0x00000000000479c3 */ /* 0x000e240000002600 */
[----:B0-----:R-:W-:-:S05]  /*38f0*/  IMAD R182, R2, UR4, RZ ;  /* 0x0000000402b67c24 */ /* 0x001fca000f8e02ff */
[----:B------:R-:W-:-:S04]  /*3900*/  IADD3 R181, P2, PT, R182, R0, RZ ;  /* 0x00000000b6b57210 */ /* 0x000fc80007f5e0ff */
[----:B------:R-:W-:Y:S02]  /*3910*/  LEA.HI.X.SX32 R182, R182, RZ, 0x1, P2 ;  /* 0x000000ffb6b67211 */ /* 0x000fe400010f0eff */
[----:B------:R-:W-:-:S04]  /*3920*/  LEA R180, P2, R181, UR6, 0x2 ;  /* 0x00000006b5b47c11 */ /* 0x000fc8000f8410ff */
[----:B------:R-:W-:-:S05]  /*3930*/  LEA.HI.X R181, R181, UR7, R182, 0x2, P2 ;  /* 0x00000007b5b57c11 */ /* 0x000fca00090f14b6 */
[----:B------:R0:W2:Y:S01]  /*3940*/  LDG.E R180, desc[UR36][R180.64] ;  /* 0x00000024b4b47981 */ /* 0x0000a2000c1e1900 */
[C---:B------:R-:W-:Y:S02]  /*3950*/  IMAD R183, R2.reuse, 0x10, R0 ;  /* 0x0000001002b77824 */ /* 0x040fe400078e0200 */
[C---:B------:R-:W-:Y:S02]  /*3960*/  IMAD R182, R2.reuse, UR5, RZ ;  /* 0x0000000502b67c24 */ /* 0x040fe4000f8e02ff */
[----:B0-----:R-:W-:-:S04]  /*3970*/  IMAD R181, R2, UR17, RZ ;  /* 0x0000001102b57c24 */ /* 0x001fc8000f8e02ff */
        /* <DEDUP_REMOVED lines=9> */
[----:B------:R-:W-:-:S04]  /*3a10*/  LEA R180, P2, R181, UR8, 0x2 ;  /* 0x00000008b5b47c11 */ /* 0x000fc8000f8410ff */
[----:B------:R-:W-:Y:S02]  /*3a20*/  LEA.HI.X R181, R181, UR9, R184, 0x2, P2 ;  /* 0x00000009b5b57c11 */ /* 0x000fe400090f14b8 */
[----:B------:R-:W-:-:S04]  /*3a30*/  LEA R184, P2, R182, UR8, 0x2 ;  /* 0x00000008b6b87c11 */ /* 0x000fc8000f8410ff */
[----:B------:R-:W-:Y:S02]  /*3a40*/  LEA.HI.X R185, R182, UR9, R183, 0x2, P2 ;  /* 0x00000009b6b97c11 */ /* 0x000fe400090f14b7 */
[----:B------:R-:W5:Y:S04]  /*3a50*/  LDG.E.128 R180, desc[UR36][R180.64] ;  /* 0x00000024b4b47981 */ /* 0x000f68000c1e1d00 */
[----:B------:R-:W5:Y:S03]  /*3a60*/  LDG.E.128 R184, desc[UR36][R184.64] ;  /* 0x00000024b8b87981 */ /* 0x000f66000c1e1d00 */
.L_x_2744:
[----:B------:R-:W-:Y:S05]  /*3a70*/  BSYNC.RECONVERGENT B1 ;  /* 0x0000000000017941 */ /* 0x000fea0003800200 */
.L_x_2743:
        /* <DEDUP_REMOVED lines=21> */
.L_x_2746:
[----:B------:R-:W-:Y:S05]  /*3bd0*/  BSYNC.RECONVERGENT B1 ;  /* 0x0000000000017941 */ /* 0x000fea0003800200 */
.L_x_2745:
        /* <DEDUP_REMOVED lines=21> */
.L_x_2748:
[----:B------:R-:W-:Y:S05]  /*3d30*/  BSYNC.RECONVERGENT B1 ;  /* 0x0000000000017941 */ /* 0x000fea0003800200 */
.L_x_2747:
        /* <DEDUP_REMOVED lines=21> */
.L_x_2750:
[----:B------:R-:W-:Y:S05]  /*3e90*/  BSYNC.RECONVERGENT B1 ;  /* 0x0000000000017941 */ /* 0x000fea0003800200 */
.L_x_2749:
        /* <DEDUP_REMOVED lines=21> */
.L_x_2752:
[----:B------:R-:W-:Y:S05]  /*3ff0*/  BSYNC.RECONVERGENT B1 ;  /* 0x0000000000017941 */ /* 0x000fea0003800200 */
.L_x_2751:
        /* <DEDUP_REMOVED lines=21> */
.L_x_2754:
[----:B------:R-:W-:Y:S05]  /*4150*/  BSYNC.RECONVERGENT B1 ;  /* 0x0000000000017941 */ /* 0x000fea0003800200 */
.L_x_2753:
        /* <DEDUP_REMOVED lines=21> */
.L_x_2756:
[----:B------:R-:W-:Y:S05]  /*42b0*/  BSYNC.RECONVERGENT B1 ;  /* 0x0000000000017941 */ /* 0x000fea0003800200 */
.L_x_2755:
        /* <DEDUP_REMOVED lines=21> */
.L_x_2758:
[----:B------:R-:W-:Y:S05]  /*4410*/  BSYNC.RECONVERGENT B1 ;  /* 0x0000000000017941 */ /* 0x000fea0003800200 */
.L_x_2757:
        /* <DEDUP_REMOVED lines=21> */
.L_x_2760:
[----:B------:R-:W-:Y:S05]  /*4570*/  BSYNC.RECONVERGENT B1 ;  /* 0x0000000000017941 */ /* 0x000fea0003800200 */
.L_x_2759:
        /* <DEDUP_REMOVED lines=21> */
.L_x_2762:
[----:B------:R-:W-:Y:S05]  /*46d0*/  BSYNC.RECONVERGENT B1 ;  /* 0x0000000000017941 */ /* 0x000fea0003800200 */
.L_x_2761:
        /* <DEDUP_REMOVED lines=21> */
.L_x_2764:
[----:B------:R-:W-:Y:S05]  /*4830*/  BSYNC.RECONVERGENT B1 ;  /* 0x0000000000017941 */ /* 0x000fea0003800200 */
.L_x_2763:
        /* <DEDUP_REMOVED lines=21> */
.L_x_2766:
[----:B------:R-:W-:Y:S05]  /*4990*/  BSYNC.RECONVERGENT B1 ;  /* 0x0000000000017941 */ /* 0x000fea0003800200 */
.L_x_2765:
        /* <DEDUP_REMOVED lines=21> */
.L_x_2768:
[----:B------:R-:W-:Y:S05]  /*4af0*/  BSYNC.RECONVERGENT B1 ;  /* 0x0000000000017941 */ /* 0x000fea0003800200 */
.L_x_2767:
        /* <DEDUP_REMOVED lines=21> */
.L_x_2770:
[----:B------:R-:W-:Y:S05]  /*4c50*/  BSYNC.RECONVERGENT B1 ;  /* 0x0000000000017941 */ /* 0x000fea0003800200 */
.L_x_2769:
        /* <DEDUP_REMOVED lines=21> */
.L_x_2772:
[----:B------:R-:W-:Y:S05]  /*4db0*/  BSYNC.RECONVERGENT B1 ;  /* 0x0000000000017941 */ /* 0x000fea0003800200 */
.L_x_2771:
        /* <DEDUP_REMOVED lines=10> */
[----:B--2---:R-:W-:Y:S01]  /*4e60*/  IMAD R0, R0, R244, RZ ;  /* 0x000000f400007224 */ /* 0x004fe200078e02ff */
[----:B------:R-:W-:Y:S01]  /*4e70*/  IADD3 R244, PT, PT, R248, R2, RZ ;  /* 0x00000002f8f47210 */ /* 0x000fe20007ffe0ff */
[----:B------:R-:W-:-:S04]  /*4e80*/  IMAD R2, R2, UR5, RZ ;  /* 0x0000000502027c24 */ /* 0x000fc8000f8e02ff */
        /* <DEDUP_REMOVED lines=8> */
.L_x_2774:
[----:B------:R-:W-:Y:S05]  /*4f10*/  BSYNC.RECONVERGENT B1 ;  /* 0x0000000000017941 */ /* 0x000fea0003800200 */
.L_x_2773:
[----:B------:R-:W-:Y:S04]  /*4f20*/  BSSY.RECONVERGENT B1, `(.L_x_2775) ;  /* 0x00000b0000017945 */ /* 0x000fe80003800200 */
[----:B------:R-:W-:Y:S05]  /*4f30*/  @P1 BRA `(.L_x_2776) ;  /* 0x0000000800b81947 */ /* 0x000fea0003800000 */
[----:B------:R-:W-:Y:S01]  /*4f40*/  ISETP.NE.U32.AND P1, PT, RZ, UR12, PT ;  /* 0x0000000cff007c0c */ /* 0x000fe2000bf25070 */
[----:B------:R-:W2:Y:S03]  /*4f50*/  LDL R248, [R1+0x20] ;  /* 0x0000200001f87983 */ /* 0x000ea60000100800 */
[----:B------:R-:W-:Y:S01]  /*4f60*/  ISETP.NE.AND.EX P1, PT, RZ, UR13, PT, P1 ;  /* 0x0000000dff007c0c */ /* 0x000fe2000bf25310 */
[----:B------:R0:W-:Y:S04]  /*4f70*/  STL [R1+0x48], R252 ;  /* 0x000048fc01007387 */ /* 0x0001e80000100800 */
[----:B0-----:R-:W3:Y:S08]  /*4f80*/  LDL R252, [R1+0x30] ;  /* 0x0000300001fc7983 */ /* 0x001ef00000100800 */
[----:B------:R-:W0:Y:S01]  /*4f90*/  @P1 LDC R0, c[0x0][0x408] ;  /* 0x00010200ff001b82 */ /* 0x000e220000000800 */
[----:B------:R4:W-:Y:S07]  /*4fa0*/  STL [R1+0x44], R249 ;  /* 0x000044f901007387 */ /* 0x0009ee0000100800 */
[----:B------:R-:W0:Y:S01]  /*4fb0*/  @P1 LDC R2, c[0x0][0x430] ;  /* 0x00010c00ff021b82 */ /* 0x000e220000000800 */
[----:B----4-:R-:W4:Y:S07]  /*4fc0*/  LDL R249, [R1+0x34] ;  /* 0x0000340001f97983 */ /* 0x010f2e0000100800 */
[----:B------:R-:W1:Y:S01]  /*4fd0*/  @P1 LDC.64 R250, c[0x0][0x448] ;  /* 0x00011200fffa1b82 */ /* 0x000e620000000a00 */
[----:B0-----:R-:W-:-:S02]  /*4fe0*/  @P1 IMAD.IADD R2, R2, 0x1, R0 ;  /* 0x0000000102021824 */ /* 0x001fc400078e0200 */
[----:B------:R-:W1:Y:S03]  /*4ff0*/  @P1 S2R R0, SR_CTAID.X ;  /* 0x0000000000001919 */ /* 0x000e660000002500 */
[----:B------:R-:W-:Y:S02]  /*5000*/  @P1 ISETP.GE.AND P4, PT, R3, R2, PT ;  /* 0x000000020300120c */ /* 0x000fe40003f86270 */
[----:B------:R-:W4:Y:S01]  /*5010*/  LDL R2, [R1+0x24] ;  /* 0x0000240001027983 */ /* 0x000f220000100800 */
[----:B-1----:R-:W-:-:S05]  /*5020*/  @P1 IMAD.WIDE.U32 R250, R0, 0x4, R250 ;  /* 0x0000000400fa1825 */ /* 0x002fca00078e00fa */
[----:B------:R0:W4:Y:S04]  /*5030*/  @P1 LDG.E R0, desc[UR36][R250.64] ;  /* 0x00000024fa001981 */ /* 0x000128000c1e1900 */
[----:B------:R-:W4:Y:S04]  /*5040*/  LDL R250, [R1+0x10] ;  /* 0x0000100001fa7983 */ /* 0x000f280000100800 */
[----:B------:R-:W4:Y:S01]  /*5050*/  LDL R251, [R1+0x14] ;  /* 0x0000140001fb7983 */ /* 0x000f220000100800 */
[----:B--2--5:R-:W-:-:S04]  /*5060*/  FMUL.FTZ R248, R248, R124 ;  /* 0x0000007cf8f87220 */ /* 0x024fc80000410000 */
[----:B---3--:R-:W-:Y:S02]  /*5070*/  FFMA.FTZ R248, R252, R120, R248 ;  /* 0x00000078fcf87223 */ /* 0x008fe400000100f8 */
[----:B------:R2:W5:Y:S01]  /*5080*/  LDL.LU R252, [R1+0x48] ;  /* 0x0000480001fc7983 */ /* 0x0005620000300800 */
[----:B----4-:R-:W-:-:S04]  /*5090*/  FMUL.FTZ R2, R2, R125 ;  /* 0x0000007d02027220 */ /* 0x010fc80000410000 */
[----:B------:R-:W-:Y:S02]  /*50a0*/  FFMA.FTZ R2, R249, R121, R2 ;  /* 0x00000079f9027223 */ /* 0x000fe40000010002 */
[----:B------:R2:W5:Y:S01]  /*50b0*/  LDL.LU R249, [R1+0x44] ;  /* 0x0000440001f97983 */ /* 0x0005620000300800 */
[----:B------:R-:W-:-:S03]  /*50c0*/  FFMA.FTZ R248, R250, R128, R248 ;  /* 0x00000080faf87223 */ /* 0x000fc600000100f8 */
[----:B------:R-:W3:Y:S01]  /*50d0*/  LDL R250, [R1+0x18] ;  /* 0x0000180001fa7983 */ /* 0x000ee20000100800 */
[----:B------:R-:W-:Y:S01]  /*50e0*/  FFMA.FTZ R2, R251, R129, R2 ;  /* 0x00000081fb027223 */ /* 0x000fe20000010002 */
[----:B------:R-:W-:Y:S02]  /*50f0*/  FFMA.FTZ R248, R116, R132, R248 ;  /* 0x0000008474f87223 */ /* 0x000fe400000100f8 */
[----:B------:R-:W4:Y:S01]  /*5100*/  LDL R251, [R1+0x38] ;  /* 0x0000380001fb7983 */ /* 0x000f220000100800 */
        /* <DEDUP_REMOVED lines=56> */
[----:B------:R-:W-:-:S04]  /*5490*/  FFMA.FTZ R2, R5, R245, R2 ;  /* 0x000000f505027223 */ /* 0x000fc80000010002 */
[----:B------:R-:W-:Y:S02]  /*54a0*/  FADD.FTZ R2, R248, R2 ;  /* 0x00000002f8027221 */ /* 0x000fe40000010000 */
[----:B------:R-:W2:Y:S02]  /*54b0*/  LDL R248, [R1+0x28] ;  /* 0x0000280001f87983 */ /* 0x000ea40000100800 */
[----:B--2---:R-:W-:-:S04]  /*54c0*/  FMUL.FTZ R248, R248, R126 ;  /* 0x0000007ef8f87220 */ /* 0x004fc80000410000 */
[----:B----4-:R-:W-:Y:S02]  /*54d0*/  FFMA.FTZ R248, R251, R122, R248 ;  /* 0x0000007afbf87223 */ /* 0x010fe400000100f8 */
[----:B------:R-:W2:Y:S02]  /*54e0*/  LDL R251, [R1+0x3c] ;  /* 0x00003c0001fb7983 */ /* 0x000ea40000100800 */
[----:B---3--:R-:W-:Y:S02]  /*54f0*/  FFMA.FTZ R248, R250, R130, R248 ;  /* 0x00000082faf87223 */ /* 0x008fe400000100f8 */
[----:B------:R-:W3:Y:S02]  /*5500*/  LDL R250, [R1+0x1c] ;  /* 0x00001c0001fa7983 */ /* 0x000ee40000100800 */
        /* <DEDUP_REMOVED lines=29> */
[----:B------:R-:W-:Y:S02]  /*56e0*/  FADD.FTZ R2, R248, R2 ;  /* 0x00000002f8027221 */ /* 0x000fe40000010000 */
[----:B------:R-:W4:Y:S02]  /*56f0*/  LDL R248, [R1+0x2c] ;  /* 0x00002c0001f87983 */ /* 0x000f240000100800 */
[----:B----4-:R-:W-:-:S04]  /*5700*/  FMUL.FTZ R248, R248, R127 ;  /* 0x0000007ff8f87220 */ /* 0x010fc80000410000 */
[----:B--2---:R-:W-:-:S04]  /*5710*/  FFMA.FTZ R248, R251, R123, R248 ;  /* 0x0000007bfbf87223 */ /* 0x004fc800000100f8 */
[----:B---3--:R-:W-:-:S04]  /*5720*/  FFMA.FTZ R248, R250, R131, R248 ;  /* 0x00000083faf87223 */ /* 0x008fc800000100f8 */
        /* <DEDUP_REMOVED lines=30> */
[----:B------:R-:W2:Y:S01]  /*5910*/  LDL R248, [R1] ;  /* 0x0000000001f87983 */ /* 0x000ea20000100800 */
[----:B------:R-:W-:-:S04]  /*5920*/  ISETP.NE.U32.AND P2, PT, RZ, UR10, PT ;  /* 0x0000000aff007c0c */ /* 0x000fc8000bf45070 */
[----:B------:R-:W-:-:S13]  /*5930*/  ISETP.NE.AND.EX P2, PT, RZ, UR11, PT, P2 ;  /* 0x0000000bff007c0c */ /* 0x000fda000bf45320 */
[----:B0-----:R-:W2:Y:S02]  /*5940*/  @P2 LDC.64 R250, c[0x0][0x438] ;  /* 0x00010e00fffa2b82 */ /* 0x001ea40000000a00 */
[----:B--2---:R-:W-:-:S06]  /*5950*/  @P2 IMAD.WIDE R250, R248, 0x4, R250 ;  /* 0x00000004f8fa2825 */ /* 0x004fcc00078e02fa */
[----:B------:R-:W2:Y:S01]  /*5960*/  @P2 LDG.E R250, desc[UR36][R250.64] ;  /* 0x00000024fafa2981 */ /* 0x000ea2000c1e1900 */
[----:B------:R-:W-:-:S03]  /*5970*/  FMUL.FTZ R2, R2, UR18 ;  /* 0x0000001202027c20 */ /* 0x000fc60008410000 */
[----:B------:R-:W3:Y:S01]  /*5980*/  LDL R251, [R1+0x8] ;  /* 0x0000080001fb7983 */ /* 0x000ee20000100800 */
[----:B------:R-:W-:-:S04]  /*5990*/  @P1 SEL R248, RZ, UR39, P4 ;  /* 0x00000027fff81c07 */ /* 0x000fc8000a000000 */
[----:B------:R-:W-:Y:S01]  /*59a0*/  @P1 IADD3 R248, PT, PT, R3, -UR45, R248 ;  /* 0x8000002d03f81c10 */ /* 0x000fe2000fffe0f8 */
[----:B--2---:R-:W-:Y:S02]  /*59b0*/  @P2 FADD.FTZ R2, R2, R250 ;  /* 0x000000fa02022221 */ /* 0x004fe40000010000 */
[----:B------:R-:W2:Y:S01]  /*59c0*/  LDL R250, [R1+0x4] ;  /* 0x0000040001fa7983 */ /* 0x000ea20000100800 */
[----:B------:R-:W-:-:S05]  /*59d0*/  @P1 I2FP.F32.S32 R248, R248 ;  /* 0x000000f800f81245 */ /* 0x000fca0000201400 */
[----:B------:R-:W-:-:S05]  /*59e0*/  @P1 FFMA.FTZ R2, R248, R0, R2 ;  /* 0x00000000f8021223 */ /* 0x000fca0000010002 */
[----:B---3--:R-:W-:-:S05]  /*59f0*/  @!P3 FMNMX.FTZ R251, R251, R2, !PT ;  /* 0x00000002fbfbb209 */ /* 0x008fca0007810000 */
[----:B------:R0:W-:Y:S04]  /*5a00*/  @!P3 STL [R1+0x8], R251 ;  /* 0x000008fb0100b387 */ /* 0x0001e80000100800 */
[----:B--2---:R0:W-:Y:S02]  /*5a10*/  STS [R250], R2 ;  /* 0x00000002fa007388 */ /* 0x0041e40000000800 */
.L_x_2776:
[----:B------:R-:W-:Y:S05]  /*5a20*/  BSYNC.RECONVERGENT B1 ;  /* 0x0000000000017941 */ /* 0x000fea0003800200 */
.L_x_2775:
[----:B------:R-:W2:Y:S04]  /*5a30*/  LDL.LU R248, [R1+0x4] ;  /* 0x0000040001f87983 */ /* 0x000ea80000300800 */
[----:B0-----:R-:W3:Y:S04]  /*5a40*/  LDL.LU R2, [R1] ;  /* 0x0000000001027983 */ /* 0x001ee80000300800 */
[----:B------:R-:W4:Y:S01]  /*5a50*/  LDL R0, [R1+0x40] ;  /* 0x0000400001007983 */ /* 0x000f220000100800 */
[----:B-----5:R-:W-:Y:S02]  /*5a60*/  IADD3 R252, P1, PT, R252, 0x100, RZ ;  /* 0x00000100fcfc7810 */ /* 0x020fe40007f3e0ff */
[----:B------:R-:W-:-:S03]  /*5a70*/  IADD3 R3, PT, PT, R3, 0x100, RZ ;  /* 0x0000010003037810 */ /* 0x000fc60007ffe0ff */
[----:B------:R-:W-:Y:S02]  /*5a80*/  IMAD.X R249, RZ, RZ, R249, P1 ;  /* 0x000000fffff97224 */ /* 0x000fe400008e06f9 */
[----:B--2---:R-:W-:Y:S01]  /*5a90*/  VIADD R248, R248, 0x400 ;  /* 0x00000400f8f87836 */ /* 0x004fe20000000000 */
[----:B---3--:R-:W-:Y:S02]  /*5aa0*/  IADD3 R2, PT, PT, R2, 0x100, RZ ;  /* 0x0000010002027810 */ /* 0x008fe40007ffe0ff */
[----:B----4-:R-:W-:-:S03]  /*5ab0*/  ISETP.GE.AND P1, PT, R3, R0, PT ;  /* 0x000000000300720c */ /* 0x010fc60003f26270 */
[----:B------:R3:W-:Y:S04]  /*5ac0*/  STL [R1], R2 ;  /* 0x0000000201007387 */ /* 0x0007e80000100800 */
[----:B------:R3:W-:Y:S06]  /*5ad0*/  STL [R1+0x4], R248 ;  /* 0x000004f801007387 */ /* 0x0007ec0000100800 */
[----:B------:R-:W-:Y:S05]  /*5ae0*/  @!P1 BRA `(.L_x_2777) ;  /* 0xffffffc8000c9947 */ /* 0x000fea000383ffff */
.L_x_2718:
[----:B01----:R-:W-:Y:S05]  /*5af0*/  BSYNC.RECONVERGENT B0 ;  /* 0x0000000000007941 */ /* 0x003fea0003800200 */
.L_x_2717:
[----:B---3--:R-:W3:Y:S01]  /*5b00*/  LDL.LU R2, [R1+0x8] ;  /* 0x0000080001027983 */ /* 0x008ee20000300800 */
[----:B------:R-:W0:Y:S01]  /*5b10*/  S2UR UR12, SR_CgaCtaId ;  /* 0x00000000000c79c3 */ /* 0x000e220000008800 */
[----:B------:R-:W-:Y:S01]  /*5b20*/  UMOV UR10, 0x400 ;  /* 0x00000400000a7882 */ /* 0x000fe20000000000 */
[----:B------:R-:W1:Y:S01]  /*5b30*/  LDCU UR4, c[0x0][0x3f4] ;  /* 0x00007e80ff0477ac */ /* 0x000e620008000800 */
[----:B------:R-:W-:Y:S01]  /*5b40*/  BSSY.RECONVERGENT B0, `(.L_x_2778) ;  /* 0x000018d000007945 */ /* 0x000fe20003800200 */
[----:B------:R-:W4:Y:S04]  /*5b50*/  LDCU UR6, c[0x0][0x3f4] ;  /* 0x00007e80ff0677ac */ /* 0x000f280008000800 */
[----:B------:R-:W4:Y:S01]  /*5b60*/  S2UR UR14, SR_CTAID.Y ;  /* 0x00000000000e79c3 */ /* 0x000f220000002600 */
[----:B------:R-:W-:-:S02]  /*5b70*/  UIADD3 UR11, UPT, UPT, UR45, 0x1, URZ ;  /* 0x000000012d0b7890 */ /* 0x000fc4000fffe0ff */
[----:B-1----:R-:W-:Y:S02]  /*5b80*/  UIADD3 UR4, UPT, UPT, UR45, 0x1, -UR4 ;  /* 0x000000012d047890 */ /* 0x002fe4000fffe804 */
[----:B0-----:R-:W-:Y:S02]  /*5b90*/  ULEA UR13, UR12, UR10, 0x18 ;  /* 0x0000000a0c0d7291 */ /* 0x001fe4000f8ec0ff */
[----:B------:R-:W-:-:S04]  /*5ba0*/  UISETP.LT.AND UP0, UPT, URZ, UR4, UPT ;  /* 0x00000004ff00728c */ /* 0x000fc8000bf01270 */
[----:B------:R-:W-:Y:S02]  /*5bb0*/  USEL UR4, URZ, UR4, !UP0 ;  /* 0x00000004ff047287 */ /* 0x000fe4000c000000 */
[----:B----4-:R-:W-:-:S04]  /*5bc0*/  UIMAD UR6, UR14, UR6, URZ ;  /* 0x000000060e0672a4 */ /* 0x010fc8000f8e02ff */
[----:B------:R-:W-:Y:S01]  /*5bd0*/  USHF.R.S32.HI UR9, URZ, 0x1f, UR6 ;  /* 0x0000001fff097899 */ /* 0x000fe20008011406 */
[----:B---3--:R-:W0:Y:S02]  /*5be0*/  SHFL.BFLY PT, R0, R2, 0x10, 0x1f ;  /* 0x0e001f0002007f89 */ /* 0x008e2400000e0000 */
[----:B0-----:R-:W-:-:S05]  /*5bf0*/  FMNMX.FTZ R3, R0, R2, !PT ;  /* 0x0000000200037209 */ /* 0x001fca0007810000 */
[----:B------:R-:W0:Y:S02]  /*5c00*/  SHFL.BFLY PT, R0, R3, 0x8, 0x1f ;  /* 0x0d001f0003007f89 */ /* 0x000e2400000e0000 */
[----:B0-----:R-:W-:Y:S02]  /*5c10*/  FMNMX.FTZ R4, R3, R0, !PT ;  /* 0x0000000003047209 */ /* 0x001fe40007810000 */
[----:B------:R-:W0:Y:S03]  /*5c20*/  S2R R0, SR_TID.X ;  /* 0x0000000000007919 */ /* 0x000e260000002100 */
[----:B------:R-:W1:Y:S02]  /*5c30*/  SHFL.BFLY PT, R5, R4, 0x4, 0x1f ;  /* 0x0c801f0004057f89 */ /* 0x000e6400000e0000 */
[----:B-1----:R-:W-:Y:S01]  /*5c40*/  FMNMX.FTZ R5, R4, R5, !PT ;  /* 0x0000000504057209 */ /* 0x002fe20007810000 */
[----:B0-----:R-:W-:-:S04]  /*5c50*/  IMAD.SHL.U32 R14, R0, 0x4, RZ ;  /* 0x00000004000e7824 */ /* 0x001fc800078e00ff */
[----:B------:R-:W0:Y:S02]  /*5c60*/  SHFL.BFLY PT, R2, R5, 0x2, 0x1f ;  /* 0x0c401f0005027f89 */ /* 0x000e2400000e0000 */
[----:B0-----:R-:W-:Y:S02]  /*5c70*/  FMNMX.FTZ R6, R5, R2, !PT ;  /* 0x0000000205067209 */ /* 0x001fe40007810000 */
[----:B------:R-:W-:Y:S02]  /*5c80*/  LOP3.LUT P0, R2, R0, 0x1f, RZ, 0xc0, !PT ;  /* 0x0000001f00027812 */ /* 0x000fe4000780c0ff */
[----:B------:R-:W-:Y:S01]  /*5c90*/  MOV R5, 0xff7fffff ;  /* 0xff7fffff00057802 */ /* 0x000fe20000000f00 */
[----:B------:R-:W0:Y:S01]  /*5ca0*/  SHFL.BFLY PT, R7, R6, 0x1, 0x1f ;  /* 0x0c201f0006077f89 */ /* 0x000e2200000e0000 */
[C---:B------:R-:W-:Y:S02]  /*5cb0*/  ISETP.GT.U32.AND P1, PT, R2.reuse, 0x7, PT ;  /* 0x000000070200780c */ /* 0x040fe40003f24070 */
[----:B------:R-:W-:-:S07]  /*5cc0*/  LEA R4, R2, UR13, 0x2 ;  /* 0x0000000d02047c11 */ /* 0x000fce000f8e10ff */
[----:B------:R-:W-:Y:S02]  /*5cd0*/  @!P0 LEA.HI R3, R0, UR13, RZ, 0x1d ;  /* 0x0000000d00038c11 */ /* 0x000fe4000f8fe8ff */
[----:B0-----:R-:W-:-:S05]  /*5ce0*/  FMNMX.FTZ R10, R6, R7, !PT ;  /* 0x00000007060a7209 */ /* 0x001fca0007810000 */
[----:B------:R0:W-:Y:S01]  /*5cf0*/  @!P0 STS [R3], R10 ;  /* 0x0000000a03008388 */ /* 0x0001e20000000800 */
[----:B------:R-:W-:Y:S01]  /*5d00*/  BAR.SYNC.DEFER_BLOCKING 0x0 ;  /* 0x0000000000007b1d */ /* 0x000fe20000010000 */
[----:B0-----:R-:W-:-:S05]  /*5d10*/  HFMA2 R3, -RZ, RZ, 0, 0 ;  /* 0x00000000ff037431 */ /* 0x001fca00000001ff */
[----:B------:R-:W0:Y:S04]  /*5d20*/  @!P1 LDS R5, [R4] ;  /* 0x0000000004059984 */ /* 0x000e280000000800 */
[----:B0-----:R-:W0:Y:S02]  /*5d30*/  SHFL.BFLY PT, R6, R5, 0x4, 0x1f ;  /* 0x0c801f0005067f89 */ /* 0x001e2400000e0000 */
[----:B0-----:R-:W-:Y:S01]  /*5d40*/  FMNMX.FTZ R6, R6, R5, !PT ;  /* 0x0000000506067209 */ /* 0x001fe20007810000 */
[----:B------:R-:W-:-:S04]  /*5d50*/  VIADD R5, R0, UR4 ;  /* 0x0000000400057c36 */ /* 0x000fc80008000000 */
[----:B------:R-:W0:Y:S01]  /*5d60*/  SHFL.BFLY PT, R7, R6, 0x2, 0x1f ;  /* 0x0c401f0006077f89 */ /* 0x000e2200000e0000 */
[----:B------:R-:W-:Y:S02]  /*5d70*/  ISETP.GT.AND P0, PT, R5, UR45, PT ;  /* 0x0000002d05007c0c */ /* 0x000fe4000bf04270 */
[----:B0-----:R-:W-:-:S05]  /*5d80*/  FMNMX.FTZ R7, R6, R7, !PT ;  /* 0x0000000706077209 */ /* 0x001fca0007810000 */
[----:B------:R-:W0:Y:S02]  /*5d90*/  SHFL.BFLY PT, R8, R7, 0x1, 0x1f ;  /* 0x0c201f0007087f89 */ /* 0x000e2400000e0000 */
[----:B0-----:R-:W-:-:S05]  /*5da0*/  FMNMX.FTZ R8, R7, R8, !PT ;  /* 0x0000000807087209 */ /* 0x001fca0007810000 */
[----:B--2---:R0:W1:Y:S01]  /*5db0*/  SHFL.IDX PT, R26, R8, RZ, 0x1f ;  /* 0x00001fff081a7589 */ /* 0x00406200000e0000 */
[----:B------:R-:W-:Y:S05]  /*5dc0*/  @P0 BRA `(.L_x_2779) ;  /* 0x0000001400900947 */ /* 0x000fea0003800000 */
[----:B------:R-:W2:Y:S02]  /*5dd0*/  LDC.64 R6, c[0x0][0x420] ;  /* 0x00010800ff067b82 */ /* 0x000ea40000000a00 */
[----:B--2---:R-:W-:-:S04]  /*5de0*/  ISETP.NE.U32.AND P0, PT, R6, RZ, PT ;  /* 0x000000ff0600720c */ /* 0x004fc80003f05070 */
[----:B------:R-:W-:-:S13]  /*5df0*/  ISETP.NE.AND.EX P0, PT, R7, RZ, PT, P0 ;  /* 0x000000ff0700720c */ /* 0x000fda0003f05300 */
[----:B------:R-:W-:Y:S05]  /*5e00*/  @P0 BRA `(.L_x_2780) ;  /* 0x0000001000040947 */ /* 0x000fea0003800000 */
[----:B0-----:R-:W-:Y:S01]  /*5e10*/  MOV R8, UR11 ;  /* 0x0000000b00087c02 */ /* 0x001fe20008000f00 */
[----:B------:R-:W-:Y:S01]  /*5e20*/  BSSY.RECONVERGENT B1, `(.L_x_2781) ;  /* 0x000001d000017945 */ /* 0x000fe20003800200 */
[----:B------:R-:W-:Y:S02]  /*5e30*/  LOP3.LUT R6, RZ, R0, RZ, 0x33, !PT ;  /* 0x00000000ff067212 */ /* 0x000fe400078e33ff */
[----:B------:R-:W-:-:S04]  /*5e40*/  VIADDMNMX R3, R5, 0x100, R8, !PT ;  /* 0x0000010005037846 */ /* 0x000fc80007800108 */
[----:B------:R-:W-:Y:S02]  /*5e50*/  IADD3 R7, PT, PT, R3, -UR4, R6 ;  /* 0x8000000403077c10 */ /* 0x000fe4000fffe006 */
        /* <DEDUP_REMOVED lines=11> */
[----:B------:R-:W-:-:S04]  /*5f10*/  IMAD.MOV.U32 R3, RZ, RZ, RZ ;  /* 0x000000ffff037224 */ /* 0x000fc800078e00ff */
[----:B------:R-:W-:Y:S01]  /*5f20*/  IMAD.MOV R8, RZ, RZ, -R7 ;  /* 0x000000ffff087224 */ /* 0x000fe200078e0a07 */
[----:B------:R-:W-:-:S07]  /*5f30*/  IADD3 R7, PT, PT, R14, UR7, RZ ;  /* 0x000000070e077c10 */ /* 0x000fce000fffe0ff */
.L_x_2783:
[----:B------:R-:W1:Y:S01]  /*5f40*/  LDS R9, [R7] ;  /* 0x0000000007097984 */ /* 0x000e620000000800 */
[----:B------:R-:W-:Y:S01]  /*5f50*/  VIADD R8, R8, 0x1 ;  /* 0x0000000108087836 */ /* 0x000fe20000000000 */
[----:B------:R-:W-:-:S04]  /*5f60*/  IADD3 R6, PT, PT, R6, 0x100, RZ ;  /* 0x0000010006067810 */ /* 0x000fc80007ffe0ff */
[----:B------:R-:W-:Y:S01]  /*5f70*/  ISETP.NE.AND P0, PT, R8, RZ, PT ;  /* 0x000000ff0800720c */ /* 0x000fe20003f05270 */
[----:B-1----:R-:W-:-:S04]  /*5f80*/  FADD.FTZ R9, -R26, R9 ;  /* 0x000000091a097221 */ /* 0x002fc80000010100 */
[----:B------:R-:W-:-:S04]  /*5f90*/  FMUL.FTZ R9, R9, 1.4426950216293334961 ;  /* 0x3fb8aa3b09097820 */ /* 0x000fc80000410000 */
[----:B------:R-:W0:Y:S02]  /*5fa0*/  MUFU.EX2 R10, R9 ;  /* 0x00000009000a7308 */ /* 0x000e240000000800 */
[----:B0-----:R0:W-:Y:S01]  /*5fb0*/  STS [R7], R10 ;  /* 0x0000000a07007388 */ /* 0x0011e20000000800 */
[----:B------:R-:W-:Y:S01]  /*5fc0*/  FADD.FTZ R3, R10, R3 ;  /* 0x000000030a037221 */ /* 0x000fe20000010000 */
[----:B0-----:R-:W-:Y:S01]  /*5fd0*/  VIADD R7, R7, 0x400 ;  /* 0x0000040007077836 */ /* 0x001fe20000000000 */
[----:B------:R-:W-:Y:S06]  /*5fe0*/  @P0 BRA `(.L_x_2783) ;  /* 0xfffffffc00d40947 */ /* 0x000fec000383ffff */
.L_x_2782:
[----:B------:R-:W-:Y:S05]  /*5ff0*/  BSYNC.RECONVERGENT B1 ;  /* 0x0000000000017941 */ /* 0x000fea0003800200 */
.L_x_2781:
[----:B------:R-:W-:Y:S05]  /*6000*/  @!P1 BRA `(.L_x_2779) ;  /* 0x0000001400009947 */ /* 0x000fea0003800000 */
[----:B------:R-:W-:Y:S01]  /*6010*/  UIADD3 UR7, UPT, UPT, UR10, 0x240, URZ ;  /* 0x000002400a077890 */ /* 0x000fe2000fffe0ff */
[----:B------:R-:W-:Y:S01]  /*6020*/  IADD3 R15, PT, PT, R6, 0x400, RZ ;  /* 0x00000400060f7810 */ /* 0x000fe20007ffe0ff */
[----:B------:R-:W-:Y:S02]  /*6030*/  USHF.L.U32 UR8, UR4, 0x2, URZ ;  /* 0x0000000204087899 */ /* 0x000fe400080006ff */
[----:B------:R-:W-:Y:S01]  /*6040*/  ULEA UR7, UR12, UR7, 0x18 ;  /* 0x000000070c077291 */ /* 0x000fe2000f8ec0ff */
[----:B------:R-:W-:-:S03]  /*6050*/  ISETP.GT.AND P0, PT, R15, UR45, PT ;  /* 0x0000002d0f007c0c */ /* 0x000fc6000bf04270 */
[----:B------:R-:W-:-:S05]  /*6060*/  LEA R7, R6, -UR8, 0x2 ;  /* 0x8000000806077c11 */ /* 0x000fca000f8e10ff */
[----:B------:R-:W1:Y:S01]  /*6070*/  LDS R8, [R7+UR7] ;  /* 0x0000000707087984 */ /* 0x000e620008000800 */
[----:B------:R-:W-:-:S03]  /*6080*/  VIADD R6, R7, UR7 ;  /* 0x0000000707067c36 */ /* 0x000fc60008000000 */
[----:B------:R-:W0:Y:S04]  /*6090*/  LDS R9, [R7+UR7+0x400] ;  /* 0x0004000707097984 */ /* 0x000e280008000800 */
[----:B------:R-:W2:Y:S04]  /*60a0*/  LDS R10, [R7+UR7+0x800] ;  /* 0x00080007070a7984 */ /* 0x000ea80008000800 */
[----:B------:R-:W3:Y:S01]  /*60b0*/  LDS R11, [R7+UR7+0xc00] ;  /* 0x000c0007070b7984 */ /* 0x000ee20008000800 */
        /* <DEDUP_REMOVED lines=9> */
[----:B------:R-:W-:-:S03]  /*6150*/  FMUL.FTZ R13, R12, 1.4426950216293334961 ;  /* 0x3fb8aa3b0c0d7820 */ /* 0x000fc60000410000 */
[----:B------:R-:W2:Y:S04]  /*6160*/  MUFU.EX2 R12, R11 ;  /* 0x0000000b000c7308 */ /* 0x000ea80000000800 */
[----:B------:R-:W3:Y:S01]  /*6170*/  MUFU.EX2 R16, R13 ;  /* 0x0000000d00107308 */ /* 0x000ee20000000800 */
        /* <DEDUP_REMOVED lines=9> */
[----:B----4-:R-:W-:Y:S01]  /*6210*/  IADD3 R7, PT, PT, -R15, UR45, RZ ;  /* 0x0000002d0f077c10 */ /* 0x010fe2000fffe1ff */
[----:B------:R-:W-:Y:S01]  /*6220*/  BSSY.RECONVERGENT B1, `(.L_x_2784) ;  /* 0x000006c000017945 */ /* 0x000fe20003800200 */
[----:B------:R-:W-:Y:S02]  /*6230*/  IADD3 R6, PT, PT, R6, 0x1800, RZ ;  /* 0x0000180006067810 */ /* 0x000fe40007ffe0ff */
[----:B------:R-:W-:Y:S02]  /*6240*/  ISETP.GT.AND P1, PT, R7, 0xbff, PT ;  /* 0x00000bff0700780c */ /* 0x000fe40003f24270 */
[----:B------:R-:W-:-:S11]  /*6250*/  PLOP3.LUT P0, PT, PT, PT, PT, 0x80, 0x8 ;  /* 0x000000000008781c */ /* 0x000fd60003f0f070 */
[----:B------:R-:W-:Y:S05]  /*6260*/  @!P1 BRA `(.L_x_2785) ;  /* 0x00000004009c9947 */ /* 0x000fea0003800000 */
[----:B------:R-:W-:Y:S01]  /*6270*/  IMAD.U32 R28, RZ, RZ, UR45 ;  /* 0x0000002dff1c7e24 */ /* 0x000fe2000f8e00ff */
[----:B------:R-:W-:-:S04]  /*6280*/  PLOP3.LUT P0, PT, PT, PT, PT, 0x8, 0x80 ;  /* 0x000000000080781c */ /* 0x000fc80003f0e170 */
[----:B------:R-:W-:-:S09]  /*6290*/  IADD3 R28, PT, PT, R28, -0xbff, RZ ;  /* 0xfffff4011c1c7810 */ /* 0x000fd20007ffe0ff */
.L_x_2786:
        /* <DEDUP_REMOVED lines=18> */
[----:B--2---:R-:W-:Y:S01]  /*63c0*/  FADD.FTZ R9, -R26, R9 ;  /* 0x000000091a097221 */ /* 0x004fe20000010100 */
[----:B------:R-:W-:Y:S02]  /*63d0*/  FMUL.FTZ R8, R8, 1.4426950216293334961 ;  /* 0x3fb8aa3b08087820 */ /* 0x000fe40000410000 */
[----:B------:R-:W2:Y:S01]  /*63e0*/  MUFU.EX2 R7, R7 ;  /* 0x0000000700077308 */ /* 0x000ea20000000800 */
[----:B------:R-:W1:Y:S01]  /*63f0*/  LDS R22, [R6+0x2c00] ;  /* 0x002c000006167984 */ /* 0x000e620000000800 */
[C---:B---3--:R-:W-:Y:S01]  /*6400*/  FADD.FTZ R10, -R26.reuse, R10 ;  /* 0x0000000a1a0a7221 */ /* 0x048fe20000010100 */
[----:B------:R-:W-:Y:S01]  /*6410*/  FMUL.FTZ R9, R9, 1.4426950216293334961 ;  /* 0x3fb8aa3b09097820 */ /* 0x000fe20000410000 */
[----:B------:R-:W3:Y:S01]  /*6420*/  MUFU.EX2 R8, R8 ;  /* 0x0000000800087308 */ /* 0x000ee20000000800 */
[----:B------:R-:W1:Y:S01]  /*6430*/  LDS R23, [R6+0x3000] ;  /* 0x0030000006177984 */ /* 0x000e620000000800 */
        /* <DEDUP_REMOVED lines=10> */
[C---:B------:R-:W-:Y:S01]  /*64e0*/  FADD.FTZ R16, -R26.reuse, R16 ;  /* 0x000000101a107221 */ /* 0x040fe20000010100 */
[----:B------:R-:W2:Y:S01]  /*64f0*/  MUFU.EX2 R11, R11 ;  /* 0x0000000b000b7308 */ /* 0x000ea20000000800 */
[----:B------:R-:W-:Y:S01]  /*6500*/  FMUL.FTZ R13, R13, 1.4426950216293334961 ;  /* 0x3fb8aa3b0d0d7820 */ /* 0x000fe20000410000 */
[----:B---3--:R-:W-:Y:S01]  /*6510*/  FADD.FTZ R3, R3, R8 ;  /* 0x0000000803037221 */ /* 0x008fe20000010000 */
[----:B------:R-:W-:Y:S01]  /*6520*/  FADD.FTZ R17, -R26, R17 ;  /* 0x000000111a117221 */ /* 0x000fe20000010100 */
[----:B------:R-:W3:Y:S01]  /*6530*/  MUFU.EX2 R12, R12 ;  /* 0x0000000c000c7308 */ /* 0x000ee20000000800 */
[----:B------:R-:W-:Y:S01]  /*6540*/  FMUL.FTZ R16, R16, 1.4426950216293334961 ;  /* 0x3fb8aa3b10107820 */ /* 0x000fe20000410000 */
[----:B----4-:R-:W-:Y:S01]  /*6550*/  FADD.FTZ R3, R3, R9 ;  /* 0x0000000903037221 */ /* 0x010fe20000010000 */
[C---:B------:R-:W-:Y:S01]  /*6560*/  FADD.FTZ R18, -R26.reuse, R18 ;  /* 0x000000121a127221 */ /* 0x040fe20000010100 */
[----:B------:R-:W4:Y:S01]  /*6570*/  MUFU.EX2 R13, R13 ;  /* 0x0000000d000d7308 */ /* 0x000f220000000800 */
[----:B------:R-:W-:Y:S01]  /*6580*/  FMUL.FTZ R17, R17, 1.4426950216293334961 ;  /* 0x3fb8aa3b11117820 */ /* 0x000fe20000410000 */
[----:B------:R-:W-:Y:S01]  /*6590*/  FADD.FTZ R3, R3, R10 ;  /* 0x0000000a03037221 */ /* 0x000fe20000010000 */
[----:B------:R-:W-:Y:S01]  /*65a0*/  FADD.FTZ R19, -R26, R19 ;  /* 0x000000131a137221 */ /* 0x000fe20000010100 */
[----:B------:R-:W4:Y:S01]  /*65b0*/  MUFU.EX2 R16, R16 ;  /* 0x0000001000107308 */ /* 0x000f220000000800 */
[----:B------:R-:W-:Y:S01]  /*65c0*/  FMUL.FTZ R18, R18, 1.4426950216293334961 ;  /* 0x3fb8aa3b12127820 */ /* 0x000fe20000410000 */
[----:B--2---:R-:W-:Y:S01]  /*65d0*/  FADD.FTZ R3, R3, R11 ;  /* 0x0000000b03037221 */ /* 0x004fe20000010000 */
[C---:B0-----:R-:W-:Y:S01]  /*65e0*/  FADD.FTZ R20, -R26.reuse, R20 ;  /* 0x000000141a147221 */ /* 0x041fe20000010100 */
        /* <DEDUP_REMOVED lines=13> */
[----:B------:R-:W-:Y:S01]  /*66c0*/  FADD.FTZ R23, -R26, R23 ;  /* 0x000000171a177221 */ /* 0x000fe20000010100 */
        /* <DEDUP_REMOVED lines=33> */
.L_x_2785:
[----:B------:R-:W-:Y:S05]  /*68e0*/  BSYNC.RECONVERGENT B1 ;  /* 0x0000000000017941 */ /* 0x000fea0003800200 */
.L_x_2784:
        /* <DEDUP_REMOVED lines=55> */
.L_x_2788:
[----:B------:R-:W-:Y:S05]  /*6c60*/  BSYNC.RECONVERGENT B1 ;  /* 0x0000000000017941 */ /* 0x000fea0003800200 */
.L_x_2787:
[----:B------:R-:W-:-:S13]  /*6c70*/  ISETP.GT.AND P1, PT, R15, UR45, PT ;  /* 0x0000002d0f007c0c */ /* 0x000fda000bf24270 */
        /* <DEDUP_REMOVED lines=26> */
.L_x_2780:
[----:B------:R-:W-:Y:S01]  /*6e20*/  IMAD.U32 R10, RZ, RZ, UR11 ;  /* 0x0000000bff0a7e24 */ /* 0x000fe2000f8e00ff */
[----:B0-----:R-:W-:Y:S01]  /*6e30*/  LOP3.LUT R8, RZ, R0, RZ, 0x33, !PT ;  /* 0x00000000ff087212 */ /* 0x001fe200078e33ff */
[----:B------:R-:W-:Y:S01]  /*6e40*/  BSSY.RECONVERGENT B1, `(.L_x_2789) ;  /* 0x0000024000017945 */ /* 0x000fe20003800200 */
[----:B------:R-:W-:Y:S02]  /*6e50*/  IMAD.MOV.U32 R9, RZ, RZ, R5 ;  /* 0x000000ffff097224 */ /* 0x000fe400078e0005 */
[----:B------:R-:W-:-:S04]  /*6e60*/  VIADDMNMX R3, R5, 0x100, R10, !PT ;  /* 0x0000010005037846 */ /* 0x000fc8000780010a */
[----:B------:R-:W-:-:S04]  /*6e70*/  IADD3 R8, PT, PT, R3, -UR4, R8 ;  /* 0x8000000403087c10 */ /* 0x000fc8000fffe008 */
[C---:B------:R-:W-:Y:S02]  /*6e80*/  LOP3.LUT R3, R8.reuse, 0x300, RZ, 0xc0, !PT ;  /* 0x0000030008037812 */ /* 0x040fe400078ec0ff */
[----:B------:R-:W-:Y:S02]  /*6e90*/  ISETP.GE.U32.AND P1, PT, R8, 0x300, PT ;  /* 0x000003000800780c */ /* 0x000fe40003f26070 */
[----:B------:R-:W-:Y:S01]  /*6ea0*/  ISETP.NE.AND P0, PT, R3, 0x300, PT ;  /* 0x000003000300780c */ /* 0x000fe20003f05270 */
[----:B------:R-:W-:-:S12]  /*6eb0*/  HFMA2 R3, -RZ, RZ, 0, 0 ;  /* 0x00000000ff037431 */ /* 0x000fd800000001ff */
[----:B------:R-:W-:Y:S05]  /*6ec0*/  @!P0 BRA `(.L_x_2790) ;  /* 0x00000000006c8947 */ /* 0x000fea0003800000 */
[----:B------:R-:W-:Y:S01]  /*6ed0*/  UIADD3 UR7, UPT, UPT, UR10, 0x240, URZ ;  /* 0x000002400a077890 */ /* 0x000fe2000fffe0ff */
[----:B------:R-:W-:Y:S01]  /*6ee0*/  LEA.HI R3, R8, 0x1, RZ, 0x18 ;  /* 0x0000000108037811 */ /* 0x000fe200078fc0ff */
[--C-:B------:R-:W-:Y:S01]  /*6ef0*/  IMAD.MOV.U32 R9, RZ, RZ, R5.reuse ;  /* 0x000000ffff097224 */ /* 0x100fe200078e0005 */
[----:B------:R-:W-:Y:S01]  /*6f00*/  IADD3 R13, P0, P2, R6, UR6, R5 ;  /* 0x00000006060d7c10 */ /* 0x000fe2000fa1e005 */
[----:B------:R-:W-:Y:S01]  /*6f10*/  ULEA UR7, UR12, UR7, 0x18 ;  /* 0x000000070c077291 */ /* 0x000fe2000f8ec0ff */
[----:B------:R-:W-:Y:S02]  /*6f20*/  LOP3.LUT R6, R3, 0x3, RZ, 0xc0, !PT ;  /* 0x0000000303067812 */ /* 0x000fe400078ec0ff */
[----:B------:R-:W-:Y:S02]  /*6f30*/  IADD3.X R7, PT, PT, R7, UR9, RZ, P0, P2 ;  /* 0x0000000907077c10 */ /* 0x000fe400087e44ff */
[----:B------:R-:W-:Y:S01]  /*6f40*/  MOV R3, RZ ;  /* 0x000000ff00037202 */ /* 0x000fe20000000f00 */
[----:B------:R-:W-:Y:S01]  /*6f50*/  VIADD R8, R14, UR7 ;  /* 0x000000070e087c36 */ /* 0x000fe20008000000 */
[----:B------:R-:W-:-:S07]  /*6f60*/  IADD3 R10, PT, PT, -R6, RZ, RZ ;  /* 0x000000ff060a7210 */ /* 0x000fce0007ffe1ff */
.L_x_2791:
[----:B------:R-:W-:-:S06]  /*6f70*/  MOV R6, R13 ;  /* 0x0000000d00067202 */ /* 0x000fcc0000000f00 */
[----:B------:R0:W2:Y:S01]  /*6f80*/  LDG.E.U8 R6, desc[UR36][R6.64] ;  /* 0x0000002406067981 */ /* 0x0000a2000c1e1100 */
[----:B------:R-:W-:Y:S01]  /*6f90*/  IADD3 R10, PT, PT, R10, 0x1, RZ ;  /* 0x000000010a0a7810 */ /* 0x000fe20007ffe0ff */
[----:B------:R-:W-:Y:S01]  /*6fa0*/  VIADD R9, R9, 0x100 ;  /* 0x0000010009097836 */ /* 0x000fe20000000000 */
[----:B------:R-:W-:-:S04]  /*6fb0*/  IADD3 R13, P2, PT, R13, 0x100, RZ ;  /* 0x000001000d0d7810 */ /* 0x000fc80007f5e0ff */
[----:B0-----:R-:W-:Y:S02]  /*6fc0*/  IADD3.X R7, PT, PT, RZ, R7, RZ, P2, !PT ;  /* 0x00000007ff077210 */ /* 0x001fe400017fe4ff */
        /* <DEDUP_REMOVED lines=11> */
.L_x_2790:
[----:B------:R-:W-:Y:S05]  /*7080*/  BSYNC.RECONVERGENT B1 ;  /* 0x0000000000017941 */ /* 0x000fea0003800200 */
.L_x_2789:
[----:B------:R-:W-:Y:S05]  /*7090*/  @!P1 BRA `(.L_x_2779) ;  /* 0x0000000000dc9947 */ /* 0x000fea0003800000 */
[----:B------:R-:W0:Y:S01]  /*70a0*/  S2R R8, SR_CgaCtaId ;  /* 0x0000000000087919 */ /* 0x000e220000008800 */
[----:B------:R-:W2:Y:S01]  /*70b0*/  LDC.64 R16, c[0x0][0x420] ;  /* 0x00010800ff107b82 */ /* 0x000ea20000000a00 */
[----:B------:R-:W-:Y:S01]  /*70c0*/  MOV R6, 0x400 ;  /* 0x0000040000067802 */ /* 0x000fe20000000f00 */
[----:B------:R-:W-:-:S03]  /*70d0*/  USHF.L.U32 UR7, UR4, 0x2, URZ ;  /* 0x0000000204077899 */ /* 0x000fc600080006ff */
[----:B------:R-:W-:-:S03]  /*70e0*/  IADD3 R7, PT, PT, R6, 0x240, RZ ;  /* 0x0000024006077810 */ /* 0x000fc60007ffe0ff */
[----:B------:R-:W-:Y:S02]  /*70f0*/  LEA R6, R9, -UR7, 0x2 ;  /* 0x8000000709067c11 */ /* 0x000fe4000f8e10ff */
[----:B--2---:R-:W-:-:S04]  /*7100*/  IADD3 R11, P0, P1, R16, UR6, R9 ;  /* 0x00000006100b7c10 */ /* 0x004fc8000f91e009 */
[----:B------:R-:W-:Y:S02]  /*7110*/  IADD3 R11, P2, PT, R11, 0x200, RZ ;  /* 0x000002000b0b7810 */ /* 0x000fe40007f5e0ff */
[----:B0-----:R-:W-:Y:S02]  /*7120*/  LEA R13, R8, R7, 0x18 ;  /* 0x00000007080d7211 */ /* 0x001fe400078ec0ff */
[----:B------:R-:W-:Y:S02]  /*7130*/  IADD3.X R7, PT, PT, R17, UR9, RZ, P0, P1 ;  /* 0x0000000911077c10 */ /* 0x000fe400087e24ff */
[----:B------:R-:W-:-:S03]  /*7140*/  IADD3 R8, PT, PT, R6, 0x800, R13 ;  /* 0x0000080006087810 */ /* 0x000fc60007ffe00d */
[----:B------:R-:W-:-:S07]  /*7150*/  IMAD.X R7, RZ, RZ, R7, P2 ;  /* 0x000000ffff077224 */ /* 0x000fce00010e0607 */
.L_x_2792:
[----:B------:R-:W-:-:S05]  /*7160*/  MOV R6, R11 ;  /* 0x0000000b00067202 */ /* 0x000fca0000000f00 */
[----:B------:R-:W2:Y:S04]  /*7170*/  LDG.E.U8 R13, desc[UR36][R6.64+-0x200] ;  /* 0xfffe0024060d7981 */ /* 0x000ea8000c1e1100 */
[----:B------:R-:W3:Y:S04]  /*7180*/  LDG.E.U8 R10, desc[UR36][R6.64+-0x100] ;  /* 0xffff0024060a7981 */ /* 0x000ee8000c1e1100 */
[----:B------:R-:W4:Y:S04]  /*7190*/  LDG.E.U8 R11, desc[UR36][R6.64] ;  /* 0x00000024060b7981 */ /* 0x000f28000c1e1100 */
[----:B------:R-:W5:Y:S01]  /*71a0*/  LDG.E.U8 R12, desc[UR36][R6.64+0x100] ;  /* 0x00010024060c7981 */ /* 0x000f62000c1e1100 */
[----:B------:R-:W-:Y:S01]  /*71b0*/  VIADD R9, R9, 0x400 ;  /* 0x0000040009097836 */ /* 0x000fe20000000000 */
[----:B--2---:R-:W-:Y:S01]  /*71c0*/  ISETP.NE.AND P0, PT, R13, RZ, PT ;  /* 0x000000ff0d00720c */ /* 0x004fe20003f05270 */
[----:B------:R-:W-:Y:S01]  /*71d0*/  HFMA2 R13, -RZ, RZ, 0, 0 ;  /* 0x00000000ff0d7431 */ /* 0x000fe200000001ff */
[----:B---3--:R-:W-:-:S02]  /*71e0*/  ISETP.NE.AND P1, PT, R10, RZ, PT ;  /* 0x000000ff0a00720c */ /* 0x008fc40003f25270 */
[----:B----4-:R-:W-:Y:S02]  /*71f0*/  ISETP.NE.AND P2, PT, R11, RZ, PT ;  /* 0x000000ff0b00720c */ /* 0x010fe40003f45270 */
[----:B-----5:R-:W-:-:S07]  /*7200*/  ISETP.NE.AND P3, PT, R12, RZ, PT ;  /* 0x000000ff0c00720c */ /* 0x020fce0003f65270 */
[----:B------:R-:W1:Y:S04]  /*7210*/  @!P0 LDS R10, [R8+-0x800] ;  /* 0xfff80000080a8984 */ /* 0x000e680000000800 */
[----:B------:R-:W0:Y:S04]  /*7220*/  @!P1 LDS R12, [R8+-0x400] ;  /* 0xfffc0000080c9984 */ /* 0x000e280000000800 */
[----:B------:R-:W2:Y:S04]  /*7230*/  @!P2 LDS R15, [R8] ;  /* 0x00000000080fa984 */ /* 0x000ea80000000800 */
[----:B------:R-:W3:Y:S01]  /*7240*/  @!P3 LDS R17, [R8+0x400] ;  /* 0x000400000811b984 */ /* 0x000ee20000000800 */
[----:B-1----:R-:W-:Y:S01]  /*7250*/  @!P0 FADD.FTZ R11, -R26, R10 ;  /* 0x0000000a1a0b8221 */ /* 0x002fe20000010100 */
[----:B------:R-:W-:-:S03]  /*7260*/  IMAD.MOV.U32 R10, RZ, RZ, RZ ;  /* 0x000000ffff0a7224 */ /* 0x000fc600078e00ff */
[----:B------:R-:W-:Y:S01]  /*7270*/  @!P0 FMUL.FTZ R11, R11, 1.4426950216293334961 ;  /* 0x3fb8aa3b0b0b8820 */ /* 0x000fe20000410000 */
[----:B0-----:R-:W-:-:S03]  /*7280*/  @!P1 FADD.FTZ R12, -R26, R12 ;  /* 0x0000000c1a0c9221 */ /* 0x001fc60000010100 */
[----:B------:R0:W1:Y:S01]  /*7290*/  @!P0 MUFU.EX2 R10, R11 ;  /* 0x0000000b000a8308 */ /* 0x0000620000000800 */
[----:B------:R-:W-:Y:S01]  /*72a0*/  @!P1 FMUL.FTZ R12, R12, 1.4426950216293334961 ;  /* 0x3fb8aa3b0c0c9820 */ /* 0x000fe20000410000 */
[C---:B--2---:R-:W-:Y:S01]  /*72b0*/  @!P2 FADD.FTZ R16, -R26.reuse, R15 ;  /* 0x0000000f1a10a221 */ /* 0x044fe20000010100 */
[----:B------:R-:W-:Y:S02]  /*72c0*/  IMAD.MOV.U32 R15, RZ, RZ, RZ ;  /* 0x000000ffff0f7224 */ /* 0x000fe400078e00ff */
[----:B---3--:R-:W-:Y:S01]  /*72d0*/  @!P3 FADD.FTZ R18, -R26, R17 ;  /* 0x000000111a12b221 */ /* 0x008fe20000010100 */
[----:B------:R1:W2:Y:S01]  /*72e0*/  @!P1 MUFU.EX2 R13, R12 ;  /* 0x0000000c000d9308 */ /* 0x0002a20000000800 */
[----:B------:R-:W-:Y:S01]  /*72f0*/  @!P2 FMUL.FTZ R16, R16, 1.4426950216293334961 ;  /* 0x3fb8aa3b1010a820 */ /* 0x000fe20000410000 */
[----:B------:R-:W-:Y:S01]  /*7300*/  MOV R17, RZ ;  /* 0x000000ff00117202 */ /* 0x000fe20000000f00 */
[----:B------:R-:W-:Y:S01]  /*7310*/  @!P3 FMUL.FTZ R18, R18, 1.4426950216293334961 ;  /* 0x3fb8aa3b1212b820 */ /* 0x000fe20000410000 */
[----:B------:R-:W-:Y:S01]  /*7320*/  ISETP.GT.AND P0, PT, R9, UR45, PT ;  /* 0x0000002d09007c0c */ /* 0x000fe2000bf04270 */
        /* <DEDUP_REMOVED lines=12> */
[----:B0-----:R-:W-:Y:S01]  /*73f0*/  VIADD R8, R8, 0x1000 ;  /* 0x0000100008087836 */ /* 0x001fe20000000000 */
[----:B------:R-:W-:Y:S06]  /*7400*/  @!P0 BRA `(.L_x_2792) ;  /* 0xfffffffc00548947 */ /* 0x000fec000383ffff */
.L_x_2779:
[----:B------:R-:W-:Y:S05]  /*7410*/  BSYNC.RECONVERGENT B0 ;  /* 0x0000000000007941 */ /* 0x000fea0003800200 */
.L_x_2778:
[----:B0-----:R-:W0:Y:S01]  /*7420*/  SHFL.BFLY PT, R6, R3, 0x10, 0x1f ;  /* 0x0e001f0003067f89 */ /* 0x001e2200000e0000 */
[C---:B------:R-:W-:Y:S01]  /*7430*/  ISETP.NE.AND P0, PT, R2.reuse, RZ, PT ;  /* 0x000000ff0200720c */ /* 0x040fe20003f05270 */
[----:B------:R-:W2:Y:S01]  /*7440*/  LDCU.U8 UR10, c[0x0][0x48c] ;  /* 0x00009180ff0a77ac */ /* 0x000ea20008000000 */
[----:B------:R-:W-:Y:S01]  /*7450*/  ISETP.GT.U32.AND P1, PT, R2, 0x7, PT ;  /* 0x000000070200780c */ /* 0x000fe20003f24070 */
[----:B----4-:R-:W3:Y:S01]  /*7460*/  LDC R16, c[0x0][0x3f8] ;  /* 0x0000fe00ff107b82 */ /* 0x010ee20000000800 */
[----:B------:R-:W-:-:S09]  /*7470*/  SHF.R.U32.HI R2, RZ, 0x5, R0 ;  /* 0x00000005ff027819 */ /* 0x000fd20000011600 */
[----:B------:R-:W-:Y:S01]  /*7480*/  @!P0 LEA R11, R2, UR13, 0x2 ;  /* 0x0000000d020b8c11 */ /* 0x000fe2000f8e10ff */
        /* <DEDUP_REMOVED lines=12> */
[----:B------:R-:W-:-:S05]  /*7550*/  ISETP.GT.AND P0, PT, R5, UR45, PT ;  /* 0x0000002d05007c0c */ /* 0x000fca000bf04270 */
[----:B------:R-:W0:Y:S04]  /*7560*/  @!P1 LDS R10, [R4+0x20] ;  /* 0x00002000040a9984 */ /* 0x000e280000000800 */
[----:B0-----:R-:W0:Y:S02]  /*7570*/  SHFL.BFLY PT, R3, R10, 0x4, 0x1f ;  /* 0x0c801f000a037f89 */ /* 0x001e2400000e0000 */
[----:B0-----:R-:W-:-:S05]  /*7580*/  FADD.FTZ R6, R3, R10 ;  /* 0x0000000a03067221 */ /* 0x001fca0000010000 */
[----:B------:R-:W0:Y:S02]  /*7590*/  SHFL.BFLY PT, R3, R6, 0x2, 0x1f ;  /* 0x0c401f0006037f89 */ /* 0x000e2400000e0000 */
[----:B0-----:R-:W-:Y:S01]  /*75a0*/  FADD.FTZ R8, R6, R3 ;  /* 0x0000000306087221 */ /* 0x001fe20000010000 */
[----:B------:R-:W-:-:S04]  /*75b0*/  CS2R R6, SRZ ;  /* 0x0000000000067805 */ /* 0x000fc8000001ff00 */
[----:B------:R-:W0:Y:S02]  /*75c0*/  SHFL.BFLY PT, R3, R8, 0x1, 0x1f ;  /* 0x0c201f0008037f89 */ /* 0x000e2400000e0000 */
[----:B0-----:R-:W-:Y:S02]  /*75d0*/  FADD.FTZ R9, R8, R3 ;  /* 0x0000000308097221 */ /* 0x001fe40000010000 */
[----:B------:R-:W3:Y:S04]  /*75e0*/  S2R R3, SR_CTAID.X ;  /* 0x0000000000037919 */ /* 0x000ee80000002500 */
[----:B------:R-:W0:Y:S02]  /*75f0*/  SHFL.IDX PT, R9, R9, RZ, 0x1f ;  /* 0x00001fff09097589 */ /* 0x000e2400000e0000 */
[----:B0-----:R-:W-:-:S04]  /*7600*/  FADD.FTZ R4, R9, 9.9999999747524270788e-07 ;  /* 0x358637bd09047421 */ /* 0x001fc80000010000 */
[----:B------:R0:W2:Y:S01]  /*7610*/  MUFU.RCP R33, R4 ;  /* 0x0000000400217308 */ /* 0x0000a20000001000 */
[----:B---3--:R-:W-:Y:S01]  /*7620*/  IMAD R35, R16, UR14, R3 ;  /* 0x0000000e10237c24 */ /* 0x008fe2000f8e0203 */
[----:B------:R-:W-:Y:S06]  /*7630*/  BRA.U !UP0, `(.L_x_2793) ;  /* 0x0000000108187547 */ /* 0x000fec000b800000 */
[----:B0-----:R-:W0:Y:S08]  /*7640*/  LDC R4, c[0x0][0x488] ;  /* 0x00012200ff047b82 */ /* 0x001e300000000800 */
[----:B------:R-:W0:Y:S08]  /*7650*/  LDC R6, c[0x0][0x40c] ;  /* 0x00010300ff067b82 */ /* 0x000e300000000800 */
[----:B------:R-:W3:Y:S01]  /*7660*/  LDC R7, c[0x0][0x3f4] ;  /* 0x0000fd00ff077b82 */ /* 0x000ee20000000800 */
[----:B0-----:R-:W-:-:S04]  /*7670*/  IMAD R4, R35, R4, R6 ;  /* 0x0000000423047224 */ /* 0x001fc800078e0206 */
[----:B---3--:R-:W-:-:S05]  /*7680*/  IMAD R6, R4, R7, RZ ;  /* 0x0000000704067224 */ /* 0x008fca00078e02ff */
[----:B------:R-:W-:-:S07]  /*7690*/  SHF.R.S32.HI R7, RZ, 0x1f, R6 ;  /* 0x0000001fff077819 */ /* 0x000fce0000011406 */
.L_x_2793:
[----:B------:R-:W-:Y:S04]  /*76a0*/  BSSY.RECONVERGENT B0, `(.L_x_2794) ;  /* 0x0000168000007945 */ /* 0x000fe80003800200 */
[----:B------:R-:W-:Y:S05]  /*76b0*/  @P0 BRA `(.L_x_2795) ;  /* 0x0000001400980947 */ /* 0x000fea0003800000 */
[----:B------:R-:W-:-:S09]  /*76c0*/  UISETP.NE.AND UP0, UPT, UR10, URZ, UPT ;  /* 0x000000ff0a00728c */ /* 0x000fd2000bf05270 */
[----:B------:R-:W-:Y:S05]  /*76d0*/  BRA.U UP0, `(.L_x_2796) ;  /* 0x0000000900807547 */ /* 0x000fea000b800000 */
[----:B0-----:R-:W-:Y:S01]  /*76e0*/  MOV R4, UR11 ;  /* 0x0000000b00047c02 */ /* 0x001fe20008000f00 */
[----:B------:R-:W-:Y:S01]  /*76f0*/  BSSY.RECONVERGENT B1, `(.L_x_2797) ;  /* 0x000001a000017945 */ /* 0x000fe20003800200 */
[----:B------:R-:W-:Y:S02]  /*7700*/  LOP3.LUT R7, RZ, R0, RZ, 0x33, !PT ;  /* 0x00000000ff077212 */ /* 0x000fe400078e33ff */
[----:B------:R-:W-:-:S04]  /*7710*/  VIADDMNMX R4, R5, 0x100, R4, !PT ;  /* 0x0000010005047846 */ /* 0x000fc80007800104 */
        /* <DEDUP_REMOVED lines=15> */
[----:B------:R-:W-:-:S07]  /*7810*/  IADD3 R4, PT, PT, R14, UR7, RZ ;  /* 0x000000070e047c10 */ /* 0x000fce000fffe0ff */
.L_x_2799:
[----:B------:R-:W2:Y:S01]  /*7820*/  LDS R6, [R4] ;  /* 0x0000000004067984 */ /* 0x000ea20000000800 */
[----:B------:R-:W-:-:S05]  /*7830*/  VIADD R7, R7, 0x1 ;  /* 0x0000000107077836 */ /* 0x000fca0000000000 */
[----:B------:R-:W-:Y:S01]  /*7840*/  ISETP.NE.AND P0, PT, R7, RZ, PT ;  /* 0x000000ff0700720c */ /* 0x000fe20003f05270 */
[----:B--2---:R-:W-:-:S05]  /*7850*/  FMUL.FTZ R9, R6, R33 ;  /* 0x0000002106097220 */ /* 0x004fca0000410000 */
[----:B------:R0:W-:Y:S02]  /*7860*/  STS [R4], R9 ;  /* 0x0000000904007388 */ /* 0x0001e40000000800 */
[----:B0-----:R-:W-:-:S05]  /*7870*/  IADD3 R4, PT, PT, R4, 0x400, RZ ;  /* 0x0000040004047810 */ /* 0x001fca0007ffe0ff */
[----:B------:R-:W-:Y:S05]  /*7880*/  @P0 BRA `(.L_x_2799) ;  /* 0xfffffffc00e40947 */ /* 0x000fea000383ffff */
.L_x_2798:
[----:B------:R-:W-:Y:S05]  /*7890*/  BSYNC.RECONVERGENT B1 ;  /* 0x0000000000017941 */ /* 0x000fea0003800200 */
.L_x_2797:
[----:B------:R-:W-:Y:S05]  /*78a0*/  @!P1 BRA `(.L_x_2795) ;  /* 0x00000014001c9947 */ /* 0x000fea0003800000 */
[----:B------:R-:W0:Y:S01]  /*78b0*/  S2UR UR8, SR_CgaCtaId ;  /* 0x00000000000879c3 */ /* 0x000e220000008800 */
[----:B------:R-:W-:Y:S01]  /*78c0*/  UMOV UR7, 0x400 ;  /* 0x0000040000077882 */ /* 0x000fe20000000000 */
[----:B------:R-:W-:Y:S02]  /*78d0*/  USHF.L.U32 UR12, UR4, 0x2, URZ ;  /* 0x00000002040c7899 */ /* 0x000fe400080006ff */
[----:B------:R-:W-:-:S04]  /*78e0*/  UIADD3 UR7, UPT, UPT, UR7, 0x240, URZ ;  /* 0x0000024007077890 */ /* 0x000fc8000fffe0ff */
[----:B------:R-:W-:Y:S01]  /*78f0*/  LEA R4, R5, -UR12, 0x2 ;  /* 0x8000000c05047c11 */ /* 0x000fe2000f8e10ff */
[----:B0-----:R-:W-:-:S09]  /*7900*/  ULEA UR7, UR8, UR7, 0x18 ;  /* 0x0000000708077291 */ /* 0x001fd2000f8ec0ff */
[----:B------:R-:W2:Y:S04]  /*7910*/  LDS R6, [R4+UR7] ;  /* 0x0000000704067984 */ /* 0x000ea80008000800 */
[----:B------:R-:W0:Y:S04]  /*7920*/  LDS R8, [R4+UR7+0x400] ;  /* 0x0004000704087984 */ /* 0x000e280008000800 */
[----:B------:R-:W3:Y:S04]  /*7930*/  LDS R10, [R4+UR7+0x800] ;  /* 0x00080007040a7984 */ /* 0x000ee80008000800 */
[----:B------:R-:W4:Y:S01]  /*7940*/  LDS R12, [R4+UR7+0xc00] ;  /* 0x000c0007040c7984 */ /* 0x000f220008000800 */
[-C--:B--2---:R-:W-:Y:S01]  /*7950*/  FMUL.FTZ R7, R6, R33.reuse ;  /* 0x0000002106077220 */ /* 0x084fe20000410000 */
[----:B------:R-:W-:Y:S01]  /*7960*/  VIADD R6, R5, 0x400 ;  /* 0x0000040005067836 */ /* 0x000fe20000000000 */
[----:B------:R-:W-:Y:S01]  /*7970*/  IADD3 R5, PT, PT, R4, UR7, RZ ;  /* 0x0000000704057c10 */ /* 0x000fe2000fffe0ff */
[----:B0-----:R-:W-:-:S02]  /*7980*/  FMUL.FTZ R9, R8, R33 ;  /* 0x0000002108097220 */ /* 0x001fc40000410000 */
[----:B------:R0:W-:Y:S01]  /*7990*/  STS [R4+UR7], R7 ;  /* 0x0000000704007988 */ /* 0x0001e20008000807 */
[----:B------:R-:W-:Y:S01]  /*79a0*/  ISETP.GT.AND P0, PT, R6, UR45, PT ;  /* 0x0000002d06007c0c */ /* 0x000fe2000bf04270 */
[-C--:B---3--:R-:W-:Y:S02]  /*79b0*/  FMUL.FTZ R11, R10, R33.reuse ;  /* 0x000000210a0b7220 */ /* 0x088fe40000410000 */
[----:B------:R0:W-:Y:S01]  /*79c0*/  STS [R4+UR7+0x400], R9 ;  /* 0x0004000904007988 */ /* 0x0001e20008000807 */
[----:B----4-:R-:W-:-:S03]  /*79d0*/  FMUL.FTZ R13, R12, R33 ;  /* 0x000000210c0d7220 */ /* 0x010fc60000410000 */
[----:B------:R0:W-:Y:S04]  /*79e0*/  STS [R4+UR7+0x800], R11 ;  /* 0x0008000b04007988 */ /* 0x0001e80008000807 */
[----:B------:R0:W-:Y:S02]  /*79f0*/  STS [R4+UR7+0xc00], R13 ;  /* 0x000c000d04007988 */ /* 0x0001e40008000807 */
[----:B------:R-:W-:Y:S05]  /*7a00*/  @P0 BRA `(.L_x_2795) ;  /* 0x0000001000c40947 */ /* 0x000fea0003800000 */
[----:B0-----:R-:W-:Y:S01]  /*7a10*/  IADD3 R4, PT, PT, -R6, UR45, RZ ;  /* 0x0000002d06047c10 */ /* 0x001fe2000fffe1ff */
[----:B------:R-:W-:Y:S01]  /*7a20*/  BSSY.RECONVERGENT B1, `(.L_x_2800) ;  /* 0x000003c000017945 */ /* 0x000fe20003800200 */
[----:B------:R-:W-:Y:S01]  /*7a30*/  VIADD R5, R5, 0x1800 ;  /* 0x0000180005057836 */ /* 0x000fe20000000000 */
[----:B------:R-:W-:Y:S02]  /*7a40*/  PLOP3.LUT P0, PT, PT, PT, PT, 0x80, 0x8 ;  /* 0x000000000008781c */ /* 0x000fe40003f0f070 */
[----:B------:R-:W-:-:S13]  /*7a50*/  ISETP.GT.AND P1, PT, R4, 0xbff, PT ;  /* 0x00000bff0400780c */ /* 0x000fda0003f24270 */
[----:B------:R-:W-:Y:S05]  /*7a60*/  @!P1 BRA `(.L_x_2801) ;  /* 0x0000000000dc9947 */ /* 0x000fea0003800000 */
[----:B------:R-:W-:Y:S02]  /*7a70*/  MOV R37, UR45 ;  /* 0x0000002d00257c02 */ /* 0x000fe40008000f00 */
[----:B------:R-:W-:-:S03]  /*7a80*/  PLOP3.LUT P0, PT, PT, PT, PT, 0x8, 0x80 ;  /* 0x000000000080781c */ /* 0x000fc60003f0e170 */
[----:B------:R-:W-:-:S10]  /*7a90*/  VIADD R37, R37, 0xfffff401 ;  /* 0xfffff40125257836 */ /* 0x000fd40000000000 */
.L_x_2802:
[----:B------:R-:W0:Y:S01]  /*7aa0*/  LDS R4, [R5+-0x800] ;  /* 0xfff8000005047984 */ /* 0x000e220000000800 */
[----:B------:R-:W-:-:S03]  /*7ab0*/  IADD3 R6, PT, PT, R6, 0x1000, RZ ;  /* 0x0000100006067810 */ /* 0x000fc60007ffe0ff */
[----:B------:R-:W2:Y:S01]  /*7ac0*/  LDS R7, [R5+-0x400] ;  /* 0xfffc000005077984 */ /* 0x000ea20000000800 */
[----:B------:R-:W-:-:S03]  /*7ad0*/  ISETP.GE.AND P1, PT, R6, R37, PT ;  /* 0x000000250600720c */ /* 0x000fc60003f26270 */
        /* <DEDUP_REMOVED lines=9> */
[----:B0-----:R-:W-:-:S03]  /*7b70*/  FMUL.FTZ R4, R33, R4 ;  /* 0x0000000421047220 */ /* 0x001fc60000410000 */
[----:B------:R-:W0:Y:S01]  /*7b80*/  LDS R27, [R5+0x2400] ;  /* 0x00240000051b7984 */ /* 0x000e220000000800 */
[----:B--2---:R-:W-:-:S03]  /*7b90*/  FMUL.FTZ R8, R33, R7 ;  /* 0x0000000721087220 */ /* 0x004fc60000410000 */
[----:B------:R-:W2:Y:S01]  /*7ba0*/  LDS R29, [R5+0x2800] ;  /* 0x00280000051d7984 */ /* 0x000ea20000000800 */
        /* <DEDUP_REMOVED lines=17> */
[----:B0-----:R-:W-:-:S03]  /*7cc0*/  FMUL.FTZ R8, R33, R27 ;  /* 0x0000001b21087220 */ /* 0x001fc60000410000 */
[----:B------:R-:W-:Y:S01]  /*7cd0*/  STS [R5+0xc00], R20 ;  /* 0x000c001405007388 */ /* 0x000fe20000000800 */
[----:B--2---:R-:W-:-:S03]  /*7ce0*/  FMUL.FTZ R10, R33, R29 ;  /* 0x0000001d210a7220 */ /* 0x004fc60000410000 */
        /* <DEDUP_REMOVED lines=15> */
.L_x_2801:
[----:B------:R-:W-:Y:S05]  /*7de0*/  BSYNC.RECONVERGENT B1 ;  /* 0x0000000000017941 */ /* 0x000fea0003800200 */
.L_x_2800:
[----:B------:R-:W-:Y:S01]  /*7df0*/  IADD3 R4, PT, PT, -R6, UR45, RZ ;  /* 0x0000002d06047c10 */ /* 0x000fe2000fffe1ff */
[----:B------:R-:W-:Y:S03]  /*7e00*/  BSSY.RECONVERGENT B1, `(.L_x_2803) ;  /* 0x000001e000017945 */ /* 0x000fe60003800200 */
[----:B------:R-:W-:-:S13]  /*7e10*/  ISETP.GT.AND P1, PT, R4, 0x3ff, PT ;  /* 0x000003ff0400780c */ /* 0x000fda0003f24270 */
[----:B------:R-:W-:Y:S05]  /*7e20*/  @!P1 BRA `(.L_x_2804) ;  /* 0x00000000006c9947 */ /* 0x000fea0003800000 */
[----:B------:R-:W0:Y:S01]  /*7e30*/  LDS R4, [R5+-0x800] ;  /* 0xfff8000005047984 */ /* 0x000e220000000800 */
[----:B------:R-:W-:Y:S02]  /*7e40*/  PLOP3.LUT P0, PT, PT, PT, PT, 0x8, 0x80 ;  /* 0x000000000080781c */ /* 0x000fe40003f0e170 */
[----:B------:R-:W-:Y:S01]  /*7e50*/  IADD3 R6, PT, PT, R6, 0x800, RZ ;  /* 0x0000080006067810 */ /* 0x000fe20007ffe0ff */
[----:B------:R-:W2:Y:S04]  /*7e60*/  LDS R7, [R5+-0x400] ;  /* 0xfffc000005077984 */ /* 0x000ea80000000800 */
[----:B------:R-:W3:Y:S04]  /*7e70*/  LDS R9, [R5] ;  /* 0x0000000005097984 */ /* 0x000ee80000000800 */
[----:B------:R-:W4:Y:S04]  /*7e80*/  LDS R11, [R5+0x400] ;  /* 0x00040000050b7984 */ /* 0x000f280000000800 */
[----:B------:R-:W5:Y:S04]  /*7e90*/  LDS R13, [R5+0x800] ;  /* 0x00080000050d7984 */ /* 0x000f680000000800 */
[----:B------:R-:W1:Y:S04]  /*7ea0*/  LDS R15, [R5+0xc00] ;  /* 0x000c0000050f7984 */ /* 0x000e680000000800 */
[----:B------:R-:W1:Y:S04]  /*7eb0*/  LDS R17, [R5+0x1000] ;  /* 0x0010000005117984 */ /* 0x000e680000000800 */
[----:B------:R-:W1:Y:S01]  /*7ec0*/  LDS R19, [R5+0x1400] ;  /* 0x0014000005137984 */ /* 0x000e620000000800 */
[C---:B0-----:R-:W-:Y:S01]  /*7ed0*/  FMUL.FTZ R4, R33.reuse, R4 ;  /* 0x0000000421047220 */ /* 0x041fe20000410000 */
[----:B--2---:R-:W-:-:S04]  /*7ee0*/  FMUL.FTZ R8, R33, R7 ;  /* 0x0000000721087220 */ /* 0x004fc80000410000 */
        /* <DEDUP_REMOVED lines=15> */
.L_x_2804:
[----:B------:R-:W-:Y:S05]  /*7fe0*/  BSYNC.RECONVERGENT B1 ;  /* 0x0000000000017941 */ /* 0x000fea0003800200 */
.L_x_2803:
[----:B------:R-:W-:-:S13]  /*7ff0*/  ISETP.GT.AND P1, PT, R6, UR45, PT ;  /* 0x0000002d06007c0c */ /* 0x000fda000bf24270 */
[----:B------:R-:W-:Y:S05]  /*8000*/  @!P0 BRA P1, `(.L_x_2795) ;  /* 0x0000000c00448947 */ /* 0x000fea0000800000 */
[----:B------:R-:W0:Y:S04]  /*8010*/  LDS R4, [R5+-0x800] ;  /* 0xfff8000005047984 */ /* 0x000e280000000800 */
[----:B------:R-:W2:Y:S04]  /*8020*/  LDS R6, [R5+-0x400] ;  /* 0xfffc000005067984 */ /* 0x000ea80000000800 */
[----:B------:R-:W3:Y:S04]  /*8030*/  LDS R7, [R5] ;  /* 0x0000000005077984 */ /* 0x000ee80000000800 */
[----:B------:R-:W4:Y:S01]  /*8040*/  LDS R9, [R5+0x400] ;  /* 0x0004000005097984 */ /* 0x000f220000000800 */
[C---:B0-----:R-:W-:Y:S01]  /*8050*/  FMUL.FTZ R4, R33.reuse, R4 ;  /* 0x0000000421047220 */ /* 0x041fe20000410000 */
[----:B--2---:R-:W-:-:S04]  /*8060*/  FMUL.FTZ R6, R33, R6 ;  /* 0x0000000621067220 */ /* 0x004fc80000410000 */
[----:B------:R0:W-:Y:S01]  /*8070*/  STS [R5+-0x800], R4 ;  /* 0xfff8000405007388 */ /* 0x0001e20000000800 */
[----:B---3--:R-:W-:-:S03]  /*8080*/  FMUL.FTZ R8, R33, R7 ;  /* 0x0000000721087220 */ /* 0x008fc60000410000 */
[----:B------:R0:W-:Y:S01]  /*8090*/  STS [R5+-0x400], R6 ;  /* 0xfffc000605007388 */ /* 0x0001e20000000800 */
[----:B----4-:R-:W-:-:S03]  /*80a0*/  FMUL.FTZ R10, R33, R9 ;  /* 0x00000009210a7220 */ /* 0x010fc60000410000 */
[----:B------:R0:W-:Y:S04]  /*80b0*/  STS [R5], R8 ;  /* 0x0000000805007388 */ /* 0x0001e80000000800 */
[----:B------:R0:W-:Y:S01]  /*80c0*/  STS [R5+0x400], R10 ;  /* 0x0004000a05007388 */ /* 0x0001e20000000800 */
[----:B------:R-:W-:Y:S05]  /*80d0*/  BRA `(.L_x_2795) ;  /* 0x0000000c00107947 */ /* 0x000fea0003800000 */
.L_x_2796:
        /* <DEDUP_REMOVED lines=14> */
[----:B------:R-:W-:Y:S01]  /*81c0*/  UIADD3 UR7, UPT, UPT, UR7, 0x240, URZ ;  /* 0x0000024007077890 */ /* 0x000fe2000fffe0ff */
[C---:B------:R-:W-:Y:S01]  /*81d0*/  IMAD.SHL.U32 R8, R4.reuse, 0x100, RZ ;  /* 0x0000010004087824 */ /* 0x040fe200078e00ff */
[----:B------:R-:W-:Y:S02]  /*81e0*/  IADD3.X R10, PT, PT, RZ, R7, RZ, P0, !PT ;  /* 0x00000007ff0a7210 */ /* 0x000fe400007fe4ff */
[----:B------:R-:W-:-:S02]  /*81f0*/  LOP3.LUT R4, R4, 0x3, RZ, 0xc0, !PT ;  /* 0x0000000304047812 */ /* 0x000fc400078ec0ff */
[----:B------:R-:W-:-:S05]  /*8200*/  LOP3.LUT R8, R8, 0x300, RZ, 0xc0, !PT ;  /* 0x0000030008087812 */ /* 0x000fca00078ec0ff */
[----:B------:R-:W-:Y:S01]  /*8210*/  IMAD.IADD R5, R5, 0x1, R8 ;  /* 0x0000000105057824 */ /* 0x000fe200078e0208 */
[----:B---3--:R-:W-:-:S04]  /*8220*/  LEA R12, P0, R13, UR12, 0x2 ;  /* 0x0000000c0d0c7c11 */ /* 0x008fc8000f8010ff */
[----:B------:R-:W-:Y:S01]  /*8230*/  LEA.HI.X R13, R13, UR13, R10, 0x2, P0 ;  /* 0x0000000d0d0d7c11 */ /* 0x000fe200080f140a */
[----:B0-----:R-:W-:Y:S01]  /*8240*/  ULEA UR7, UR8, UR7, 0x18 ;  /* 0x0000000708077291 */ /* 0x001fe2000f8ec0ff */
[----:B------:R-:W-:-:S05]  /*8250*/  IADD3 R10, PT, PT, -R4, RZ, RZ ;  /* 0x000000ff040a7210 */ /* 0x000fca0007ffe1ff */
[----:B------:R-:W-:-:S07]  /*8260*/  VIADD R4, R14, UR7 ;  /* 0x000000070e047c36 */ /* 0x000fce0008000000 */
.L_x_2807:
        /* <DEDUP_REMOVED lines=12> */
.L_x_2806:
[----:B------:R-:W-:Y:S05]  /*8330*/  BSYNC.RECONVERGENT B1 ;  /* 0x0000000000017941 */ /* 0x000fea0003800200 */
.L_x_2805:
[----:B------:R-:W-:Y:S05]  /*8340*/  @!P1 BRA `(.L_x_2795) ;  /* 0x0000000800749947 */ /* 0x000fea0003800000 */
[----:B---3--:R-:W0:Y:S01]  /*8350*/  S2R R9, SR_CgaCtaId ;  /* 0x0000000000097919 */ /* 0x008e220000008800 */
[----:B------:R-:W3:Y:S01]  /*8360*/  LDCU.64 UR12, c[0x0][0x480] ;  /* 0x00009000ff0c77ac */ /* 0x000ee20008000a00 */
[C---:B------:R-:W-:Y:S01]  /*8370*/  IADD3 R10, PT, PT, -R5.reuse, UR45, RZ ;  /* 0x0000002d050a7c10 */ /* 0x040fe2000fffe1ff */
[----:B------:R-:W-:Y:S01]  /*8380*/  BSSY.RECONVERGENT B1, `(.L_x_2808) ;  /* 0x000005b000017945 */ /* 0x000fe20003800200 */
[----:B------:R-:W-:Y:S01]  /*8390*/  IADD3 R6, P0, PT, R5, R6, RZ ;  /* 0x0000000605067210 */ /* 0x000fe20007f1e0ff */
[----:B------:R-:W-:Y:S01]  /*83a0*/  USHF.L.U32 UR7, UR4, 0x2, URZ ;  /* 0x0000000204077899 */ /* 0x000fe200080006ff */
[----:B------:R-:W-:Y:S02]  /*83b0*/  ISETP.GT.AND P1, PT, R10, 0xbff, PT ;  /* 0x00000bff0a00780c */ /* 0x000fe40003f24270 */
[----:B------:R-:W-:Y:S01]  /*83c0*/  MOV R4, 0x400 ;  /* 0x0000040000047802 */ /* 0x000fe20000000f00 */
[----:B------:R-:W-:-:S03]  /*83d0*/  IMAD.X R7, RZ, RZ, R7, P0 ;  /* 0x000000ffff077224 */ /* 0x000fc600000e0607 */
[----:B------:R-:W-:Y:S02]  /*83e0*/  IADD3 R4, PT, PT, R4, 0x240, RZ ;  /* 0x0000024004047810 */ /* 0x000fe40007ffe0ff */
[----:B---3--:R-:W-:-:S04]  /*83f0*/  LEA R8, P0, R6, UR12, 0x2 ;  /* 0x0000000c06087c11 */ /* 0x008fc8000f8010ff */
[----:B------:R-:W-:Y:S02]  /*8400*/  LEA.HI.X R7, R6, UR13, R7, 0x2, P0 ;  /* 0x0000000d06077c11 */ /* 0x000fe400080f1407 */
[----:B------:R-:W-:-:S05]  /*8410*/  IADD3 R6, P0, PT, R8, 0x800, RZ ;  /* 0x0000080008067810 */ /* 0x000fca0007f1e0ff */
[----:B------:R-:W-:Y:S01]  /*8420*/  IMAD.X R7, RZ, RZ, R7, P0 ;  /* 0x000000ffff077224 */ /* 0x000fe200000e0607 */
[----:B------:R-:W-:Y:S02]  /*8430*/  PLOP3.LUT P0, PT, PT, PT, PT, 0x80, 0x8 ;  /* 0x000000000008781c */ /* 0x000fe40003f0f070 */
[----:B0-----:R-:W-:Y:S02]  /*8440*/  LEA R9, R9, R4, 0x18 ;  /* 0x0000000409097211 */ /* 0x001fe400078ec0ff */
[----:B------:R-:W-:-:S04]  /*8450*/  LEA R4, R5, -UR7, 0x2 ;  /* 0x8000000705047c11 */ /* 0x000fc8000f8e10ff */
[----:B------:R-:W-:Y:S01]  /*8460*/  IADD3 R4, PT, PT, R4, 0x800, R9 ;  /* 0x0000080004047810 */ /* 0x000fe20007ffe009 */
[----:B------:R-:W-:Y:S06]  /*8470*/  @!P1 BRA `(.L_x_2809) ;  /* 0x00000004002c9947 */ /* 0x000fec0003800000 */
[----:B------:R-:W-:Y:S02]  /*8480*/  MOV R30, UR45 ;  /* 0x0000002d001e7c02 */ /* 0x000fe40008000f00 */
[----:B------:R-:W-:-:S03]  /*8490*/  PLOP3.LUT P0, PT, PT, PT, PT, 0x8, 0x80 ;  /* 0x000000000080781c */ /* 0x000fc60003f0e170 */
[----:B------:R-:W-:-:S10]  /*84a0*/  VIADD R30, R30, 0xfffff401 ;  /* 0xfffff4011e1e7836 */ /* 0x000fd40000000000 */
.L_x_2810:
[----:B------:R-:W2:Y:S01]  /*84b0*/  LDS R8, [R4+-0x800] ;  /* 0xfff8000004087984 */ /* 0x000ea20000000800 */
[----:B------:R-:W-:-:S03]  /*84c0*/  IADD3 R5, PT, PT, R5, 0x1000, RZ ;  /* 0x0000100005057810 */ /* 0x000fc60007ffe0ff */
[----:B------:R-:W0:Y:S01]  /*84d0*/  LDS R10, [R4+-0x400] ;  /* 0xfffc0000040a7984 */ /* 0x000e220000000800 */
[----:B------:R-:W-:-:S03]  /*84e0*/  ISETP.GE.AND P1, PT, R5, R30, PT ;  /* 0x0000001e0500720c */ /* 0x000fc60003f26270 */
[----:B------:R-:W3:Y:S04]  /*84f0*/  LDS R15, [R4+0x400] ;  /* 0x00040000040f7984 */ /* 0x000ee80000000800 */
[----:B------:R-:W4:Y:S04]  /*8500*/  LDS R12, [R4] ;  /* 0x00000000040c7984 */ /* 0x000f280000000800 */
[----:B------:R-:W-:Y:S04]  /*8510*/  LDS R22, [R4+0x1400] ;  /* 0x0014000004167984 */ /* 0x000fe80000000800 */
        /* <DEDUP_REMOVED lines=8> */
[----:B------:R-:W-:Y:S01]  /*85a0*/  LDS R8, [R4+0x3400] ;  /* 0x0034000004087984 */ /* 0x000fe20000000800 */
[----:B---3--:R-:W-:-:S03]  /*85b0*/  FMUL.FTZ R15, R33, R15 ;  /* 0x0000000f210f7220 */ /* 0x008fc60000410000 */
[----:B-1----:R-:W-:Y:S01]  /*85c0*/  LDS R26, [R4+0x2400] ;  /* 0x00240000041a7984 */ /* 0x002fe20000000800 */
[----:B----4-:R-:W-:-:S03]  /*85d0*/  FMUL.FTZ R13, R33, R12 ;  /* 0x0000000c210d7220 */ /* 0x010fc60000410000 */
[----:B------:R-:W0:Y:S04]  /*85e0*/  LDS R27, [R4+0x2800] ;  /* 0x00280000041b7984 */ /* 0x000e280000000800 */
[----:B------:R-:W-:Y:S04]  /*85f0*/  LDS R28, [R4+0x2c00] ;  /* 0x002c0000041c7984 */ /* 0x000fe80000000800 */
[----:B------:R-:W1:Y:S01]  /*8600*/  LDS R29, [R4+0x3000] ;  /* 0x00300000041d7984 */ /* 0x000e620000000800 */
[----:B-----5:R-:W-:-:S03]  /*8610*/  FMUL.FTZ R17, R33, R17 ;  /* 0x0000001121117220 */ /* 0x020fc60000410000 */
[----:B------:R-:W-:Y:S01]  /*8620*/  STG.E desc[UR36][R6.64+-0x800], R9 ;  /* 0xfff8000906007986 */ /* 0x000fe2000c101924 */
[----:B------:R-:W-:-:S03]  /*8630*/  FMUL.FTZ R19, R33, R18 ;  /* 0x0000001221137220 */ /* 0x000fc60000410000 */
[----:B------:R3:W-:Y:S01]  /*8640*/  STS [R4+-0x800], R9 ;  /* 0xfff8000904007388 */ /* 0x0007e20000000800 */
[----:B------:R-:W-:-:S03]  /*8650*/  FMUL.FTZ R21, R33, R20 ;  /* 0x0000001421157220 */ /* 0x000fc60000410000 */
[----:B------:R-:W-:Y:S01]  /*8660*/  STG.E desc[UR36][R6.64+-0x400], R11 ;  /* 0xfffc000b06007986 */ /* 0x000fe2000c101924 */
[----:B------:R-:W-:-:S03]  /*8670*/  FMUL.FTZ R23, R33, R23 ;  /* 0x0000001721177220 */ /* 0x000fc60000410000 */
[----:B------:R4:W-:Y:S01]  /*8680*/  STS [R4+-0x400], R11 ;  /* 0xfffc000b04007388 */ /* 0x0009e20000000800 */
[----:B---3--:R-:W-:-:S03]  /*8690*/  FMUL.FTZ R9, R33, R22 ;  /* 0x0000001621097220 */ /* 0x008fc60000410000 */
[----:B------:R-:W-:Y:S01]  /*86a0*/  STG.E desc[UR36][R6.64+0x400], R15 ;  /* 0x0004000f06007986 */ /* 0x000fe2000c101924 */
[----:B--2---:R-:W-:-:S03]  /*86b0*/  FMUL.FTZ R25, R33, R25 ;  /* 0x0000001921197220 */ /* 0x004fc60000410000 */
[----:B------:R2:W-:Y:S01]  /*86c0*/  STS [R4+0x400], R15 ;  /* 0x0004000f04007388 */ /* 0x0005e20000000800 */
[----:B----4-:R-:W-:-:S03]  /*86d0*/  FMUL.FTZ R11, R33, R24 ;  /* 0x00000018210b7220 */ /* 0x010fc60000410000 */
[----:B------:R-:W-:Y:S04]  /*86e0*/  STG.E desc[UR36][R6.64], R13 ;  /* 0x0000000d06007986 */ /* 0x000fe8000c101924 */
[----:B------:R3:W-:Y:S01]  /*86f0*/  STS [R4], R13 ;  /* 0x0000000d04007388 */ /* 0x0007e20000000800 */
[C---:B0-----:R-:W-:Y:S01]  /*8700*/  FMUL.FTZ R27, R33.reuse, R27 ;  /* 0x0000001b211b7220 */ /* 0x041fe20000410000 */
[C---:B--2---:R-:W-:Y:S01]  /*8710*/  FMUL.FTZ R15, R33.reuse, R8 ;  /* 0x00000008210f7220 */ /* 0x044fe20000410000 */
[----:B------:R-:W-:Y:S01]  /*8720*/  IADD3 R8, P2, PT, R6, 0x4000, RZ ;  /* 0x0000400006087810 */ /* 0x000fe20007f5e0ff */
[----:B------:R-:W-:Y:S04]  /*8730*/  STG.E desc[UR36][R6.64+0x1400], R9 ;  /* 0x0014000906007986 */ /* 0x000fe8000c101924 */
[----:B------:R0:W-:Y:S01]  /*8740*/  STS [R4+0x1400], R9 ;  /* 0x0014000904007388 */ /* 0x0001e20000000800 */
[C---:B-1----:R-:W-:Y:S01]  /*8750*/  FMUL.FTZ R29, R33.reuse, R29 ;  /* 0x0000001d211d7220 */ /* 0x042fe20000410000 */
[----:B---3--:R-:W-:-:S02]  /*8760*/  FMUL.FTZ R13, R33, R26 ;  /* 0x0000001a210d7220 */ /* 0x008fc40000410000 */
        /* <DEDUP_REMOVED lines=28> */
.L_x_2809:
[----:B------:R-:W-:Y:S05]  /*8930*/  BSYNC.RECONVERGENT B1 ;  /* 0x0000000000017941 */ /* 0x000fea0003800200 */
.L_x_2808:
        /* <DEDUP_REMOVED lines=43> */
.L_x_2812:
[----:B------:R-:W-:Y:S05]  /*8bf0*/  BSYNC.RECONVERGENT B1 ;  /* 0x0000000000017941 */ /* 0x000fea0003800200 */
.L_x_2811:
[----:B------:R-:W-:-:S13]  /*8c00*/  ISETP.LE.OR P0, PT, R5, UR45, P0 ;  /* 0x0000002d05007c0c */ /* 0x000fda0008703670 */
        /* <DEDUP_REMOVED lines=17> */
.L_x_2795:
[----:B------:R-:W-:Y:S05]  /*8d20*/  BSYNC.RECONVERGENT B0 ;  /* 0x0000000000007941 */ /* 0x000fea0003800200 */
.L_x_2794:
[----:B------:R-:W4:Y:S01]  /*8d30*/  LDCU.64 UR10, c[0x0][0x3b0] ;  /* 0x00007600ff0a77ac */ /* 0x000f220008000a00 */
[----:B------:R-:W-:Y:S01]  /*8d40*/  LOP3.LUT R14, R14, 0x7c, RZ, 0xc0, !PT ;  /* 0x0000007c0e0e7812 */ /* 0x000fe200078ec0ff */
[----:B0-----:R-:W0:Y:S01]  /*8d50*/  LDC.64 R12, c[0x0][0x3c0] ;  /* 0x0000f000ff0c7b82 */ /* 0x001e220000000a00 */
[----:B------:R-:W-:Y:S01]  /*8d60*/  CS2R R6, SRZ ;  /* 0x0000000000067805 */ /* 0x000fe2000001ff00 */
[----:B------:R-:W-:Y:S01]  /*8d70*/  USHF.R.S32.HI UR7, URZ, 0x1f, UR45 ;  /* 0x0000001fff077899 */ /* 0x000fe2000801142d */
[----:B------:R-:W1:Y:S03]  /*8d80*/  LDCU UR8, c[0x0][0x3f4] ;  /* 0x00007e80ff0877ac */ /* 0x000e660008000800 */
[----:B------:R-:W-:-:S04]  /*8d90*/  ULEA.HI UR7, UR7, UR45, URZ, 0x3 ;  /* 0x0000002d07077291 */ /* 0x000fc8000f8f18ff */
[----:B------:R-:W-:Y:S01]  /*8da0*/  ULOP3.LUT UR7, UR7, 0xfffffff8, URZ, 0xc0, !UPT ;  /* 0xfffffff807077892 */ /* 0x000fe2000f8ec0ff */
[----:B----4-:R-:W-:-:S03]  /*8db0*/  ISETP.NE.U32.AND P0, PT, RZ, UR10, PT ;  /* 0x0000000aff007c0c */ /* 0x010fc6000bf05070 */
[----:B------:R-:W-:Y:S01]  /*8dc0*/  UIADD3 UR7, UPT, UPT, -UR7, UR45, URZ ;  /* 0x0000002d07077290 */ /* 0x000fe2000fffe1ff */
[----:B------:R-:W-:Y:S01]  /*8dd0*/  ISETP.NE.AND.EX P0, PT, RZ, UR11, PT, P0 ;  /* 0x0000000bff007c0c */ /* 0x000fe2000bf05300 */
[----:B------:R-:W4:Y:S04]  /*8de0*/  LDCU.64 UR10, c[0x0][0x3c8] ;  /* 0x00007900ff0a77ac */ /* 0x000f280008000a00 */
[----:B------:R-:W-:-:S13]  /*8df0*/  ISETP.NE.OR P0, PT, R2, UR7, !P0 ;  /* 0x0000000702007c0c */ /* 0x000fda000c705670 */
[----:B---3--:R-:W3:Y:S01]  /*8e00*/  @!P0 LDC.64 R8, c[0x0][0x3b0] ;  /* 0x0000ec00ff088b82 */ /* 0x008ee20000000a00 */
[----:B------:R-:W-:Y:S01]  /*8e10*/  @!P0 LEA R5, R3, R14, 0x7 ;  /* 0x0000000e03058211 */ /* 0x000fe200078e38ff */
[----:B-1----:R-:W-:Y:S01]  /*8e20*/  IMAD.U32 R17, RZ, RZ, UR8 ;  /* 0x00000008ff117e24 */ /* 0x002fe2000f8e00ff */
[----:B------:R-:W-:-:S04]  /*8e30*/  IADD3 R26, PT, PT, R2, UR4, RZ ;  /* 0x00000004021a7c10 */ /* 0x000fc8000fffe0ff */
[----:B------:R-:W-:Y:S01]  /*8e40*/  VIMNMX R19, PT, PT, R17, UR45, PT ;  /* 0x0000002d11137c48 */ /* 0x000fe2000bfe0100 */
[----:B---3--:R-:W-:Y:S01]  /*8e50*/  @!P0 IMAD.WIDE.U32 R8, R5, 0x4, R8 ;  /* 0x0000000405088825 */ /* 0x008fe200078e0008 */
[----:B------:R-:W-:-:S06]  /*8e60*/  CS2R R4, SRZ ;  /* 0x0000000000047805 */ /* 0x000fcc000001ff00 */
[----:B------:R1:W5:Y:S01]  /*8e70*/  @!P0 LDG.E.128 R4, desc[UR36][R8.64] ;  /* 0x0000002408048981 */ /* 0x000362000c1e1d00 */
[----:B------:R-:W-:Y:S01]  /*8e80*/  BAR.SYNC.DEFER_BLOCKING 0x0 ;  /* 0x0000000000007b1d */ /* 0x000fe20000010000 */
[----:B------:R-:W-:Y:S01]  /*8e90*/  ISETP.GE.AND P0, PT, R26, R19, PT ;  /* 0x000000131a00720c */ /* 0x000fe20003f06270 */
[----:B------:R-:W-:Y:S02]  /*8ea0*/  IMAD R11, R17, UR5, R14 ;  /* 0x00000005110b7c24 */ /* 0x000fe4000f8e020e */
[----:B------:R-:W-:Y:S02]  /*8eb0*/  IMAD.SHL.U32 R15, R35, 0x80, RZ ;  /* 0x00000080230f7824 */ /* 0x000fe400078e00ff */
[----:B------:R-:W-:Y:S01]  /*8ec0*/  BSSY.RECONVERGENT B0, `(.L_x_2813) ;  /* 0x000008f000007945 */ /* 0x000fe20003800200 */
[----:B0-----:R-:W-:Y:S01]  /*8ed0*/  IMAD.WIDE R12, R11, 0x4, R12 ;  /* 0x000000040b0c7825 */ /* 0x001fe200078e020c */
[----:B------:R-:W-:Y:S02]  /*8ee0*/  CS2R R10, SRZ ;  /* 0x00000000000a7805 */ /* 0x000fe4000001ff00 */
[----:B-1----:R-:W-:-:S04]  /*8ef0*/  CS2R R8, SRZ ;  /* 0x0000000000087805 */ /* 0x002fc8000001ff00 */
[----:B----4-:R-:W-:Y:S05]  /*8f00*/  @P0 BRA `(.L_x_2814) ;  /* 0x0000000800280947 */ /* 0x010fea0003800000 */
[----:B------:R-:W-:Y:S01]  /*8f10*/  ULOP3.LUT UR5, URZ, UR4, URZ, 0x33, !UPT ;  /* 0x00000004ff057292 */ /* 0x000fe2000f8e33ff */
[----:B------:R-:W-:Y:S01]  /*8f20*/  VIADDMNMX R9, R26, 0x8, R19, !PT ;  /* 0x000000081a097846 */ /* 0x000fe20007800113 */
[----:B------:R-:W-:Y:S01]  /*8f30*/  BSSY.RECONVERGENT B1, `(.L_x_2815) ;  /* 0x000004a000017945 */ /* 0x000fe20003800200 */
[----:B------:R-:W-:Y:S01]  /*8f40*/  IMAD R52, R16, R17, RZ ;  /* 0x0000001110347224 */ /* 0x000fe200078e02ff */
[----:B------:R-:W-:Y:S02]  /*8f50*/  MOV R27, R26 ;  /* 0x0000001a001b7202 */ /* 0x000fe40000000f00 */
[----:B------:R-:W-:Y:S02]  /*8f60*/  CS2R R10, SRZ ;  /* 0x00000000000a7805 */ /* 0x000fe4000001ff00 */
[----:B------:R-:W-:Y:S02]  /*8f70*/  IADD3 R43, PT, PT, -R2, UR5, R9 ;  /* 0x00000005022b7c10 */ /* 0x000fe4000fffe109 */
[----:B------:R-:W-:-:S02]  /*8f80*/  CS2R R8, SRZ ;  /* 0x0000000000087805 */ /* 0x000fc4000001ff00 */
[C---:B------:R-:W-:Y:S02]  /*8f90*/  ISETP.GE.U32.AND P0, PT, R43.reuse, 0x18, PT ;  /* 0x000000182b00780c */ /* 0x040fe40003f06070 */
[----:B------:R-:W-:-:S04]  /*8fa0*/  LEA.HI R18, R43, 0x1, RZ, 0x1d ;  /* 0x000000012b127811 */ /* 0x000fc800078fe8ff */
[----:B------:R-:W-:-:S07]  /*8fb0*/  LOP3.LUT P1, R53, R18, 0x3, RZ, 0xc0, !PT ;  /* 0x0000000312357812 */ /* 0x000fce000782c0ff */
[----:B------:R-:W-:Y:S06]  /*8fc0*/  @!P0 BRA `(.L_x_2816) ;  /* 0x0000000400008947 */ /* 0x000fec0003800000 */
[----:B------:R-:W0:Y:S01]  /*8fd0*/  S2UR UR8, SR_CgaCtaId ;  /* 0x00000000000879c3 */ /* 0x000e220000008800 */
[----:B------:R-:W-:Y:S01]  /*8fe0*/  UMOV UR5, 0x400 ;  /* 0x0000040000057882 */ /* 0x000fe20000000000 */
[----:B------:R-:W-:Y:S01]  /*8ff0*/  LOP3.LUT R18, R18, 0x3ffffffc, RZ, 0xc0, !PT ;  /* 0x3ffffffc12127812 */ /* 0x000fe200078ec0ff */
[----:B------:R-:W-:Y:S01]  /*9000*/  UIADD3 UR5, UPT, UPT, UR5, 0x240, URZ ;  /* 0x0000024005057890 */ /* 0x000fe2000fffe0ff */
[----:B------:R-:W-:Y:S02]  /*9010*/  HFMA2 R8, -RZ, RZ, 0, 0 ;  /* 0x00000000ff087431 */ /* 0x000fe400000001ff */
[----:B------:R-:W-:Y:S02]  /*9020*/  IMAD.MOV.U32 R27, RZ, RZ, R26 ;  /* 0x000000ffff1b7224 */ /* 0x000fe400078e001a */
[----:B------:R-:W-:Y:S01]  /*9030*/  IMAD.MOV R28, RZ, RZ, -R18 ;  /* 0x000000ffff1c7224 */ /* 0x000fe200078e0a12 */
[----:B0-----:R-:W-:Y:S02]  /*9040*/  ULEA UR5, UR8, UR5, 0x18 ;  /* 0x0000000508057291 */ /* 0x001fe4000f8ec0ff */
[----:B------:R-:W-:-:S04]  /*9050*/  USHF.L.U32 UR8, UR4, 0x7, URZ ;  /* 0x0000000704087899 */ /* 0x000fc800080006ff */
[----:B------:R-:W-:Y:S02]  /*9060*/  LEA R19, R2, UR5, 0x2 ;  /* 0x0000000502137c11 */ /* 0x000fe4000f8e10ff */
[----:B------:R-:W-:-:S03]  /*9070*/  MOV R29, UR8 ;  /* 0x00000008001d7c02 */ /* 0x000fc60008000f00 */
[----:B------:R-:W-:-:S07]  /*9080*/  VIADD R30, R19, 0x40 ;  /* 0x00000040131e7836 */ /* 0x000fce0000000000 */
.L_x_2817:
[----:B------:R-:W-:Y:S01]  /*9090*/  IADD3 R19, P0, PT, R27, UR6, RZ ;  /* 0x000000061b137c10 */ /* 0x000fe2000ff1e0ff */
[----:B------:R-:W-:Y:S01]  /*90a0*/  IMAD R23, R2, 0x80, R29 ;  /* 0x0000008002177824 */ /* 0x000fe200078e021d */
[C---:B------:R-:W-:Y:S01]  /*90b0*/  SHF.L.U32 R21, R52.reuse, 0x7, RZ ;  /* 0x0000000734157819 */ /* 0x040fe200000006ff */
[----:B------:R-:W-:Y:S01]  /*90c0*/  IMAD.SHL.U32 R31, R52, 0x80, RZ ;  /* 0x00000080341f7824 */ /* 0x000fe200078e00ff */
[----:B------:R-:W-:Y:S01]  /*90d0*/  IADD3.X R20, PT, PT, RZ, UR9, RZ, P0, !PT ;  /* 0x00000009ff147c10 */ /* 0x000fe200087fe4ff */
[----:B------:R-:W-:Y:S01]  /*90e0*/  LDS R40, [R30+-0x20] ;  /* 0xffffe0001e287984 */ /* 0x000fe20000000800 */
[----:B------:R-:W-:-:S03]  /*90f0*/  LEA R18, P0, R19, UR10, 0x2 ;  /* 0x0000000a13127c11 */ /* 0x000fc6000f8010ff */
[----:B------:R-:W-:Y:S01]  /*9100*/  LDS R41, [R30] ;  /* 0x000000001e297984 */ /* 0x000fe20000000800 */
[----:B------:R-:W-:-:S03]  /*9110*/  LEA.HI.X R19, R19, UR11, R20, 0x2, P0 ;  /* 0x0000000b13137c11 */ /* 0x000fc600080f1414 */
[----:B------:R-:W-:Y:S04]  /*9120*/  LDS R42, [R30+0x20] ;  /* 0x000020001e2a7984 */ /* 0x000fe80000000800 */
[----:B------:R-:W3:Y:S04]  /*9130*/  LDG.E R22, desc[UR36][R18.64+0x20] ;  /* 0x0000202412167981 */ /* 0x000ee8000c1e1900 */
[----:B------:R-:W4:Y:S04]  /*9140*/  LDG.E R20, desc[UR36][R18.64] ;  /* 0x0000002412147981 */ /* 0x000f28000c1e1900 */
[----:B------:R-:W2:Y:S04]  /*9150*/  LDG.E R24, desc[UR36][R18.64+0x40] ;  /* 0x0000402412187981 */ /* 0x000ea8000c1e1900 */
[----:B------:R-:W2:Y:S01]  /*9160*/  LDG.E R32, desc[UR36][R18.64+0x60] ;  /* 0x0000602412207981 */ /* 0x000ea2000c1e1900 */
[----:B---3--:R-:W-:-:S02]  /*9170*/  IMAD R22, R22, R21, R23 ;  /* 0x0000001516167224 */ /* 0x008fc400078e0217 */
[----:B----4-:R-:W-:-:S03]  /*9180*/  IMAD R21, R20, R21, R23 ;  /* 0x0000001514157224 */ /* 0x010fc600078e0217 */
[----:B------:R-:W-:Y:S01]  /*9190*/  IADD3 R25, PT, PT, R22, 0x400, RZ ;  /* 0x0000040016197810 */ /* 0x000fe20007ffe0ff */
[----:B------:R-:W-:-:S04]  /*91a0*/  IMAD.WIDE R20, R21, 0x4, R12 ;  /* 0x0000000415147825 */ /* 0x000fc800078e020c */
[-CC-:B--2---:R-:W-:Y:S02]  /*91b0*/  IMAD R24, R24, R31.reuse, R23.reuse ;  /* 0x0000001f18187224 */ /* 0x184fe400078e0217 */
[----:B------:R-:W-:Y:S02]  /*91c0*/  IMAD R22, R32, R31, R23 ;  /* 0x0000001f20167224 */ /* 0x000fe400078e0217 */
[----:B------:R-:W2:Y:S01]  /*91d0*/  LDG.E.128 R32, desc[UR36][R20.64] ;  /* 0x0000002414207981 */ /* 0x000ea2000c1e1d00 */
[----:B------:R-:W-:Y:S02]  /*91e0*/  VIADD R23, R24, 0x800 ;  /* 0x0000080018177836 */ /* 0x000fe40000000000 */
[--C-:B------:R-:W-:Y:S01]  /*91f0*/  IMAD.WIDE R18, R25, 0x4, R12.reuse ;  /* 0x0000000419127825 */ /* 0x100fe200078e020c */
[----:B------:R-:W-:Y:S01]  /*9200*/  IADD3 R25, PT, PT, R22, 0xc00, RZ ;  /* 0x00000c0016197810 */ /* 0x000fe20007ffe0ff */
[----:B------:R0:W2:Y:S02]  /*9210*/  LDS R31, [R30+-0x40] ;  /* 0xffffc0001e1f7984 */ /* 0x0000a40000000800 */
[----:B------:R-:W-:-:S02]  /*9220*/  IMAD.WIDE R22, R23, 0x4, R12 ;  /* 0x0000000417167825 */ /* 0x000fc400078e020c */
[----:B------:R-:W3:Y:S02]  /*9230*/  LDG.E.128 R36, desc[UR36][R18.64] ;  /* 0x0000002412247981 */ /* 0x000ee4000c1e1d00 */
[----:B------:R-:W-:Y:S02]  /*9240*/  IMAD.WIDE R24, R25, 0x4, R12 ;  /* 0x0000000419187825 */ /* 0x000fe400078e020c */
[----:B------:R-:W4:Y:S04]  /*9250*/  LDG.E.128 R44, desc[UR36][R22.64] ;  /* 0x00000024162c7981 */ /* 0x000f28000c1e1d00 */
[----:B------:R-:W4:Y:S01]  /*9260*/  LDG.E.128 R48, desc[UR36][R24.64] ;  /* 0x0000002418307981 */ /* 0x000f22000c1e1d00 */
[----:B------:R-:W-:-:S05]  /*9270*/  VIADD R28, R28, 0x4 ;  /* 0x000000041c1c7836 */ /* 0x000fca0000000000 */
[----:B------:R-:W-:Y:S01]  /*9280*/  ISETP.NE.AND P0, PT, R28, RZ, PT ;  /* 0x000000ff1c00720c */ /* 0x000fe20003f05270 */
[----:B------:R-:W-:Y:S01]  /*9290*/  VIADD R29, R29, 0x1000 ;  /* 0x000010001d1d7836 */ /* 0x000fe20000000000 */
[----:B------:R-:W-:Y:S02]  /*92a0*/  IADD3 R27, PT, PT, R27, 0x20, RZ ;  /* 0x000000201b1b7810 */ /* 0x000fe40007ffe0ff */
[----:B0-----:R-:W-:Y:S01]  /*92b0*/  IADD3 R30, PT, PT, R30, 0x80, RZ ;  /* 0x000000801e1e7810 */ /* 0x001fe20007ffe0ff */
[-C--:B--2---:R-:W-:Y:S01]  /*92c0*/  FFMA.FTZ R21, R32, R31.reuse, R8 ;  /* 0x0000001f20157223 */ /* 0x084fe20000010008 */
[-C--:B------:R-:W-:Y:S01]  /*92d0*/  FFMA.FTZ R8, R33, R31.reuse, R9 ;  /* 0x0000001f21087223 */ /* 0x080fe20000010009 */
[-C--:B------:R-:W-:Y:S01]  /*92e0*/  FFMA.FTZ R9, R34, R31.reuse, R10 ;  /* 0x0000001f22097223 */ /* 0x080fe2000001000a */
[----:B------:R-:W-:-:S03]  /*92f0*/  FFMA.FTZ R10, R35, R31, R11 ;  /* 0x0000001f230a7223 */ /* 0x000fc6000001000b */
        /* <DEDUP_REMOVED lines=13> */
.L_x_2816:
[----:B------:R-:W-:Y:S05]  /*93d0*/  BSYNC.RECONVERGENT B1 ;  /* 0x0000000000017941 */ /* 0x000fea0003800200 */
.L_x_2815:
[----:B------:R-:W-:Y:S05]  /*93e0*/  @!P1 BRA `(.L_x_2814) ;  /* 0x0000000000f09947 */ /* 0x000fea0003800000 */
[----:B------:R-:W-:Y:S01]  /*93f0*/  ISETP.NE.AND P1, PT, R53, 0x1, PT ;  /* 0x000000013500780c */ /* 0x000fe20003f25270 */
[----:B------:R-:W-:Y:S01]  /*9400*/  BSSY.RECONVERGENT B1, `(.L_x_2818) ;  /* 0x0000024000017945 */ /* 0x000fe20003800200 */
[----:B------:R-:W-:-:S11]  /*9410*/  LOP3.LUT P0, RZ, R43, 0x8, RZ, 0xc0, !PT ;  /* 0x000000082bff7812 */ /* 0x000fd6000780c0ff */
[----:B------:R-:W-:Y:S05]  /*9420*/  @!P1 BRA `(.L_x_2819) ;  /* 0x0000000000849947 */ /* 0x000fea0003800000 */
[----:B------:R-:W0:Y:S01]  /*9430*/  LDCU.64 UR12, c[0x0][0x3c8] ;  /* 0x00007900ff0c77ac */ /* 0x000e220008000a00 */
[----:B------:R-:W-:-:S05]  /*9440*/  IADD3 R19, P1, PT, R27, UR6, RZ ;  /* 0x000000061b137c10 */ /* 0x000fca000ff3e0ff */
[----:B------:R-:W-:Y:S01]  /*9450*/  IMAD.X R20, RZ, RZ, UR9, P1 ;  /* 0x00000009ff147e24 */ /* 0x000fe200088e06ff */
[----:B0-----:R-:W-:-:S04]  /*9460*/  LEA R18, P1, R19, UR12, 0x2 ;  /* 0x0000000c13127c11 */ /* 0x001fc8000f8210ff */
[----:B------:R-:W-:-:S05]  /*9470*/  LEA.HI.X R19, R19, UR13, R20, 0x2, P1 ;  /* 0x0000000d13137c11 */ /* 0x000fca00088f1414 */
[----:B------:R-:W3:Y:S04]  /*9480*/  LDG.E R22, desc[UR36][R18.64+0x20] ;  /* 0x0000202412167981 */ /* 0x000ee8000c1e1900 */
[----:B------:R0:W4:Y:S01]  /*9490*/  LDG.E R20, desc[UR36][R18.64] ;  /* 0x0000002412147981 */ /* 0x000122000c1e1900 */
[C---:B------:R-:W-:Y:S01]  /*94a0*/  SHF.L.U32 R21, R27.reuse, 0x7, RZ ;  /* 0x000000071b157819 */ /* 0x040fe200000006ff */
[----:B------:R-:W-:Y:S01]  /*94b0*/  IMAD.SHL.U32 R23, R52, 0x80, RZ ;  /* 0x0000008034177824 */ /* 0x000fe200078e00ff */
[----:B------:R-:W1:Y:S01]  /*94c0*/  S2UR UR8, SR_CgaCtaId ;  /* 0x00000000000879c3 */ /* 0x000e620000008800 */
[----:B------:R-:W-:Y:S02]  /*94d0*/  UMOV UR5, 0x400 ;  /* 0x0000040000057882 */ /* 0x000fe40000000000 */
[----:B------:R-:W-:Y:S01]  /*94e0*/  UIADD3 UR5, UPT, UPT, UR5, 0x240, URZ ;  /* 0x0000024005057890 */ /* 0x000fe2000fffe0ff */
[----:B0-----:R-:W-:-:S03]  /*94f0*/  VIADD R18, R27, -UR4 ;  /* 0x800000041b127c36 */ /* 0x001fc60008000000 */
[----:B-1----:R-:W-:Y:S01]  /*9500*/  ULEA UR5, UR8, UR5, 0x18 ;  /* 0x0000000508057291 */ /* 0x002fe2000f8ec0ff */
[-CC-:B---3--:R-:W-:Y:S02]  /*9510*/  IMAD R22, R22, R23.reuse, R21.reuse ;  /* 0x0000001716167224 */ /* 0x188fe400078e0215 */
[----:B----4-:R-:W-:-:S03]  /*9520*/  IMAD R21, R20, R23, R21 ;  /* 0x0000001714157224 */ /* 0x010fc600078e0215 */
[----:B------:R-:W-:Y:S01]  /*9530*/  IADD3 R23, PT, PT, R22, 0x400, RZ ;  /* 0x0000040016177810 */ /* 0x000fe20007ffe0ff */
[----:B------:R-:W-:-:S04]  /*9540*/  IMAD.WIDE R20, R21, 0x4, R12 ;  /* 0x0000000415147825 */ /* 0x000fc800078e020c */
[----:B------:R-:W-:Y:S01]  /*9550*/  IMAD.WIDE R22, R23, 0x4, R12 ;  /* 0x0000000417167825 */ /* 0x000fe200078e020c */
[----:B------:R-:W3:Y:S04]  /*9560*/  LDG.E.128 R28, desc[UR36][R20.64] ;  /* 0x00000024141c7981 */ /* 0x000ee8000c1e1d00 */
[----:B--2---:R0:W2:Y:S01]  /*9570*/  LDG.E.128 R32, desc[UR36][R22.64] ;  /* 0x0000002416207981 */ /* 0x0040a2000c1e1d00 */
[----:B------:R-:W-:Y:S02]  /*9580*/  LEA R18, R18, UR5, 0x2 ;  /* 0x0000000512127c11 */ /* 0x000fe4000f8e10ff */
[----:B------:R-:W-:-:S03]  /*9590*/  IADD3 R27, PT, PT, R27, 0x10, RZ ;  /* 0x000000101b1b7810 */ /* 0x000fc60007ffe0ff */
[----:B------:R-:W3:Y:S04]  /*95a0*/  LDS R19, [R18] ;  /* 0x0000000012137984 */ /* 0x000ee80000000800 */
[----:B------:R-:W2:Y:S01]  /*95b0*/  LDS R24, [R18+0x20] ;  /* 0x0000200012187984 */ /* 0x000ea20000000800 */
[-C--:B---3--:R-:W-:Y:S01]  /*95c0*/  FFMA.FTZ R25, R28, R19.reuse, R8 ;  /* 0x000000131c197223 */ /* 0x088fe20000010008 */
[-C--:B------:R-:W-:Y:S01]  /*95d0*/  FFMA.FTZ R20, R29, R19.reuse, R9 ;  /* 0x000000131d147223 */ /* 0x080fe20000010009 */
[-C--:B------:R-:W-:Y:S01]  /*95e0*/  FFMA.FTZ R21, R30, R19.reuse, R10 ;  /* 0x000000131e157223 */ /* 0x080fe2000001000a */
[----:B0-----:R-:W-:Y:S01]  /*95f0*/  FFMA.FTZ R22, R31, R19, R11 ;  /* 0x000000131f167223 */ /* 0x001fe2000001000b */
[-C--:B--2---:R-:W-:Y:S01]  /*9600*/  FFMA.FTZ R8, R32, R24.reuse, R25 ;  /* 0x0000001820087223 */ /* 0x084fe20000010019 */
[-C--:B------:R-:W-:Y:S01]  /*9610*/  FFMA.FTZ R9, R33, R24.reuse, R20 ;  /* 0x0000001821097223 */ /* 0x080fe20000010014 */
[-C--:B------:R-:W-:Y:S01]  /*9620*/  FFMA.FTZ R10, R34, R24.reuse, R21 ;  /* 0x00000018220a7223 */ /* 0x080fe20000010015 */
[----:B------:R-:W-:-:S07]  /*9630*/  FFMA.FTZ R11, R35, R24, R22 ;  /* 0x00000018230b7223 */ /* 0x000fce0000010016 */
.L_x_2819:
[----:B------:R-:W-:Y:S05]  /*9640*/  BSYNC.RECONVERGENT B1 ;  /* 0x0000000000017941 */ /* 0x000fea0003800200 */
.L_x_2818:
[----:B------:R-:W-:Y:S05]  /*9650*/  @P0 BRA `(.L_x_2814) ;  /* 0x0000000000540947 */ /* 0x000fea0003800000 */
[----:B------:R-:W0:Y:S01]  /*9660*/  LDCU.64 UR12, c[0x0][0x3c8] ;  /* 0x00007900ff0c77ac */ /* 0x000e220008000a00 */
[----:B------:R-:W-:-:S05]  /*9670*/  IADD3 R18, P0, PT, R27, UR6, RZ ;  /* 0x000000061b127c10 */ /* 0x000fca000ff1e0ff */
[----:B------:R-:W-:Y:S01]  /*9680*/  IMAD.X R19, RZ, RZ, UR9, P0 ;  /* 0x00000009ff137e24 */ /* 0x000fe200080e06ff */
[----:B0-----:R-:W-:-:S04]  /*9690*/  LEA R20, P0, R18, UR12, 0x2 ;  /* 0x0000000c12147c11 */ /* 0x001fc8000f8010ff */
[----:B------:R-:W-:-:S05]  /*96a0*/  LEA.HI.X R21, R18, UR13, R19, 0x2, P0 ;  /* 0x0000000d12157c11 */ /* 0x000fca00080f1413 */
[----:B------:R-:W3:Y:S01]  /*96b0*/  LDG.E R20, desc[UR36][R20.64] ;  /* 0x0000002414147981 */ /* 0x000ee2000c1e1900 */
[----:B------:R-:W0:Y:S01]  /*96c0*/  S2UR UR8, SR_CgaCtaId ;  /* 0x00000000000879c3 */ /* 0x000e220000008800 */
[----:B------:R-:W-:Y:S02]  /*96d0*/  UMOV UR5, 0x400 ;  /* 0x0000040000057882 */ /* 0x000fe40000000000 */
[----:B------:R-:W-:Y:S01]  /*96e0*/  UIADD3 UR5, UPT, UPT, UR5, 0x240, URZ ;  /* 0x0000024005057890 */ /* 0x000fe2000fffe0ff */
[----:B------:R-:W-:-:S03]  /*96f0*/  VIADD R22, R27, -UR4 ;  /* 0x800000041b167c36 */ /* 0x000fc60008000000 */
[----:B0-----:R-:W-:-:S06]  /*9700*/  ULEA UR5, UR8, UR5, 0x18 ;  /* 0x0000000508057291 */ /* 0x001fcc000f8ec0ff */
[----:B------:R-:W-:-:S06]  /*9710*/  LEA R22, R22, UR5, 0x2 ;  /* 0x0000000516167c11 */ /* 0x000fcc000f8e10ff */
[----:B------:R-:W0:Y:S01]  /*9720*/  LDS R22, [R22] ;  /* 0x0000000016167984 */ /* 0x000e220000000800 */
[----:B---3--:R-:W-:-:S05]  /*9730*/  IMAD R19, R52, R20, R27 ;  /* 0x0000001434137224 */ /* 0x008fca00078e021b */
[----:B------:R-:W-:-:S05]  /*9740*/  SHF.L.U32 R19, R19, 0x7, RZ ;  /* 0x0000000713137819 */ /* 0x000fca00000006ff */
[----:B------:R-:W-:-:S05]  /*9750*/  IMAD.WIDE R18, R19, 0x4, R12 ;  /* 0x0000000413127825 */ /* 0x000fca00078e020c */
[----:B------:R-:W0:Y:S02]  /*9760*/  LDG.E.128 R28, desc[UR36][R18.64] ;  /* 0x00000024121c7981 */ /* 0x000e24000c1e1d00 */
[-C--:B0-----:R-:W-:Y:S01]  /*9770*/  FFMA.FTZ R8, R28, R22.reuse, R8 ;  /* 0x000000161c087223 */ /* 0x081fe20000010008 */
[-C--:B------:R-:W-:Y:S01]  /*9780*/  FFMA.FTZ R9, R29, R22.reuse, R9 ;  /* 0x000000161d097223 */ /* 0x080fe20000010009 */
[-C--:B------:R-:W-:Y:S01]  /*9790*/  FFMA.FTZ R10, R30, R22.reuse, R10 ;  /* 0x000000161e0a7223 */ /* 0x080fe2000001000a */
[----:B------:R-:W-:-:S07]  /*97a0*/  FFMA.FTZ R11, R31, R22, R11 ;  /* 0x000000161f0b7223 */ /* 0x000fce000001000b */
.L_x_2814:
[----:B------:R-:W-:Y:S05]  /*97b0*/  BSYNC.RECONVERGENT B0 ;  /* 0x0000000000007941 */ /* 0x000fea0003800200 */
.L_x_2813:
[----:B------:R-:W-:Y:S01]  /*97c0*/  ISETP.GE.AND P0, PT, R26, UR45, PT ;  /* 0x0000002d1a007c0c */ /* 0x000fe2000bf06270 */
[----:B------:R-:W0:Y:S01]  /*97d0*/  LDCU.64 UR10, c[0x0][0x3c8] ;  /* 0x00007900ff0a77ac */ /* 0x000e220008000a00 */
[----:B------:R-:W-:Y:S11]  /*97e0*/  BSSY.RECONVERGENT B2, `(.L_x_2820) ;  /* 0x0000150000027945 */ /* 0x000ff60003800200 */
[----:B------:R-:W-:Y:S05]  /*97f0*/  @P0 BRA `(.L_x_2821) ;  /* 0x0000001400380947 */ /* 0x000fea0003800000 */
[----:B------:R-:W-:Y:S01]  /*9800*/  MOV R19, 0x8 ;  /* 0x0000000800137802 */ /* 0x000fe20000000f00 */
[----:B------:R-:W-:Y:S01]  /*9810*/  ULOP3.LUT UR5, URZ, UR4, URZ, 0x33, !UPT ;  /* 0x00000004ff057292 */ /* 0x000fe2000f8e33ff */
[----:B------:R-:W-:Y:S01]  /*9820*/  BSSY.RECONVERGENT B1, `(.L_x_2822) ;  /* 0x00000bd000017945 */ /* 0x000fe20003800200 */
[----:B--2---:R-:W-:Y:S01]  /*9830*/  IMAD R33, R16, R17, RZ ;  /* 0x0000001110217224 */ /* 0x004fe200078e02ff */
[----:B------:R-:W-:-:S04]  /*9840*/  VIADDMNMX R19, R26, R19, UR45, !PT ;  /* 0x0000002d1a137e46 */ /* 0x000fc8000f800113 */
[----:B------:R-:W-:-:S04]  /*9850*/  IADD3 R25, PT, PT, -R2, UR5, R19 ;  /* 0x0000000502197c10 */ /* 0x000fc8000fffe113 */
[C---:B------:R-:W-:Y:S02]  /*9860*/  ISETP.GE.U32.AND P0, PT, R25.reuse, 0x18, PT ;  /* 0x000000181900780c */ /* 0x040fe40003f06070 */
[----:B------:R-:W-:-:S11]  /*9870*/  LEA.HI R27, R25, 0x1, RZ, 0x1d ;  /* 0x00000001191b7811 */ /* 0x000fd600078fe8ff */
[----:B------:R-:W-:Y:S05]  /*9880*/  @!P0 BRA `(.L_x_2823) ;  /* 0x0000000800d88947 */ /* 0x000fea0003800000 */
[----:B------:R-:W1:Y:S01]  /*9890*/  S2UR UR8, SR_CgaCtaId ;  /* 0x00000000000879c3 */ /* 0x000e620000008800 */
[----:B------:R-:W-:Y:S01]  /*98a0*/  UMOV UR5, 0x400 ;  /* 0x0000040000057882 */ /* 0x000fe20000000000 */
[----:B------:R-:W-:Y:S01]  /*98b0*/  LOP3.LUT R16, R27, 0x3ffffffc, RZ, 0xc0, !PT ;  /* 0x3ffffffc1b107812 */ /* 0x000fe200078ec0ff */
[----:B------:R-:W-:Y:S01]  /*98c0*/  UIADD3 UR5, UPT, UPT, UR5, 0x240, URZ ;  /* 0x0000024005057890 */ /* 0x000fe2000fffe0ff */
[----:B------:R-:W-:Y:S01]  /*98d0*/  BSSY.RECONVERGENT B0, `(.L_x_2824) ;  /* 0x00000b0000007945 */ /* 0x000fe20003800200 */
[----:B------:R-:W-:Y:S01]  /*98e0*/  VIADD R26, R26, 0x10 ;  /* 0x000000101a1a7836 */ /* 0x000fe20000000000 */
[----:B------:R-:W-:Y:S02]  /*98f0*/  IADD3 R22, PT, PT, -R16, RZ, RZ ;  /* 0x000000ff10167210 */ /* 0x000fe40007ffe1ff */
[----:B------:R-:W2:Y:S01]  /*9900*/  LDC R35, c[0x0][0x3f4] ;  /* 0x0000fd00ff237b82 */ /* 0x000ea20000000800 */
[----:B-1----:R-:W-:-:S06]  /*9910*/  ULEA UR5, UR8, UR5, 0x18 ;  /* 0x0000000508057291 */ /* 0x002fcc000f8ec0ff */
[----:B------:R-:W-:-:S05]  /*9920*/  LEA R17, R2, UR5, 0x2 ;  /* 0x0000000502117c11 */ /* 0x000fca000f8e10ff */
[----:B------:R-:W-:-:S07]  /*9930*/  VIADD R16, R17, 0x40 ;  /* 0x0000004011107836 */ /* 0x000fce0000000000 */
.L_x_2833:
[C---:B------:R-:W-:Y:S01]  /*9940*/  VIADD R20, R26.reuse, 0xfffffff0 ;  /* 0xfffffff01a147836 */ /* 0x040fe20000000000 */
[----:B--2---:R-:W-:Y:S01]  /*9950*/  MOV R17, R35 ;  /* 0x0000002300117202 */ /* 0x004fe20000000f00 */
[----:B------:R-:W-:Y:S01]  /*9960*/  VIADD R32, R26, 0xfffffff8 ;  /* 0xfffffff81a207836 */ /* 0x000fe20000000000 */
[----:B------:R-:W-:Y:S01]  /*9970*/  IADD3 R22, PT, PT, R22, 0x4, RZ ;  /* 0x0000000416167810 */ /* 0x000fe20007ffe0ff */
[----:B------:R-:W-:Y:S01]  /*9980*/  BSSY.RECONVERGENT B3, `(.L_x_2825) ;  /* 0x000002c000037945 */ /* 0x000fe20003800200 */
[-C--:B------:R-:W-:Y:S02]  /*9990*/  ISETP.GE.AND P4, PT, R20, R17.reuse, PT ;  /* 0x000000111400720c */ /* 0x080fe40003f86270 */
[----:B------:R-:W-:Y:S02]  /*99a0*/  IADD3 R34, PT, PT, R26, 0x8, RZ ;  /* 0x000000081a227810 */ /* 0x000fe40007ffe0ff */
[----:B------:R-:W-:Y:S02]  /*99b0*/  ISETP.NE.AND P0, PT, R22, RZ, PT ;  /* 0x000000ff1600720c */ /* 0x000fe40003f05270 */
[----:B------:R-:W-:-:S02]  /*99c0*/  ISETP.GE.AND P1, PT, R32, R17, PT ;  /* 0x000000112000720c */ /* 0x000fc40003f26270 */
[-C--:B------:R-:W-:Y:S02]  /*99d0*/  ISETP.GE.AND P2, PT, R26, R17.reuse, PT ;  /* 0x000000111a00720c */ /* 0x080fe40003f46270 */
[----:B------:R-:W-:-:S03]  /*99e0*/  ISETP.GE.AND P3, PT, R34, R17, PT ;  /* 0x000000112200720c */ /* 0x000fc60003f66270 */
[----:B------:R-:W-:Y:S10]  /*99f0*/  @!P4 BRA `(.L_x_2826) ;  /* 0x000000000090c947 */ /* 0x000ff40003800000 */
[----:B------:R-:W-:Y:S02]  /*9a00*/  IABS R21, R17 ;  /* 0x0000001100157213 */ /* 0x000fe40000000000 */
[----:B------:R-:W-:Y:S02]  /*9a10*/  IABS R28, R20 ;  /* 0x00000014001c7213 */ /* 0x000fe40000000000 */
[----:B------:R-:W1:Y:S01]  /*9a20*/  I2F.RP R23, R21 ;  /* 0x0000001500177306 */ /* 0x000e620000209400 */
[----:B------:R-:W-:Y:S02]  /*9a30*/  ISETP.GE.AND P5, PT, R20, RZ, PT ;  /* 0x000000ff1400720c */ /* 0x000fe40003fa6270 */
[----:B------:R-:W-:-:S05]  /*9a40*/  ISETP.NE.AND P6, PT, R17, RZ, PT ;  /* 0x000000ff1100720c */ /* 0x000fca0003fc5270 */
[----:B-1----:R-:W1:Y:S02]  /*9a50*/  MUFU.RCP R23, R23 ;  /* 0x0000001700177308 */ /* 0x002e640000001000 */
[----:B-1----:R-:W-:Y:S02]  /*9a60*/  VIADD R24, R23, 0xffffffe ;  /* 0x0ffffffe17187836 */ /* 0x002fe40000000000 */
[----:B------:R-:W1:Y:S04]  /*9a70*/  LDS R23, [R16+-0x40] ;  /* 0xffffc00010177984 */ /* 0x000e680000000800 */
        /* <DEDUP_REMOVED lines=17> */
[----:B0-----:R-:W-:-:S04]  /*9b90*/  LEA R20, P4, R19, UR10, 0x2 ;  /* 0x0000000a13147c11 */ /* 0x001fc8000f8810ff */
[----:B------:R-:W-:-:S06]  /*9ba0*/  LEA.HI.X R21, R19, UR11, R24, 0x2, P4 ;  /* 0x0000000b13157c11 */ /* 0x000fcc000a0f1418 */
[----:B------:R-:W2:Y:S02]  /*9bb0*/  LDG.E R21, desc[UR36][R20.64] ;  /* 0x0000002414157981 */ /* 0x000ea4000c1e1900 */
[----:B--2---:R-:W-:-:S05]  /*9bc0*/  IMAD R19, R33, R21, R18 ;  /* 0x0000001521137224 */ /* 0x004fca00078e0212 */
[----:B------:R-:W-:-:S05]  /*9bd0*/  SHF.L.U32 R19, R19, 0x7, RZ ;  /* 0x0000000713137819 */ /* 0x000fca00000006ff */
[----:B------:R-:W-:-:S05]  /*9be0*/  IMAD.WIDE R18, R19, 0x4, R12 ;  /* 0x0000000413127825 */ /* 0x000fca00078e020c */
[----:B------:R-:W1:Y:S02]  /*9bf0*/  LDG.E.128 R28, desc[UR36][R18.64] ;  /* 0x00000024121c7981 */ /* 0x000e64000c1e1d00 */
[-C--:B-1----:R-:W-:Y:S01]  /*9c00*/  FFMA.FTZ R8, R28, R23.reuse, R8 ;  /* 0x000000171c087223 */ /* 0x082fe20000010008 */
[-C--:B------:R-:W-:Y:S01]  /*9c10*/  FFMA.FTZ R9, R29, R23.reuse, R9 ;  /* 0x000000171d097223 */ /* 0x080fe20000010009 */
[-C--:B------:R-:W-:Y:S01]  /*9c20*/  FFMA.FTZ R10, R30, R23.reuse, R10 ;  /* 0x000000171e0a7223 */ /* 0x080fe2000001000a */
[----:B------:R-:W-:-:S07]  /*9c30*/  FFMA.FTZ R11, R31, R23, R11 ;  /* 0x000000171f0b7223 */ /* 0x000fce000001000b */
.L_x_2826:
[----:B0-----:R-:W-:Y:S05]  /*9c40*/  BSYNC.RECONVERGENT B3 ;  /* 0x0000000000037941 */ /* 0x001fea0003800200 */
.L_x_2825:
        /* <DEDUP_REMOVED lines=10> */
[----:B0-----:R-:W0:Y:S01]  /*9cf0*/  LDS R23, [R16+-0x20] ;  /* 0xffffe00010177984 */ /* 0x001e220000000800 */
        /* <DEDUP_REMOVED lines=21> */
[----:B------:R-:W-:-:S05]  /*9e50*/  IMAD.WIDE R18, R19, 0x4, R12 ;  /* 0x0000000413127825 */ /* 0x000fca00078e020c */
[----:B------:R-:W0:Y:S02]  /*9e60*/  LDG.E.128 R28, desc[UR36][R18.64] ;  /* 0x00000024121c7981 */ /* 0x000e24000c1e1d00 */
[-C--:B0-----:R-:W-:Y:S01]  /*9e70*/  FFMA.FTZ R8, R28, R23.reuse, R8 ;  /* 0x000000171c087223 */ /* 0x081fe20000010008 */
[-C--:B------:R-:W-:Y:S01]  /*9e80*/  FFMA.FTZ R9, R29, R23.reuse, R9 ;  /* 0x000000171d097223 */ /* 0x080fe20000010009 */
[-C--:B------:R-:W-:Y:S01]  /*9e90*/  FFMA.FTZ R10, R30, R23.reuse, R10 ;  /* 0x000000171e0a7223 */ /* 0x080fe2000001000a */
[----:B------:R-:W-:-:S07]  /*9ea0*/  FFMA.FTZ R11, R31, R23, R11 ;  /* 0x000000171f0b7223 */ /* 0x000fce000001000b */
.L_x_2828:
[----:B------:R-:W-:Y:S05]  /*9eb0*/  BSYNC.RECONVERGENT B3 ;  /* 0x0000000000037941 */ /* 0x000fea0003800200 */
.L_x_2827:
        /* <DEDUP_REMOVED lines=10> */
[----:B0-----:R-:W0:Y:S01]  /*9f60*/  LDS R23, [R16] ;  /* 0x0000000010177984 */ /* 0x001e220000000800 */
        /* <DEDUP_REMOVED lines=27> */
.L_x_2830:
[----:B------:R-:W-:Y:S05]  /*a120*/  BSYNC.RECONVERGENT B3 ;  /* 0x0000000000037941 */ /* 0x000fea0003800200 */
.L_x_2829:
        /* <DEDUP_REMOVED lines=10> */
[----:B0-----:R-:W0:Y:S01]  /*a1d0*/  LDS R23, [R16+0x20] ;  /* 0x0000200010177984 */ /* 0x001e220000000800 */
        /* <DEDUP_REMOVED lines=21> */
[----:B------:R-:W-:-:S05]  /*a330*/  IMAD.WIDE R18, R19, 0x4, R12 ;  /* 0x0000000413127825 */ /* 0x000fca00078e020c */
[----:B------:R-:W0:Y:S02]  /*a340*/  LDG.E.128 R28, desc[UR36][R18.64] ;  /* 0x00000024121c7981 */ /* 0x000e24000c1e1d00 */
[-C--:B0-----:R-:W-:Y:S01]  /*a350*/  FFMA.FTZ R8, R28, R23.reuse, R8 ;  /* 0x000000171c087223 */ /* 0x081fe20000010008 */
[-C--:B------:R-:W-:Y:S01]  /*a360*/  FFMA.FTZ R9, R29, R23.reuse, R9 ;  /* 0x000000171d097223 */ /* 0x080fe20000010009 */
[-C--:B------:R-:W-:Y:S01]  /*a370*/  FFMA.FTZ R10, R30, R23.reuse, R10 ;  /* 0x000000171e0a7223 */ /* 0x080fe2000001000a */
[----:B------:R-:W-:-:S07]  /*a380*/  FFMA.FTZ R11, R31, R23, R11 ;  /* 0x000000171f0b7223 */ /* 0x000fce000001000b */
.L_x_2832:
[----:B------:R-:W-:Y:S05]  /*a390*/  BSYNC.RECONVERGENT B3 ;  /* 0x0000000000037941 */ /* 0x000fea0003800200 */
.L_x_2831:
[----:B------:R-:W-:Y:S02]  /*a3a0*/  IADD3 R26, PT, PT, R26, 0x20, RZ ;  /* 0x000000201a1a7810 */ /* 0x000fe40007ffe0ff */
[----:B------:R-:W-:Y:S01]  /*a3b0*/  IADD3 R16, PT, PT, R16, 0x80, RZ ;  /* 0x0000008010107810 */ /* 0x000fe20007ffe0ff */
[----:B------:R-:W-:Y:S06]  /*a3c0*/  @P0 BRA `(.L_x_2833) ;  /* 0xfffffff4005c0947 */ /* 0x000fec000383ffff */
[----:B------:R-:W-:Y:S05]  /*a3d0*/  BSYNC.RECONVERGENT B0 ;  /* 0x0000000000007941 */ /* 0x000fea0003800200 */
.L_x_2824:
[----:B------:R-:W-:-:S07]  /*a3e0*/  VIADD R26, R26, 0xfffffff0 ;  /* 0xfffffff01a1a7836 */ /* 0x000fce0000000000 */
.L_x_2823:
[----:B0-----:R-:W-:Y:S05]  /*a3f0*/  BSYNC.RECONVERGENT B1 ;  /* 0x0000000000017941 */ /* 0x001fea0003800200 */
.L_x_2822:
[----:B------:R-:W-:-:S13]  /*a400*/  LOP3.LUT P0, R27, R27, 0x3, RZ, 0xc0, !PT ;  /* 0x000000031b1b7812 */ /* 0x000fda000780c0ff */
[----:B------:R-:W-:Y:S05]  /*a410*/  @!P0 BRA `(.L_x_2821) ;  /* 0x0000000800308947 */ /* 0x000fea0003800000 */
[----:B------:R-:W-:Y:S01]  /*a420*/  ISETP.NE.AND P0, PT, R27, 0x1, PT ;  /* 0x000000011b00780c */ /* 0x000fe20003f05270 */
[----:B------:R-:W-:-:S12]  /*a430*/  BSSY.RECONVERGENT B0, `(.L_x_2834) ;  /* 0x000005c000007945 */ /* 0x000fd80003800200 */
[----:B------:R-:W-:Y:S05]  /*a440*/  @!P0 BRA `(.L_x_2835) ;  /* 0x0000000400688947 */ /* 0x000fea0003800000 */
[----:B------:R-:W0:Y:S01]  /*a450*/  S2UR UR8, SR_CgaCtaId ;  /* 0x00000000000879c3 */ /* 0x000e220000008800 */
[----:B------:R-:W-:Y:S01]  /*a460*/  UMOV UR5, 0x400 ;  /* 0x0000040000057882 */ /* 0x000fe20000000000 */
[C---:B------:R-:W-:Y:S01]  /*a470*/  ISETP.GE.AND P1, PT, R26.reuse, R17, PT ;  /* 0x000000111a00720c */ /* 0x040fe20003f26270 */
[----:B------:R-:W-:Y:S01]  /*a480*/  UIADD3 UR5, UPT, UPT, UR5, 0x240, URZ ;  /* 0x0000024005057890 */ /* 0x000fe2000fffe0ff */
[C---:B------:R-:W-:Y:S01]  /*a490*/  IADD3 R16, PT, PT, R26.reuse, -UR4, RZ ;  /* 0x800000041a107c10 */ /* 0x040fe2000fffe0ff */
[----:B------:R-:W-:Y:S01]  /*a4a0*/  BSSY.RECONVERGENT B1, `(.L_x_2836) ;  /* 0x000002b000017945 */ /* 0x000fe20003800200 */
[----:B------:R-:W-:-:S04]  /*a4b0*/  IADD3 R24, PT, PT, R26, 0x8, RZ ;  /* 0x000000081a187810 */ /* 0x000fc80007ffe0ff */
[----:B------:R-:W-:Y:S01]  /*a4c0*/  ISETP.GE.AND P0, PT, R24, R17, PT ;  /* 0x000000111800720c */ /* 0x000fe20003f06270 */
[----:B0-----:R-:W-:-:S06]  /*a4d0*/  ULEA UR5, UR8, UR5, 0x18 ;  /* 0x0000000508057291 */ /* 0x001fcc000f8ec0ff */
[----:B------:R-:W-:Y:S01]  /*a4e0*/  LEA R22, R16, UR5, 0x2 ;  /* 0x0000000510167c11 */ /* 0x000fe2000f8e10ff */
[----:B------:R-:W-:Y:S06]  /*a4f0*/  @!P1 BRA `(.L_x_2837) ;  /* 0x0000000000949947 */ /* 0x000fec0003800000 */
[----:B------:R-:W-:Y:S01]  /*a500*/  IABS R21, R17 ;  /* 0x0000001100157213 */ /* 0x000fe20000000000 */
[----:B------:R-:W0:Y:S01]  /*a510*/  LDCU.64 UR12, c[0x0][0x3c8] ;  /* 0x00007900ff0c77ac */ /* 0x000e220008000a00 */
[----:B------:R-:W-:Y:S02]  /*a520*/  MOV R18, RZ ;  /* 0x000000ff00127202 */ /* 0x000fe40000000f00 */
[----:B------:R-:W1:Y:S01]  /*a530*/  I2F.RP R20, R21 ;  /* 0x0000001500147306 */ /* 0x000e620000209400 */
[----:B------:R-:W-:Y:S02]  /*a540*/  ISETP.GE.AND P2, PT, R26, RZ, PT ;  /* 0x000000ff1a00720c */ /* 0x000fe40003f46270 */
[----:B------:R-:W-:-:S05]  /*a550*/  ISETP.NE.AND P3, PT, R17, RZ, PT ;  /* 0x000000ff1100720c */ /* 0x000fca0003f65270 */
[----:B-1----:R-:W1:Y:S02]  /*a560*/  MUFU.RCP R20, R20 ;  /* 0x0000001400147308 */ /* 0x002e640000001000 */
[----:B-1----:R-:W-:-:S06]  /*a570*/  VIADD R23, R20, 0xffffffe ;  /* 0x0ffffffe14177836 */ /* 0x002fcc0000000000 */
[----:B------:R-:W1:Y:S02]  /*a580*/  F2I.FTZ.U32.TRUNC.NTZ R19, R23 ;  /* 0x0000001700137305 */ /* 0x000e64000021f000 */
[----:B-1----:R-:W-:-:S05]  /*a590*/  IADD3 R16, PT, PT, RZ, -R19, RZ ;  /* 0x80000013ff107210 */ /* 0x002fca0007ffe0ff */
[----:B------:R-:W-:Y:S01]  /*a5a0*/  IMAD R27, R16, R21, RZ ;  /* 0x00000015101b7224 */ /* 0x000fe200078e02ff */
[----:B------:R-:W-:-:S03]  /*a5b0*/  IABS R16, R26 ;  /* 0x0000001a00107213 */ /* 0x000fc60000000000 */
        /* <DEDUP_REMOVED lines=15> */
[----:B------:R-:W2:Y:S02]  /*a6b0*/  LDG.E R21, desc[UR36][R20.64] ;  /* 0x0000002414157981 */ /* 0x000ea4000c1e1900 */
[----:B--2---:R-:W-:Y:S02]  /*a6c0*/  IMAD R19, R33, R21, R16 ;  /* 0x0000001521137224 */ /* 0x004fe400078e0210 */
[----:B------:R-:W0:Y:S02]  /*a6d0*/  LDS R16, [R22] ;  /* 0x0000000016107984 */ /* 0x000e240000000800 */
[----:B------:R-:W-:-:S04]  /*a6e0*/  IMAD.SHL.U32 R19, R19, 0x80, RZ ;  /* 0x0000008013137824 */ /* 0x000fc800078e00ff */
[----:B------:R-:W-:-:S05]  /*a6f0*/  IMAD.WIDE R18, R19, 0x4, R12 ;  /* 0x0000000413127825 */ /* 0x000fca00078e020c */
[----:B------:R-:W0:Y:S02]  /*a700*/  LDG.E.128 R28, desc[UR36][R18.64] ;  /* 0x00000024121c7981 */ /* 0x000e24000c1e1d00 */
[-C--:B0-----:R-:W-:Y:S01]  /*a710*/  FFMA.FTZ R8, R28, R16.reuse, R8 ;  /* 0x000000101c087223 */ /* 0x081fe20000010008 */
[-C--:B------:R-:W-:Y:S01]  /*a720*/  FFMA.FTZ R9, R29, R16.reuse, R9 ;  /* 0x000000101d097223 */ /* 0x080fe20000010009 */
[-C--:B------:R-:W-:Y:S01]  /*a730*/  FFMA.FTZ R10, R30, R16.reuse, R10 ;  /* 0x000000101e0a7223 */ /* 0x080fe2000001000a */
[----:B------:R-:W-:-:S07]  /*a740*/  FFMA.FTZ R11, R31, R16, R11 ;  /* 0x000000101f0b7223 */ /* 0x000fce000001000b */
.L_x_2837:
[----:B------:R-:W-:Y:S05]  /*a750*/  BSYNC.RECONVERGENT B1 ;  /* 0x0000000000017941 */ /* 0x000fea0003800200 */
.L_x_2836:
[----:B------:R-:W-:Y:S04]  /*a760*/  BSSY.RECONVERGENT B1, `(.L_x_2838) ;  /* 0x0000027000017945 */ /* 0x000fe80003800200 */
[----:B------:R-:W-:Y:S05]  /*a770*/  @!P0 BRA `(.L_x_2839) ;  /* 0x0000000000948947 */ /* 0x000fea0003800000 */
[----:B------:R-:W-:Y:S01]  /*a780*/  IABS R21, R17 ;  /* 0x0000001100157213 */ /* 0x000fe20000000000 */
[----:B------:R-:W-:Y:S01]  /*a790*/  IMAD.MOV.U32 R18, RZ, RZ, RZ ;  /* 0x000000ffff127224 */ /* 0x000fe200078e00ff */
[----:B------:R-:W-:Y:S01]  /*a7a0*/  ISETP.GE.AND P1, PT, R24, RZ, PT ;  /* 0x000000ff1800720c */ /* 0x000fe20003f26270 */
[----:B------:R-:W0:Y:S01]  /*a7b0*/  LDCU.64 UR12, c[0x0][0x3c8] ;  /* 0x00007900ff0c77ac */ /* 0x000e220008000a00 */
[----:B------:R-:W1:Y:S01]  /*a7c0*/  I2F.RP R20, R21 ;  /* 0x0000001500147306 */ /* 0x000e620000209400 */
[----:B------:R-:W-:-:S07]  /*a7d0*/  ISETP.NE.AND P2, PT, R17, RZ, PT ;  /* 0x000000ff1100720c */ /* 0x000fce0003f45270 */
[----:B-1----:R-:W1:Y:S02]  /*a7e0*/  MUFU.RCP R20, R20 ;  /* 0x0000001400147308 */ /* 0x002e640000001000 */
[----:B-1----:R-:W-:-:S06]  /*a7f0*/  IADD3 R23, PT, PT, R20, 0xffffffe, RZ ;  /* 0x0ffffffe14177810 */ /* 0x002fcc0007ffe0ff */
[----:B------:R-:W1:Y:S02]  /*a800*/  F2I.FTZ.U32.TRUNC.NTZ R19, R23 ;  /* 0x0000001700137305 */ /* 0x000e64000021f000 */
[----:B-1----:R-:W-:-:S05]  /*a810*/  IADD3 R16, PT, PT, RZ, -R19, RZ ;  /* 0x80000013ff107210 */ /* 0x002fca0007ffe0ff */
[----:B------:R-:W-:Y:S01]  /*a820*/  IMAD R27, R16, R21, RZ ;  /* 0x00000015101b7224 */ /* 0x000fe200078e02ff */
[----:B------:R-:W-:-:S03]  /*a830*/  IABS R16, R24 ;  /* 0x0000001800107213 */ /* 0x000fc60000000000 */
        /* <DEDUP_REMOVED lines=15> */
[----:B------:R-:W2:Y:S02]  /*a930*/  LDG.E R21, desc[UR36][R20.64] ;  /* 0x0000002414157981 */ /* 0x000ea4000c1e1900 */
[----:B--2---:R-:W-:Y:S02]  /*a940*/  IMAD R19, R33, R21, R16 ;  /* 0x0000001521137224 */ /* 0x004fe400078e0210 */
[----:B------:R-:W0:Y:S03]  /*a950*/  LDS R16, [R22+0x20] ;  /* 0x0000200016107984 */ /* 0x000e260000000800 */
[----:B------:R-:W-:-:S05]  /*a960*/  SHF.L.U32 R19, R19, 0x7, RZ ;  /* 0x0000000713137819 */ /* 0x000fca00000006ff */
[----:B------:R-:W-:-:S05]  /*a970*/  IMAD.WIDE R18, R19, 0x4, R12 ;  /* 0x0000000413127825 */ /* 0x000fca00078e020c */
[----:B------:R-:W0:Y:S02]  /*a980*/  LDG.E.128 R28, desc[UR36][R18.64] ;  /* 0x00000024121c7981 */ /* 0x000e24000c1e1d00 */
[-C--:B0-----:R-:W-:Y:S01]  /*a990*/  FFMA.FTZ R8, R28, R16.reuse, R8 ;  /* 0x000000101c087223 */ /* 0x081fe20000010008 */
[-C--:B------:R-:W-:Y:S01]  /*a9a0*/  FFMA.FTZ R9, R29, R16.reuse, R9 ;  /* 0x000000101d097223 */ /* 0x080fe20000010009 */
[-C--:B------:R-:W-:Y:S01]  /*a9b0*/  FFMA.FTZ R10, R30, R16.reuse, R10 ;  /* 0x000000101e0a7223 */ /* 0x080fe2000001000a */
[----:B------:R-:W-:-:S07]  /*a9c0*/  FFMA.FTZ R11, R31, R16, R11 ;  /* 0x000000101f0b7223 */ /* 0x000fce000001000b */
.L_x_2839:
[----:B------:R-:W-:Y:S05]  /*a9d0*/  BSYNC.RECONVERGENT B1 ;  /* 0x0000000000017941 */ /* 0x000fea0003800200 */
.L_x_2838:
[----:B------:R-:W-:-:S07]  /*a9e0*/  IADD3 R26, PT, PT, R26, 0x10, RZ ;  /* 0x000000101a1a7810 */ /* 0x000fce0007ffe0ff */
.L_x_2835:
[----:B------:R-:W-:Y:S05]  /*a9f0*/  BSYNC.RECONVERGENT B0 ;  /* 0x0000000000007941 */ /* 0x000fea0003800200 */
.L_x_2834:
[----:B------:R-:W-:-:S04]  /*aa00*/  LOP3.LUT P0, RZ, R25, 0x8, RZ, 0xc0, !PT ;  /* 0x0000000819ff7812 */ /* 0x000fc8000780c0ff */
[----:B------:R-:W-:-:S13]  /*aa10*/  ISETP.LT.OR P0, PT, R26, R17, P0 ;  /* 0x000000111a00720c */ /* 0x000fda0000701670 */
[----:B------:R-:W-:Y:S05]  /*aa20*/  @P0 BRA `(.L_x_2821) ;  /* 0x0000000000ac0947 */ /* 0x000fea0003800000 */
[----:B------:R-:W-:Y:S01]  /*aa30*/  IABS R21, R17 ;  /* 0x0000001100157213 */ /* 0x000fe20000000000 */
[----:B------:R-:W-:Y:S01]  /*aa40*/  HFMA2 R18, -RZ, RZ, 0, 0 ;  /* 0x00000000ff127431 */ /* 0x000fe200000001ff */
[----:B------:R-:W-:Y:S01]  /*aa50*/  ISETP.GE.AND P1, PT, R26, RZ, PT ;  /* 0x000000ff1a00720c */ /* 0x000fe20003f26270 */
[----:B------:R-:W0:Y:S01]  /*aa60*/  LDCU.64 UR12, c[0x0][0x3c8] ;  /* 0x00007900ff0c77ac */ /* 0x000e220008000a00 */
[----:B------:R-:W1:Y:S01]  /*aa70*/  I2F.RP R20, R21 ;  /* 0x0000001500147306 */ /* 0x000e620000209400 */
[----:B------:R-:W-:-:S07]  /*aa80*/  ISETP.NE.AND P2, PT, R17, RZ, PT ;  /* 0x000000ff1100720c */ /* 0x000fce0003f45270 */
        /* <DEDUP_REMOVED lines=21> */
[----:B------:R-:W2:Y:S01]  /*abe0*/  LDG.E R19, desc[UR36][R18.64] ;  /* 0x0000002412137981 */ /* 0x000ea2000c1e1900 */
[----:B------:R-:W0:Y:S01]  /*abf0*/  S2UR UR8, SR_CgaCtaId ;  /* 0x00000000000879c3 */ /* 0x000e220000008800 */
[----:B------:R-:W-:Y:S02]  /*ac00*/  UMOV UR5, 0x400 ;  /* 0x0000040000057882 */ /* 0x000fe40000000000 */
[----:B------:R-:W-:Y:S01]  /*ac10*/  UIADD3 UR5, UPT, UPT, UR5, 0x240, URZ ;  /* 0x0000024005057890 */ /* 0x000fe2000fffe0ff */
[----:B------:R-:W-:-:S03]  /*ac20*/  IADD3 R26, PT, PT, R26, -UR4, RZ ;  /* 0x800000041a1a7c10 */ /* 0x000fc6000fffe0ff */
[----:B0-----:R-:W-:-:S06]  /*ac30*/  ULEA UR5, UR8, UR5, 0x18 ;  /* 0x0000000508057291 */ /* 0x001fcc000f8ec0ff */
[----:B------:R-:W-:-:S06]  /*ac40*/  LEA R26, R26, UR5, 0x2 ;  /* 0x000000051a1a7c11 */ /* 0x000fcc000f8e10ff */
[----:B------:R-:W0:Y:S01]  /*ac50*/  LDS R26, [R26] ;  /* 0x000000001a1a7984 */ /* 0x000e220000000800 */
        /* <DEDUP_REMOVED lines=8> */
.L_x_2821:
[----:B0-----:R-:W-:Y:S05]  /*ace0*/  BSYNC.RECONVERGENT B2 ;  /* 0x0000000000027941 */ /* 0x001fea0003800200 */
.L_x_2820:
[----:B------:R-:W-:Y:S01]  /*acf0*/  ISETP.NE.AND P0, PT, R2, UR7, PT ;  /* 0x0000000702007c0c */ /* 0x000fe2000bf05270 */
[----:B------:R-:W-:-:S12]  /*ad00*/  BSSY.RECONVERGENT B0, `(.L_x_2840) ;  /* 0x000003c000007945 */ /* 0x000fd80003800200 */
[----:B------:R-:W-:Y:S05]  /*ad10*/  @P0 BRA `(.L_x_2841) ;  /* 0x0000000000e80947 */ /* 0x000fea0003800000 */
[----:B------:R-:W0:Y:S01]  /*ad20*/  LDC R12, c[0x0][0x478] ;  /* 0x00011e00ff0c7b82 */ /* 0x000e220000000800 */
[----:B--2---:R-:W-:Y:S01]  /*ad30*/  IADD3 R33, PT, PT, R14, UR43, RZ ;  /* 0x0000002b0e217c10 */ /* 0x004fe2000fffe0ff */
[----:B------:R-:W1:Y:S01]  /*ad40*/  LDCU.64 UR6, c[0x0][0x460] ;  /* 0x00008c00ff0677ac */ /* 0x000e620008000a00 */
[----:B------:R-:W-:Y:S01]  /*ad50*/  UMOV UR5, 0x400 ;  /* 0x0000040000057882 */ /* 0x000fe20000000000 */
[----:B------:R-:W2:Y:S01]  /*ad60*/  LDCU.64 UR8, c[0x0][0x3c0] ;  /* 0x00007800ff0877ac */ /* 0x000ea20008000a00 */
[----:B0-----:R-:W-:-:S13]  /*ad70*/  ISETP.NE.AND P1, PT, R12, 0x2, PT ;  /* 0x000000020c00780c */ /* 0x001fda0003f25270 */
[----:B------:R-:W0:Y:S08]  /*ad80*/  @!P1 LDC.64 R12, c[0x0][0x3a8] ;  /* 0x0000ea00ff0c9b82 */ /* 0x000e300000000a00 */
[----:B------:R-:W3:Y:S08]  /*ad90*/  @!P1 LDC.64 R22, c[0x0][0x468] ;  /* 0x00011a00ff169b82 */ /* 0x000ef00000000a00 */
[----:B------:R-:W4:Y:S01]  /*ada0*/  @P1 LDC.64 R18, c[0x0][0x3a8] ;  /* 0x0000ea00ff121b82 */ /* 0x000f220000000a00 */
[----:B0-----:R-:W-:-:S04]  /*adb0*/  @!P1 IADD3 R12, P0, PT, R33, R12, RZ ;  /* 0x0000000c210c9210 */ /* 0x001fc80007f1e0ff */
[----:B------:R-:W-:Y:S01]  /*adc0*/  @!P1 LEA.HI.X.SX32 R13, R33, R13, 0x1, P0 ;  /* 0x0000000d210d9211 */ /* 0x000fe200000f0eff */
[----:B---3--:R-:W3:Y:S04]  /*add0*/  @!P1 LDG.E R22, desc[UR36][R22.64+0x8] ;  /* 0x0000082416169981 */ /* 0x008ee8000c1e1900 */
[----:B------:R-:W2:Y:S01]  /*ade0*/  @!P1 LDG.E R16, desc[UR36][R12.64] ;  /* 0x000000240c109981 */ /* 0x000ea2000c1e1900 */
[----:B-1----:R-:W-:-:S04]  /*adf0*/  ISETP.NE.U32.AND P0, PT, RZ, UR6, PT ;  /* 0x00000006ff007c0c */ /* 0x002fc8000bf05070 */
[----:B------:R-:W-:-:S13]  /*ae00*/  ISETP.NE.AND.EX P0, PT, RZ, UR7, PT, P0 ;  /* 0x00000007ff007c0c */ /* 0x000fda000bf05300 */
[----:B------:R-:W0:Y:S08]  /*ae10*/  @P0 LDC R24, c[0x0][0x3f8] ;  /* 0x0000fe00ff180b82 */ /* 0x000e300000000800 */
[----:B------:R-:W1:Y:S01]  /*ae20*/  @P0 LDC.64 R20, c[0x0][0x458] ;  /* 0x00011600ff140b82 */ /* 0x000e620000000a00 */
[----:B----4-:R-:W-:-:S04]  /*ae30*/  @P1 IMAD.WIDE R12, R33, 0x4, R18 ;  /* 0x00000004210c1825 */ /* 0x010fc800078e0212 */
[----:B0-----:R-:W-:-:S04]  /*ae40*/  @P0 IMAD R3, R24, UR38, R3 ;  /* 0x0000002618030c24 */ /* 0x001fc8000f8e0203 */
[----:B------:R-:W-:-:S04]  /*ae50*/  @P0 IMAD R3, R3, 0x80, R14 ;  /* 0x0000008003030824 */ /* 0x000fc800078e020e */
[----:B-1----:R-:W-:Y:S01]  /*ae60*/  @P0 IMAD.WIDE R18, R3, 0x4, R20 ;  /* 0x0000000403120825 */ /* 0x002fe200078e0214 */
[----:B--2---:R-:W3:Y:S08]  /*ae70*/  @!P1 I2F.S8 R25, R16 ;  /* 0x0000001000199306 */ /* 0x004ef00000001400 */
[----:B------:R-:W0:Y:S08]  /*ae80*/  @!P1 I2F.S8 R27, R16.B1 ;  /* 0x10000010001b9306 */ /* 0x000e300000001400 */
[----:B------:R-:W1:Y:S08]  /*ae90*/  @!P1 I2F.S8 R29, R16.B2 ;  /* 0x20000010001d9306 */ /* 0x000e700000001400 */
[----:B------:R-:W2:Y:S01]  /*aea0*/  @!P1 I2F.S8 R31, R16.B3 ;  /* 0x30000010001f9306 */ /* 0x000ea20000001400 */
[C---:B---3--:R-:W-:Y:S01]  /*aeb0*/  @!P1 FMUL.FTZ R24, R22.reuse, R25 ;  /* 0x0000001916189220 */ /* 0x048fe20000410000 */
[C---:B0-----:R-:W-:Y:S01]  /*aec0*/  @!P1 FMUL.FTZ R25, R22.reuse, R27 ;  /* 0x0000001b16199220 */ /* 0x041fe20000410000 */
[C---:B-1----:R-:W-:Y:S01]  /*aed0*/  @!P1 FMUL.FTZ R26, R22.reuse, R29 ;  /* 0x0000001d161a9220 */ /* 0x042fe20000410000 */
[----:B--2---:R-:W-:-:S02]  /*aee0*/  @!P1 FMUL.FTZ R27, R22, R31 ;  /* 0x0000001f161b9220 */ /* 0x004fc40000410000 */
[----:B------:R-:W2:Y:S04]  /*aef0*/  @P0 LDG.E.128 R20, desc[UR36][R18.64] ;  /* 0x0000002412140981 */ /* 0x000ea8000c1e1d00 */
[----:B------:R0:W3:Y:S01]  /*af00*/  @P1 LDG.E.128 R24, desc[UR36][R12.64] ;  /* 0x000000240c181981 */ /* 0x0000e2000c1e1d00 */
[----:B------:R-:W1:Y:S01]  /*af10*/  S2UR UR7, SR_CgaCtaId ;  /* 0x00000000000779c3 */ /* 0x000e620000008800 */
[----:B------:R-:W-:Y:S02]  /*af20*/  UIADD3 UR6, UPT, UPT, UR5, 0x240, URZ ;  /* 0x0000024005067890 */ /* 0x000fe4000fffe0ff */
[----:B------:R-:W-:Y:S01]  /*af30*/  UIADD3 UR5, UPT, UPT, -UR4, UR45, URZ ;  /* 0x0000002d04057290 */ /* 0x000fe2000fffe1ff */
[----:B------:R-:W-:Y:S01]  /*af40*/  IMAD R17, R15, R17, R14 ;  /* 0x000000110f117224 */ /* 0x000fe200078e020e */
[----:B-1----:R-:W-:-:S04]  /*af50*/  ULEA UR6, UR7, UR6, 0x18 ;  /* 0x0000000607067291 */ /* 0x002fc8000f8ec0ff */
[----:B------:R-:W-:Y:S02]  /*af60*/  ULEA UR5, UR5, UR6, 0x2 ;  /* 0x0000000605057291 */ /* 0x000fe4000f8e10ff */
[----:B------:R-:W-:Y:S01]  /*af70*/  USHF.L.U32 UR6, UR40, 0x7, URZ ;  /* 0x0000000728067899 */ /* 0x000fe200080006ff */
[----:B0-----:R-:W-:-:S06]  /*af80*/  SHF.R.S32.HI R12, RZ, 0x1f, R17 ;  /* 0x0000001fff0c7819 */ /* 0x001fcc0000011411 */
[----:B------:R-:W0:Y:S01]  /*af90*/  LDS R3, [UR5] ;  /* 0x00000005ff037984 */ /* 0x000e220008000800 */
[----:B------:R-:W-:Y:S02]  /*afa0*/  IADD3 R17, P1, PT, R17, UR6, RZ ;  /* 0x0000000611117c10 */ /* 0x000fe4000ff3e0ff */
[----:B------:R-:W-:-:S04]  /*afb0*/  MOV R13, UR6 ;  /* 0x00000006000d7c02 */ /* 0x000fc80008000f00 */
[----:B------:R-:W-:Y:S02]  /*afc0*/  LEA.HI.X.SX32 R16, R13, R12, 0x1, P1 ;  /* 0x0000000c0d107211 */ /* 0x000fe400008f0eff */
[----:B------:R-:W-:-:S04]  /*afd0*/  LEA R12, P1, R17, UR8, 0x2 ;  /* 0x00000008110c7c11 */ /* 0x000fc8000f8210ff */
[----:B------:R-:W-:Y:S01]  /*afe0*/  LEA.HI.X R13, R17, UR9, R16, 0x2, P1 ;  /* 0x00000009110d7c11 */ /* 0x000fe200088f1410 */
[----:B---3-5:R-:W-:Y:S01]  /*aff0*/  FADD.FTZ R4, R24, R4 ;  /* 0x0000000418047221 */ /* 0x028fe20000010000 */
[----:B------:R-:W-:Y:S01]  /*b000*/  FADD.FTZ R5, R25, R5 ;  /* 0x0000000519057221 */ /* 0x000fe20000010000 */
[----:B------:R-:W-:Y:S01]  /*b010*/  FADD.FTZ R6, R26, R6 ;  /* 0x000000061a067221 */ /* 0x000fe20000010000 */
[----:B------:R-:W-:Y:S01]  /*b020*/  FADD.FTZ R7, R27, R7 ;  /* 0x000000071b077221 */ /* 0x000fe20000010000 */
[----:B--2---:R-:W-:Y:S01]  /*b030*/  @P0 FMUL.FTZ R4, R4, R20 ;  /* 0x0000001404040220 */ /* 0x004fe20000410000 */
[----:B------:R-:W-:Y:S01]  /*b040*/  @P0 FMUL.FTZ R5, R5, R21 ;  /* 0x0000001505050220 */ /* 0x000fe20000410000 */
[----:B------:R-:W-:Y:S01]  /*b050*/  @P0 FMUL.FTZ R6, R6, R22 ;  /* 0x0000001606060220 */ /* 0x000fe20000410000 */
[----:B------:R-:W-:-:S05]  /*b060*/  @P0 FMUL.FTZ R7, R7, R23 ;  /* 0x0000001707070220 */ /* 0x000fca0000410000 */
[----:B------:R1:W-:Y:S01]  /*b070*/  STG.E.128 desc[UR36][R12.64], R4 ;  /* 0x000000040c007986 */ /* 0x0003e2000c101d24 */
[C---:B0-----:R-:W-:Y:S01]  /*b080*/  FFMA.FTZ R8, R3.reuse, R4, R8 ;  /* 0x0000000403087223 */ /* 0x041fe20000010008 */
[C---:B------:R-:W-:Y:S01]  /*b090*/  FFMA.FTZ R9, R3.reuse, R5, R9 ;  /* 0x0000000503097223 */ /* 0x040fe20000010009 */
[C---:B------:R-:W-:Y:S01]  /*b0a0*/  FFMA.FTZ R10, R3.reuse, R6, R10 ;  /* 0x00000006030a7223 */ /* 0x040fe2000001000a */
[----:B------:R-:W-:-:S07]  /*b0b0*/  FFMA.FTZ R11, R3, R7, R11 ;  /* 0x00000007030b7223 */ /* 0x000fce000001000b */
.L_x_2841:
[----:B------:R-:W-:Y:S05]  /*b0c0*/  BSYNC.RECONVERGENT B0 ;  /* 0x0000000000007941 */ /* 0x000fea0003800200 */
.L_x_2840:
[----:B------:R-:W0:Y:S08]  /*b0d0*/  S2UR UR6, SR_CgaCtaId ;  /* 0x00000000000679c3 */ /* 0x000e300000008800 */
        /* <DEDUP_REMOVED lines=10> */
[----:B0-----:R-:W-:-:S09]  /*b180*/  ULEA UR5, UR6, UR5, 0x18 ;  /* 0x0000000506057291 */ /* 0x001fd2000f8ec0ff */
[----:B------:R-:W-:Y:S01]  /*b190*/  @!P0 STS.128 [R2+UR5+-0x800], R8 ;  /* 0xfff8000802008988 */ /* 0x000fe20008000c05 */
[----:B------:R-:W-:Y:S01]  /*b1a0*/  BAR.SYNC.DEFER_BLOCKING 0x0 ;  /* 0x0000000000007b1d */ /* 0x000fe20000010000 */
[----:B------:R-:W-:Y:S02]  /*b1b0*/  ISETP.NE.AND P0, PT, R12, 0x40, PT ;  /* 0x000000400c00780c */ /* 0x000fe40003f05270 */
[----:B------:R-:W-:-:S03]  /*b1c0*/  LOP3.LUT R12, R0, 0x3e0, RZ, 0xc0, !PT ;  /* 0x000003e0000c7812 */ /* 0x000fc600078ec0ff */
[----:B-----5:R-:W0:Y:S02]  /*b1d0*/  @!P1 LDS.128 R4, [R2+UR5] ;  /* 0x0000000502049984 */ /* 0x020e240008000c00 */
        /* <DEDUP_REMOVED lines=20> */
[----:B------:R-:W3:Y:S01]  /*b320*/  LDCU UR4, c[0x0][0x478] ;  /* 0x00008f00ff0477ac */ /* 0x000ee20008000800 */
[----:B01----:R-:W-:Y:S01]  /*b330*/  @!P1 FADD.FTZ R8, R8, R4 ;  /* 0x0000000408089221 */ /* 0x003fe20000010000 */
[----:B------:R-:W-:Y:S01]  /*b340*/  @!P1 FADD.FTZ R9, R9, R5 ;  /* 0x0000000509099221 */ /* 0x000fe20000010000 */
[----:B------:R-:W-:Y:S01]  /*b350*/  @!P1 FADD.FTZ R10, R10, R6 ;  /* 0x000000060a0a9221 */ /* 0x000fe20000010000 */
[----:B------:R-:W-:Y:S01]  /*b360*/  @!P1 FADD.FTZ R11, R11, R7 ;  /* 0x000000070b0b9221 */ /* 0x000fe20000010000 */
[----:B---3--:R-:W-:-:S09]  /*b370*/  UISETP.NE.AND UP0, UPT, UR4, 0x2, UPT ;  /* 0x000000020400788c */ /* 0x008fd2000bf05270 */
[----:B------:R-:W-:Y:S05]  /*b380*/  BRA.U UP0, `(.L_x_2842) ;  /* 0x00000001007c7547 */ /* 0x000fea000b800000 */
[----:B------:R-:W0:Y:S01]  /*b390*/  LDC.64 R2, c[0x0][0x470] ;  /* 0x00011c00ff027b82 */ /* 0x000e220000000a00 */
[----:B------:R-:W1:Y:S01]  /*b3a0*/  LDCU.64 UR4, c[0x0][0x380] ;  /* 0x00007000ff0477ac */ /* 0x000e620008000a00 */
[----:B0-----:R-:W3:Y:S01]  /*b3b0*/  LDG.E R2, desc[UR36][R2.64] ;  /* 0x0000002402027981 */ /* 0x001ee2000c1e1900 */
[----:B------:R-:W-:Y:S01]  /*b3c0*/  IADD3 R14, PT, PT, R15, R14, RZ ;  /* 0x0000000e0f0e7210 */ /* 0x000fe20007ffe0ff */
        /* <DEDUP_REMOVED lines=11> */
[----:B------:R-:W-:Y:S02]  /*b480*/  SHF.L.U32 R2, R0, 0x10, RZ ;  /* 0x0000001000027819 */ /* 0x000fe400000006ff */
[----:B------:R-:W-:Y:S02]  /*b490*/  PRMT R0, R3, 0x7710, RZ ;  /* 0x0000771003007816 */ /* 0x000fe400000000ff */
[----:B------:R-:W-:Y:S02]  /*b4a0*/  LOP3.LUT R3, R2, 0xff0000, RZ, 0xc0, !PT ;  /* 0x00ff000002037812 */ /* 0x000fe400078ec0ff */
[----:B0-----:R-:W-:-:S03]  /*b4b0*/  PRMT R9, R9, 0x8880, RZ ;  /* 0x0000888009097816 */ /* 0x001fc600000000ff */
[----:B------:R-:W-:Y:S01]  /*b4c0*/  IMAD R3, R0, 0x1000000, R3 ;  /* 0x0100000000037824 */ /* 0x000fe200078e0203 */
[----:B------:R-:W-:Y:S02]  /*b4d0*/  PRMT R2, R9, 0x7710, RZ ;  /* 0x0000771009027816 */ /* 0x000fe400000000ff */
[----:B---3--:R-:W-:-:S04]  /*b4e0*/  PRMT R4, R8, 0x8880, RZ ;  /* 0x0000888008047816 */ /* 0x008fc800000000ff */
[----:B------:R-:W-:Y:S02]  /*b4f0*/  PRMT R0, R4, 0x7710, RZ ;  /* 0x0000771004007816 */ /* 0x000fe400000000ff */
[----:B------:R-:W-:Y:S02]  /*b500*/  LOP3.LUT R4, R2, 0xff, RZ, 0xc0, !PT ;  /* 0x000000ff02047812 */ /* 0x000fe400078ec0ff */
[----:B-1----:R-:W-:Y:S02]  /*b510*/  IADD3 R2, P0, PT, R14, UR4, RZ ;  /* 0x000000040e027c10 */ /* 0x002fe4000ff1e0ff */
[----:B------:R-:W-:Y:S02]  /*b520*/  LOP3.LUT R5, R0, 0xff, RZ, 0xc0, !PT ;  /* 0x000000ff00057812 */ /* 0x000fe400078ec0ff */
[----:B------:R-:W-:Y:S02]  /*b530*/  LEA R4, R4, R3, 0x8 ;  /* 0x0000000304047211 */ /* 0x000fe400078e40ff */
[----:B------:R-:W-:-:S02]  /*b540*/  LEA.HI.X.SX32 R3, R14, UR5, 0x1, P0 ;  /* 0x000000050e037c11 */ /* 0x000fc400080f0eff */
[----:B------:R-:W-:-:S05]  /*b550*/  IADD3 R5, PT, PT, R4, R5, RZ ;  /* 0x0000000504057210 */ /* 0x000fca0007ffe0ff */
[----:B------:R-:W-:Y:S01]  /*b560*/  STG.E desc[UR36][R2.64], R5 ;  /* 0x0000000502007986 */ /* 0x000fe2000c101924 */
[----:B------:R-:W-:Y:S05]  /*b570*/  EXIT ;  /* 0x000000000000794d */ /* 0x000fea0003800000 */
.L_x_2842:
[----:B------:R-:W0:Y:S01]  /*b580*/  LDC.64 R2, c[0x0][0x380] ;  /* 0x0000e000ff027b82 */ /* 0x000e220000000a00 */
[----:B------:R-:W-:-:S04]  /*b590*/  IMAD.IADD R15, R15, 0x1, R14 ;  /* 0x000000010f0f7824 */ /* 0x000fc800078e020e */
[----:B0-----:R-:W-:-:S05]  /*b5a0*/  IMAD.WIDE R2, R15, 0x4, R2 ;  /* 0x000000040f027825 */ /* 0x001fca00078e0202 */
[----:B------:R-:W-:Y:S01]  /*b5b0*/  STG.E.128 desc[UR36][R2.64], R8 ;  /* 0x0000000802007986 */ /* 0x000fe2000c101d24 */
[----:B------:R-:W-:Y:S05]  /*b5c0*/  EXIT ;  /* 0x000000000000794d */ /* 0x000fea0003800000 */
.L_x_2715:
[----:B------:R-:W-:Y:S01]  /*b5d0*/  HFMA2 R12, -RZ, RZ, 0, 9.5367431640625e-07 ;  /* 0x00000010ff0c7431 */ /* 0x000fe200000001ff */
[----:B------:R-:W-:Y:S01]  /*b5e0*/  MOV R11, 0x1f ;  /* 0x0000001f000b7802 */ /* 0x000fe20000000f00 */
[----:B------:R-:W-:-:S07]  /*b5f0*/  IMAD.MOV.U32 R15, RZ, RZ, -0x1 ;  /* 0xffffffffff0f7424 */ /* 0x000fce00078e00ff */
[----:B0-----:R-:W-:Y:S05]  /*b600*/  WARPSYNC.COLLECTIVE R15, `(.L_x_2843) ;  /* 0x000000000f087348 */ /* 0x001fea0003c00000 */
[----:B------:R1:W2:Y:S02]  /*b610*/  SHFL.BFLY P6, R14, R13, R12, R11 ;  /* 0x0c00000c0d0e7389 */ /* 0x0002a400000c000b */
[----:B012---:R-:W-:Y:S05]  /*b620*/  ENDCOLLECTIVE ;  /* 0x000000000000791b */ /* 0x007fea0003800000 */
.L_x_2843:
[----:B------:R-:W-:Y:S02]  /*b630*/  HFMA2 R12, -RZ, RZ, 0, 4.76837158203125e-07 ;  /* 0x00000008ff0c7431 */ /* 0x000fe400000001ff */
[----:B------:R-:W-:-:S05]  /*b640*/  FADD.FTZ R0, R13, R14 ;  /* 0x0000000e0d007221 */ /* 0x000fca0000010000 */
[----:B------:R-:W-:-:S07]  /*b650*/  MOV R13, R0 ;  /* 0x00000000000d7202 */ /* 0x000fce0000000f00 */
[----:B------:R-:W-:Y:S05]  /*b660*/  WARPSYNC.COLLECTIVE R15, `(.L_x_2844) ;  /* 0x000000000f087348 */ /* 0x000fea0003c00000 */
[----:B------:R0:W1:Y:S02]  /*b670*/  SHFL.BFLY P6, R14, R13, R12, R11 ;  /* 0x0c00000c0d0e7389 */ /* 0x00006400000c000b */
[----:B01----:R-:W-:Y:S05]  /*b680*/  ENDCOLLECTIVE ;  /* 0x000000000000791b */ /* 0x003fea0003800000 */
.L_x_2844:
[----:B------:R-:W-:Y:S01]  /*b690*/  MOV R12, 0x4 ;  /* 0x00000004000c7802 */ /* 0x000fe20000000f00 */
[----:B------:R-:W-:-:S04]  /*b6a0*/  FADD.FTZ R2, R0, R14 ;  /* 0x0000000e00027221 */ /* 0x000fc80000010000 */
[----:B------:R-:W-:-:S07]  /*b6b0*/  IMAD.MOV.U32 R13, RZ, RZ, R2 ;  /* 0x000000ffff0d7224 */ /* 0x000fce00078e0002 */
[----:B------:R-:W-:Y:S05]  /*b6c0*/  WARPSYNC.COLLECTIVE R15, `(.L_x_2845) ;  /* 0x000000000f087348 */ /* 0x000fea0003c00000 */
[----:B------:R0:W1:Y:S02]  /*b6d0*/  SHFL.BFLY P6, R14, R13, R12, R11 ;  /* 0x0c00000c0d0e7389 */ /* 0x00006400000c000b */
[----:B01----:R-:W-:Y:S05]  /*b6e0*/  ENDCOLLECTIVE ;  /* 0x000000000000791b */ /* 0x003fea0003800000 */
.L_x_2845:
[----:B------:R-:W-:Y:S02]  /*b6f0*/  IMAD.MOV.U32 R12, RZ, RZ, 0x2 ;  /* 0x00000002ff0c7424 */ /* 0x000fe400078e00ff */
[----:B------:R-:W-:-:S05]  /*b700*/  FADD.FTZ R3, R2, R14 ;  /* 0x0000000e02037221 */ /* 0x000fca0000010000 */
[----:B------:R-:W-:-:S07]  /*b710*/  MOV R13, R3 ;  /* 0x00000003000d7202 */ /* 0x000fce0000000f00 */
[----:B------:R-:W-:Y:S05]  /*b720*/  WARPSYNC.COLLECTIVE R15, `(.L_x_2846) ;  /* 0x000000000f087348 */ /* 0x000fea0003c00000 */
[----:B------:R0:W1:Y:S02]  /*b730*/  SHFL.BFLY P6, R14, R13, R12, R11 ;  /* 0x0c00000c0d0e7389 */ /* 0x00006400000c000b */
[----:B01----:R-:W-:Y:S05]  /*b740*/  ENDCOLLECTIVE ;  /* 0x000000000000791b */ /* 0x003fea0003800000 */
.L_x_2846:
[----:B------:R-:W-:Y:S02]  /*b750*/  HFMA2 R12, -RZ, RZ, 0, 5.9604644775390625e-08 ;  /* 0x00000001ff0c7431 */ /* 0x000fe400000001ff */
[----:B------:R-:W-:-:S05]  /*b760*/  FADD.FTZ R4, R3, R14 ;  /* 0x0000000e03047221 */ /* 0x000fca0000010000 */
[----:B------:R-:W-:-:S07]  /*b770*/  MOV R13, R4 ;  /* 0x00000004000d7202 */ /* 0x000fce0000000f00 */
[----:B------:R-:W-:Y:S05]  /*b780*/  WARPSYNC.COLLECTIVE R15, `(.L_x_2847) ;  /* 0x000000000f087348 */ /* 0x000fea0003c00000 */
[----:B------:R0:W1:Y:S02]  /*b790*/  SHFL.BFLY P6, R14, R13, R12, R11 ;  /* 0x0c00000c0d0e7389 */ /* 0x00006400000c000b */
[----:B01----:R-:W-:Y:S05]  /*b7a0*/  ENDCOLLECTIVE ;  /* 0x000000000000791b */ /* 0x003fea0003800000 */
.L_x_2847:
[----:B------:R-:W-:Y:S05]  /*b7b0*/  BRA `(.L_x_2848) ;  /* 0xffffff6400247947 */ /* 0x000fea000383ffff */
.L_x_2849:
        /* <DEDUP_REMOVED lines=12> */
.L_x_3511:


//--------------------- .text._ZN4mmha33masked_multihead_attention_kernelIfLi128ELi128ELi2ELi32ELi128ELb0ELb1EEEv26Multihead_attention_paramsIT_XT5_EE --------------------------
	.section	.text._ZN4mmha33masked_multihead_attention_kernelIfLi128ELi128ELi2ELi32ELi128ELb0ELb1EEEv26Multihead_attention_paramsIT_XT5_EE,"ax",@progbits
	.align	128
        .global         _ZN4mmha33masked_multihead_attention_kernelIfLi128ELi128ELi2ELi32ELi128ELb0ELb1EEEv26Multihead_attention_paramsIT_XT5_EE
        .type           _ZN4mmha33masked_multihead_attention_kernelIfLi128ELi128ELi2ELi32ELi128ELb0ELb1EEEv26Multihead_attention_paramsIT_XT5_EE,@function
        .size           _ZN4mmha33masked_multihead_attention_kernelIfLi128ELi128ELi2ELi32ELi128ELb0ELb1EEEv26Multihead_attention_paramsIT_XT5_EE,(.L_x_3512 - _ZN4mmha33masked_multihead_attention_kernelIfLi128ELi128ELi2ELi32ELi128ELb0ELb1EEEv26Multihead_attention_paramsIT_XT5_EE)
        .other          _ZN4mmha33masked_multihead_attention_kernelIfLi128ELi128ELi2ELi32ELi128ELb0ELb1EEEv26Multihead_attention_paramsIT_XT5_EE,@"STO_CUDA_ENTRY STV_DEFAULT"
_ZN4mmha33masked_multihead_attention_kernelIfLi128ELi128ELi2ELi32ELi128ELb0ELb1EEEv26Multihead_attention_paramsIT_XT5_EE:
.text._ZN4mmha33masked_multihead_attention_kernelIfLi128ELi128ELi2ELi32ELi128ELb0ELb1EEEv26Multihead_attention_paramsIT_XT5_EE:
        /* <DEDUP_REMOVED lines=12> */
.L_x_2850:
[----:B------:R-:W1:Y:S01]  /*00c0*/  LDC R10, c[0x0][0x3f0] ;  /* 0x0000fc00ff0a7b82 */ /* 0x000e620000000800 */
[----:B------:R-:W3:Y:S01]  /*00d0*/  S2R R87, SR_CTAID.X ;  /* 0x0000000000577919 */ /* 0x000ee20000002500 */
[----:B------:R-:W4:Y:S06]  /*00e0*/  S2R R22, SR_TID.X ;  /* 0x0000000000167919 */ /* 0x000f2c0000002100 */
[----:B------:R-:W0:Y:S08]  /*00f0*/  LDC R5, c[0x0][0x478] ;  /* 0x00011e00ff057b82 */ /* 0x000e300000000800 */
[----:B------:R-:W3:Y:S01]  /*0100*/  LDC R4, c[0x0][0x3e8] ;  /* 0x0000fa00ff047b82 */ /* 0x000ee20000000800 */
[----:B-1----:R-:W-:-:S07]  /*0110*/  IABS R6, R10 ;  /* 0x0000000a00067213 */ /* 0x002fce0000000000 */
[----:B------:R-:W1:Y:S01]  /*0120*/  LDC R36, c[0x0][0x3f8] ;  /* 0x0000fe00ff247b82 */ /* 0x000e620000000800 */
[----:B--2---:R-:W-:Y:S01]  /*0130*/  LOP3.LUT R11, R33, R10, RZ, 0x3c, !PT ;  /* 0x0000000a210b7212 */ /* 0x004fe200078e3cff */
[----:B------:R-:W2:Y:S01]  /*0140*/  I2F.RP R0, R6 ;  /* 0x0000000600007306 */ /* 0x000ea20000209400 */
[----:B0-----:R-:W-:-:S05]  /*0150*/  ISETP.NE.AND P2, PT, R5, 0x2, PT ;  /* 0x000000020500780c */ /* 0x001fca0003f45270 */
[----:B------:R-:W0:Y:S01]  /*0160*/  LDC.64 R26, c[0x0][0x460] ;  /* 0x00011800ff1a7b82 */ /* 0x000e220000000a00 */
[----:B---3--:R-:W-:Y:S01]  /*0170*/  ISETP.NE.AND P0, PT, R4, RZ, PT ;  /* 0x000000ff0400720c */ /* 0x008fe20003f05270 */
[----:B--2---:R-:W2:Y:S06]  /*0180*/  MUFU.RCP R0, R0 ;  /* 0x0000000000007308 */ /* 0x004eac0000001000 */
[----:B------:R-:W3:Y:S01]  /*0190*/  @!P2 LDC.64 R12, c[0x0][0x398] ;  /* 0x0000e600ff0cab82 */ /* 0x000ee20000000a00 */
[----:B-1----:R-:W-:-:S07]  /*01a0*/  IMAD R32, R33, R36, R87 ;  /* 0x0000002421207224 */ /* 0x002fce00078e0257 */
[----:B------:R-:W1:Y:S01]  /*01b0*/  @!P2 LDC.64 R8, c[0x0][0x468] ;  /* 0x00011a00ff08ab82 */ /* 0x000e620000000a00 */
[----:B--2---:R-:W-:Y:S01]  /*01c0*/  VIADD R2, R0, 0xffffffe ;  /* 0x0ffffffe00027836 */ /* 0x004fe20000000000 */
[----:B------:R-:W-:-:S03]  /*01d0*/  IABS R0, R33 ;  /* 0x0000002100007213 */ /* 0x000fc60000000000 */
[----:B------:R2:W4:Y:S02]  /*01e0*/  F2I.FTZ.U32.TRUNC.NTZ R3, R2 ;  /* 0x0000000200037305 */ /* 0x000524000021f000 */
[----:B--2---:R-:W-:Y:S01]  /*01f0*/  IMAD.MOV.U32 R2, RZ, RZ, RZ ;  /* 0x000000ffff027224 */ /* 0x004fe200078e00ff */
[----:B-1----:R-:W2:Y:S01]  /*0200*/  @!P2 LDG.E R8, desc[UR36][R8.64+0x4] ;  /* 0x000004240808a981 */ /* 0x002ea2000c1e1900 */
[----:B----4-:R-:W-:-:S05]  /*0210*/  IADD3 R7, PT, PT, RZ, -R3, RZ ;  /* 0x80000003ff077210 */ /* 0x010fca0007ffe0ff */
[----:B------:R-:W-:-:S04]  /*0220*/  IMAD R5, R7, R6, RZ ;  /* 0x0000000607057224 */ /* 0x000fc800078e02ff */
[----:B------:R-:W-:-:S04]  /*0230*/  IMAD.HI.U32 R2, R3, R5, R2 ;  /* 0x0000000503027227 */ /* 0x000fc800078e0002 */
[----:B------:R-:W-:-:S04]  /*0240*/  IMAD.MOV.U32 R5, RZ, RZ, R0 ;  /* 0x000000ffff057224 */ /* 0x000fc800078e0000 */
[----:B------:R-:W-:-:S04]  /*0250*/  IMAD.HI.U32 R3, R2, R5, RZ ;  /* 0x0000000502037227 */ /* 0x000fc800078e00ff */
[----:B------:R-:W-:Y:S01]  /*0260*/  @!P0 IMAD.SHL.U32 R2, R32, 0x80, RZ ;  /* 0x0000008020028824 */ /* 0x000fe200078e00ff */
[----:B------:R-:W-:-:S05]  /*0270*/  IADD3 R0, PT, PT, -R3, RZ, RZ ;  /* 0x000000ff03007210 */ /* 0x000fca0007ffe1ff */
[----:B------:R-:W-:Y:S02]  /*0280*/  IMAD R5, R6, R0, R5 ;  /* 0x0000000006057224 */ /* 0x000fe400078e0205 */
[----:B------:R-:W-:-:S03]  /*0290*/  @P0 IMAD.SHL.U32 R0, R87, 0x80, RZ ;  /* 0x0000008057000824 */ /* 0x000fc600078e00ff */
[----:B------:R-:W-:Y:S01]  /*02a0*/  ISETP.GT.U32.AND P1, PT, R6, R5, PT ;  /* 0x000000050600720c */ /* 0x000fe20003f24070 */
[----:B------:R-:W-:Y:S01]  /*02b0*/  @P0 IMAD R2, R33, R4, R0 ;  /* 0x0000000421020224 */ /* 0x000fe200078e0200 */
[----:B------:R-:W-:Y:S02]  /*02c0*/  SHF.L.U32 R0, R22, 0x2, RZ ;  /* 0x0000000216007819 */ /* 0x000fe400000006ff */
[----:B0-----:R-:W-:-:S03]  /*02d0*/  ISETP.NE.U32.AND P0, PT, R26, RZ, PT ;  /* 0x000000ff1a00720c */ /* 0x001fc60003f05070 */
[----:B------:R-:W-:Y:S01]  /*02e0*/  IMAD.IADD R25, R0, 0x1, R2 ;  /* 0x0000000100197824 */ /* 0x000fe200078e0202 */
[----:B------:R-:W-:-:S04]  /*02f0*/  ISETP.NE.AND.EX P0, PT, R27, RZ, PT, P0 ;  /* 0x000000ff1b00720c */ /* 0x000fc80003f05300 */
[----:B---3--:R-:W-:Y:S01]  /*0300*/  @!P2 IADD3 R4, P4, PT, R25, R12, RZ ;  /* 0x0000000c1904a210 */ /* 0x008fe20007f9e0ff */
[----:B------:R-:W-:-:S05]  /*0310*/  @!P1 IMAD.IADD R5, R5, 0x1, -R6 ;  /* 0x0000000105059824 */ /* 0x000fca00078e0a06 */
[----:B------:R-:W-:Y:S02]  /*0320*/  ISETP.GE.U32.AND P3, PT, R5, R6, PT ;  /* 0x000000060500720c */ /* 0x000fe40003f66070 */
[----:B------:R-:W-:Y:S01]  /*0330*/  @!P2 LEA.HI.X.SX32 R5, R25, R13, 0x1, P4 ;  /* 0x0000000d1905a211 */ /* 0x000fe200020f0eff */
[----:B------:R-:W0:Y:S04]  /*0340*/  @P0 LDC.64 R6, c[0x0][0x460] ;  /* 0x00011800ff060b82 */ /* 0x000e280000000a00 */
[----:B------:R1:W3:Y:S01]  /*0350*/  @!P2 LDG.E R12, desc[UR36][R4.64] ;  /* 0x00000024040ca981 */ /* 0x0002e2000c1e1900 */
[----:B------:R-:W-:Y:S02]  /*0360*/  @!P1 IADD3 R3, PT, PT, R3, 0x1, RZ ;  /* 0x0000000103039810 */ /* 0x000fe40007ffe0ff */
[----:B------:R-:W-:-:S02]  /*0370*/  ISETP.GE.AND P4, PT, R11, RZ, PT ;  /* 0x000000ff0b00720c */ /* 0x000fc40003f86270 */
[----:B------:R-:W-:Y:S01]  /*0380*/  ISETP.NE.AND P1, PT, R10, RZ, PT ;  /* 0x000000ff0a00720c */ /* 0x000fe20003f25270 */
[----:B------:R-:W-:Y:S01]  /*0390*/  @P3 VIADD R3, R3, 0x1 ;  /* 0x0000000103033836 */ /* 0x000fe20000000000 */
[----:B-1----:R-:W1:Y:S03]  /*03a0*/  LDC.64 R4, c[0x0][0x4a0] ;  /* 0x00012800ff047b82 */ /* 0x002e660000000a00 */
[----:B------:R-:W-:-:S06]  /*03b0*/  IMAD.MOV.U32 R37, RZ, RZ, R3 ;  /* 0x000000ffff257224 */ /* 0x000fcc00078e0003 */
[----:B------:R-:W-:Y:S02]  /*03c0*/  @!P4 IADD3 R37, PT, PT, -R37, RZ, RZ ;  /* 0x000000ff2525c210 */ /* 0x000fe40007ffe1ff */
[----:B------:R-:W-:Y:S01]  /*03d0*/  @!P1 LOP3.LUT R37, RZ, R10, RZ, 0x33, !PT ;  /* 0x0000000aff259212 */ /* 0x000fe200078e33ff */
[----:B------:R-:W-:-:S04]  /*03e0*/  IMAD.MOV.U32 R16, RZ, RZ, RZ ;  /* 0x000000ffff107224 */ /* 0x000fc800078e00ff */
[----:B0-----:R-:W-:-:S05]  /*03f0*/  @P0 IMAD.WIDE R6, R37, 0x4, R6 ;  /* 0x0000000425060825 */ /* 0x001fca00078e0206 */
[----:B------:R0:W5:Y:S01]  /*0400*/  @P0 LDG.E R16, desc[UR36][R6.64] ;  /* 0x0000002406100981 */ /* 0x000162000c1e1900 */
[----:B-1----:R-:W-:-:S04]  /*0410*/  ISETP.NE.U32.AND P0, PT, R4, RZ, PT ;  /* 0x000000ff0400720c */ /* 0x002fc80003f05070 */
[----:B------:R-:W-:Y:S02]  /*0420*/  ISETP.NE.AND.EX P0, PT, R5, RZ, PT, P0 ;  /* 0x000000ff0500720c */ /* 0x000fe40003f05300 */
[----:B------:R-:W-:-:S11]  /*0430*/  ISETP.GT.U32.AND P1, PT, R22, 0x1f, PT ;  /* 0x0000001f1600780c */ /* 0x000fd60003f24070 */
[----:B------:R-:W1:Y:S01]  /*0440*/  @P0 LDC.64 R18, c[0x0][0x4a0] ;  /* 0x00012800ff120b82 */ /* 0x000e620000000a00 */
[----:B------:R-:W-:Y:S01]  /*0450*/  BSSY.RECONVERGENT B0, `(.L_x_2851) ;  /* 0x000001f000007945 */ /* 0x000fe20003800200 */
[----:B---3--:R-:W2:Y:S08]  /*0460*/  @!P2 I2F.S8 R3, R12 ;  /* 0x0000000c0003a306 */ /* 0x008eb00000001400 */
[----:B------:R-:W3:Y:S08]  /*0470*/  @!P2 I2F.S8 R5, R12.B1 ;  /* 0x1000000c0005a306 */ /* 0x000ef00000001400 */
[----:B------:R-:W0:Y:S08]  /*0480*/  @!P2 I2F.S8 R11, R12.B2 ;  /* 0x2000000c000ba306 */ /* 0x000e300000001400 */
[----:B------:R-:W4:Y:S01]  /*0490*/  @!P2 I2F.S8 R9, R12.B3 ;  /* 0x3000000c0009a306 */ /* 0x000f220000001400 */
[C---:B--2---:R-:W-:Y:S01]  /*04a0*/  @!P2 FMUL.FTZ R4, R8.reuse, R3 ;  /* 0x000000030804a220 */ /* 0x044fe20000410000 */
[C---:B---3--:R-:W-:Y:S01]  /*04b0*/  @!P2 FMUL.FTZ R5, R8.reuse, R5 ;  /* 0x000000050805a220 */ /* 0x048fe20000410000 */
[C---:B0-----:R-:W-:Y:S01]  /*04c0*/  @!P2 FMUL.FTZ R6, R8.reuse, R11 ;  /* 0x0000000b0806a220 */ /* 0x041fe20000410000 */
[----:B------:R-:W-:Y:S01]  /*04d0*/  CS2R R10, SRZ ;  /* 0x00000000000a7805 */ /* 0x000fe2000001ff00 */
[----:B----4-:R-:W-:Y:S01]  /*04e0*/  @!P2 FMUL.FTZ R7, R8, R9 ;  /* 0x000000090807a220 */ /* 0x010fe20000410000 */
[----:B------:R-:W-:Y:S01]  /*04f0*/  CS2R R8, SRZ ;  /* 0x0000000000087805 */ /* 0x000fe2000001ff00 */
[----:B-1----:R-:W-:Y:S06]  /*0500*/  @P1 BRA `(.L_x_2852) ;  /* 0x00000000004c1947 */ /* 0x002fec0003800000 */
        /* <DEDUP_REMOVED lines=19> */
.L_x_2852:
[----:B------:R-:W-:Y:S05]  /*0640*/  BSYNC.RECONVERGENT B0 ;  /* 0x0000000000007941 */ /* 0x000fea0003800200 */
.L_x_2851:
[----:B------:R-:W-:Y:S05]  /*0650*/  @!P2 BRA `(.L_x_2853) ;  /* 0x000000000020a947 */ /* 0x000fea0003800000 */
[----:B------:R-:W-:Y:S01]  /*0660*/  BSSY.RECONVERGENT B0, `(.L_x_2853) ;  /* 0x0000007000007945 */ /* 0x000fe20003800200 */
[----:B------:R-:W-:Y:S02]  /*0670*/  CS2R R6, SRZ ;  /* 0x0000000000067805 */ /* 0x000fe4000001ff00 */
[----:B------:R-:W-:Y:S01]  /*0680*/  CS2R R4, SRZ ;  /* 0x0000000000047805 */ /* 0x000fe2000001ff00 */
[----:B------:R-:W-:Y:S06]  /*0690*/  @P1 BRA `(.L_x_2854) ;  /* 0x00000000000c1947 */ /* 0x000fec0003800000 */
[----:B------:R-:W1:Y:S02]  /*06a0*/  LDC.64 R4, c[0x0][0x398] ;  /* 0x0000e600ff047b82 */ /* 0x000e640000000a00 */
[----:B-1----:R-:W-:-:S06]  /*06b0*/  IMAD.WIDE R4, R25, 0x4, R4 ;  /* 0x0000000419047825 */ /* 0x002fcc00078e0204 */
[----:B------:R-:W5:Y:S02]  /*06c0*/  LDG.E.128 R4, desc[UR36][R4.64] ;  /* 0x0000002404047981 */ /* 0x000f64000c1e1d00 */
.L_x_2854:
[----:B------:R-:W-:Y:S05]  /*06d0*/  BSYNC.RECONVERGENT B0 ;  /* 0x0000000000007941 */ /* 0x000fea0003800200 */
.L_x_2853:
[----:B------:R-:W-:Y:S01]  /*06e0*/  @P0 IMAD.WIDE.U32 R12, R33, 0x4, R18 ;  /* 0x00000004210c0825 */ /* 0x000fe200078e0012 */
[----:B------:R-:W1:Y:S01]  /*06f0*/  LDCU.64 UR6, c[0x0][0x3a0] ;  /* 0x00007400ff0677ac */ /* 0x000e620008000a00 */
[----:B------:R-:W2:Y:S03]  /*0700*/  LDCU.64 UR4, c[0x0][0x390] ;  /* 0x00007200ff0477ac */ /* 0x000ea60008000a00 */
[----:B------:R3:W4:Y:S01]  /*0710*/  @P0 LDG.E R3, desc[UR36][R12.64] ;  /* 0x000000240c030981 */ /* 0x000722000c1e1900 */
[----:B------:R-:W-:Y:S01]  /*0720*/  ISETP.EQ.U32.AND P4, PT, R26, RZ, PT ;  /* 0x000000ff1a00720c */ /* 0x000fe20003f82070 */
[----:B0-----:R-:W0:Y:S01]  /*0730*/  LDC.64 R14, c[0x0][0x418] ;  /* 0x00010600ff0e7b82 */ /* 0x001e220000000a00 */
[----:B------:R-:W-:Y:S02]  /*0740*/  CS2R R24, SRZ ;  /* 0x0000000000187805 */ /* 0x000fe4000001ff00 */
[----:B------:R-:W-:-:S02]  /*0750*/  ISETP.EQ.OR.EX P1, PT, R27, RZ, P1, P4 ;  /* 0x000000ff1b00720c */ /* 0x000fc40000f22740 */
[----:B------:R-:W-:Y:S02]  /*0760*/  CS2R R30, SRZ ;  /* 0x00000000001e7805 */ /* 0x000fe4000001ff00 */
[----:B------:R-:W-:Y:S02]  /*0770*/  CS2R R28, SRZ ;  /* 0x00000000001c7805 */ /* 0x000fe4000001ff00 */
[----:B------:R-:W-:Y:S01]  /*0780*/  CS2R R26, SRZ ;  /* 0x00000000001a7805 */ /* 0x000fe2000001ff00 */
[----:B------:R-:W0:Y:S01]  /*0790*/  LDC R23, c[0x0][0x3f4] ;  /* 0x0000fd00ff177b82 */ /* 0x000e220000000800 */
[----:B-1----:R-:W-:Y:S02]  /*07a0*/  ISETP.NE.U32.AND P3, PT, RZ, UR6, PT ;  /* 0x00000006ff007c0c */ /* 0x002fe4000bf65070 */
[----:B--2---:R-:W-:-:S05]  /*07b0*/  ISETP.NE.U32.AND P2, PT, RZ, UR4, PT ;  /* 0x00000004ff007c0c */ /* 0x004fca000bf45070 */
[----:B---3--:R-:W1:Y:S01]  /*07c0*/  @!P1 LDC.64 R12, c[0x0][0x450] ;  /* 0x00011400ff0c9b82 */ /* 0x008e620000000a00 */
[----:B------:R-:W-:Y:S01]  /*07d0*/  ISETP.NE.AND.EX P3, PT, RZ, UR7, PT, P3 ;  /* 0x00000007ff007c0c */ /* 0x000fe2000bf65330 */
[----:B------:R-:W2:Y:S01]  /*07e0*/  LDCU.U8 UR4, c[0x0][0x404] ;  /* 0x00008080ff0477ac */ /* 0x000ea20008000000 */
[----:B------:R-:W-:Y:S02]  /*07f0*/  ISETP.NE.AND.EX P2, PT, RZ, UR5, PT, P2 ;  /* 0x00000005ff007c0c */ /* 0x000fe4000bf45320 */
[C---:B------:R-:W-:Y:S02]  /*0800*/  ISETP.GT.U32.OR P3, PT, R22.reuse, 0x1f, !P3 ;  /* 0x0000001f1600780c */ /* 0x040fe40005f64470 */
[----:B------:R-:W-:Y:S01]  /*0810*/  ISETP.GT.U32.OR P2, PT, R22, 0x1f, !P2 ;  /* 0x0000001f1600780c */ /* 0x000fe20005744470 */
[----:B------:R-:W4:Y:S01]  /*0820*/  @P0 LDC R38, c[0x0][0x430] ;  /* 0x00010c00ff260b82 */ /* 0x000f220000000800 */
[----:B0-----:R-:W-:Y:S01]  /*0830*/  ISETP.NE.U32.AND P4, PT, R14, RZ, PT ;  /* 0x000000ff0e00720c */ /* 0x001fe20003f85070 */
[----:B-----5:R-:W-:-:S03]  /*0840*/  @!P1 IMAD R14, R16, R36, RZ ;  /* 0x00000024100e9224 */ /* 0x020fc600078e02ff */
[----:B------:R-:W-:Y:S01]  /*0850*/  ISETP.NE.AND.EX P4, PT, R15, RZ, PT, P4 ;  /* 0x000000ff0f00720c */ /* 0x000fe20003f85340 */
[----:B------:R-:W-:-:S04]  /*0860*/  IMAD R15, R87, 0x80, R0 ;  /* 0x00000080570f7824 */ /* 0x000fc800078e0200 */
[----:B------:R-:W0:Y:S01]  /*0870*/  @!P3 LDC.64 R20, c[0x0][0x3a0] ;  /* 0x0000e800ff14bb82 */ /* 0x000e220000000a00 */
[----:B------:R-:W-:-:S07]  /*0880*/  @!P1 LEA R17, R14, R15, 0x7 ;  /* 0x0000000f0e119211 */ /* 0x000fce00078e38ff */
[----:B------:R-:W3:Y:S01]  /*0890*/  @!P2 LDC.64 R18, c[0x0][0x390] ;  /* 0x0000e400ff12ab82 */ /* 0x000ee20000000a00 */
[----:B-1----:R-:W-:Y:S01]  /*08a0*/  @!P1 IMAD.WIDE R12, R17, 0x4, R12 ;  /* 0x00000004110c9825 */ /* 0x002fe200078e020c */
[----:B------:R-:W-:-:S06]  /*08b0*/  IABS R40, R23 ;  /* 0x0000001700287213 */ /* 0x000fcc0000000000 */
[----:B------:R-:W1:Y:S01]  /*08c0*/  @P4 LDC.64 R34, c[0x0][0x418] ;  /* 0x00010600ff224b82 */ /* 0x000e620000000a00 */
[----:B0-----:R-:W-:-:S05]  /*08d0*/  @!P3 IMAD.WIDE.U32 R20, R15, 0x4, R20 ;  /* 0x000000040f14b825 */ /* 0x001fca00078e0014 */
[----:B------:R-:W2:Y:S01]  /*08e0*/  @!P3 LDG.E.128 R28, desc[UR36][R20.64] ;  /* 0x00000024141cb981 */ /* 0x000ea2000c1e1d00 */
[----:B---3--:R-:W-:-:S03]  /*08f0*/  @!P2 IMAD.WIDE.U32 R18, R15, 0x4, R18 ;  /* 0x000000040f12a825 */ /* 0x008fc600078e0012 */
[----:B------:R-:W3:Y:S04]  /*0900*/  @!P1 LDG.E.128 R12, desc[UR36][R12.64] ;  /* 0x000000240c0c9981 */ /* 0x000ee8000c1e1d00 */
[----:B------:R0:W3:Y:S02]  /*0910*/  @!P2 LDG.E.128 R24, desc[UR36][R18.64] ;  /* 0x000000241218a981 */ /* 0x0000e4000c1e1d00 */
[----:B0-----:R-:W0:Y:S08]  /*0920*/  I2F.RP R19, R40 ;  /* 0x0000002800137306 */ /* 0x001e300000209400 */
[----:B0-----:R-:W0:Y:S01]  /*0930*/  MUFU.RCP R19, R19 ;  /* 0x0000001300137308 */ /* 0x001e220000001000 */
[----:B------:R-:W4:Y:S01]  /*0940*/  @!P0 LDC R18, c[0x0][0x40c] ;  /* 0x00010300ff128b82 */ /* 0x000f220000000800 */
[----:B------:R-:W-:-:S02]  /*0950*/  IMAD.MOV.U32 R17, RZ, RZ, RZ ;  /* 0x000000ffff117224 */ /* 0x000fc400078e00ff */
[----:B-1----:R-:W-:-:S05]  /*0960*/  @P4 IMAD.WIDE.U32 R34, R33, 0x4, R34 ;  /* 0x0000000421224825 */ /* 0x002fca00078e0022 */
[----:B------:R1:W5:Y:S01]  /*0970*/  @P4 LDG.E R17, desc[UR36][R34.64] ;  /* 0x0000002422114981 */ /* 0x000362000c1e1900 */
[----:B0-----:R-:W-:-:S04]  /*0980*/  VIADD R20, R19, 0xffffffe ;  /* 0x0ffffffe13147836 */ /* 0x001fc80000000000 */
[----:B------:R0:W1:Y:S02]  /*0990*/  F2I.FTZ.U32.TRUNC.NTZ R21, R20 ;  /* 0x0000001400157305 */ /* 0x000064000021f000 */
[----:B0-----:R-:W-:Y:S01]  /*09a0*/  IMAD.MOV.U32 R20, RZ, RZ, RZ ;  /* 0x000000ffff147224 */ /* 0x001fe200078e00ff */
[----:B-1----:R-:W-:Y:S02]  /*09b0*/  IADD3 R35, PT, PT, RZ, -R21, RZ ;  /* 0x80000015ff237210 */ /* 0x002fe40007ffe0ff */
[----:B------:R-:W-:Y:S01]  /*09c0*/  ISETP.NE.AND P2, PT, R23, RZ, PT ;  /* 0x000000ff1700720c */ /* 0x000fe20003f45270 */
[----:B------:R-:W-:Y:S01]  /*09d0*/  IMAD R88, R33, R23, RZ ;  /* 0x0000001721587224 */ /* 0x000fe200078e02ff */
[----:B------:R-:W-:Y:S01]  /*09e0*/  BSSY.RECONVERGENT B6, `(.L_x_2855) ;  /* 0x00000e3000067945 */ /* 0x000fe20003800200 */
[----:B------:R-:W-:-:S03]  /*09f0*/  IMAD R34, R37, R36, RZ ;  /* 0x0000002425227224 */ /* 0x000fc600078e02ff */
[----:B------:R-:W-:Y:S01]  /*0a00*/  SHF.R.S32.HI R86, RZ, 0x1f, R88 ;  /* 0x0000001fff567819 */ /* 0x000fe20000011458 */
[----:B----4-:R-:W-:Y:S02]  /*0a10*/  @P0 IMAD.IADD R18, R3, 0x1, R38 ;  /* 0x0000000103120824 */ /* 0x010fe400078e0226 */
[----:B------:R-:W-:-:S03]  /*0a20*/  IMAD R3, R35, R40, RZ ;  /* 0x0000002823037224 */ /* 0x000fc600078e02ff */
[----:B------:R-:W-:Y:S01]  /*0a30*/  IABS R19, R18 ;  /* 0x0000001200137213 */ /* 0x000fe20000000000 */
[----:B------:R-:W-:-:S06]  /*0a40*/  IMAD.HI.U32 R21, R21, R3, R20 ;  /* 0x0000000315157227 */ /* 0x000fcc00078e0014 */
[----:B------:R-:W-:-:S05]  /*0a50*/  IMAD.HI.U32 R21, R21, R19, RZ ;  /* 0x0000001315157227 */ /* 0x000fca00078e00ff */
[----:B------:R-:W-:-:S05]  /*0a60*/  IADD3 R21, PT, PT, -R21, RZ, RZ ;  /* 0x000000ff15157210 */ /* 0x000fca0007ffe1ff */
[C---:B------:R-:W-:Y:S02]  /*0a70*/  IMAD R19, R40.reuse, R21, R19 ;  /* 0x0000001528137224 */ /* 0x040fe400078e0213 */
[----:B------:R-:W0:Y:S03]  /*0a80*/  LDC R21, c[0x0][0x400] ;  /* 0x00010000ff157b82 */ /* 0x000e260000000800 */
[----:B------:R-:W-:-:S13]  /*0a90*/  ISETP.GT.U32.AND P0, PT, R40, R19, PT ;  /* 0x000000132800720c */ /* 0x000fda0003f04070 */
[----:B------:R-:W-:-:S05]  /*0aa0*/  @!P0 IMAD.IADD R19, R19, 0x1, -R40 ;  /* 0x0000000113138824 */ /* 0x000fca00078e0a28 */
[----:B------:R-:W-:Y:S02]  /*0ab0*/  ISETP.GT.U32.AND P0, PT, R40, R19, PT ;  /* 0x000000132800720c */ /* 0x000fe40003f04070 */
[----:B------:R-:W-:-:S11]  /*0ac0*/  ISETP.GE.AND P3, PT, R18, RZ, PT ;  /* 0x000000ff1200720c */ /* 0x000fd60003f66270 */
[----:B------:R-:W-:Y:S01]  /*0ad0*/  @!P0 IMAD.IADD R19, R19, 0x1, -R40 ;  /* 0x0000000113138824 */ /* 0x000fe200078e0a28 */
[----:B--2---:R-:W-:-:S04]  /*0ae0*/  ISETP.NE.AND P0, PT, RZ, UR4, PT ;  /* 0x00000004ff007c0c */ /* 0x004fc8000bf05270 */
[----:B0-----:R-:W-:Y:S02]  /*0af0*/  ISETP.LT.OR P0, PT, R21, 0x1, P0 ;  /* 0x000000011500780c */ /* 0x001fe40000701670 */
[----:B------:R-:W-:Y:S01]  /*0b00*/  @!P3 IADD3 R19, PT, PT, -R19, RZ, RZ ;  /* 0x000000ff1313b210 */ /* 0x000fe20007ffe1ff */
[----:B------:R-:W-:Y:S01]  /*0b10*/  FADD.FTZ R28, R28, R4 ;  /* 0x000000041c1c7221 */ /* 0x000fe20000010000 */
[----:B------:R-:W-:Y:S01]  /*0b20*/  @!P2 LOP3.LUT R19, RZ, R23, RZ, 0x33, !PT ;  /* 0x00000017ff13a212 */ /* 0x000fe200078e33ff */
[----:B------:R-:W-:Y:S01]  /*0b30*/  FADD.FTZ R29, R29, R5 ;  /* 0x000000051d1d7221 */ /* 0x000fe20000010000 */
[----:B------:R-:W-:Y:S01]  /*0b40*/  FADD.FTZ R30, R30, R6 ;  /* 0x000000061e1e7221 */ /* 0x000fe20000010000 */
[----:B------:R-:W-:Y:S01]  /*0b50*/  FADD.FTZ R31, R31, R7 ;  /* 0x000000071f1f7221 */ /* 0x000fe20000010000 */
[----:B------:R-:W-:Y:S01]  /*0b60*/  IADD3 R23, PT, PT, R18, 0x1, -R23 ;  /* 0x0000000112177810 */ /* 0x000fe20007ffe817 */
[----:B---3--:R-:W-:Y:S01]  /*0b70*/  @!P1 FMUL.FTZ R28, R28, R12 ;  /* 0x0000000c1c1c9220 */ /* 0x008fe20000410000 */
[----:B------:R-:W-:Y:S01]  /*0b80*/  @!P1 FMUL.FTZ R29, R29, R13 ;  /* 0x0000000d1d1d9220 */ /* 0x000fe20000410000 */
[----:B------:R-:W-:Y:S01]  /*0b90*/  FADD.FTZ R24, R24, R8 ;  /* 0x0000000818187221 */ /* 0x000fe20000010000 */
[----:B------:R-:W-:Y:S01]  /*0ba0*/  FADD.FTZ R25, R25, R9 ;  /* 0x0000000919197221 */ /* 0x000fe20000010000 */
[----:B------:R-:W-:Y:S01]  /*0bb0*/  FADD.FTZ R26, R26, R10 ;  /* 0x0000000a1a1a7221 */ /* 0x000fe20000010000 */
[----:B------:R-:W-:Y:S01]  /*0bc0*/  FADD.FTZ R27, R27, R11 ;  /* 0x0000000b1b1b7221 */ /* 0x000fe20000010000 */
[----:B------:R-:W-:Y:S01]  /*0bd0*/  @!P1 FMUL.FTZ R30, R30, R14 ;  /* 0x0000000e1e1e9220 */ /* 0x000fe20000410000 */
[----:B------:R-:W-:Y:S01]  /*0be0*/  @!P1 FMUL.FTZ R31, R31, R15 ;  /* 0x0000000f1f1f9220 */ /* 0x000fe20000410000 */
[----:B------:R-:W-:Y:S01]  /*0bf0*/  VIMNMX R23, PT, PT, RZ, R23, !PT ;  /* 0x00000017ff177248 */ /* 0x000fe20007fe0100 */
[----:B------:R-:W-:Y:S06]  /*0c00*/  @P0 BRA `(.L_x_2856) ;  /* 0x0000000000ac0947 */ /* 0x000fec0003800000 */
[----:B------:R-:W-:-:S13]  /*0c10*/  ISETP.GE.AND P0, PT, R0, R21, PT ;  /* 0x000000150000720c */ /* 0x000fda0003f06270 */
[----:B------:R-:W-:Y:S05]  /*0c20*/  @P0 BRA `(.L_x_2857) ;  /* 0x0000000800f80947 */ /* 0x000fea0003800000 */
[----:B------:R-:W-:Y:S01]  /*0c30*/  I2FP.F32.U32 R3, R21 ;  /* 0x0000001500037245 */ /* 0x000fe20000201000 */
[----:B------:R-:W-:Y:S01]  /*0c40*/  VIADD R4, R0, 0x2 ;  /* 0x0000000200047836 */ /* 0x000fe20000000000 */
[----:B------:R-:W0:Y:S01]  /*0c50*/  LDCU UR4, c[0x0][0x40c] ;  /* 0x00008180ff0477ac */ /* 0x000e220008000800 */
[----:B------:R-:W-:-:S03]  /*0c60*/  I2FP.F32.U32 R0, R0 ;  /* 0x0000000000007245 */ /* 0x000fc60000201000 */
[----:B------:R-:W1:Y:S01]  /*0c70*/  MUFU.RCP R3, R3 ;  /* 0x0000000300037308 */ /* 0x000e620000001000 */
[----:B------:R-:W-:-:S05]  /*0c80*/  I2FP.F32.U32 R4, R4 ;  /* 0x0000000400047245 */ /* 0x000fca0000201000 */
[----:B-1----:R-:W-:-:S04]  /*0c90*/  FMUL.FTZ R4, R4, R3 ;  /* 0x0000000304047220 */ /* 0x002fc80000410000 */
[----:B------:R-:W-:Y:S01]  /*0ca0*/  FMUL.FTZ R5, R4, 13.28771209716796875 ;  /* 0x41549a7804057820 */ /* 0x000fe20000410000 */
[----:B------:R-:W-:Y:S01]  /*0cb0*/  FMUL.FTZ R4, R0, R3 ;  /* 0x0000000300047220 */ /* 0x000fe20000410000 */
[----:B0----5:R-:W-:-:S03]  /*0cc0*/  IADD3 R0, PT, PT, -R17, UR4, RZ ;  /* 0x0000000411007c10 */ /* 0x021fc6000fffe1ff */
[----:B------:R-:W-:Y:S01]  /*0cd0*/  FMUL.FTZ R4, R4, 13.28771209716796875 ;  /* 0x41549a7804047820 */ /* 0x000fe20000410000 */
[----:B------:R-:W0:Y:S01]  /*0ce0*/  MUFU.EX2 R5, -R5 ;  /* 0x8000000500057308 */ /* 0x000e220000000800 */
[----:B------:R-:W-:-:S03]  /*0cf0*/  I2FP.F32.S32 R0, R0 ;  /* 0x0000000000007245 */ /* 0x000fc60000201400 */
[----:B------:R-:W1:Y:S02]  /*0d00*/  MUFU.EX2 R7, -R4 ;  /* 0x8000000400077308 */ /* 0x000e640000000800 */
[----:B0-----:R-:W-:-:S04]  /*0d10*/  FMUL.FTZ R3, R0, R5 ;  /* 0x0000000500037220 */ /* 0x001fc80000410000 */
[----:B------:R-:W-:Y:S01]  /*0d20*/  FMUL.RZ R13, R3, 0.15915493667125701904 ;  /* 0x3e22f983030d7820 */ /* 0x000fe2000040c000 */
[----:B-1----:R-:W-:-:S03]  /*0d30*/  FMUL.FTZ R0, R0, R7 ;  /* 0x0000000700007220 */ /* 0x002fc60000410000 */
[----:B------:R-:W0:Y:S01]  /*0d40*/  MUFU.SIN R6, R13 ;  /* 0x0000000d00067308 */ /* 0x000e220000000400 */
[----:B------:R-:W-:-:S07]  /*0d50*/  FMUL.RZ R11, R0, 0.15915493667125701904 ;  /* 0x3e22f983000b7820 */ /* 0x000fce000040c000 */
        /* <DEDUP_REMOVED lines=19> */
[----:B------:R-:W-:-:S02]  /*0e90*/  FFMA.FTZ R29, R29, R0, R6 ;  /* 0x000000001d1d7223 */ /* 0x000fc40000010006 */
[----:B------:R-:W-:Y:S01]  /*0ea0*/  MOV R24, R5 ;  /* 0x0000000500187202 */ /* 0x000fe20000000f00 */
[----:B------:R-:W-:Y:S06]  /*0eb0*/  BRA `(.L_x_2857) ;  /* 0x0000000800547947 */ /* 0x000fec0003800000 */
.L_x_2856:
        /* <DEDUP_REMOVED lines=15> */
[----:B------:R-:W-:-:S04]  /*0fb0*/  IMAD R7, R7, R6, RZ ;  /* 0x0000000607077224 */ /* 0x000fc800078e02ff */
        /* <DEDUP_REMOVED lines=23> */
[----:B------:R-:W-:Y:S01]  /*1130*/  IMAD.MOV.U32 R8, RZ, RZ, 0x53f ;  /* 0x0000053fff087424 */ /* 0x000fe200078e00ff */
[----:B------:R-:W-:Y:S01]  /*1140*/  MOV R12, 0x1 ;  /* 0x00000001000c7802 */ /* 0x000fe20000000f00 */
[----:B------:R1:W2:Y:S01]  /*1150*/  LDC.64 R14, c[0x4][R0] ;  /* 0x01000000000e7b82 */ /* 0x0002a20000000a00 */
[----:B------:R-:W3:Y:S01]  /*1160*/  LDCU.64 UR6, c[0x4][0xd0] ;  /* 0x01001a00ff0677ac */ /* 0x000ee20008000a00 */
[----:B------:R-:W-:Y:S01]  /*1170*/  IMAD.MOV.U32 R13, RZ, RZ, RZ ;  /* 0x000000ffff0d7224 */ /* 0x000fe200078e00ff */
[----:B------:R-:W4:Y:S01]  /*1180*/  LDCU.64 UR8, c[0x4][0x28] ;  /* 0x01000500ff0877ac */ /* 0x000f220008000a00 */
[----:B0-----:R-:W-:Y:S01]  /*1190*/  IMAD.U32 R4, RZ, RZ, UR4 ;  /* 0x00000004ff047e24 */ /* 0x001fe2000f8e00ff */
[----:B------:R-:W-:Y:S01]  /*11a0*/  MOV R5, UR5 ;  /* 0x0000000500057c02 */ /* 0x000fe20008000f00 */
[----:B---3--:R-:W-:-:S02]  /*11b0*/  IMAD.U32 R6, RZ, RZ, UR6 ;  /* 0x00000006ff067e24 */ /* 0x008fc4000f8e00ff */
[----:B------:R-:W-:Y:S01]  /*11c0*/  IMAD.U32 R7, RZ, RZ, UR7 ;  /* 0x00000007ff077e24 */ /* 0x000fe2000f8e00ff */
[----:B----4-:R-:W-:Y:S01]  /*11d0*/  MOV R10, UR8 ;  /* 0x00000008000a7c02 */ /* 0x010fe20008000f00 */
[----:B-1----:R-:W-:-:S07]  /*11e0*/  IMAD.U32 R11, RZ, RZ, UR9 ;  /* 0x00000009ff0b7e24 */ /* 0x002fce000f8e00ff */
[----:B------:R-:W-:-:S07]  /*11f0*/  LEPC R20, `(.L_x_2858) ;  /* 0x000000001014794e */ /* 0x000fce0000000000 */
[----:B--2--5:R-:W-:Y:S05]  /*1200*/  CALL.ABS.NOINC R14 ;  /* 0x000000000e007343 */ /* 0x024fea0003c00000 */
.L_x_2858:
[----:B------:R-:W0:Y:S01]  /*1210*/  S2R R3, SR_CgaCtaId ;  /* 0x0000000000037919 */ /* 0x000e220000008800 */
[----:B------:R-:W1:Y:S01]  /*1220*/  LDC R9, c[0x0][0x400] ;  /* 0x00010000ff097b82 */ /* 0x000e620000000800 */
[----:B------:R-:W-:Y:S01]  /*1230*/  MOV R0, 0x400 ;  /* 0x0000040000007802 */ /* 0x000fe20000000f00 */
[----:B------:R-:W-:Y:S05]  /*1240*/  WARPSYNC.ALL ;  /* 0x0000000000007948 */ /* 0x000fea0003800000 */
[----:B------:R-:W-:Y:S01]  /*1250*/  ISETP.NE.AND P6, PT, R37, RZ, PT ;  /* 0x000000ff2500720c */ /* 0x000fe20003fc5270 */
[----:B------:R-:W-:-:S12]  /*1260*/  VIADD R0, R0, 0x220 ;  /* 0x0000022000007836 */ /* 0x000fd80000000000 */
[----:B------:R-:W-:Y:S01]  /*1270*/  @!P6 IMAD R4, R33, R36, R35 ;  /* 0x000000242104e224 */ /* 0x000fe200078e0223 */
[----:B0-----:R-:W-:-:S04]  /*1280*/  LEA R0, R3, R0, 0x18 ;  /* 0x0000000003007211 */ /* 0x001fc800078ec0ff */
[----:B-1----:R-:W-:Y:S01]  /*1290*/  LEA R3, R9, R0, 0x2 ;  /* 0x0000000009037211 */ /* 0x002fe200078e10ff */
[----:B------:R-:W-:-:S04]  /*12a0*/  @!P6 IMAD R5, R4, 0x4, R0 ;  /* 0x000000040405e824 */ /* 0x000fc800078e0200 */
[----:B------:R-:W-:Y:S01]  /*12b0*/  @!P6 IMAD R4, R4, 0x4, R3 ;  /* 0x000000040404e824 */ /* 0x000fe200078e0203 */
        /* <DEDUP_REMOVED lines=15> */
[----:B------:R-:W-:Y:S01]  /*13b0*/  IMAD R38, R33, 0x4, R37 ;  /* 0x0000000421267824 */ /* 0x000fe200078e0225 */
[----:B------:R0:W1:Y:S01]  /*13c0*/  LDS R24, [R21] ;  /* 0x0000000015187984 */ /* 0x0000620000000800 */
[----:B------:R-:W-:-:S03]  /*13d0*/  IMAD.SHL.U32 R5, R5, 0x2, RZ ;  /* 0x0000000205057824 */ /* 0x000fc600078e00ff */
[----:B------:R0:W2:Y:S02]  /*13e0*/  LDS R26, [R21+0x4] ;  /* 0x00000400151a7984 */ /* 0x0000a40000000800 */
[----:B------:R-:W-:Y:S02]  /*13f0*/  LOP3.LUT R7, R5, 0xfffffffc, RZ, 0xc0, !PT ;  /* 0xfffffffc05077812 */ /* 0x000fe400078ec0ff */
[----:B------:R0:W3:Y:S02]  /*1400*/  LDS R28, [R37] ;  /* 0x00000000251c7984 */ /* 0x0000e40000000800 */
[----:B------:R-:W-:Y:S02]  /*1410*/  ISETP.GE.AND P0, PT, R7, R9, PT ;  /* 0x000000090700720c */ /* 0x000fe40003f06270 */
[----:B------:R0:W4:Y:S04]  /*1420*/  LDS R30, [R37+0x4] ;  /* 0x00000400251e7984 */ /* 0x0001280000000800 */
[----:B------:R0:W0:Y:S04]  /*1430*/  LDS R25, [R20] ;  /* 0x0000000014197984 */ /* 0x0000280000000800 */
[----:B------:R0:W0:Y:S04]  /*1440*/  LDS R27, [R20+0x4] ;  /* 0x00000400141b7984 */ /* 0x0000280000000800 */
[----:B------:R0:W0:Y:S04]  /*1450*/  LDS R29, [R38] ;  /* 0x00000000261d7984 */ /* 0x0000280000000800 */
[----:B------:R0:W0:Y:S01]  /*1460*/  LDS R31, [R38+0x4] ;  /* 0x00000400261f7984 */ /* 0x0000220000000800 */
[----:B------:R-:W-:Y:S05]  /*1470*/  @P0 BRA `(.L_x_2862) ;  /* 0x0000000000a00947 */ /* 0x000fea0003800000 */
[----:B------:R-:W-:Y:S01]  /*1480*/  I2FP.F32.S32 R5, R9 ;  /* 0x0000000900057245 */ /* 0x000fe20000201400 */
[----:B------:R-:W-:Y:S01]  /*1490*/  VIADD R4, R7, 0x2 ;  /* 0x0000000207047836 */ /* 0x000fe20000000000 */
[----:B------:R-:W1:Y:S04]  /*14a0*/  LDCU UR4, c[0x0][0x40c] ;  /* 0x00008180ff0477ac */ /* 0x000e680008000800 */
[----:B------:R-:W2:Y:S01]  /*14b0*/  MUFU.RCP R5, R5 ;  /* 0x0000000500057308 */ /* 0x000ea20000001000 */
[----:B------:R-:W-:-:S05]  /*14c0*/  I2FP.F32.S32 R4, R4 ;  /* 0x0000000400047245 */ /* 0x000fca0000201400 */
[----:B--2---:R-:W-:Y:S01]  /*14d0*/  FMUL.FTZ R6, R4, R5 ;  /* 0x0000000504067220 */ /* 0x004fe20000410000 */
[----:B------:R-:W-:Y:S02]  /*14e0*/  I2FP.F32.S32 R4, R7 ;  /* 0x0000000700047245 */ /* 0x000fe40000201400 */
[----:B-1---5:R-:W-:Y:S01]  /*14f0*/  IADD3 R7, PT, PT, -R17, UR4, RZ ;  /* 0x0000000411077c10 */ /* 0x022fe2000fffe1ff */
[----:B------:R-:W-:Y:S02]  /*1500*/  FMUL.FTZ R6, R6, 13.28771209716796875 ;  /* 0x41549a7806067820 */ /* 0x000fe40000410000 */
[----:B------:R-:W-:Y:S01]  /*1510*/  FMUL.FTZ R4, R4, R5 ;  /* 0x0000000504047220 */ /* 0x000fe20000410000 */
[----:B------:R-:W-:-:S03]  /*1520*/  I2FP.F32.S32 R7, R7 ;  /* 0x0000000700077245 */ /* 0x000fc60000201400 */
[----:B------:R-:W-:Y:S01]  /*1530*/  FMUL.FTZ R4, R4, 13.28771209716796875 ;  /* 0x41549a7804047820 */ /* 0x000fe20000410000 */
[----:B------:R-:W1:Y:S05]  /*1540*/  MUFU.EX2 R6, -R6 ;  /* 0x8000000600067308 */ /* 0x000e6a0000000800 */
[----:B------:R-:W2:Y:S01]  /*1550*/  MUFU.EX2 R4, -R4 ;  /* 0x8000000400047308 */ /* 0x000ea20000000800 */
[----:B-1----:R-:W-:-:S04]  /*1560*/  FMUL.FTZ R5, R7, R6 ;  /* 0x0000000607057220 */ /* 0x002fc80000410000 */
[----:B------:R-:W-:Y:S01]  /*1570*/  FMUL.RZ R15, R5, 0.15915493667125701904 ;  /* 0x3e22f983050f7820 */ /* 0x000fe2000040c000 */
[----:B--2---:R-:W-:-:S03]  /*1580*/  FMUL.FTZ R5, R7, R4 ;  /* 0x0000000407057220 */ /* 0x004fc60000410000 */
[----:B------:R-:W0:Y:S01]  /*1590*/  MUFU.SIN R9, R15 ;  /* 0x0000000f00097308 */ /* 0x000e220000000400 */
[----:B------:R-:W-:-:S07]  /*15a0*/  FMUL.RZ R13, R5, 0.15915493667125701904 ;  /* 0x3e22f983050d7820 */ /* 0x000fce000040c000 */
[----:B------:R-:W1:Y:S08]  /*15b0*/  MUFU.COS R8, R15 ;  /* 0x0000000f00087308 */ /* 0x000e700000000000 */
[----:B------:R-:W2:Y:S01]  /*15c0*/  MUFU.SIN R6, R13 ;  /* 0x0000000d00067308 */ /* 0x000ea20000000400 */
[-C--:B0-----:R-:W-:Y:S01]  /*15d0*/  FMUL.FTZ R7, R27, R9.reuse ;  /* 0x000000091b077220 */ /* 0x081fe20000410000 */
[-C--:B------:R-:W-:Y:S01]  /*15e0*/  FMUL.FTZ R11, R31, R9.reuse ;  /* 0x000000091f0b7220 */ /* 0x080fe20000410000 */
[-C--:B------:R-:W-:Y:S01]  /*15f0*/  FMUL.FTZ R12, R26, R9.reuse ;  /* 0x000000091a0c7220 */ /* 0x080fe20000410000 */
[----:B----4-:R-:W-:-:S04]  /*1600*/  FMUL.FTZ R14, R30, R9 ;  /* 0x000000091e0e7220 */ /* 0x010fc80000410000 */
[----:B------:R-:W0:Y:S01]  /*1610*/  MUFU.COS R5, R13 ;  /* 0x0000000d00057308 */ /* 0x000e220000000000 */
[-C--:B-1----:R-:W-:Y:S01]  /*1620*/  FFMA.FTZ R10, R26, R8.reuse, -R7 ;  /* 0x000000081a0a7223 */ /* 0x082fe20000010807 */
[-C--:B------:R-:W-:Y:S01]  /*1630*/  FFMA.FTZ R30, R30, R8.reuse, -R11 ;  /* 0x000000081e1e7223 */ /* 0x080fe2000001080b */
[-C--:B------:R-:W-:Y:S01]  /*1640*/  FFMA.FTZ R27, R27, R8.reuse, R12 ;  /* 0x000000081b1b7223 */ /* 0x080fe2000001000c */
[----:B------:R-:W-:Y:S02]  /*1650*/  FFMA.FTZ R31, R31, R8, R14 ;  /* 0x000000081f1f7223 */ /* 0x000fe4000001000e */
[----:B------:R-:W-:Y:S01]  /*1660*/  MOV R26, R10 ;  /* 0x0000000a001a7202 */ /* 0x000fe20000000f00 */
[-C--:B--2---:R-:W-:Y:S01]  /*1670*/  FMUL.FTZ R7, R25, R6.reuse ;  /* 0x0000000619077220 */ /* 0x084fe20000410000 */
[-C--:B------:R-:W-:Y:S01]  /*1680*/  FMUL.FTZ R9, R29, R6.reuse ;  /* 0x000000061d097220 */ /* 0x080fe20000410000 */
[-C--:B------:R-:W-:Y:S01]  /*1690*/  FMUL.FTZ R4, R24, R6.reuse ;  /* 0x0000000618047220 */ /* 0x080fe20000410000 */
[----:B---3--:R-:W-:Y:S01]  /*16a0*/  FMUL.FTZ R6, R28, R6 ;  /* 0x000000061c067220 */ /* 0x008fe20000410000 */
[-C--:B0-----:R-:W-:Y:S01]  /*16b0*/  FFMA.FTZ R7, R24, R5.reuse, -R7 ;  /* 0x0000000518077223 */ /* 0x081fe20000010807 */
[-C--:B------:R-:W-:Y:S01]  /*16c0*/  FFMA.FTZ R28, R28, R5.reuse, -R9 ;  /* 0x000000051c1c7223 */ /* 0x080fe20000010809 */
[-C--:B------:R-:W-:Y:S01]  /*16d0*/  FFMA.FTZ R25, R25, R5.reuse, R4 ;  /* 0x0000000519197223 */ /* 0x080fe20000010004 */
[----:B------:R-:W-:Y:S01]  /*16e0*/  FFMA.FTZ R29, R29, R5, R6 ;  /* 0x000000051d1d7223 */ /* 0x000fe20000010006 */
[----:B------:R-:W-:-:S07]  /*16f0*/  IMAD.MOV.U32 R24, RZ, RZ, R7 ;  /* 0x000000ffff187224 */ /* 0x000fce00078e0007 */
.L_x_2862:
[----:B------:R-:W-:Y:S05]  /*1700*/  BSYNC.RECONVERGENT B1 ;  /* 0x0000000000017941 */ /* 0x000fea0003800200 */
.L_x_2861:
        /* <DEDUP_REMOVED lines=8> */
.L_x_2860:
[----:B------:R-:W-:Y:S05]  /*1790*/  BSYNC.RECONVERGENT B0 ;  /* 0x0000000000007941 */ /* 0x000fea0003800200 */
.L_x_2859:
[----:B------:R-:W-:Y:S01]  /*17a0*/  BAR.SYNC.DEFER_BLOCKING 0x0 ;  /* 0x0000000000007b1d */ /* 0x000fe20000010000 */
[----:B------:R-:W-:-:S04]  /*17b0*/  @!P6 IMAD R33, R33, R36, R35 ;  /* 0x000000242121e224 */ /* 0x000fc800078e0223 */
[C---:B------:R-:W-:Y:S01]  /*17c0*/  @!P6 IMAD R0, R33.reuse, 0x4, R0 ;  /* 0x000000042100e824 */ /* 0x040fe200078e0200 */
[----:B------:R-:W-:-:S04]  /*17d0*/  @!P6 LEA R3, R33, R3, 0x2 ;  /* 0x000000032103e211 */ /* 0x000fc800078e10ff */
[----:B---3--:R0:W1:Y:S04]  /*17e0*/  @!P6 LDS.128 R24, [R0] ;  /* 0x000000000018e984 */ /* 0x0080680000000c00 */
[----:B------:R0:W2:Y:S01]  /*17f0*/  @!P6 LDS.128 R28, [R3] ;  /* 0x00000000031ce984 */ /* 0x0000a20000000c00 */
[----:B------:R-:W-:Y:S06]  /*1800*/  BAR.SYNC.DEFER_BLOCKING 0x0 ;  /* 0x0000000000007b1d */ /* 0x000fec0000010000 */
.L_x_2857:
[----:B------:R-:W-:Y:S05]  /*1810*/  BSYNC.RECONVERGENT B6 ;  /* 0x0000000000067941 */ /* 0x000fea0003800200 */
.L_x_2855:
[----:B------:R-:W3:Y:S01]  /*1820*/  S2UR UR6, SR_CgaCtaId ;  /* 0x00000000000679c3 */ /* 0x000ee20000008800 */
[----:B------:R-:W-:Y:S01]  /*1830*/  ISETP.GT.U32.AND P0, PT, R22, 0x1f, PT ;  /* 0x0000001f1600780c */ /* 0x000fe20003f04070 */
[----:B------:R-:W-:Y:S01]  /*1840*/  UMOV UR5, 0x400 ;  /* 0x0000040000057882 */ /* 0x000fe20000000000 */
[----:B------:R-:W-:Y:S01]  /*1850*/  IMAD.IADD R9, R18, 0x1, -R23 ;  /* 0x0000000112097824 */ /* 0x000fe200078e0a17 */
[----:B------:R-:W-:Y:S01]  /*1860*/  UIADD3 UR4, UPT, UPT, UR5, 0x220, URZ ;  /* 0x0000022005047890 */ /* 0x000fe2000fffe0ff */
[----:B0-----:R-:W-:-:S03]  /*1870*/  IMAD.MOV.U32 R0, RZ, RZ, -0x800001 ;  /* 0xff7fffffff007424 */ /* 0x001fc600078e00ff */
[----:B---3--:R-:W-:-:S06]  /*1880*/  ULEA UR7, UR6, UR4, 0x18 ;  /* 0x0000000406077291 */ /* 0x008fcc000f8ec0ff */
[----:B------:R-:W-:Y:S01]  /*1890*/  LEA R3, R9, UR7, 0x2 ;  /* 0x0000000709037c11 */ /* 0x000fe2000f8e10ff */
[----:B------:R-:W-:Y:S06]  /*18a0*/  @P0 BRA `(.L_x_2863) ;  /* 0x0000000000b40947 */ /* 0x000fec0003800000 */
[----:B------:R-:W0:Y:S01]  /*18b0*/  LDCU UR4, c[0x0][0x3f4] ;  /* 0x00007e80ff0477ac */ /* 0x000e220008000800 */
[----:B------:R-:W3:Y:S01]  /*18c0*/  LDC.64 R4, c[0x0][0x3b8] ;  /* 0x0000ee00ff047b82 */ /* 0x000ee20000000a00 */
[----:B-12---:R-:W-:Y:S01]  /*18d0*/  FMUL.FTZ R8, R28, R24 ;  /* 0x000000181c087220 */ /* 0x006fe20000410000 */
[----:B0-----:R-:W-:Y:S02]  /*18e0*/  IMAD R32, R32, UR4, RZ ;  /* 0x0000000420207c24 */ /* 0x001fe4000f8e02ff */
[----:B------:R-:W-:Y:S01]  /*18f0*/  IMAD R7, R22, UR4, R19 ;  /* 0x0000000416077c24 */ /* 0x000fe2000f8e0213 */
[----:B------:R-:W-:-:S04]  /*1900*/  UIADD3 UR4, UPT, UPT, UR5, 0x20, URZ ;  /* 0x0000002005047890 */ /* 0x000fc8000fffe0ff */
[----:B------:R-:W-:Y:S01]  /*1910*/  LEA R7, R32, R7, 0x5 ;  /* 0x0000000720077211 */ /* 0x000fe200078e28ff */
[----:B------:R-:W-:-:S04]  /*1920*/  ULEA UR4, UR6, UR4, 0x18 ;  /* 0x0000000406047291 */ /* 0x000fc8000f8ec0ff */
[----:B------:R-:W-:Y:S02]  /*1930*/  IMAD.SHL.U32 R7, R7, 0x4, RZ ;  /* 0x0000000407077824 */ /* 0x000fe400078e00ff */
[----:B------:R-:W-:Y:S01]  /*1940*/  LEA R6, R22, UR4, 0x4 ;  /* 0x0000000416067c11 */ /* 0x000fe2000f8e20ff */
[----:B------:R-:W-:Y:S01]  /*1950*/  UMOV UR4, 0xffffffff ;  /* 0xffffffff00047882 */ /* 0x000fe20000000000 */
[----:B---3--:R-:W-:-:S04]  /*1960*/  IMAD.WIDE R4, R7, 0x4, R4 ;  /* 0x0000000407047825 */ /* 0x008fc800078e0204 */
[----:B------:R-:W-:Y:S01]  /*1970*/  FFMA.FTZ R7, R29, R25, R8 ;  /* 0x000000191d077223 */ /* 0x000fe20000010008 */
[----:B------:R0:W-:Y:S03]  /*1980*/  STS.128 [R6], R24 ;  /* 0x0000001806007388 */ /* 0x0001e60000000c00 */
[----:B------:R-:W-:Y:S01]  /*1990*/  FFMA.FTZ R8, R30, R26, R7 ;  /* 0x0000001a1e087223 */ /* 0x000fe20000010007 */
[----:B------:R0:W-:Y:S03]  /*19a0*/  STG.E.128 desc[UR36][R4.64], R28 ;  /* 0x0000001c04007986 */ /* 0x0001e6000c101d24 */
[----:B------:R-:W-:Y:S01]  /*19b0*/  FFMA.FTZ R13, R31, R27, R8 ;  /* 0x0000001b1f0d7223 */ /* 0x000fe20000010008 */
[----:B------:R-:W-:Y:S06]  /*19c0*/  BRA.DIV UR4, `(.L_x_2864) ;  /* 0x0000009604b47947 */ /* 0x000fec000b800000 */
        /* <DEDUP_REMOVED lines=9> */
.L_x_2999:
        /* <DEDUP_REMOVED lines=9> */
[----:B------:R-:W0:Y:S01]  /*1af0*/  LDCU UR4, c[0x0][0x440] ;  /* 0x00008800ff0477ac */ /* 0x000e220008000800 */
[----:B------:R-:W1:Y:S01]  /*1b00*/  LDC.64 R4, c[0x0][0x438] ;  /* 0x00010e00ff047b82 */ /* 0x000e620000000a00 */
[----:B-----5:R-:W-:-:S04]  /*1b10*/  IMAD.IADD R6, R18, 0x1, -R17 ;  /* 0x0000000112067824 */ /* 0x020fc800078e0a11 */
[----:B0-----:R-:W-:-:S04]  /*1b20*/  IMAD R7, R87, UR4, R6 ;  /* 0x0000000457077c24 */ /* 0x001fc8000f8e0206 */
[----:B------:R-:W-:-:S04]  /*1b30*/  IMAD R7, R7, UR4, R6 ;  /* 0x0000000407077c24 */ /* 0x000fc8000f8e0206 */
[----:B-1----:R-:W-:-:S06]  /*1b40*/  IMAD.WIDE R4, R7, 0x4, R4 ;  /* 0x0000000407047825 */ /* 0x002fcc00078e0204 */
[----:B------:R-:W2:Y:S02]  /*1b50*/  LDG.E R5, desc[UR36][R4.64] ;  /* 0x0000002404057981 */ /* 0x000ea4000c1e1900 */
[----:B--2---:R-:W-:-:S07]  /*1b60*/  FADD.FTZ R0, R0, R5 ;  /* 0x0000000500007221 */ /* 0x004fce0000010000 */
.L_x_2865:
[----:B------:R3:W-:Y:S02]  /*1b70*/  STS [R3], R0 ;  /* 0x0000000003007388 */ /* 0x0007e40000000800 */
.L_x_2863:
[----:B------:R-:W-:Y:S05]  /*1b80*/  WARPSYNC.ALL ;  /* 0x0000000000007948 */ /* 0x000fea0003800000 */
[----:B------:R-:W-:Y:S01]  /*1b90*/  IADD3 R4, PT, PT, R9, 0xf, RZ ;  /* 0x0000000f09047810 */ /* 0x000fe20007ffe0ff */
[----:B------:R-:W4:Y:S01]  /*1ba0*/  LDCU UR4, c[0x0][0x3f0] ;  /* 0x00007e00ff0477ac */ /* 0x000f220008000800 */
[----:B------:R-:W-:Y:S01]  /*1bb0*/  SHF.R.U32.HI R12, RZ, 0x1, R22 ;  /* 0x00000001ff0c7819 */ /* 0x000fe20000011616 */
[----:B------:R-:W-:Y:S01]  /*1bc0*/  IMAD.SHL.U32 R22, R22, 0x8, RZ ;  /* 0x0000000816167824 */ /* 0x000fe200078e00ff */
[----:B------:R-:W-:Y:S01]  /*1bd0*/  SHF.R.S32.HI R5, RZ, 0x1f, R4 ;  /* 0x0000001fff057819 */ /* 0x000fe20000011404 */
[----:B------:R-:W-:Y:S01]  /*1be0*/  UIADD3 UR5, UPT, UPT, UR5, 0x20, URZ ;  /* 0x0000002005057890 */ /* 0x000fe2000fffe0ff */
[----:B------:R-:W-:Y:S01]  /*1bf0*/  BSSY B0, `(.L_x_2866) ;  /* 0x00003c0000007945 */ /* 0x000fe20003800000 */
[----:B------:R-:W0:Y:S01]  /*1c00*/  LDCU UR18, c[0x0][0x3f8] ;  /* 0x00007f00ff1277ac */ /* 0x000e220008000800 */
[----:B------:R-:W-:-:S02]  /*1c10*/  LEA.HI R5, R5, R4, RZ, 0x4 ;  /* 0x0000000405057211 */ /* 0x000fc400078f20ff */
[----:B------:R-:W-:Y:S01]  /*1c20*/  LOP3.LUT R22, R22, 0x8, RZ, 0xc0, !PT ;  /* 0x0000000816167812 */ /* 0x000fe200078ec0ff */
[----:B------:R-:W0:Y:S01]  /*1c30*/  LDCU UR19, c[0x0][0x410] ;  /* 0x00008200ff1377ac */ /* 0x000e220008000800 */
[----:B------:R-:W-:Y:S01]  /*1c40*/  LOP3.LUT R10, R5, 0xfffffff0, RZ, 0xc0, !PT ;  /* 0xfffffff0050a7812 */ /* 0x000fe200078ec0ff */
[----:B------:R-:W0:Y:S01]  /*1c50*/  LDCU.64 UR8, c[0x0][0x3c8] ;  /* 0x00007900ff0877ac */ /* 0x000e220008000a00 */
[----:B------:R-:W-:Y:S02]  /*1c60*/  BAR.SYNC.DEFER_BLOCKING 0x0 ;  /* 0x0000000000007b1d */ /* 0x000fe40000010000 */
[----:B------:R-:W-:Y:S01]  /*1c70*/  ISETP.GE.AND P0, PT, R12, R10, PT ;  /* 0x0000000a0c00720c */ /* 0x000fe20003f06270 */
[----:B----4-:R-:W-:Y:S01]  /*1c80*/  IMAD R4, R34, UR4, R87 ;  /* 0x0000000422047c24 */ /* 0x010fe2000f8e0257 */
[----:B------:R-:W-:Y:S02]  /*1c90*/  ULEA UR5, UR6, UR5, 0x18 ;  /* 0x0000000506057291 */ /* 0x000fe4000f8ec0ff */
[----:B------:R-:W4:Y:S01]  /*1ca0*/  LDCU.64 UR10, c[0x0][0x3b8] ;  /* 0x00007700ff0a77ac */ /* 0x000f220008000a00 */
[----:B------:R-:W-:Y:S01]  /*1cb0*/  IMAD.SHL.U32 R4, R4, 0x80, RZ ;  /* 0x0000008004047824 */ /* 0x000fe200078e00ff */
[----:B------:R-:W0:Y:S01]  /*1cc0*/  LDCU.64 UR12, c[0x0][0x438] ;  /* 0x00008700ff0c77ac */ /* 0x000e220008000a00 */
[----:B------:R-:W0:Y:S06]  /*1cd0*/  LDCU.64 UR14, c[0x0][0x448] ;  /* 0x00008900ff0e77ac */ /* 0x000e2c0008000a00 */
[----:B------:R-:W-:Y:S05]  /*1ce0*/  @P0 BRA `(.L_x_2867) ;  /* 0x0000003800c00947 */ /* 0x000fea0003800000 */
[----:B------:R-:W1:Y:S01]  /*1cf0*/  LDC R5, c[0x0][0x3f4] ;  /* 0x0000fd00ff057b82 */ /* 0x000e620000000800 */
[----:B------:R-:W2:Y:S01]  /*1d00*/  LDCU.64 UR16, c[0x0][0x420] ;  /* 0x00008400ff1077ac */ /* 0x000ea20008000a00 */
[C---:B0-----:R-:W-:Y:S01]  /*1d10*/  IMAD.IADD R7, R23.reuse, 0x1, R12 ;  /* 0x0000000117077824 */ /* 0x041fe200078e020c */
[----:B------:R-:W0:Y:S01]  /*1d20*/  LDS.64 R84, [R22+UR5] ;  /* 0x0000000516547984 */ /* 0x000e220008000a00 */
[----:B------:R-:W-:Y:S01]  /*1d30*/  IMAD.IADD R10, R23, 0x1, R10 ;  /* 0x00000001170a7824 */ /* 0x000fe200078e020a */
[----:B------:R-:W3:Y:S02]  /*1d40*/  LDCU UR4, c[0x0][0x440] ;  /* 0x00008800ff0477ac */ /* 0x000ee40008000800 */
[----:B------:R-:W0:Y:S04]  /*1d50*/  LDS.64 R82, [R22+UR5+0x10] ;  /* 0x0000100516527984 */ /* 0x000e280008000a00 */
[----:B------:R-:W0:Y:S04]  /*1d60*/  LDS.64 R80, [R22+UR5+0x20] ;  /* 0x0000200516507984 */ /* 0x000e280008000a00 */
[----:B------:R-:W0:Y:S01]  /*1d70*/  LDS.64 R78, [R22+UR5+0x30] ;  /* 0x00003005164e7984 */ /* 0x000e220008000a00 */
[----:B--2---:R-:W-:-:S03]  /*1d80*/  ISETP.NE.U32.AND P0, PT, RZ, UR16, PT ;  /* 0x00000010ff007c0c */ /* 0x004fc6000bf05070 */
[----:B------:R-:W2:Y:S01]  /*1d90*/  LDS.64 R76, [R22+UR5+0x40] ;  /* 0x00004005164c7984 */ /* 0x000ea20008000a00 */
[----:B---3--:R-:W-:Y:S01]  /*1da0*/  IMAD R150, R87, UR4, R18 ;  /* 0x0000000457967c24 */ /* 0x008fe2000f8e0212 */
[----:B-1----:R-:W-:Y:S02]  /*1db0*/  IABS R5, R5 ;  /* 0x0000000500057213 */ /* 0x002fe40000000000 */
[----:B------:R-:W1:Y:S01]  /*1dc0*/  LDS.64 R74, [R22+UR5+0x50] ;  /* 0x00005005164a7984 */ /* 0x000e620008000a00 */
[----:B------:R-:W-:Y:S01]  /*1dd0*/  ISETP.NE.AND.EX P0, PT, RZ, UR17, PT, P0 ;  /* 0x00000011ff007c0c */ /* 0x000fe2000bf05300 */
[----:B------:R-:W-:Y:S01]  /*1de0*/  IMAD R150, R150, UR4, R7 ;  /* 0x0000000496967c24 */ /* 0x000fe2000f8e0207 */
[----:B------:R-:W3:Y:S01]  /*1df0*/  I2F.RP R6, R5 ;  /* 0x0000000500067306 */ /* 0x000ee20000209400 */
[----:B------:R-:W0:Y:S04]  /*1e00*/  LDS.64 R72, [R22+UR5+0x60] ;  /* 0x0000600516487984 */ /* 0x000e280008000a00 */
[----:B------:R-:W0:Y:S04]  /*1e10*/  LDS.64 R70, [R22+UR5+0x70] ;  /* 0x0000700516467984 */ /* 0x000e280008000a00 */
[----:B------:R-:W0:Y:S04]  /*1e20*/  LDS.64 R68, [R22+UR5+0x80] ;  /* 0x0000800516447984 */ /* 0x000e280008000a00 */
[----:B------:R-:W0:Y:S01]  /*1e30*/  LDS.64 R66, [R22+UR5+0x90] ;  /* 0x0000900516427984 */ /* 0x000e220008000a00 */
[----:B---3--:R-:W3:Y:S03]  /*1e40*/  MUFU.RCP R6, R6 ;  /* 0x0000000600067308 */ /* 0x008ee60000001000 */
[----:B------:R-:W0:Y:S04]  /*1e50*/  LDS.64 R64, [R22+UR5+0xa0] ;  /* 0x0000a00516407984 */ /* 0x000e280008000a00 */
[----:B------:R-:W0:Y:S04]  /*1e60*/  LDS.64 R62, [R22+UR5+0xb0] ;  /* 0x0000b005163e7984 */ /* 0x000e280008000a00 */
[----:B------:R-:W0:Y:S04]  /*1e70*/  LDS.64 R60, [R22+UR5+0xc0] ;  /* 0x0000c005163c7984 */ /* 0x000e280008000a00 */
[----:B------:R-:W0:Y:S01]  /*1e80*/  LDS.64 R58, [R22+UR5+0xd0] ;  /* 0x0000d005163a7984 */ /* 0x000e220008000a00 */
[----:B---3--:R-:W-:-:S03]  /*1e90*/  IADD3 R8, PT, PT, R6, 0xffffffe, RZ ;  /* 0x0ffffffe06087810 */ /* 0x008fc60007ffe0ff */
[----:B------:R-:W3:Y:S01]  /*1ea0*/  LDS.64 R56, [R22+UR5+0xe0] ;  /* 0x0000e00516387984 */ /* 0x000ee20008000a00 */
[----:B------:R4:W2:Y:S03]  /*1eb0*/  F2I.FTZ.U32.TRUNC.NTZ R9, R8 ;  /* 0x0000000800097305 */ /* 0x0008a6000021f000 */
[----:B------:R-:W0:Y:S04]  /*1ec0*/  LDS.64 R54, [R22+UR5+0xf0] ;  /* 0x0000f00516367984 */ /* 0x000e280008000a00 */
[----:B------:R-:W0:Y:S01]  /*1ed0*/  LDS.64 R52, [R22+UR5+0x100] ;  /* 0x0001000516347984 */ /* 0x000e220008000a00 */
[----:B----4-:R-:W-:-:S03]  /*1ee0*/  HFMA2 R8, -RZ, RZ, 0, 0 ;  /* 0x00000000ff087431 */ /* 0x010fc600000001ff */
[----:B------:R-:W4:Y:S04]  /*1ef0*/  LDS.64 R50, [R22+UR5+0x110] ;  /* 0x0001100516327984 */ /* 0x000f280008000a00 */
[----:B------:R-:W0:Y:S01]  /*1f00*/  LDS.64 R48, [R22+UR5+0x120] ;  /* 0x0001200516307984 */ /* 0x000e220008000a00 */
[----:B--2---:R-:W-:-:S03]  /*1f10*/  IMAD.MOV R6, RZ, RZ, -R9 ;  /* 0x000000ffff067224 */ /* 0x004fc600078e0a09 */
[----:B------:R-:W2:Y:S01]  /*1f20*/  LDS.64 R46, [R22+UR5+0x130] ;  /* 0x00013005162e7984 */ /* 0x000ea20008000a00 */
[----:B------:R-:W-:Y:S01]  /*1f30*/  IMAD R11, R6, R5, RZ ;  /* 0x00000005060b7224 */ /* 0x000fe200078e02ff */
[----:B------:R-:W-:Y:S02]  /*1f40*/  IADD3 R6, P1, P2, R88, UR16, R7 ;  /* 0x0000001058067c10 */ /* 0x000fe4000fa3e007 */
[----:B------:R-:W0:Y:S01]  /*1f50*/  LDS.64 R44, [R22+UR5+0x140] ;  /* 0x00014005162c7984 */ /* 0x000e220008000a00 */
[----:B------:R-:W-:Y:S01]  /*1f60*/  IMAD.HI.U32 R8, R9, R11, R8 ;  /* 0x0000000b09087227 */ /* 0x000fe200078e0008 */
[----:B------:R-:W-:Y:S02]  /*1f70*/  IADD3.X R9, PT, PT, R86, UR17, RZ, P1, P2 ;  /* 0x0000001156097c10 */ /* 0x000fe40008fe44ff */
[----:B------:R-:W0:Y:S04]  /*1f80*/  LDS.64 R42, [R22+UR5+0x150] ;  /* 0x00015005162a7984 */ /* 0x000e280008000a00 */
        /* <DEDUP_REMOVED lines=9> */
[----:B------:R1:W0:Y:S02]  /*2020*/  LDS.64 R20, [R22+UR5+0x1f0] ;  /* 0x0001f00516147984 */ /* 0x0002240008000a00 */
[----:B-1234-:R-:W-:-:S07]  /*2030*/  LEA R22, R12, UR7, 0x2 ;  /* 0x000000070c167c11 */ /* 0x01efce000f8e10ff */
.L_x_2927:
[----:B------:R-:W1:Y:S01]  /*2040*/  LDC R15, c[0x0][0x3f4] ;  /* 0x0000fd00ff0f7b82 */ /* 0x000e620000000800 */
[----:B------:R-:W-:Y:S01]  /*2050*/  IABS R151, R7 ;  /* 0x0000000700977213 */ /* 0x000fe20000000000 */
[----:B------:R-:W-:Y:S01]  /*2060*/  @P0 IMAD.MOV.U32 R12, RZ, RZ, R6 ;  /* 0x000000ffff0c0224 */ /* 0x000fe200078e0006 */
[----:B0-----:R-:W-:-:S03]  /*2070*/  @P0 MOV R13, R9 ;  /* 0x00000009000d0202 */ /* 0x001fc60000000f00 */
[----:B------:R-:W-:Y:S01]  /*2080*/  IMAD.HI.U32 R14, R8, R151, RZ ;  /* 0x00000097080e7227 */ /* 0x000fe200078e00ff */
[----:B------:R-:W-:Y:S01]  /*2090*/  ISETP.GE.AND P2, PT, R7, RZ, PT ;  /* 0x000000ff0700720c */ /* 0x000fe20003f46270 */
[----:B-----5:R2:W5:Y:S01]  /*20a0*/  @P0 LDG.E.U8 R11, desc[UR36][R12.64] ;  /* 0x000000240c0b0981 */ /* 0x020562000c1e1100 */
[----:B------:R-:W-:Y:S01]  /*20b0*/  BSSY.RECONVERGENT B1, `(.L_x_2868) ;  /* 0x0000029000017945 */ /* 0x000fe20003800200 */
[----:B------:R-:W-:Y:S01]  /*20c0*/  IMAD.MOV R14, RZ, RZ, -R14 ;  /* 0x000000ffff0e7224 */ /* 0x000fe200078e0a0e */
[----:B-1----:R-:W-:Y:S02]  /*20d0*/  IABS R153, R15 ;  /* 0x0000000f00997213 */ /* 0x002fe40000000000 */
[----:B------:R-:W-:-:S03]  /*20e0*/  ISETP.NE.AND P3, PT, R15, RZ, PT ;  /* 0x000000ff0f00720c */ /* 0x000fc60003f65270 */
[----:B------:R-:W-:-:S05]  /*20f0*/  IMAD R14, R153, R14, R151 ;  /* 0x0000000e990e7224 */ /* 0x000fca00078e0297 */
[----:B------:R-:W-:-:S13]  /*2100*/  ISETP.GT.U32.AND P1, PT, R5, R14, PT ;  /* 0x0000000e0500720c */ /* 0x000fda0003f24070 */
[----:B------:R-:W-:-:S05]  /*2110*/  @!P1 IMAD.IADD R14, R14, 0x1, -R153 ;  /* 0x000000010e0e9824 */ /* 0x000fca00078e0a99 */
[----:B------:R-:W-:-:S13]  /*2120*/  ISETP.GT.U32.AND P1, PT, R5, R14, PT ;  /* 0x0000000e0500720c */ /* 0x000fda0003f24070 */
[----:B------:R-:W-:Y:S02]  /*2130*/  @!P1 IADD3 R14, PT, PT, R14, -R153, RZ ;  /* 0x800000990e0e9210 */ /* 0x000fe40007ffe0ff */
[----:B------:R-:W-:-:S03]  /*2140*/  ISETP.GE.AND P1, PT, R7, R18, PT ;  /* 0x000000120700720c */ /* 0x000fc60003f26270 */
[----:B------:R-:W-:Y:S01]  /*2150*/  @!P2 IMAD.MOV R14, RZ, RZ, -R14 ;  /* 0x000000ffff0ea224 */ /* 0x000fe200078e0a0e */
[----:B------:R-:W-:-:S05]  /*2160*/  @!P3 LOP3.LUT R14, RZ, R15, RZ, 0x33, !PT ;  /* 0x0000000fff0eb212 */ /* 0x000fca00078e33ff */
[----:B--2---:R-:W-:-:S05]  /*2170*/  IMAD.IADD R12, R14, 0x1, R15 ;  /* 0x000000010e0c7824 */ /* 0x004fca00078e020f */
[----:B------:R-:W-:-:S05]  /*2180*/  LEA R12, R15, R12, 0x2 ;  /* 0x0000000c0f0c7211 */ /* 0x000fca00078e10ff */
[----:B------:R-:W-:-:S04]  /*2190*/  IMAD R12, R15, 0x2, R12 ;  /* 0x000000020f0c7824 */ /* 0x000fc800078e020c */
[----:B------:R-:W-:-:S05]  /*21a0*/  IMAD R12, R15, 0x2, R12 ;  /* 0x000000020f0c7824 */ /* 0x000fca00078e020c */
[----:B------:R-:W-:-:S05]  /*21b0*/  LEA R12, R15, R12, 0x1 ;  /* 0x0000000c0f0c7211 */ /* 0x000fca00078e08ff */
[----:B------:R-:W-:-:S04]  /*21c0*/  IMAD R12, R15, 0x2, R12 ;  /* 0x000000020f0c7824 */ /* 0x000fc800078e020c */
[----:B------:R-:W-:Y:S01]  /*21d0*/  IMAD R152, R15, 0x2, R12 ;  /* 0x000000020f987824 */ /* 0x000fe200078e020c */
[----:B------:R-:W-:Y:S06]  /*21e0*/  @P1 BRA `(.L_x_2869) ;  /* 0x0000000000541947 */ /* 0x000fec0003800000 */
[----:B------:R-:W1:Y:S02]  /*21f0*/  S2UR UR4, SR_CTAID.Y ;  /* 0x00000000000479c3 */ /* 0x000e640000002600 */
[----:B-1----:R-:W-:-:S05]  /*2200*/  IMAD R87, R15, UR4, RZ ;  /* 0x000000040f577c24 */ /* 0x002fca000f8e02ff */
[----:B------:R-:W-:-:S04]  /*2210*/  IADD3 R13, P2, PT, R87, R14, RZ ;  /* 0x0000000e570d7210 */ /* 0x000fc80007f5e0ff */
[----:B------:R-:W-:Y:S02]  /*2220*/  LEA.HI.X.SX32 R86, R87, RZ, 0x1, P2 ;  /* 0x000000ff57567211 */ /* 0x000fe400010f0eff */
[----:B------:R-:W-:-:S04]  /*2230*/  LEA R12, P2, R13, UR8, 0x2 ;  /* 0x000000080d0c7c11 */ /* 0x000fc8000f8410ff */
[----:B------:R-:W-:-:S05]  /*2240*/  LEA.HI.X R13, R13, UR9, R86, 0x2, P2 ;  /* 0x000000090d0d7c11 */ /* 0x000fca00090f1456 */
[----:B------:R-:W2:Y:S01]  /*2250*/  LDG.E R12, desc[UR36][R12.64] ;  /* 0x000000240c0c7981 */ /* 0x000ea2000c1e1900 */
[----:B------:R-:W-:Y:S01]  /*2260*/  IMAD R87, R15, UR18, RZ ;  /* 0x000000120f577c24 */ /* 0x000fe2000f8e02ff */
[----:B------:R-:W1:Y:S02]  /*2270*/  S2R R86, SR_TID.X ;  /* 0x0000000000567919 */ /* 0x000e640000002100 */
[----:B-1----:R-:W-:-:S04]  /*2280*/  SHF.L.U32 R86, R86, 0x1, RZ ;  /* 0x0000000156567819 */ /* 0x002fc800000006ff */
[----:B------:R-:W-:Y:S01]  /*2290*/  LOP3.LUT R86, R86, 0x2, RZ, 0xc0, !PT ;  /* 0x0000000256567812 */ /* 0x000fe200078ec0ff */
[----:B--2---:R-:W-:-:S04]  /*22a0*/  IMAD R87, R12, R87, RZ ;  /* 0x000000570c577224 */ /* 0x004fc800078e02ff */
[----:B------:R-:W-:Y:S02]  /*22b0*/  IMAD R151, R87, 0x20, R14 ;  /* 0x0000002057977824 */ /* 0x000fe400078e020e */
[----:B------:R-:W-:Y:S02]  /*22c0*/  IMAD R87, R4, R15, R86 ;  /* 0x0000000f04577224 */ /* 0x000fe400078e0256 */
[----:B------:R-:W-:-:S03]  /*22d0*/  IMAD.SHL.U32 R86, R151, 0x4, RZ ;  /* 0x0000000497567824 */ /* 0x000fc600078e00ff */
[----:B------:R-:W-:Y:S02]  /*22e0*/  SHF.R.S32.HI R151, RZ, 0x1f, R87 ;  /* 0x0000001fff977819 */ /* 0x000fe40000011457 */
[----:B------:R-:W-:-:S04]  /*22f0*/  IADD3 R87, P2, PT, R86, R87, RZ ;  /* 0x0000005756577210 */ /* 0x000fc80007f5e0ff */
[----:B------:R-:W-:Y:S02]  /*2300*/  LEA.HI.X.SX32 R12, R86, R151, 0x1, P2 ;  /* 0x00000097560c7211 */ /* 0x000fe400010f0eff */
[----:B------:R-:W-:-:S04]  /*2310*/  LEA R86, P2, R87, UR10, 0x2 ;  /* 0x0000000a57567c11 */ /* 0x000fc8000f8410ff */
[----:B------:R-:W-:-:S06]  /*2320*/  LEA.HI.X R87, R87, UR11, R12, 0x2, P2 ;  /* 0x0000000b57577c11 */ /* 0x000fcc00090f140c */
[----:B------:R-:W5:Y:S03]  /*2330*/  LDG.E.64 R86, desc[UR36][R86.64] ;  /* 0x0000002456567981 */ /* 0x000f66000c1e1b00 */
.L_x_2869:
[----:B------:R-:W-:Y:S05]  /*2340*/  BSYNC.RECONVERGENT B1 ;  /* 0x0000000000017941 */ /* 0x000fea0003800200 */
.L_x_2868:
[----:B------:R-:W-:Y:S04]  /*2350*/  BSSY.RECONVERGENT B1, `(.L_x_2870) ;  /* 0x000001f000017945 */ /* 0x000fe80003800200 */
[----:B------:R-:W-:Y:S05]  /*2360*/  @P1 BRA `(.L_x_2871) ;  /* 0x0000000000741947 */ /* 0x000fea0003800000 */
[----:B------:R-:W1:Y:S02]  /*2370*/  S2UR UR4, SR_CTAID.Y ;  /* 0x00000000000479c3 */ /* 0x000e640000002600 */
[----:B-1----:R-:W-:-:S05]  /*2380*/  IMAD R13, R15, UR4, RZ ;  /* 0x000000040f0d7c24 */ /* 0x002fca000f8e02ff */
[----:B------:R-:W-:-:S04]  /*2390*/  IADD3 R88, P2, PT, R13, R14, RZ ;  /* 0x0000000e0d587210 */ /* 0x000fc80007f5e0ff */
[----:B------:R-:W-:Y:S02]  /*23a0*/  LEA.HI.X.SX32 R13, R13, RZ, 0x1, P2 ;  /* 0x000000ff0d0d7211 */ /* 0x000fe400010f0eff */
[----:B------:R-:W-:-:S04]  /*23b0*/  LEA R12, P2, R88, UR8, 0x2 ;  /* 0x00000008580c7c11 */ /* 0x000fc8000f8410ff */
[----:B------:R-:W-:-:S05]  /*23c0*/  LEA.HI.X R13, R88, UR9, R13, 0x2, P2 ;  /* 0x00000009580d7c11 */ /* 0x000fca00090f140d */
[----:B------:R1:W2:Y:S01]  /*23d0*/  LDG.E R12, desc[UR36][R12.64] ;  /* 0x000000240c0c7981 */ /* 0x0002a2000c1e1900 */
[C---:B------:R-:W-:Y:S01]  /*23e0*/  IMAD R89, R15.reuse, UR18, RZ ;  /* 0x000000120f597c24 */ /* 0x040fe2000f8e02ff */
[----:B------:R-:W-:Y:S01]  /*23f0*/  LEA R91, R15, R14, 0x1 ;  /* 0x0000000e0f5b7211 */ /* 0x000fe200078e08ff */
[----:B------:R-:W3:Y:S02]  /*2400*/  S2R R88, SR_TID.X ;  /* 0x0000000000587919 */ /* 0x000ee40000002100 */
[----:B---3--:R-:W-:-:S04]  /*2410*/  SHF.L.U32 R90, R88, 0x1, RZ ;  /* 0x00000001585a7819 */ /* 0x008fc800000006ff */
[----:B------:R-:W-:-:S05]  /*2420*/  LOP3.LUT R90, R90, 0x2, RZ, 0xc0, !PT ;  /* 0x000000025a5a7812 */ /* 0x000fca00078ec0ff */
[----:B------:R-:W-:-:S05]  /*2430*/  IMAD R90, R4, R15, R90 ;  /* 0x0000000f045a7224 */ /* 0x000fca00078e025a */
[----:B-1----:R-:W-:Y:S01]  /*2440*/  SHF.R.S32.HI R13, RZ, 0x1f, R90 ;  /* 0x0000001fff0d7819 */ /* 0x002fe2000001145a */
[----:B--2---:R-:W-:Y:S02]  /*2450*/  IMAD R88, R12, R89, RZ ;  /* 0x000000590c587224 */ /* 0x004fe400078e02ff */
[----:B------:R-:W-:Y:S02]  /*2460*/  IMAD.IADD R89, R14, 0x1, R15 ;  /* 0x000000010e597824 */ /* 0x000fe400078e020f */
[----:B------:R-:W-:-:S04]  /*2470*/  IMAD.SHL.U32 R88, R88, 0x80, RZ ;  /* 0x0000008058587824 */ /* 0x000fc800078e00ff */
[--C-:B------:R-:W-:Y:S02]  /*2480*/  IMAD R89, R89, 0x4, R88.reuse ;  /* 0x0000000459597824 */ /* 0x100fe400078e0258 */
[----:B------:R-:W-:-:S03]  /*2490*/  IMAD.U32 R88, R91, 0x4, R88 ;  /* 0x000000045b587824 */ /* 0x000fc600078e0058 */
        /* <DEDUP_REMOVED lines=8> */
[----:B------:R-:W5:Y:S04]  /*2520*/  LDG.E.64 R88, desc[UR36][R88.64] ;  /* 0x0000002458587981 */ /* 0x000f68000c1e1b00 */
[----:B------:R-:W5:Y:S02]  /*2530*/  LDG.E.64 R90, desc[UR36][R90.64] ;  /* 0x000000245a5a7981 */ /* 0x000f64000c1e1b00 */
.L_x_2871:
[----:B------:R-:W-:Y:S05]  /*2540*/  BSYNC.RECONVERGENT B1 ;  /* 0x0000000000017941 */ /* 0x000fea0003800200 */
.L_x_2870:
        /* <DEDUP_REMOVED lines=8> */
[----:B------:R-:W2:Y:S01]  /*25d0*/  LDG.E R12, desc[UR36][R12.64] ;  /* 0x000000240c0c7981 */ /* 0x000ea2000c1e1900 */
[----:B------:R-:W-:Y:S01]  /*25e0*/  IADD3 R92, PT, PT, R14, R15, RZ ;  /* 0x0000000f0e5c7210 */ /* 0x000fe20007ffe0ff */
[C---:B------:R-:W-:Y:S01]  /*25f0*/  IMAD R93, R15.reuse, UR18, RZ ;  /* 0x000000120f5d7c24 */ /* 0x040fe2000f8e02ff */
[----:B------:R-:W1:Y:S02]  /*2600*/  S2R R94, SR_TID.X ;  /* 0x00000000005e7919 */ /* 0x000e640000002100 */
[----:B------:R-:W-:Y:S01]  /*2610*/  LEA R92, R15, R92, 0x1 ;  /* 0x0000005c0f5c7211 */ /* 0x000fe200078e08ff */
[----:B-1----:R-:W-:-:S05]  /*2620*/  IMAD.SHL.U32 R95, R94, 0x2, RZ ;  /* 0x000000025e5f7824 */ /* 0x002fca00078e00ff */
[----:B------:R-:W-:-:S05]  /*2630*/  LOP3.LUT R95, R95, 0x2, RZ, 0xc0, !PT ;  /* 0x000000025f5f7812 */ /* 0x000fca00078ec0ff */
[----:B------:R-:W-:Y:S02]  /*2640*/  IMAD R95, R4, R15, R95 ;  /* 0x0000000f045f7224 */ /* 0x000fe400078e025f */
[----:B--2---:R-:W-:Y:S02]  /*2650*/  IMAD R94, R12, R93, RZ ;  /* 0x0000005d0c5e7224 */ /* 0x004fe400078e02ff */
[----:B------:R-:W-:Y:S02]  /*2660*/  IMAD R93, R15, 0x4, R14 ;  /* 0x000000040f5d7824 */ /* 0x000fe400078e020e */
[C---:B------:R-:W-:Y:S02]  /*2670*/  IMAD R92, R94.reuse, 0x20, R92 ;  /* 0x000000205e5c7824 */ /* 0x040fe400078e025c */
        /* <DEDUP_REMOVED lines=12> */
[----:B------:R-:W5:Y:S04]  /*2740*/  LDG.E.64 R92, desc[UR36][R92.64] ;  /* 0x000000245c5c7981 */ /* 0x000f68000c1e1b00 */
[----:B------:R-:W5:Y:S02]  /*2750*/  LDG.E.64 R94, desc[UR36][R94.64] ;  /* 0x000000245e5e7981 */ /* 0x000f64000c1e1b00 */
.L_x_2873:
[----:B------:R-:W-:Y:S05]  /*2760*/  BSYNC.RECONVERGENT B1 ;  /* 0x0000000000017941 */ /* 0x000fea0003800200 */
.L_x_2872:
        /* <DEDUP_REMOVED lines=9> */
[C---:B------:R-:W-:Y:S02]  /*2800*/  IMAD R97, R15.reuse, UR18, RZ ;  /* 0x000000120f617c24 */ /* 0x040fe4000f8e02ff */
[----:B------:R-:W-:Y:S01]  /*2810*/  IMAD.IADD R96, R14, 0x1, R15 ;  /* 0x000000010e607824 */ /* 0x000fe200078e020f */
[----:B------:R-:W1:Y:S03]  /*2820*/  S2R R151, SR_TID.X ;  /* 0x0000000000977919 */ /* 0x000e660000002100 */
[----:B------:R-:W-:Y:S01]  /*2830*/  IMAD R96, R15, 0x4, R96 ;  /* 0x000000040f607824 */ /* 0x000fe200078e0260 */
[----:B-1----:R-:W-:-:S04]  /*2840*/  SHF.L.U32 R151, R151, 0x1, RZ ;  /* 0x0000000197977819 */ /* 0x002fc800000006ff */
[----:B------:R-:W-:-:S05]  /*2850*/  LOP3.LUT R151, R151, 0x2, RZ, 0xc0, !PT ;  /* 0x0000000297977812 */ /* 0x000fca00078ec0ff */
[----:B------:R-:W-:Y:S02]  /*2860*/  IMAD R151, R4, R15, R151 ;  /* 0x0000000f04977224 */ /* 0x000fe400078e0297 */
        /* <DEDUP_REMOVED lines=9> */
.L_x_2875:
[----:B------:R-:W-:Y:S05]  /*2900*/  BSYNC.RECONVERGENT B1 ;  /* 0x0000000000017941 */ /* 0x000fea0003800200 */
.L_x_2874:
        /* <DEDUP_REMOVED lines=9> */
[----:B------:R-:W-:Y:S02]  /*29a0*/  IMAD.IADD R98, R14, 0x1, R15 ;  /* 0x000000010e627824 */ /* 0x000fe400078e020f */
[C---:B------:R-:W-:Y:S01]  /*29b0*/  IMAD R99, R15.reuse, UR18, RZ ;  /* 0x000000120f637c24 */ /* 0x040fe2000f8e02ff */
[----:B------:R-:W1:Y:S01]  /*29c0*/  S2R R151, SR_TID.X ;  /* 0x0000000000977919 */ /* 0x000e620000002100 */
[----:B------:R-:W-:-:S04]  /*29d0*/  IMAD R98, R15, 0x4, R98 ;  /* 0x000000040f627824 */ /* 0x000fc800078e0262 */
[----:B------:R-:W-:Y:S01]  /*29e0*/  IMAD.IADD R98, R98, 0x1, R15 ;  /* 0x0000000162627824 */ /* 0x000fe200078e020f */
        /* <DEDUP_REMOVED lines=12> */
.L_x_2877:
[----:B------:R-:W-:Y:S05]  /*2ab0*/  BSYNC.RECONVERGENT B1 ;  /* 0x0000000000017941 */ /* 0x000fea0003800200 */
.L_x_2876:
        /* <DEDUP_REMOVED lines=11> */
[----:B------:R-:W1:Y:S02]  /*2b70*/  S2R R102, SR_TID.X ;  /* 0x0000000000667919 */ /* 0x000e640000002100 */
[----:B------:R-:W-:-:S05]  /*2b80*/  LEA R100, R15, R100, 0x2 ;  /* 0x000000640f647211 */ /* 0x000fca00078e10ff */
[----:B------:R-:W-:Y:S02]  /*2b90*/  IMAD R100, R15, 0x2, R100 ;  /* 0x000000020f647824 */ /* 0x000fe400078e0264 */
[----:B-1----:R-:W-:-:S05]  /*2ba0*/  IMAD.SHL.U32 R102, R102, 0x2, RZ ;  /* 0x0000000266667824 */ /* 0x002fca00078e00ff */
[----:B------:R-:W-:-:S05]  /*2bb0*/  LOP3.LUT R103, R102, 0x2, RZ, 0xc0, !PT ;  /* 0x0000000266677812 */ /* 0x000fca00078ec0ff */
[----:B------:R-:W-:-:S05]  /*2bc0*/  IMAD R103, R4, R15, R103 ;  /* 0x0000000f04677224 */ /* 0x000fca00078e0267 */
[----:B------:R-:W-:Y:S01]  /*2bd0*/  SHF.R.S32.HI R151, RZ, 0x1f, R103 ;  /* 0x0000001fff977819 */ /* 0x000fe20000011467 */
[----:B--2---:R-:W-:-:S04]  /*2be0*/  IMAD R101, R12, R101, RZ ;  /* 0x000000650c657224 */ /* 0x004fc800078e02ff */
[----:B------:R-:W-:Y:S01]  /*2bf0*/  IMAD.SHL.U32 R102, R101, 0x80, RZ ;  /* 0x0000008065667824 */ /* 0x000fe200078e00ff */
[----:B------:R-:W-:-:S03]  /*2c00*/  LEA R101, R15, R14, 0x3 ;  /* 0x0000000e0f657211 */ /* 0x000fc600078e18ff */
        /* <DEDUP_REMOVED lines=12> */
.L_x_2879:
[----:B------:R-:W-:Y:S05]  /*2cd0*/  BSYNC.RECONVERGENT B1 ;  /* 0x0000000000017941 */ /* 0x000fea0003800200 */
.L_x_2878:
        /* <DEDUP_REMOVED lines=11> */
[----:B------:R-:W1:Y:S03]  /*2d90*/  S2R R151, SR_TID.X ;  /* 0x0000000000977919 */ /* 0x000e660000002100 */
[----:B------:R-:W-:-:S04]  /*2da0*/  IMAD R104, R15, 0x4, R104 ;  /* 0x000000040f687824 */ /* 0x000fc800078e0268 */
[----:B------:R-:W-:-:S04]  /*2db0*/  IMAD R104, R15, 0x2, R104 ;  /* 0x000000020f687824 */ /* 0x000fc800078e0268 */
        /* <DEDUP_REMOVED lines=13> */
.L_x_2881:
[----:B------:R-:W-:Y:S05]  /*2e90*/  BSYNC.RECONVERGENT B1 ;  /* 0x0000000000017941 */ /* 0x000fea0003800200 */
.L_x_2880:
        /* <DEDUP_REMOVED lines=12> */
[----:B------:R-:W-:-:S05]  /*2f60*/  IMAD R106, R15, 0x4, R106 ;  /* 0x000000040f6a7824 */ /* 0x000fca00078e026a */
[----:B------:R-:W-:-:S05]  /*2f70*/  LEA R106, R15, R106, 0x1 ;  /* 0x0000006a0f6a7211 */ /* 0x000fca00078e08ff */
[----:B------:R-:W-:-:S05]  /*2f80*/  IMAD R106, R15, 0x2, R106 ;  /* 0x000000020f6a7824 */ /* 0x000fca00078e026a */
[----:B------:R-:W-:Y:S01]  /*2f90*/  IADD3 R106, PT, PT, R106, R15, RZ ;  /* 0x0000000f6a6a7210 */ /* 0x000fe20007ffe0ff */
[----:B-1----:R-:W-:-:S05]  /*2fa0*/  IMAD.SHL.U32 R151, R151, 0x2, RZ ;  /* 0x0000000297977824 */ /* 0x002fca00078e00ff */
[----:B------:R-:W-:-:S05]  /*2fb0*/  LOP3.LUT R151, R151, 0x2, RZ, 0xc0, !PT ;  /* 0x0000000297977812 */ /* 0x000fca00078ec0ff */
[----:B------:R-:W-:Y:S02]  /*2fc0*/  IMAD R151, R4, R15, R151 ;  /* 0x0000000f04977224 */ /* 0x000fe400078e0297 */
[----:B--2---:R-:W-:-:S04]  /*2fd0*/  IMAD R107, R12, R107, RZ ;  /* 0x0000006b0c6b7224 */ /* 0x004fc800078e02ff */
[----:B------:R-:W-:-:S04]  /*2fe0*/  IMAD R12, R107, 0x20, R106 ;  /* 0x000000206b0c7824 */ /* 0x000fc800078e026a */
[----:B------:R-:W-:-:S05]  /*2ff0*/  IMAD.SHL.U32 R12, R12, 0x4, RZ ;  /* 0x000000040c0c7824 */ /* 0x000fca00078e00ff */
[----:B------:R-:W-:Y:S02]  /*3000*/  SHF.R.S32.HI R13, RZ, 0x1f, R12 ;  /* 0x0000001fff0d7819 */ /* 0x000fe4000001140c */
[----:B------:R-:W-:-:S04]  /*3010*/  IADD3 R12, P2, PT, R151, R12, RZ ;  /* 0x0000000c970c7210 */ /* 0x000fc80007f5e0ff */
[----:B------:R-:W-:Y:S02]  /*3020*/  LEA.HI.X.SX32 R13, R151, R13, 0x1, P2 ;  /* 0x0000000d970d7211 */ /* 0x000fe400010f0eff */
[----:B------:R-:W-:-:S04]  /*3030*/  LEA R106, P2, R12, UR10, 0x2 ;  /* 0x0000000a0c6a7c11 */ /* 0x000fc8000f8410ff */
[----:B------:R-:W-:-:S06]  /*3040*/  LEA.HI.X R107, R12, UR11, R13, 0x2, P2 ;  /* 0x0000000b0c6b7c11 */ /* 0x000fcc00090f140d */
[----:B------:R-:W5:Y:S03]  /*3050*/  LDG.E.64 R106, desc[UR36][R106.64] ;  /* 0x000000246a6a7981 */ /* 0x000f66000c1e1b00 */
.L_x_2883:
[----:B------:R-:W-:Y:S05]  /*3060*/  BSYNC.RECONVERGENT B1 ;  /* 0x0000000000017941 */ /* 0x000fea0003800200 */
.L_x_2882:
        /* <DEDUP_REMOVED lines=13> */
[----:B------:R-:W-:-:S05]  /*3140*/  IMAD R108, R15, 0x2, R108 ;  /* 0x000000020f6c7824 */ /* 0x000fca00078e026c */
[----:B------:R-:W-:-:S05]  /*3150*/  LEA R108, R15, R108, 0x1 ;  /* 0x0000006c0f6c7211 */ /* 0x000fca00078e08ff */
[----:B------:R-:W-:Y:S02]  /*3160*/  IMAD R108, R15, 0x2, R108 ;  /* 0x000000020f6c7824 */ /* 0x000fe400078e026c */
[----:B-1----:R-:W-:-:S05]  /*3170*/  IMAD.SHL.U32 R151, R151, 0x2, RZ ;  /* 0x0000000297977824 */ /* 0x002fca00078e00ff */
[----:B------:R-:W-:-:S05]  /*3180*/  LOP3.LUT R151, R151, 0x2, RZ, 0xc0, !PT ;  /* 0x0000000297977812 */ /* 0x000fca00078ec0ff */
[----:B------:R-:W-:Y:S02]  /*3190*/  IMAD R151, R4, R15, R151 ;  /* 0x0000000f04977224 */ /* 0x000fe400078e0297 */
        /* <DEDUP_REMOVED lines=9> */
.L_x_2885:
[----:B------:R-:W-:Y:S05]  /*3230*/  BSYNC.RECONVERGENT B1 ;  /* 0x0000000000017941 */ /* 0x000fea0003800200 */
.L_x_2884:
        /* <DEDUP_REMOVED lines=13> */
[----:B------:R-:W-:-:S04]  /*3310*/  IMAD R110, R15, 0x2, R110 ;  /* 0x000000020f6e7824 */ /* 0x000fc800078e026e */
[----:B------:R-:W-:-:S05]  /*3320*/  IMAD R110, R15, 0x2, R110 ;  /* 0x000000020f6e7824 */ /* 0x000fca00078e026e */
[----:B------:R-:W-:-:S05]  /*3330*/  LEA R110, R15, R110, 0x1 ;  /* 0x0000006e0f6e7211 */ /* 0x000fca00078e08ff */
[----:B------:R-:W-:Y:S02]  /*3340*/  IMAD.IADD R110, R110, 0x1, R15 ;  /* 0x000000016e6e7824 */ /* 0x000fe400078e020f */
        /* <DEDUP_REMOVED lines=12> */
.L_x_2887:
[----:B------:R-:W-:Y:S05]  /*3410*/  BSYNC.RECONVERGENT B1 ;  /* 0x0000000000017941 */ /* 0x000fea0003800200 */
.L_x_2886:
        /* <DEDUP_REMOVED lines=13> */
[----:B------:R-:W-:-:S05]  /*34f0*/  IMAD R112, R15, 0x2, R112 ;  /* 0x000000020f707824 */ /* 0x000fca00078e0270 */
[----:B------:R-:W-:-:S05]  /*3500*/  LEA R112, R15, R112, 0x1 ;  /* 0x000000700f707211 */ /* 0x000fca00078e08ff */
[----:B------:R-:W-:-:S04]  /*3510*/  IMAD R112, R15, 0x2, R112 ;  /* 0x000000020f707824 */ /* 0x000fc800078e0270 */
[----:B------:R-:W-:Y:S01]  /*3520*/  IMAD R112, R15, 0x2, R112 ;  /* 0x000000020f707824 */ /* 0x000fe200078e0270 */
[----:B-1----:R-:W-:-:S04]  /*3530*/  SHF.L.U32 R151, R151, 0x1, RZ ;  /* 0x0000000197977819 */ /* 0x002fc800000006ff */
        /* <DEDUP_REMOVED lines=11> */
.L_x_2889:
[----:B------:R-:W-:Y:S05]  /*35f0*/  BSYNC.RECONVERGENT B1 ;  /* 0x0000000000017941 */ /* 0x000fea0003800200 */
.L_x_2888:
        /* <DEDUP_REMOVED lines=12> */
[----:B------:R-:W-:-:S05]  /*36c0*/  IMAD R114, R15, 0x4, R114 ;  /* 0x000000040f727824 */ /* 0x000fca00078e0272 */
[----:B------:R-:W-:-:S05]  /*36d0*/  LEA R114, R15, R114, 0x1 ;  /* 0x000000720f727211 */ /* 0x000fca00078e08ff */
[----:B------:R-:W-:-:S05]  /*36e0*/  IMAD R114, R15, 0x2, R114 ;  /* 0x000000020f727824 */ /* 0x000fca00078e0272 */
[----:B------:R-:W-:-:S05]  /*36f0*/  LEA R114, R15, R114, 0x1 ;  /* 0x000000720f727211 */ /* 0x000fca00078e08ff */
[----:B------:R-:W-:Y:S01]  /*3700*/  IMAD R114, R15, 0x2, R114 ;  /* 0x000000020f727824 */ /* 0x000fe200078e0272 */
[----:B-1----:R-:W-:-:S04]  /*3710*/  SHF.L.U32 R151, R151, 0x1, RZ ;  /* 0x0000000197977819 */ /* 0x002fc800000006ff */
[----:B------:R-:W-:-:S05]  /*3720*/  LOP3.LUT R151, R151, 0x2, RZ, 0xc0, !PT ;  /* 0x0000000297977812 */ /* 0x000fca00078ec0ff */
[----:B------:R-:W-:Y:S02]  /*3730*/  IMAD R151, R4, R15, R151 ;  /* 0x0000000f04977224 */ /* 0x000fe400078e0297 */
[----:B--2---:R-:W-:Y:S02]  /*3740*/  IMAD R115, R12, R115, RZ ;  /* 0x000000730c737224 */ /* 0x004fe400078e02ff */
[----:B------:R-:W-:-:S05]  /*3750*/  IMAD.IADD R12, R114, 0x1, R15 ;  /* 0x00000001720c7824 */ /* 0x000fca00078e020f */
        /* <DEDUP_REMOVED lines=8> */
.L_x_2891:
[----:B------:R-:W-:Y:S05]  /*37e0*/  BSYNC.RECONVERGENT B1 ;  /* 0x0000000000017941 */ /* 0x000fea0003800200 */
.L_x_2890:
        /* <DEDUP_REMOVED lines=9> */
[----:B------:R-:W-:Y:S01]  /*3880*/  IMAD R117, R15, UR18, RZ ;  /* 0x000000120f757c24 */ /* 0x000fe2000f8e02ff */
[----:B------:R-:W3:Y:S02]  /*3890*/  S2R R116, SR_TID.X ;  /* 0x0000000000747919 */ /* 0x000ee40000002100 */
[----:B---3--:R-:W-:-:S04]  /*38a0*/  SHF.L.U32 R116, R116, 0x1, RZ ;  /* 0x0000000174747819 */ /* 0x008fc800000006ff */
[----:B------:R-:W-:-:S05]  /*38b0*/  LOP3.LUT R116, R116, 0x2, RZ, 0xc0, !PT ;  /* 0x0000000274747812 */ /* 0x000fca00078ec0ff */
[----:B------:R-:W-:-:S05]  /*38c0*/  IMAD R151, R4, R15, R116 ;  /* 0x0000000f04977224 */ /* 0x000fca00078e0274 */
[----:B-1----:R-:W-:Y:S01]  /*38d0*/  SHF.R.S32.HI R13, RZ, 0x1f, R151 ;  /* 0x0000001fff0d7819 */ /* 0x002fe20000011497 */
[----:B--2---:R-:W-:-:S04]  /*38e0*/  IMAD R117, R12, R117, RZ ;  /* 0x000000750c757224 */ /* 0x004fc800078e02ff */
[----:B------:R-:W-:Y:S01]  /*38f0*/  IMAD.SHL.U32 R118, R117, 0x80, RZ ;  /* 0x0000008075767824 */ /* 0x000fe200078e00ff */
[----:B------:R-:W-:-:S03]  /*3900*/  LEA R117, R15, R14, 0x4 ;  /* 0x0000000e0f757211 */ /* 0x000fc600078e20ff */
[----:B------:R-:W-:Y:S01]  /*3910*/  IMAD R116, R152, 0x4, R118 ;  /* 0x0000000498747824 */ /* 0x000fe200078e0276 */
[----:B------:R-:W-:-:S04]  /*3920*/  LEA R117, R117, R118, 0x2 ;  /* 0x0000007675757211 */ /* 0x000fc800078e10ff */
        /* <DEDUP_REMOVED lines=10> */
.L_x_2893:
[----:B------:R-:W-:Y:S05]  /*39d0*/  BSYNC.RECONVERGENT B1 ;  /* 0x0000000000017941 */ /* 0x000fea0003800200 */
.L_x_2892:
[----:B------:R-:W-:Y:S01]  /*39e0*/  BSSY.RECONVERGENT B1, `(.L_x_2894) ;  /* 0x0000018000017945 */ /* 0x000fe20003800200 */
[----:B------:R-:W-:-:S03]  /*39f0*/  IMAD R152, R15, 0x2, R152 ;  /* 0x000000020f987824 */ /* 0x000fc600078e0298 */
        /* <DEDUP_REMOVED lines=22> */
.L_x_2895:
[----:B------:R-:W-:Y:S05]  /*3b60*/  BSYNC.RECONVERGENT B1 ;  /* 0x0000000000017941 */ /* 0x000fea0003800200 */
.L_x_2894:
[----:B------:R-:W-:Y:S01]  /*3b70*/  BSSY.RECONVERGENT B1, `(.L_x_2896) ;  /* 0x0000018000017945 */ /* 0x000fe20003800200 */
[----:B------:R-:W-:-:S03]  /*3b80*/  IMAD.IADD R152, R152, 0x1, R15 ;  /* 0x0000000198987824 */ /* 0x000fc600078e020f */
        /* <DEDUP_REMOVED lines=22> */
.L_x_2897:
[----:B------:R-:W-:Y:S05]  /*3cf0*/  BSYNC.RECONVERGENT B1 ;  /* 0x0000000000017941 */ /* 0x000fea0003800200 */
.L_x_2896:
        /* <DEDUP_REMOVED lines=24> */
.L_x_2899:
[----:B------:R-:W-:Y:S05]  /*3e80*/  BSYNC.RECONVERGENT B1 ;  /* 0x0000000000017941 */ /* 0x000fea0003800200 */
.L_x_2898:
        /* <DEDUP_REMOVED lines=24> */
.L_x_2901:
[----:B------:R-:W-:Y:S05]  /*4010*/  BSYNC.RECONVERGENT B1 ;  /* 0x0000000000017941 */ /* 0x000fea0003800200 */
.L_x_2900:
        /* <DEDUP_REMOVED lines=24> */
.L_x_2903:
[----:B------:R-:W-:Y:S05]  /*41a0*/  BSYNC.RECONVERGENT B1 ;  /* 0x0000000000017941 */ /* 0x000fea0003800200 */
.L_x_2902:
        /* <DEDUP_REMOVED lines=24> */
.L_x_2905:
[----:B------:R-:W-:Y:S05]  /*4330*/  BSYNC.RECONVERGENT B1 ;  /* 0x0000000000017941 */ /* 0x000fea0003800200 */
.L_x_2904:
        /* <DEDUP_REMOVED lines=24> */
.L_x_2907:
[----:B------:R-:W-:Y:S05]  /*44c0*/  BSYNC.RECONVERGENT B1 ;  /* 0x0000000000017941 */ /* 0x000fea0003800200 */
.L_x_2906:
        /* <DEDUP_REMOVED lines=24> */
.L_x_2909:
[----:B------:R-:W-:Y:S05]  /*4650*/  BSYNC.RECONVERGENT B1 ;  /* 0x0000000000017941 */ /* 0x000fea0003800200 */
.L_x_2908:
        /* <DEDUP_REMOVED lines=24> */
.L_x_2911:
[----:B------:R-:W-:Y:S05]  /*47e0*/  BSYNC.RECONVERGENT B1 ;  /* 0x0000000000017941 */ /* 0x000fea0003800200 */
.L_x_2910:
        /* <DEDUP_REMOVED lines=24> */
.L_x_2913:
[----:B------:R-:W-:Y:S05]  /*4970*/  BSYNC.RECONVERGENT B1 ;  /* 0x0000000000017941 */ /* 0x000fea0003800200 */
.L_x_2912:
        /* <DEDUP_REMOVED lines=24> */
.L_x_2915:
[----:B------:R-:W-:Y:S05]  /*4b00*/  BSYNC.RECONVERGENT B1 ;  /* 0x0000000000017941 */ /* 0x000fea0003800200 */
.L_x_2914:
        /* <DEDUP_REMOVED lines=24> */
.L_x_2917:
[----:B------:R-:W-:Y:S05]  /*4c90*/  BSYNC.RECONVERGENT B1 ;  /* 0x0000000000017941 */ /* 0x000fea0003800200 */
.L_x_2916:
        /* <DEDUP_REMOVED lines=24> */
.L_x_2919:
[----:B------:R-:W-:Y:S05]  /*4e20*/  BSYNC.RECONVERGENT B1 ;  /* 0x0000000000017941 */ /* 0x000fea0003800200 */
.L_x_2918:
        /* <DEDUP_REMOVED lines=24> */
.L_x_2921:
[----:B------:R-:W-:Y:S05]  /*4fb0*/  BSYNC.RECONVERGENT B1 ;  /* 0x0000000000017941 */ /* 0x000fea0003800200 */
.L_x_2920:
        /* <DEDUP_REMOVED lines=10> */
[----:B------:R-:W-:Y:S01]  /*5060*/  IADD3 R152, PT, PT, R152, R15, RZ ;  /* 0x0000000f98987210 */ /* 0x000fe20007ffe0ff */
[----:B------:R-:W1:Y:S02]  /*5070*/  S2R R14, SR_TID.X ;  /* 0x00000000000e7919 */ /* 0x000e640000002100 */
[----:B-1----:R-:W-:-:S05]  /*5080*/  IMAD.SHL.U32 R14, R14, 0x2, RZ ;  /* 0x000000020e0e7824 */ /* 0x002fca00078e00ff */
        /* <DEDUP_REMOVED lines=11> */
.L_x_2923:
[----:B------:R-:W-:Y:S05]  /*5140*/  BSYNC.RECONVERGENT B1 ;  /* 0x0000000000017941 */ /* 0x000fea0003800200 */
.L_x_2922:
[----:B0----5:R-:W-:Y:S01]  /*5150*/  FMUL.FTZ R13, R82, R88 ;  /* 0x00000058520d7220 */ /* 0x021fe20000410000 */
[----:B------:R-:W-:Y:S01]  /*5160*/  FMUL.FTZ R12, R83, R89 ;  /* 0x00000059530c7220 */ /* 0x000fe20000410000 */
[----:B------:R-:W0:Y:S01]  /*5170*/  S2R R151, SR_TID.X ;  /* 0x0000000000977919 */ /* 0x000e220000002100 */
[----:B------:R-:W-:Y:S01]  /*5180*/  UMOV UR4, 0xffffffff ;  /* 0xffffffff00047882 */ /* 0x000fe20000000000 */
[----:B------:R-:W-:Y:S01]  /*5190*/  FFMA.FTZ R13, R84, R86, R13 ;  /* 0x00000056540d7223 */ /* 0x000fe2000001000d */
[----:B------:R-:W-:Y:S01]  /*51a0*/  FFMA.FTZ R12, R85, R87, R12 ;  /* 0x00000057550c7223 */ /* 0x000fe2000001000c */
[----:B------:R-:W-:Y:S02]  /*51b0*/  ISETP.NE.AND P2, PT, R11, RZ, P0 ;  /* 0x000000ff0b00720c */ /* 0x000fe40000745270 */
        /* <DEDUP_REMOVED lines=64> */
.L_x_3002:
        /* <DEDUP_REMOVED lines=13> */
[----:B-1----:R-:W-:-:S07]  /*5690*/  @P1 IMAD.WIDE.U32 R14, R151, 0x4, R14 ;  /* 0x00000004970e1825 */ /* 0x002fce00078e000e */
[----:B------:R-:W2:Y:S01]  /*56a0*/  @P1 LDC R151, c[0x0][0x430] ;  /* 0x00010c00ff971b82 */ /* 0x000ea20000000800 */
[----:B0-----:R-:W-:Y:S01]  /*56b0*/  @P3 IMAD.WIDE R12, R150, 0x4, R12 ;  /* 0x00000004960c3825 */ /* 0x001fe200078e020c */
[----:B------:R-:W3:Y:S05]  /*56c0*/  @P1 LDG.E R14, desc[UR36][R14.64] ;  /* 0x000000240e0e1981 */ /* 0x000eea000c1e1900 */
[----:B------:R-:W4:Y:S01]  /*56d0*/  @P3 LDG.E R12, desc[UR36][R12.64] ;  /* 0x000000240c0c3981 */ /* 0x000f22000c1e1900 */
[----:B--2---:R-:W-:-:S05]  /*56e0*/  @P1 IMAD.IADD R152, R151, 0x1, R152 ;  /* 0x0000000197981824 */ /* 0x004fca00078e0298 */
[----:B------:R-:W-:-:S04]  /*56f0*/  @P1 ISETP.GE.AND P4, PT, R7, R152, PT ;  /* 0x000000980700120c */ /* 0x000fc80003f86270 */
[----:B------:R-:W-:-:S04]  /*5700*/  @P1 SEL R151, R17, RZ, !P4 ;  /* 0x000000ff11971207 */ /* 0x000fc80006000000 */
[----:B------:R-:W-:-:S04]  /*5710*/  @P1 IADD3 R151, PT, PT, R7, R151, -R18 ;  /* 0x0000009707971210 */ /* 0x000fc80007ffe812 */
[----:B------:R-:W-:Y:S01]  /*5720*/  @P1 I2FP.F32.S32 R152, R151 ;  /* 0x0000009700981245 */ /* 0x000fe20000201400 */
[----:B----4-:R-:W-:-:S04]  /*5730*/  @P3 FADD.FTZ R11, R11, R12 ;  /* 0x0000000c0b0b3221 */ /* 0x010fc80000010000 */
[----:B---3--:R-:W-:-:S05]  /*5740*/  @P1 FFMA.FTZ R11, R152, R14, R11 ;  /* 0x0000000e980b1223 */ /* 0x008fca000001000b */
[----:B------:R1:W-:Y:S01]  /*5750*/  STS [R22], R11 ;  /* 0x0000000b16007388 */ /* 0x0003e20000000800 */
[----:B------:R-:W-:-:S07]  /*5760*/  @!P2 FMNMX.FTZ R0, R0, R11, !PT ;  /* 0x0000000b0000a209 */ /* 0x000fce0007810000 */
.L_x_2926:
[----:B------:R-:W-:Y:S05]  /*5770*/  BSYNC.RECONVERGENT B1 ;  /* 0x0000000000017941 */ /* 0x000fea0003800200 */
.L_x_2925:
[----:B------:R-:W-:Y:S01]  /*5780*/  IADD3 R7, PT, PT, R7, 0x40, RZ ;  /* 0x0000004007077810 */ /* 0x000fe20007ffe0ff */
[----:B-1----:R-:W-:Y:S01]  /*5790*/  VIADD R22, R22, 0x100 ;  /* 0x0000010016167836 */ /* 0x002fe20000000000 */
[----:B------:R-:W-:Y:S02]  /*57a0*/  IADD3 R6, P2, PT, R6, 0x40, RZ ;  /* 0x0000004006067810 */ /* 0x000fe40007f5e0ff */
[----:B------:R-:W-:Y:S02]  /*57b0*/  ISETP.GE.AND P1, PT, R7, R10, PT ;  /* 0x0000000a0700720c */ /* 0x000fe40003f26270 */
[----:B------:R-:W-:Y:S01]  /*57c0*/  IADD3 R150, PT, PT, R150, 0x40, RZ ;  /* 0x0000004096967810 */ /* 0x000fe20007ffe0ff */
[----:B------:R-:W-:-:S10]  /*57d0*/  IMAD.X R9, RZ, RZ, R9, P2 ;  /* 0x000000ffff097224 */ /* 0x000fd400010e0609 */
[----:B------:R-:W-:Y:S05]  /*57e0*/  @!P1 BRA `(.L_x_2927) ;  /* 0xffffffc800149947 */ /* 0x000fea000383ffff */
.L_x_2867:
[----:B0---4-:R-:W-:Y:S05]  /*57f0*/  BSYNC B0 ;  /* 0x0000000000007941 */ /* 0x011fea0003800000 */
.L_x_2866:
        /* <DEDUP_REMOVED lines=8> */
[----:B------:R0:W4:Y:S02]  /*5880*/  SHFL.BFLY PT, R14, R6, 0x2, 0x1f ;  /* 0x0c401f00060e7f89 */ /* 0x00012400000e0000 */
.L_x_3008:
[----:B---3--:R-:W3:Y:S01]  /*5890*/  S2R R0, SR_TID.X ;  /* 0x0000000000007919 */ /* 0x008ee20000002100 */
[----:B------:R-:W-:Y:S01]  /*58a0*/  MOV R20, 0x400 ;  /* 0x0000040000147802 */ /* 0x000fe20000000f00 */
[----:B------:R-:W-:Y:S05]  /*58b0*/  WARPSYNC.ALL ;  /* 0x0000000000007948 */ /* 0x000fea0003800000 */
[----:B------:R-:W1:Y:S01]  /*58c0*/  S2R R21, SR_CgaCtaId ;  /* 0x0000000000157919 */ /* 0x000e620000008800 */
[----:B----4-:R-:W-:Y:S02]  /*58d0*/  FMNMX.FTZ R14, R6, R14, !PT ;  /* 0x0000000e060e7209 */ /* 0x010fe40007810000 */
[----:B---3--:R-:W-:-:S02]  /*58e0*/  LOP3.LUT P0, R8, R0, 0x1f, RZ, 0xc0, !PT ;  /* 0x0000001f00087812 */ /* 0x008fc4000780c0ff */
[----:B-1----:R-:W-:-:S11]  /*58f0*/  LEA R7, R21, R20, 0x18 ;  /* 0x0000001415077211 */ /* 0x002fd600078ec0ff */
[----:B------:R-:W-:-:S05]  /*5900*/  @!P0 LEA.HI R5, R0, R7, RZ, 0x1d ;  /* 0x0000000700058211 */ /* 0x000fca00078fe8ff */
[----:B------:R-:W-:Y:S01]  /*5910*/  @!P0 STS [R5], R14 ;  /* 0x0000000e05008388 */ /* 0x000fe20000000800 */
[----:B------:R-:W-:Y:S01]  /*5920*/  BAR.SYNC.DEFER_BLOCKING 0x0 ;  /* 0x0000000000007b1d */ /* 0x000fe20000010000 */
[C---:B------:R-:W-:Y:S01]  /*5930*/  ISETP.GT.U32.AND P0, PT, R8.reuse, 0x3, PT ;  /* 0x000000030800780c */ /* 0x040fe20003f04070 */
[----:B0-----:R-:W-:Y:S01]  /*5940*/  IMAD.MOV.U32 R6, RZ, RZ, -0x800001 ;  /* 0xff7fffffff067424 */ /* 0x001fe200078e00ff */
[----:B------:R-:W-:Y:S01]  /*5950*/  LEA R9, R8, R7, 0x2 ;  /* 0x0000000708097211 */ /* 0x000fe200078e10ff */
[----:B-----5:R-:W-:-:S04]  /*5960*/  IMAD.SHL.U32 R17, R0, 0x4, RZ ;  /* 0x0000000400117824 */ /* 0x020fc800078e00ff */
[----:B------:R-:W0:Y:S01]  /*5970*/  S2UR UR5, SR_CTAID.Y ;  /* 0x00000000000579c3 */ /* 0x000e220000002600 */
[----:B------:R-:W0:Y:S01]  /*5980*/  LDCU UR4, c[0x0][0x3f4] ;  /* 0x00007e80ff0477ac */ /* 0x000e220008000800 */
[----:B------:R-:W-:Y:S04]  /*5990*/  BSSY.RECONVERGENT B0, `(.L_x_2929) ;  /* 0x000016f000007945 */ /* 0x000fe80003800200 */
[----:B------:R-:W1:Y:S01]  /*59a0*/  @!P0 LDS R6, [R9] ;  /* 0x0000000009068984 */ /* 0x000e620000000800 */
[----:B0-----:R-:W-:-:S04]  /*59b0*/  UIMAD UR4, UR5, UR4, URZ ;  /* 0x00000004050472a4 */ /* 0x001fc8000f8e02ff */
[----:B------:R-:W-:Y:S01]  /*59c0*/  USHF.R.S32.HI UR10, URZ, 0x1f, UR4 ;  /* 0x0000001fff0a7899 */ /* 0x000fe20008011404 */
[----:B-1----:R-:W0:Y:S02]  /*59d0*/  SHFL.BFLY PT, R5, R6, 0x2, 0x1f ;  /* 0x0c401f0006057f89 */ /* 0x002e2400000e0000 */
[----:B0-----:R-:W-:Y:S02]  /*59e0*/  FMNMX.FTZ R11, R5, R6, !PT ;  /* 0x00000006050b7209 */ /* 0x001fe40007810000 */
[----:B------:R-:W-:Y:S02]  /*59f0*/  IADD3 R5, PT, PT, R23, R0, RZ ;  /* 0x0000000017057210 */ /* 0x000fe40007ffe0ff */
[----:B------:R-:W-:Y:S01]  /*5a00*/  IADD3 R6, PT, PT, R18, 0x1, RZ ;  /* 0x0000000112067810 */ /* 0x000fe20007ffe0ff */
[----:B------:R-:W0:Y:S01]  /*5a10*/  SHFL.BFLY PT, R10, R11, 0x1, 0x1f ;  /* 0x0c201f000b0a7f89 */ /* 0x000e2200000e0000 */
[----:B------:R-:W-:Y:S02]  /*5a20*/  ISETP.GT.AND P0, PT, R5, R18, PT ;  /* 0x000000120500720c */ /* 0x000fe40003f04270 */
[----:B0-----:R-:W-:Y:S01]  /*5a30*/  FMNMX.FTZ R10, R11, R10, !PT ;  /* 0x0000000a0b0a7209 */ /* 0x001fe20007810000 */
[----:B------:R-:W-:-:S05]  /*5a40*/  IMAD.MOV.U32 R11, RZ, RZ, RZ ;  /* 0x000000ffff0b7224 */ /* 0x000fca00078e00ff */
        /* <DEDUP_REMOVED lines=22> */
[----:B------:R-:W-:Y:S01]  /*5bb0*/  IMAD.IADD R14, R17, 0x1, R14 ;  /* 0x00000001110e7824 */ /* 0x000fe200078e020e */
[----:B------:R-:W-:-:S07]  /*5bc0*/  IADD3 R13, PT, PT, -R13, RZ, RZ ;  /* 0x000000ff0d0d7210 */ /* 0x000fce0007ffe1ff */
.L_x_2934:
        /* <DEDUP_REMOVED lines=11> */
.L_x_2933:
[----:B------:R-:W-:Y:S05]  /*5c80*/  BSYNC.RECONVERGENT B1 ;  /* 0x0000000000017941 */ /* 0x000fea0003800200 */
.L_x_2932:
[----:B------:R-:W-:Y:S05]  /*5c90*/  @!P1 BRA `(.L_x_2930) ;  /* 0x0000001000f89947 */ /* 0x000fea0003800000 */
[----:B------:R-:W-:Y:S01]  /*5ca0*/  IMAD.SHL.U32 R13, R23, 0x4, RZ ;  /* 0x00000004170d7824 */ /* 0x000fe200078e00ff */
[----:B------:R-:W-:-:S04]  /*5cb0*/  IADD3 R20, PT, PT, R20, 0x220, RZ ;  /* 0x0000022014147810 */ /* 0x000fc80007ffe0ff */
[----:B------:R-:W-:Y:S02]  /*5cc0*/  LEA R20, R21, R20, 0x18 ;  /* 0x0000001415147211 */ /* 0x000fe400078ec0ff */
[----:B------:R-:W-:-:S05]  /*5cd0*/  LEA R13, R12, -R13, 0x2 ;  /* 0x8000000d0c0d7211 */ /* 0x000fca00078e10ff */
[----:B------:R-:W-:-:S05]  /*5ce0*/  IMAD.IADD R13, R20, 0x1, R13 ;  /* 0x00000001140d7824 */ /* 0x000fca00078e020d */
[----:B------:R-:W0:Y:S04]  /*5cf0*/  LDS R15, [R13] ;  /* 0x000000000d0f7984 */ /* 0x000e280000000800 */
[----:B------:R-:W1:Y:S04]  /*5d00*/  LDS R21, [R13+0x200] ;  /* 0x000200000d157984 */ /* 0x000e680000000800 */
[----:B------:R-:W3:Y:S04]  /*5d10*/  LDS R25, [R13+0x400] ;  /* 0x000400000d197984 */ /* 0x000ee80000000800 */
[----:B------:R-:W4:Y:S01]  /*5d20*/  LDS R27, [R13+0x600] ;  /* 0x000600000d1b7984 */ /* 0x000f220000000800 */
[C---:B0-----:R-:W-:Y:S01]  /*5d30*/  FADD.FTZ R15, -R10.reuse, R15 ;  /* 0x0000000f0a0f7221 */ /* 0x041fe20000010100 */
[----:B-1----:R-:W-:-:S03]  /*5d40*/  FADD.FTZ R21, -R10, R21 ;  /* 0x000000150a157221 */ /* 0x002fc60000010100 */
[----:B------:R-:W-:Y:S01]  /*5d50*/  FMUL.FTZ R15, R15, 1.4426950216293334961 ;  /* 0x3fb8aa3b0f0f7820 */ /* 0x000fe20000410000 */
[C---:B---3--:R-:W-:Y:S01]  /*5d60*/  FADD.FTZ R25, -R10.reuse, R25 ;  /* 0x000000190a197221 */ /* 0x048fe20000010100 */
[----:B------:R-:W-:Y:S02]  /*5d70*/  FMUL.FTZ R21, R21, 1.4426950216293334961 ;  /* 0x3fb8aa3b15157820 */ /* 0x000fe40000410000 */
[----:B------:R0:W1:Y:S01]  /*5d80*/  MUFU.EX2 R14, R15 ;  /* 0x0000000f000e7308 */ /* 0x0000620000000800 */
[----:B----4-:R-:W-:Y:S01]  /*5d90*/  FADD.FTZ R27, -R10, R27 ;  /* 0x0000001b0a1b7221 */ /* 0x010fe20000010100 */
[----:B------:R-:W-:Y:S02]  /*5da0*/  FMUL.FTZ R25, R25, 1.4426950216293334961 ;  /* 0x3fb8aa3b19197820 */ /* 0x000fe40000410000 */
[----:B------:R-:W3:Y:S01]  /*5db0*/  MUFU.EX2 R20, R21 ;  /* 0x0000001500147308 */ /* 0x000ee20000000800 */
[----:B------:R-:W-:-:S03]  /*5dc0*/  FMUL.FTZ R27, R27, 1.4426950216293334961 ;  /* 0x3fb8aa3b1b1b7820 */ /* 0x000fc60000410000 */
[----:B------:R-:W4:Y:S01]  /*5dd0*/  MUFU.EX2 R22, R25 ;  /* 0x0000001900167308 */ /* 0x000f220000000800 */
[----:B0-----:R-:W-:-:S03]  /*5de0*/  IADD3 R15, PT, PT, R12, 0x200, RZ ;  /* 0x000002000c0f7810 */ /* 0x001fc60007ffe0ff */
[----:B------:R-:W0:Y:S01]  /*5df0*/  MUFU.EX2 R24, R27 ;  /* 0x0000001b00187308 */ /* 0x000e220000000800 */
[----:B------:R-:W-:Y:S01]  /*5e00*/  ISETP.GT.AND P0, PT, R15, R18, PT ;  /* 0x000000120f00720c */ /* 0x000fe20003f04270 */
[----:B-1----:R1:W-:Y:S01]  /*5e10*/  STS [R13], R14 ;  /* 0x0000000e0d007388 */ /* 0x0023e20000000800 */
[----:B------:R-:W-:-:S03]  /*5e20*/  FADD.FTZ R11, R11, R14 ;  /* 0x0000000e0b0b7221 */ /* 0x000fc60000010000 */
[----:B---3--:R1:W-:Y:S01]  /*5e30*/  STS [R13+0x200], R20 ;  /* 0x000200140d007388 */ /* 0x0083e20000000800 */
[----:B------:R-:W-:-:S03]  /*5e40*/  FADD.FTZ R11, R11, R20 ;  /* 0x000000140b0b7221 */ /* 0x000fc60000010000 */
[----:B----4-:R1:W-:Y:S01]  /*5e50*/  STS [R13+0x400], R22 ;  /* 0x000400160d007388 */ /* 0x0103e20000000800 */
[----:B------:R-:W-:-:S03]  /*5e60*/  FADD.FTZ R11, R11, R22 ;  /* 0x000000160b0b7221 */ /* 0x000fc60000010000 */
[----:B0-----:R1:W-:Y:S01]  /*5e70*/  STS [R13+0x600], R24 ;  /* 0x000600180d007388 */ /* 0x0013e20000000800 */
[----:B------:R-:W-:Y:S01]  /*5e80*/  FADD.FTZ R11, R11, R24 ;  /* 0x000000180b0b7221 */ /* 0x000fe20000010000 */
[----:B------:R-:W-:Y:S06]  /*5e90*/  @P0 BRA `(.L_x_2930) ;  /* 0x0000001000780947 */ /* 0x000fec0003800000 */
[----:B------:R-:W-:Y:S01]  /*5ea0*/  IMAD.IADD R12, R18, 0x1, -R15 ;  /* 0x00000001120c7824 */ /* 0x000fe200078e0a0f */
[----:B------:R-:W-:Y:S01]  /*5eb0*/  BSSY.RECONVERGENT B1, `(.L_x_2935) ;  /* 0x000006b000017945 */ /* 0x000fe20003800200 */
[----:B-1----:R-:W-:Y:S02]  /*5ec0*/  IADD3 R13, PT, PT, R13, 0xc00, RZ ;  /* 0x00000c000d0d7810 */ /* 0x002fe40007ffe0ff */
[----:B------:R-:W-:Y:S02]  /*5ed0*/  PLOP3.LUT P0, PT, PT, PT, PT, 0x80, 0x8 ;  /* 0x000000000008781c */ /* 0x000fe40003f0f070 */
[----:B------:R-:W-:-:S13]  /*5ee0*/  ISETP.GT.AND P1, PT, R12, 0x5ff, PT ;  /* 0x000005ff0c00780c */ /* 0x000fda0003f24270 */
[----:B------:R-:W-:Y:S05]  /*5ef0*/  @!P1 BRA `(.L_x_2936) ;  /* 0x0000000400989947 */ /* 0x000fea0003800000 */
[----:B------:R-:W-:Y:S01]  /*5f00*/  PLOP3.LUT P0, PT, PT, PT, PT, 0x8, 0x80 ;  /* 0x000000000080781c */ /* 0x000fe20003f0e170 */
[----:B------:R-:W-:-:S12]  /*5f10*/  VIADD R44, R18, 0xfffffa01 ;  /* 0xfffffa01122c7836 */ /* 0x000fd80000000000 */
.L_x_2937:
        /* <DEDUP_REMOVED lines=18> */
[C---:B---3--:R-:W-:Y:S01]  /*6040*/  FADD.FTZ R27, -R10.reuse, R27 ;  /* 0x0000001b0a1b7221 */ /* 0x048fe20000010100 */
[----:B------:R-:W-:Y:S01]  /*6050*/  FMUL.FTZ R25, R25, 1.4426950216293334961 ;  /* 0x3fb8aa3b19197820 */ /* 0x000fe20000410000 */
[----:B------:R-:W3:Y:S01]  /*6060*/  MUFU.EX2 R12, R21 ;  /* 0x00000015000c7308 */ /* 0x000ee20000000800 */
[----:B------:R-:W1:Y:S01]  /*6070*/  LDS R49, [R13+0x1600] ;  /* 0x001600000d317984 */ /* 0x000e620000000800 */
[C---:B--2---:R-:W-:Y:S01]  /*6080*/  FADD.FTZ R29, -R10.reuse, R29 ;  /* 0x0000001d0a1d7221 */ /* 0x044fe20000010100 */
[----:B------:R-:W-:Y:S01]  /*6090*/  FMUL.FTZ R27, R27, 1.4426950216293334961 ;  /* 0x3fb8aa3b1b1b7820 */ /* 0x000fe20000410000 */
        /* <DEDUP_REMOVED lines=8> */
[----:B------:R-:W5:Y:S01]  /*6120*/  MUFU.EX2 R22, R29 ;  /* 0x0000001d00167308 */ /* 0x000f620000000800 */
[----:B------:R-:W-:Y:S01]  /*6130*/  FADD.FTZ R35, -R10, R35 ;  /* 0x000000230a237221 */ /* 0x000fe20000010100 */
[----:B---3--:R-:W-:Y:S01]  /*6140*/  FADD.FTZ R11, R12, R11 ;  /* 0x0000000b0c0b7221 */ /* 0x008fe20000010000 */
[----:B------:R-:W-:Y:S01]  /*6150*/  FMUL.FTZ R33, R33, 1.4426950216293334961 ;  /* 0x3fb8aa3b21217820 */ /* 0x000fe20000410000 */
[----:B------:R-:W3:Y:S01]  /*6160*/  MUFU.EX2 R24, R31 ;  /* 0x0000001f00187308 */ /* 0x000ee20000000800 */
[C---:B------:R-:W-:Y:S01]  /*6170*/  FADD.FTZ R37, -R10.reuse, R37 ;  /* 0x000000250a257221 */ /* 0x040fe20000010100 */
[----:B--2---:R-:W-:Y:S01]  /*6180*/  FADD.FTZ R11, R11, R14 ;  /* 0x0000000e0b0b7221 */ /* 0x004fe20000010000 */
[----:B------:R-:W-:Y:S01]  /*6190*/  FMUL.FTZ R35, R35, 1.4426950216293334961 ;  /* 0x3fb8aa3b23237820 */ /* 0x000fe20000410000 */
[----:B------:R-:W2:Y:S01]  /*61a0*/  MUFU.EX2 R26, R33 ;  /* 0x00000021001a7308 */ /* 0x000ea20000000800 */
[C---:B------:R-:W-:Y:S01]  /*61b0*/  FADD.FTZ R39, -R10.reuse, R39 ;  /* 0x000000270a277221 */ /* 0x040fe20000010100 */
[----:B----4-:R-:W-:Y:S01]  /*61c0*/  FADD.FTZ R11, R11, R20 ;  /* 0x000000140b0b7221 */ /* 0x010fe20000010000 */
[----:B------:R-:W-:Y:S01]  /*61d0*/  FMUL.FTZ R37, R37, 1.4426950216293334961 ;  /* 0x3fb8aa3b25257820 */ /* 0x000fe20000410000 */
[----:B------:R-:W4:Y:S01]  /*61e0*/  MUFU.EX2 R28, R35 ;  /* 0x00000023001c7308 */ /* 0x000f220000000800 */
[C---:B------:R-:W-:Y:S01]  /*61f0*/  FADD.FTZ R41, -R10.reuse, R41 ;  /* 0x000000290a297221 */ /* 0x040fe20000010100 */
[----:B-----5:R-:W-:Y:S01]  /*6200*/  FADD.FTZ R11, R11, R22 ;  /* 0x000000160b0b7221 */ /* 0x020fe20000010000 */
[----:B------:R-:W-:Y:S01]  /*6210*/  FMUL.FTZ R39, R39, 1.4426950216293334961 ;  /* 0x3fb8aa3b27277820 */ /* 0x000fe20000410000 */
[----:B------:R-:W5:Y:S01]  /*6220*/  MUFU.EX2 R30, R37 ;  /* 0x00000025001e7308 */ /* 0x000f620000000800 */
[C---:B------:R-:W-:Y:S01]  /*6230*/  FADD.FTZ R43, -R10.reuse, R43 ;  /* 0x0000002b0a2b7221 */ /* 0x040fe20000010100 */
[----:B---3--:R-:W-:Y:S01]  /*6240*/  FADD.FTZ R11, R11, R24 ;  /* 0x000000180b0b7221 */ /* 0x008fe20000010000 */
[----:B------:R-:W-:Y:S01]  /*6250*/  FMUL.FTZ R41, R41, 1.4426950216293334961 ;  /* 0x3fb8aa3b29297820 */ /* 0x000fe20000410000 */
[----:B------:R-:W3:Y:S01]  /*6260*/  MUFU.EX2 R32, R39 ;  /* 0x0000002700207308 */ /* 0x000ee20000000800 */
[C---:B0-----:R-:W-:Y:S01]  /*6270*/  FADD.FTZ R45, -R10.reuse, R45 ;  /* 0x0000002d0a2d7221 */ /* 0x041fe20000010100 */
[----:B--2---:R-:W-:Y:S01]  /*6280*/  FADD.FTZ R11, R11, R26 ;  /* 0x0000001a0b0b7221 */ /* 0x004fe20000010000 */
[----:B------:R-:W-:Y:S01]  /*6290*/  FMUL.FTZ R43, R43, 1.4426950216293334961 ;  /* 0x3fb8aa3b2b2b7820 */ /* 0x000fe20000410000 */
[----:B------:R-:W0:Y:S01]  /*62a0*/  MUFU.EX2 R34, R41 ;  /* 0x0000002900227308 */ /* 0x000e220000000800 */
[----:B------:R2:W-:Y:S01]  /*62b0*/  STS [R13+-0x400], R12 ;  /* 0xfffc000c0d007388 */ /* 0x0005e20000000800 */
[----:B----4-:R-:W-:Y:S01]  /*62c0*/  FADD.FTZ R11, R11, R28 ;  /* 0x0000001c0b0b7221 */ /* 0x010fe20000010000 */
[C---:B-1----:R-:W-:Y:S01]  /*62d0*/  FADD.FTZ R47, -R10.reuse, R47 ;  /* 0x0000002f0a2f7221 */ /* 0x042fe20000010100 */
[----:B------:R-:W-:Y:S01]  /*62e0*/  FMUL.FTZ R45, R45, 1.4426950216293334961 ;  /* 0x3fb8aa3b2d2d7820 */ /* 0x000fe20000410000 */
[----:B------:R1:W-:Y:S01]  /*62f0*/  STS [R13+-0x200], R14 ;  /* 0xfffe000e0d007388 */ /* 0x0003e20000000800 */
[----:B-----5:R-:W-:Y:S01]  /*6300*/  FADD.FTZ R11, R11, R30 ;  /* 0x0000001e0b0b7221 */ /* 0x020fe20000010000 */
[C---:B------:R-:W-:Y:S01]  /*6310*/  FADD.FTZ R49, -R10.reuse, R49 ;  /* 0x000000310a317221 */ /* 0x040fe20000010100 */
[----:B------:R-:W-:Y:S01]  /*6320*/  FMUL.FTZ R47, R47, 1.4426950216293334961 ;  /* 0x3fb8aa3b2f2f7820 */ /* 0x000fe20000410000 */
[C---:B------:R-:W-:Y:S01]  /*6330*/  FADD.FTZ R51, -R10.reuse, R51 ;  /* 0x000000330a337221 */ /* 0x040fe20000010100 */
[----:B---3--:R-:W-:Y:S01]  /*6340*/  FADD.FTZ R11, R11, R32 ;  /* 0x000000200b0b7221 */ /* 0x008fe20000010000 */
[----:B--2---:R-:W2:Y:S01]  /*6350*/  MUFU.EX2 R12, R43 ;  /* 0x0000002b000c7308 */ /* 0x004ea20000000800 */
        /* <DEDUP_REMOVED lines=32> */
.L_x_2936:
[----:B------:R-:W-:Y:S05]  /*6560*/  BSYNC.RECONVERGENT B1 ;  /* 0x0000000000017941 */ /* 0x000fea0003800200 */
.L_x_2935:
        /* <DEDUP_REMOVED lines=9> */
[----:B--2---:R-:W2:Y:S04]  /*6600*/  LDS R29, [R13+0x200] ;  /* 0x000200000d1d7984 */ /* 0x004ea80000000800 */
[----:B------:R-:W4:Y:S04]  /*6610*/  LDS R31, [R13+0x400] ;  /* 0x000400000d1f7984 */ /* 0x000f280000000800 */
[----:B------:R-:W5:Y:S04]  /*6620*/  LDS R33, [R13+0x600] ;  /* 0x000600000d217984 */ /* 0x000f680000000800 */
[----:B------:R-:W5:Y:S04]  /*6630*/  LDS R35, [R13+0x800] ;  /* 0x000800000d237984 */ /* 0x000f680000000800 */
[----:B------:R-:W5:Y:S01]  /*6640*/  LDS R37, [R13+0xa00] ;  /* 0x000a00000d257984 */ /* 0x000f620000000800 */
[C---:B0-----:R-:W-:Y:S01]  /*6650*/  FADD.FTZ R21, -R10.reuse, R21 ;  /* 0x000000150a157221 */ /* 0x041fe20000010100 */
[----:B-1----:R-:W-:-:S03]  /*6660*/  FADD.FTZ R25, -R10, R25 ;  /* 0x000000190a197221 */ /* 0x002fc60000010100 */
[----:B------:R-:W-:Y:S01]  /*6670*/  FMUL.FTZ R21, R21, 1.4426950216293334961 ;  /* 0x3fb8aa3b15157820 */ /* 0x000fe20000410000 */
[C---:B---3--:R-:W-:Y:S01]  /*6680*/  FADD.FTZ R27, -R10.reuse, R27 ;  /* 0x0000001b0a1b7221 */ /* 0x048fe20000010100 */
[----:B------:R-:W-:Y:S02]  /*6690*/  FMUL.FTZ R25, R25, 1.4426950216293334961 ;  /* 0x3fb8aa3b19197820 */ /* 0x000fe40000410000 */
[----:B------:R-:W0:Y:S01]  /*66a0*/  MUFU.EX2 R12, R21 ;  /* 0x00000015000c7308 */ /* 0x000e220000000800 */
[C---:B--2---:R-:W-:Y:S01]  /*66b0*/  FADD.FTZ R29, -R10.reuse, R29 ;  /* 0x0000001d0a1d7221 */ /* 0x044fe20000010100 */
[----:B------:R-:W-:Y:S02]  /*66c0*/  FMUL.FTZ R27, R27, 1.4426950216293334961 ;  /* 0x3fb8aa3b1b1b7820 */ /* 0x000fe40000410000 */
[----:B------:R-:W1:Y:S01]  /*66d0*/  MUFU.EX2 R14, R25 ;  /* 0x00000019000e7308 */ /* 0x000e620000000800 */
[----:B----4-:R-:W-:Y:S01]  /*66e0*/  FADD.FTZ R31, -R10, R31 ;  /* 0x0000001f0a1f7221 */ /* 0x010fe20000010100 */
[----:B------:R-:W-:-:S02]  /*66f0*/  FMUL.FTZ R29, R29, 1.4426950216293334961 ;  /* 0x3fb8aa3b1d1d7820 */ /* 0x000fc40000410000 */
[----:B------:R-:W2:Y:S01]  /*6700*/  MUFU.EX2 R20, R27 ;  /* 0x0000001b00147308 */ /* 0x000ea20000000800 */
[C---:B-----5:R-:W-:Y:S01]  /*6710*/  FADD.FTZ R33, -R10.reuse, R33 ;  /* 0x000000210a217221 */ /* 0x060fe20000010100 */
[----:B------:R-:W-:Y:S02]  /*6720*/  FMUL.FTZ R31, R31, 1.4426950216293334961 ;  /* 0x3fb8aa3b1f1f7820 */ /* 0x000fe40000410000 */
[----:B------:R-:W3:Y:S01]  /*6730*/  MUFU.EX2 R22, R29 ;  /* 0x0000001d00167308 */ /* 0x000ee20000000800 */
[----:B0-----:R-:W-:Y:S01]  /*6740*/  FADD.FTZ R11, R11, R12 ;  /* 0x0000000c0b0b7221 */ /* 0x001fe20000010000 */
[C---:B------:R-:W-:Y:S01]  /*6750*/  FADD.FTZ R35, -R10.reuse, R35 ;  /* 0x000000230a237221 */ /* 0x040fe20000010100 */
        /* <DEDUP_REMOVED lines=23> */
[----:B0-----:R-:W-:-:S07]  /*68d0*/  IADD3 R13, PT, PT, R13, 0x1000, RZ ;  /* 0x000010000d0d7810 */ /* 0x001fce0007ffe0ff */
.L_x_2939:
[----:B------:R-:W-:Y:S05]  /*68e0*/  BSYNC.RECONVERGENT B1 ;  /* 0x0000000000017941 */ /* 0x000fea0003800200 */
.L_x_2938:
[----:B------:R-:W-:-:S13]  /*68f0*/  ISETP.GT.AND P1, PT, R15, R18, PT ;  /* 0x000000120f00720c */ /* 0x000fda0003f24270 */
        /* <DEDUP_REMOVED lines=8> */
[C---:B---3--:R-:W-:Y:S01]  /*6980*/  FADD.FTZ R25, -R10.reuse, R25 ;  /* 0x000000190a197221 */ /* 0x048fe20000010100 */
[----:B------:R-:W-:Y:S02]  /*6990*/  FMUL.FTZ R21, R21, 1.4426950216293334961 ;  /* 0x3fb8aa3b15157820 */ /* 0x000fe40000410000 */
        /* <DEDUP_REMOVED lines=16> */
.L_x_2931:
[----:B------:R-:W-:Y:S01]  /*6aa0*/  VIADDMNMX R14, R5, 0x80, R6, !PT ;  /* 0x00000080050e7846 */ /* 0x000fe20007800106 */
[----:B------:R-:W-:Y:S01]  /*6ab0*/  BSSY.RECONVERGENT B1, `(.L_x_2940) ;  /* 0x0000024000017945 */ /* 0x000fe20003800200 */
[----:B------:R-:W-:Y:S02]  /*6ac0*/  LOP3.LUT R11, RZ, R0, RZ, 0x33, !PT ;  /* 0x00000000ff0b7212 */ /* 0x000fe400078e33ff */
[----:B------:R-:W-:Y:S02]  /*6ad0*/  MOV R15, R5 ;  /* 0x00000005000f7202 */ /* 0x000fe40000000f00 */
[----:B------:R-:W-:-:S04]  /*6ae0*/  IADD3 R14, PT, PT, -R23, R14, R11 ;  /* 0x0000000e170e7210 */ /* 0x000fc80007ffe10b */
        /* <DEDUP_REMOVED lines=8> */
[----:B------:R-:W-:Y:S02]  /*6b70*/  IADD3 R24, P0, P2, R12, UR4, R5 ;  /* 0x000000040c187c10 */ /* 0x000fe4000fa1e005 */
[----:B------:R-:W-:Y:S02]  /*6b80*/  LEA R20, R21, R20, 0x18 ;  /* 0x0000001415147211 */ /* 0x000fe400078ec0ff */
[----:B------:R-:W-:Y:S01]  /*6b90*/  LOP3.LUT R12, R11, 0x3, RZ, 0xc0, !PT ;  /* 0x000000030b0c7812 */ /* 0x000fe200078ec0ff */
[----:B------:R-:W-:Y:S01]  /*6ba0*/  HFMA2 R11, -RZ, RZ, 0, 0 ;  /* 0x00000000ff0b7431 */ /* 0x000fe200000001ff */
[----:B------:R-:W-:Y:S02]  /*6bb0*/  IADD3 R14, PT, PT, R17, R20, RZ ;  /* 0x00000014110e7210 */ /* 0x000fe40007ffe0ff */
[----:B------:R-:W-:Y:S01]  /*6bc0*/  IADD3.X R13, PT, PT, R13, UR10, RZ, P0, P2 ;  /* 0x0000000a0d0d7c10 */ /* 0x000fe200087e44ff */
[----:B------:R-:W-:-:S07]  /*6bd0*/  IMAD.MOV R20, RZ, RZ, -R12 ;  /* 0x000000ffff147224 */ /* 0x000fce00078e0a0c */
.L_x_2942:
[----:B------:R-:W-:-:S06]  /*6be0*/  MOV R12, R24 ;  /* 0x00000018000c7202 */ /* 0x000fcc0000000f00 */
[----:B------:R1:W3:Y:S01]  /*6bf0*/  LDG.E.U8 R12, desc[UR36][R12.64] ;  /* 0x000000240c0c7981 */ /* 0x0002e2000c1e1100 */
[----:B------:R-:W-:Y:S01]  /*6c00*/  IADD3 R20, PT, PT, R20, 0x1, RZ ;  /* 0x0000000114147810 */ /* 0x000fe20007ffe0ff */
[----:B------:R-:W-:Y:S01]  /*6c10*/  VIADD R15, R15, 0x80 ;  /* 0x000000800f0f7836 */ /* 0x000fe20000000000 */
[----:B------:R-:W-:-:S04]  /*6c20*/  IADD3 R24, P2, PT, R24, 0x80, RZ ;  /* 0x0000008018187810 */ /* 0x000fc80007f5e0ff */
[----:B-1----:R-:W-:Y:S02]  /*6c30*/  IADD3.X R13, PT, PT, RZ, R13, RZ, P2, !PT ;  /* 0x0000000dff0d7210 */ /* 0x002fe400017fe4ff */
        /* <DEDUP_REMOVED lines=11> */
.L_x_2941:
[----:B------:R-:W-:Y:S05]  /*6cf0*/  BSYNC.RECONVERGENT B1 ;  /* 0x0000000000017941 */ /* 0x000fea0003800200 */
.L_x_2940:
[----:B------:R-:W-:Y:S05]  /*6d00*/  @!P1 BRA `(.L_x_2930) ;  /* 0x0000000000dc9947 */ /* 0x000fea0003800000 */
[----:B------:R-:W1:Y:S01]  /*6d10*/  S2R R14, SR_CgaCtaId ;  /* 0x00000000000e7919 */ /* 0x000e620000008800 */
[----:B------:R-:W3:Y:S01]  /*6d20*/  LDC.64 R26, c[0x0][0x420] ;  /* 0x00010800ff1a7b82 */ /* 0x000ee20000000a00 */
[----:B------:R-:W-:Y:S02]  /*6d30*/  MOV R13, 0x400 ;  /* 0x00000400000d7802 */ /* 0x000fe40000000f00 */
[----:B------:R-:W-:-:S03]  /*6d40*/  SHF.L.U32 R12, R23, 0x2, RZ ;  /* 0x00000002170c7819 */ /* 0x000fc600000006ff */
[----:B------:R-:W-:Y:S01]  /*6d50*/  VIADD R13, R13, 0x220 ;  /* 0x000002200d0d7836 */ /* 0x000fe20000000000 */
[----:B------:R-:W-:Y:S02]  /*6d60*/  LEA R12, R15, -R12, 0x2 ;  /* 0x8000000c0f0c7211 */ /* 0x000fe400078e10ff */
[----:B---3--:R-:W-:-:S04]  /*6d70*/  IADD3 R21, P0, P1, R26, UR4, R15 ;  /* 0x000000041a157c10 */ /* 0x008fc8000f91e00f */
[----:B------:R-:W-:Y:S02]  /*6d80*/  IADD3 R21, P2, PT, R21, 0x100, RZ ;  /* 0x0000010015157810 */ /* 0x000fe40007f5e0ff */
[----:B-1----:R-:W-:Y:S02]  /*6d90*/  LEA R25, R14, R13, 0x18 ;  /* 0x0000000d0e197211 */ /* 0x002fe400078ec0ff */
[----:B------:R-:W-:Y:S02]  /*6da0*/  IADD3.X R13, PT, PT, R27, UR10, RZ, P0, P1 ;  /* 0x0000000a1b0d7c10 */ /* 0x000fe400087e24ff */
[----:B------:R-:W-:-:S03]  /*6db0*/  IADD3 R14, PT, PT, R12, 0x400, R25 ;  /* 0x000004000c0e7810 */ /* 0x000fc60007ffe019 */
[----:B------:R-:W-:-:S07]  /*6dc0*/  IMAD.X R13, RZ, RZ, R13, P2 ;  /* 0x000000ffff0d7224 */ /* 0x000fce00010e060d */
.L_x_2943:
[----:B------:R-:W-:-:S05]  /*6dd0*/  MOV R12, R21 ;  /* 0x00000015000c7202 */ /* 0x000fca0000000f00 */
[----:B------:R-:W3:Y:S04]  /*6de0*/  LDG.E.U8 R24, desc[UR36][R12.64+-0x100] ;  /* 0xffff00240c187981 */ /* 0x000ee8000c1e1100 */
[----:B------:R-:W4:Y:S04]  /*6df0*/  LDG.E.U8 R20, desc[UR36][R12.64+-0x80] ;  /* 0xffff80240c147981 */ /* 0x000f28000c1e1100 */
[----:B------:R-:W5:Y:S04]  /*6e00*/  LDG.E.U8 R21, desc[UR36][R12.64] ;  /* 0x000000240c157981 */ /* 0x000f68000c1e1100 */
[----:B------:R-:W2:Y:S01]  /*6e10*/  LDG.E.U8 R22, desc[UR36][R12.64+0x80] ;  /* 0x000080240c167981 */ /* 0x000ea2000c1e1100 */
[----:B------:R-:W-:Y:S01]  /*6e20*/  VIADD R15, R15, 0x200 ;  /* 0x000002000f0f7836 */ /* 0x000fe20000000000 */
[----:B---3--:R-:W-:-:S02]  /*6e30*/  ISETP.NE.AND P0, PT, R24, RZ, PT ;  /* 0x000000ff1800720c */ /* 0x008fc40003f05270 */
[----:B----4-:R-:W-:Y:S01]  /*6e40*/  ISETP.NE.AND P1, PT, R20, RZ, PT ;  /* 0x000000ff1400720c */ /* 0x010fe20003f25270 */
[----:B------:R-:W-:Y:S01]  /*6e50*/  IMAD.MOV.U32 R20, RZ, RZ, RZ ;  /* 0x000000ffff147224 */ /* 0x000fe200078e00ff */
[----:B-----5:R-:W-:Y:S02]  /*6e60*/  ISETP.NE.AND P2, PT, R21, RZ, PT ;  /* 0x000000ff1500720c */ /* 0x020fe40003f45270 */
[----:B--2---:R-:W-:-:S07]  /*6e70*/  ISETP.NE.AND P3, PT, R22, RZ, PT ;  /* 0x000000ff1600720c */ /* 0x004fce0003f65270 */
[----:B------:R-:W0:Y:S04]  /*6e80*/  @!P0 LDS R21, [R14+-0x400] ;  /* 0xfffc00000e158984 */ /* 0x000e280000000800 */
[----:B------:R-:W1:Y:S04]  /*6e90*/  @!P1 LDS R25, [R14+-0x200] ;  /* 0xfffe00000e199984 */ /* 0x000e680000000800 */
[----:B------:R-:W2:Y:S04]  /*6ea0*/  @!P2 LDS R27, [R14] ;  /* 0x000000000e1ba984 */ /* 0x000ea80000000800 */
[----:B------:R-:W3:Y:S01]  /*6eb0*/  @!P3 LDS R29, [R14+0x200] ;  /* 0x000200000e1db984 */ /* 0x000ee20000000800 */
[----:B0-----:R-:W-:-:S04]  /*6ec0*/  @!P0 FADD.FTZ R21, -R10, R21 ;  /* 0x000000150a158221 */ /* 0x001fc80000010100 */
[----:B------:R-:W-:Y:S01]  /*6ed0*/  @!P0 FMUL.FTZ R21, R21, 1.4426950216293334961 ;  /* 0x3fb8aa3b15158820 */ /* 0x000fe20000410000 */
[----:B-1----:R-:W-:Y:S01]  /*6ee0*/  @!P1 FADD.FTZ R22, -R10, R25 ;  /* 0x000000190a169221 */ /* 0x002fe20000010100 */
[----:B------:R-:W-:Y:S02]  /*6ef0*/  HFMA2 R25, -RZ, RZ, 0, 0 ;  /* 0x00000000ff197431 */ /* 0x000fe400000001ff */
        /* <DEDUP_REMOVED lines=9> */
[----:B------:R-:W-:Y:S01]  /*6f90*/  ISETP.GT.AND P0, PT, R15, R18, PT ;  /* 0x000000120f00720c */ /* 0x000fe20003f04270 */
        /* <DEDUP_REMOVED lines=14> */
.L_x_2930:
[----:B------:R-:W-:Y:S05]  /*7080*/  BSYNC.RECONVERGENT B0 ;  /* 0x0000000000007941 */ /* 0x000fea0003800200 */
.L_x_2929:
[----:B0-----:R-:W0:Y:S01]  /*7090*/  SHFL.BFLY PT, R10, R11, 0x10, 0x1f ;  /* 0x0e001f000b0a7f89 */ /* 0x001e2200000e0000 */
[C---:B------:R-:W-:Y:S01]  /*70a0*/  ISETP.NE.AND P0, PT, R8.reuse, RZ, PT ;  /* 0x000000ff0800720c */ /* 0x040fe20003f05270 */
[----:B------:R-:W3:Y:S01]  /*70b0*/  LDCU.U8 UR7, c[0x0][0x48c] ;  /* 0x00009180ff0777ac */ /* 0x000ee20008000000 */
[----:B------:R-:W-:Y:S01]  /*70c0*/  ISETP.GT.U32.AND P1, PT, R8, 0x3, PT ;  /* 0x000000030800780c */ /* 0x000fe20003f24070 */
[----:B---3--:R-:W-:Y:S01]  /*70d0*/  UISETP.NE.AND UP0, UPT, UR7, URZ, UPT ;  /* 0x000000ff0700728c */ /* 0x008fe2000bf05270 */
[----:B0-----:R-:W-:-:S05]  /*70e0*/  FADD.FTZ R10, R10, R11 ;  /* 0x0000000b0a0a7221 */ /* 0x001fca0000010000 */
[----:B-1----:R-:W0:Y:S02]  /*70f0*/  SHFL.BFLY PT, R13, R10, 0x8, 0x1f ;  /* 0x0d001f000a0d7f89 */ /* 0x002e2400000e0000 */
[----:B0-----:R-:W-:-:S05]  /*7100*/  FADD.FTZ R13, R10, R13 ;  /* 0x0000000d0a0d7221 */ /* 0x001fca0000010000 */
[----:B------:R-:W0:Y:S02]  /*7110*/  SHFL.BFLY PT, R12, R13, 0x4, 0x1f ;  /* 0x0c801f000d0c7f89 */ /* 0x000e2400000e0000 */
[----:B0-----:R-:W-:Y:S01]  /*7120*/  FADD.FTZ R14, R13, R12 ;  /* 0x0000000c0d0e7221 */ /* 0x001fe20000010000 */
[----:B------:R-:W-:Y:S01]  /*7130*/  SHF.R.U32.HI R12, RZ, 0x5, R0 ;  /* 0x00000005ff0c7819 */ /* 0x000fe20000011600 */
[----:B------:R-:W0:Y:S03]  /*7140*/  S2R R13, SR_CTAID.X ;  /* 0x00000000000d7919 */ /* 0x000e260000002500 */
[----:B------:R-:W-:Y:S01]  /*7150*/  @!P0 LEA R7, R12, R7, 0x2 ;  /* 0x000000070c078211 */ /* 0x000fe200078e10ff */
[----:B------:R-:W1:Y:S02]  /*7160*/  SHFL.BFLY PT, R15, R14, 0x2, 0x1f ;  /* 0x0c401f000e0f7f89 */ /* 0x000e6400000e0000 */
[----:B-1----:R-:W-:-:S05]  /*7170*/  FADD.FTZ R15, R14, R15 ;  /* 0x0000000f0e0f7221 */ /* 0x002fca0000010000 */
[----:B------:R-:W1:Y:S02]  /*7180*/  SHFL.BFLY PT, R20, R15, 0x1, 0x1f ;  /* 0x0c201f000f147f89 */ /* 0x000e6400000e0000 */
[----:B-1----:R-:W-:Y:S02]  /*7190*/  FADD.FTZ R8, R15, R20 ;  /* 0x000000140f087221 */ /* 0x002fe40000010000 */
[----:B------:R-:W0:Y:S03]  /*71a0*/  LDC R20, c[0x0][0x3f8] ;  /* 0x0000fe00ff147b82 */ /* 0x000e260000000800 */
[----:B------:R-:W-:Y:S05]  /*71b0*/  @!P0 STS [R7+0x10], R8 ;  /* 0x0000100807008388 */ /* 0x000fea0000000800 */
[----:B------:R-:W-:Y:S01]  /*71c0*/  BAR.SYNC.DEFER_BLOCKING 0x0 ;  /* 0x0000000000007b1d */ /* 0x000fe20000010000 */
[----:B------:R-:W-:Y:S01]  /*71d0*/  ISETP.GT.AND P0, PT, R5, R18, PT ;  /* 0x000000120500720c */ /* 0x000fe20003f04270 */
[----:B0-----:R-:W-:-:S04]  /*71e0*/  IMAD R22, R20, UR5, R13 ;  /* 0x0000000514167c24 */ /* 0x001fc8000f8e020d */
[----:B------:R-:W0:Y:S04]  /*71f0*/  @!P1 LDS R8, [R9+0x10] ;  /* 0x0000100009089984 */ /* 0x000e280000000800 */
[----:B0-----:R-:W0:Y:S02]  /*7200*/  SHFL.BFLY PT, R11, R8, 0x2, 0x1f ;  /* 0x0c401f00080b7f89 */ /* 0x001e2400000e0000 */
[----:B0-----:R-:W-:Y:S01]  /*7210*/  FADD.FTZ R11, R11, R8 ;  /* 0x000000080b0b7221 */ /* 0x001fe20000010000 */
[----:B------:R-:W-:-:S04]  /*7220*/  CS2R R8, SRZ ;  /* 0x0000000000087805 */ /* 0x000fc8000001ff00 */
[----:B------:R-:W0:Y:S02]  /*7230*/  SHFL.BFLY PT, R10, R11, 0x1, 0x1f ;  /* 0x0c201f000b0a7f89 */ /* 0x000e2400000e0000 */
[----:B0-----:R-:W-:-:S06]  /*7240*/  FADD.FTZ R10, R11, R10 ;  /* 0x0000000a0b0a7221 */ /* 0x001fcc0000010000 */
[----:B------:R-:W0:Y:S02]  /*7250*/  SHFL.IDX PT, R10, R10, RZ, 0x1f ;  /* 0x00001fff0a0a7589 */ /* 0x000e2400000e0000 */
[----:B0-----:R-:W-:-:S06]  /*7260*/  FADD.FTZ R7, R10, 9.9999999747524270788e-07 ;  /* 0x358637bd0a077421 */ /* 0x001fcc0000010000 */
[----:B------:R-:W0:Y:S01]  /*7270*/  MUFU.RCP R7, R7 ;  /* 0x0000000700077308 */ /* 0x000e220000001000 */
[----:B------:R-:W-:Y:S05]  /*7280*/  BRA.U !UP0, `(.L_x_2944) ;  /* 0x0000000108187547 */ /* 0x000fea000b800000 */
[----:B------:R-:W1:Y:S08]  /*7290*/  LDC R9, c[0x0][0x488] ;  /* 0x00012200ff097b82 */ /* 0x000e700000000800 */
[----:B------:R-:W1:Y:S08]  /*72a0*/  LDC R8, c[0x0][0x40c] ;  /* 0x00010300ff087b82 */ /* 0x000e700000000800 */
[----:B------:R-:W3:Y:S01]  /*72b0*/  LDC R11, c[0x0][0x3f4] ;  /* 0x0000fd00ff0b7b82 */ /* 0x000ee20000000800 */
[----:B-1----:R-:W-:-:S04]  /*72c0*/  IMAD R8, R22, R9, R8 ;  /* 0x0000000916087224 */ /* 0x002fc800078e0208 */
[----:B---3--:R-:W-:-:S05]  /*72d0*/  IMAD R8, R8, R11, RZ ;  /* 0x0000000b08087224 */ /* 0x008fca00078e02ff */
[----:B------:R-:W-:-:S07]  /*72e0*/  SHF.R.S32.HI R9, RZ, 0x1f, R8 ;  /* 0x0000001fff097819 */ /* 0x000fce0000011408 */
.L_x_2944:
        /* <DEDUP_REMOVED lines=12> */
[----:B------:R-:W1:Y:S01]  /*73b0*/  S2UR UR6, SR_CgaCtaId ;  /* 0x00000000000679c3 */ /* 0x000e620000008800 */
        /* <DEDUP_REMOVED lines=8> */
[----:B-1----:R-:W-:-:S06]  /*7440*/  ULEA UR5, UR6, UR5, 0x18 ;  /* 0x0000000506057291 */ /* 0x002fcc000f8ec0ff */
[----:B------:R-:W-:-:S07]  /*7450*/  IADD3 R6, PT, PT, R17, UR5, RZ ;  /* 0x0000000511067c10 */ /* 0x000fce000fffe0ff */
.L_x_2950:
[----:B------:R-:W0:Y:S01]  /*7460*/  LDS R8, [R6] ;  /* 0x0000000006087984 */ /* 0x000e220000000800 */
[----:B------:R-:W-:-:S05]  /*7470*/  VIADD R9, R9, 0x1 ;  /* 0x0000000109097836 */ /* 0x000fca0000000000 */
[----:B------:R-:W-:Y:S01]  /*7480*/  ISETP.NE.AND P0, PT, R9, RZ, PT ;  /* 0x000000ff0900720c */ /* 0x000fe20003f05270 */
[----:B0-----:R-:W-:-:S05]  /*7490*/  FMUL.FTZ R11, R8, R7 ;  /* 0x00000007080b7220 */ /* 0x001fca0000410000 */
[----:B------:R0:W-:Y:S02]  /*74a0*/  STS [R6], R11 ;  /* 0x0000000b06007388 */ /* 0x0001e40000000800 */
[----:B0-----:R-:W-:-:S05]  /*74b0*/  IADD3 R6, PT, PT, R6, 0x200, RZ ;  /* 0x0000020006067810 */ /* 0x001fca0007ffe0ff */
[----:B------:R-:W-:Y:S05]  /*74c0*/  @P0 BRA `(.L_x_2950) ;  /* 0xfffffffc00e40947 */ /* 0x000fea000383ffff */
.L_x_2949:
[----:B------:R-:W-:Y:S05]  /*74d0*/  BSYNC.RECONVERGENT B1 ;  /* 0x0000000000017941 */ /* 0x000fea0003800200 */
.L_x_2948:
[----:B------:R-:W-:Y:S05]  /*74e0*/  @!P1 BRA `(.L_x_2946) ;  /* 0x0000001400109947 */ /* 0x000fea0003800000 */
[----:B------:R-:W1:Y:S01]  /*74f0*/  S2UR UR6, SR_CgaCtaId ;  /* 0x00000000000679c3 */ /* 0x000e620000008800 */
[----:B------:R-:W-:Y:S01]  /*7500*/  UMOV UR5, 0x400 ;  /* 0x0000040000057882 */ /* 0x000fe20000000000 */
[----:B------:R-:W-:Y:S01]  /*7510*/  IMAD.SHL.U32 R6, R23, 0x4, RZ ;  /* 0x0000000417067824 */ /* 0x000fe200078e00ff */
[----:B------:R-:W-:Y:S01]  /*7520*/  UIADD3 UR5, UPT, UPT, UR5, 0x220, URZ ;  /* 0x0000022005057890 */ /* 0x000fe2000fffe0ff */
[----:B------:R-:W-:-:S03]  /*7530*/  VIADD R25, R5, 0x200 ;  /* 0x0000020005197836 */ /* 0x000fc60000000000 */
[----:B------:R-:W-:Y:S02]  /*7540*/  LEA R6, R5, -R6, 0x2 ;  /* 0x8000000605067211 */ /* 0x000fe400078e10ff */
[----:B------:R-:W-:Y:S01]  /*7550*/  ISETP.GT.AND P0, PT, R25, R18, PT ;  /* 0x000000121900720c */ /* 0x000fe20003f04270 */
[----:B-1----:R-:W-:-:S06]  /*7560*/  ULEA UR5, UR6, UR5, 0x18 ;  /* 0x0000000506057291 */ /* 0x002fcc000f8ec0ff */
[----:B------:R-:W-:-:S03]  /*7570*/  IADD3 R5, PT, PT, R6, UR5, RZ ;  /* 0x0000000506057c10 */ /* 0x000fc6000fffe0ff */
[----:B------:R-:W0:Y:S04]  /*7580*/  LDS R8, [R6+UR5] ;  /* 0x0000000506087984 */ /* 0x000e280008000800 */
[----:B------:R-:W1:Y:S04]  /*7590*/  LDS R10, [R6+UR5+0x200] ;  /* 0x00020005060a7984 */ /* 0x000e680008000800 */
[----:B------:R-:W3:Y:S04]  /*75a0*/  LDS R14, [R6+UR5+0x400] ;  /* 0x00040005060e7984 */ /* 0x000ee80008000800 */
[----:B------:R-:W4:Y:S01]  /*75b0*/  LDS R24, [R6+UR5+0x600] ;  /* 0x0006000506187984 */ /* 0x000f220008000800 */
[-C--:B0-----:R-:W-:Y:S01]  /*75c0*/  FMUL.FTZ R9, R8, R7.reuse ;  /* 0x0000000708097220 */ /* 0x081fe20000410000 */
[----:B-1----:R-:W-:-:S04]  /*75d0*/  FMUL.FTZ R11, R10, R7 ;  /* 0x000000070a0b7220 */ /* 0x002fc80000410000 */
[----:B------:R0:W-:Y:S01]  /*75e0*/  STS [R6+UR5], R9 ;  /* 0x0000000906007988 */ /* 0x0001e20008000805 */
[----:B---3--:R-:W-:-:S03]  /*75f0*/  FMUL.FTZ R15, R14, R7 ;  /* 0x000000070e0f7220 */ /* 0x008fc60000410000 */
[----:B------:R0:W-:Y:S01]  /*7600*/  STS [R6+UR5+0x200], R11 ;  /* 0x0002000b06007988 */ /* 0x0001e20008000805 */
[----:B----4-:R-:W-:-:S03]  /*7610*/  FMUL.FTZ R21, R24, R7 ;  /* 0x0000000718157220 */ /* 0x010fc60000410000 */
[----:B------:R0:W-:Y:S04]  /*7620*/  STS [R6+UR5+0x400], R15 ;  /* 0x0004000f06007988 */ /* 0x0001e80008000805 */
[----:B------:R0:W-:Y:S01]  /*7630*/  STS [R6+UR5+0x600], R21 ;  /* 0x0006001506007988 */ /* 0x0001e20008000805 */
[----:B------:R-:W-:Y:S05]  /*7640*/  @P0 BRA `(.L_x_2946) ;  /* 0x0000001000b80947 */ /* 0x000fea0003800000 */
[----:B0-----:R-:W-:Y:S01]  /*7650*/  IMAD.IADD R6, R18, 0x1, -R25 ;  /* 0x0000000112067824 */ /* 0x001fe200078e0a19 */
[----:B------:R-:W-:Y:S01]  /*7660*/  BSSY.RECONVERGENT B1, `(.L_x_2951) ;  /* 0x000003b000017945 */ /* 0x000fe20003800200 */
[----:B------:R-:W-:Y:S02]  /*7670*/  IADD3 R5, PT, PT, R5, 0xc00, RZ ;  /* 0x00000c0005057810 */ /* 0x000fe40007ffe0ff */
[----:B------:R-:W-:Y:S02]  /*7680*/  PLOP3.LUT P0, PT, PT, PT, PT, 0x80, 0x8 ;  /* 0x000000000008781c */ /* 0x000fe40003f0f070 */
[----:B------:R-:W-:-:S13]  /*7690*/  ISETP.GT.AND P1, PT, R6, 0x5ff, PT ;  /* 0x000005ff0600780c */ /* 0x000fda0003f24270 */
[----:B------:R-:W-:Y:S05]  /*76a0*/  @!P1 BRA `(.L_x_2952) ;  /* 0x0000000000d89947 */ /* 0x000fea0003800000 */
[----:B------:R-:W-:Y:S01]  /*76b0*/  PLOP3.LUT P0, PT, PT, PT, PT, 0x8, 0x80 ;  /* 0x000000000080781c */ /* 0x000fe20003f0e170 */
[----:B------:R-:W-:-:S12]  /*76c0*/  VIADD R48, R18, 0xfffffa01 ;  /* 0xfffffa0112307836 */ /* 0x000fd80000000000 */
.L_x_2953:
[----:B------:R-:W0:Y:S01]  /*76d0*/  LDS R6, [R5+-0x400] ;  /* 0xfffc000005067984 */ /* 0x000e220000000800 */
[----:B------:R-:W-:-:S03]  /*76e0*/  IADD3 R25, PT, PT, R25, 0x800, RZ ;  /* 0x0000080019197810 */ /* 0x000fc60007ffe0ff */
[----:B------:R-:W1:Y:S01]  /*76f0*/  LDS R8, [R5+-0x200] ;  /* 0xfffe000005087984 */ /* 0x000e620000000800 */
[----:B------:R-:W-:-:S03]  /*7700*/  ISETP.GE.AND P1, PT, R25, R48, PT ;  /* 0x000000301900720c */ /* 0x000fc60003f26270 */
[----:B------:R-:W3:Y:S04]  /*7710*/  LDS R10, [R5] ;  /* 0x00000000050a7984 */ /* 0x000ee80000000800 */
[----:B------:R-:W4:Y:S04]  /*7720*/  LDS R14, [R5+0x200] ;  /* 0x00020000050e7984 */ /* 0x000f280000000800 */
[----:B------:R-:W5:Y:S04]  /*7730*/  LDS R24, [R5+0x400] ;  /* 0x0004000005187984 */ /* 0x000f680000000800 */
[----:B------:R-:W5:Y:S04]  /*7740*/  LDS R26, [R5+0x600] ;  /* 0x00060000051a7984 */ /* 0x000f680000000800 */
[----:B--2---:R-:W2:Y:S04]  /*7750*/  LDS R28, [R5+0x800] ;  /* 0x00080000051c7984 */ /* 0x004ea80000000800 */
[----:B------:R-:W2:Y:S04]  /*7760*/  LDS R30, [R5+0xa00] ;  /* 0x000a0000051e7984 */ /* 0x000ea80000000800 */
[----:B------:R-:W2:Y:S04]  /*7770*/  LDS R32, [R5+0xc00] ;  /* 0x000c000005207984 */ /* 0x000ea80000000800 */
[----:B------:R-:W2:Y:S04]  /*7780*/  LDS R34, [R5+0xe00] ;  /* 0x000e000005227984 */ /* 0x000ea80000000800 */
[----:B------:R-:W2:Y:S01]  /*7790*/  LDS R36, [R5+0x1000] ;  /* 0x0010000005247984 */ /* 0x000ea20000000800 */
[----:B0-----:R-:W-:-:S03]  /*77a0*/  FMUL.FTZ R6, R7, R6 ;  /* 0x0000000607067220 */ /* 0x001fc60000410000 */
[----:B------:R-:W0:Y:S01]  /*77b0*/  LDS R38, [R5+0x1200] ;  /* 0x0012000005267984 */ /* 0x000e220000000800 */
[----:B-1----:R-:W-:-:S03]  /*77c0*/  FMUL.FTZ R8, R7, R8 ;  /* 0x0000000807087220 */ /* 0x002fc60000410000 */
[----:B------:R-:W1:Y:S01]  /*77d0*/  LDS R40, [R5+0x1400] ;  /* 0x0014000005287984 */ /* 0x000e620000000800 */
[----:B---3--:R-:W-:-:S03]  /*77e0*/  FMUL.FTZ R10, R7, R10 ;  /* 0x0000000a070a7220 */ /* 0x008fc60000410000 */
[----:B------:R-:W3:Y:S01]  /*77f0*/  LDS R42, [R5+0x1600] ;  /* 0x00160000052a7984 */ /* 0x000ee20000000800 */
[----:B----4-:R-:W-:-:S03]  /*7800*/  FMUL.FTZ R14, R7, R14 ;  /* 0x0000000e070e7220 */ /* 0x010fc60000410000 */
[----:B------:R-:W4:Y:S01]  /*7810*/  LDS R44, [R5+0x1800] ;  /* 0x00180000052c7984 */ /* 0x000f220000000800 */
[----:B-----5:R-:W-:-:S03]  /*7820*/  FMUL.FTZ R24, R7, R24 ;  /* 0x0000001807187220 */ /* 0x020fc60000410000 */
[----:B------:R-:W5:Y:S01]  /*7830*/  LDS R46, [R5+0x1a00] ;  /* 0x001a0000052e7984 */ /* 0x000f620000000800 */
[C---:B------:R-:W-:Y:S01]  /*7840*/  FMUL.FTZ R26, R7.reuse, R26 ;  /* 0x0000001a071a7220 */ /* 0x040fe20000410000 */
[C---:B--2---:R-:W-:Y:S02]  /*7850*/  FMUL.FTZ R28, R7.reuse, R28 ;  /* 0x0000001c071c7220 */ /* 0x044fe40000410000 */
[----:B------:R-:W-:Y:S01]  /*7860*/  STS [R5+-0x400], R6 ;  /* 0xfffc000605007388 */ /* 0x000fe20000000800 */
[----:B------:R-:W-:-:S03]  /*7870*/  FMUL.FTZ R30, R7, R30 ;  /* 0x0000001e071e7220 */ /* 0x000fc60000410000 */
[----:B------:R-:W-:Y:S01]  /*7880*/  STS [R5+-0x200], R8 ;  /* 0xfffe000805007388 */ /* 0x000fe20000000800 */
[----:B------:R-:W-:-:S03]  /*7890*/  FMUL.FTZ R32, R7, R32 ;  /* 0x0000002007207220 */ /* 0x000fc60000410000 */
[----:B------:R-:W-:Y:S01]  /*78a0*/  STS [R5], R10 ;  /* 0x0000000a05007388 */ /* 0x000fe20000000800 */
[----:B------:R-:W-:-:S03]  /*78b0*/  FMUL.FTZ R34, R7, R34 ;  /* 0x0000002207227220 */ /* 0x000fc60000410000 */
        /* <DEDUP_REMOVED lines=21> */
.L_x_2952:
[----:B------:R-:W-:Y:S05]  /*7a10*/  BSYNC.RECONVERGENT B1 ;  /* 0x0000000000017941 */ /* 0x000fea0003800200 */
.L_x_2951:
        /* <DEDUP_REMOVED lines=10> */
[----:B------:R-:W5:Y:S04]  /*7ac0*/  LDS R24, [R5+0x400] ;  /* 0x0004000005187984 */ /* 0x000f680000000800 */
[----:B------:R-:W5:Y:S04]  /*7ad0*/  LDS R26, [R5+0x600] ;  /* 0x00060000051a7984 */ /* 0x000f680000000800 */
[----:B--2---:R-:W2:Y:S04]  /*7ae0*/  LDS R28, [R5+0x800] ;  /* 0x00080000051c7984 */ /* 0x004ea80000000800 */
[----:B------:R-:W2:Y:S01]  /*7af0*/  LDS R30, [R5+0xa00] ;  /* 0x000a0000051e7984 */ /* 0x000ea20000000800 */
[C---:B0-----:R-:W-:Y:S01]  /*7b00*/  FMUL.FTZ R6, R7.reuse, R6 ;  /* 0x0000000607067220 */ /* 0x041fe20000410000 */
[----:B-1----:R-:W-:-:S04]  /*7b10*/  FMUL.FTZ R8, R7, R8 ;  /* 0x0000000807087220 */ /* 0x002fc80000410000 */
[----:B------:R-:W-:Y:S01]  /*7b20*/  STS [R5+-0x400], R6 ;  /* 0xfffc000605007388 */ /* 0x000fe20000000800 */
[----:B---3--:R-:W-:-:S03]  /*7b30*/  FMUL.FTZ R10, R7, R10 ;  /* 0x0000000a070a7220 */ /* 0x008fc60000410000 */
[----:B------:R-:W-:Y:S01]  /*7b40*/  STS [R5+-0x200], R8 ;  /* 0xfffe000805007388 */ /* 0x000fe20000000800 */
[----:B----4-:R-:W-:-:S03]  /*7b50*/  FMUL.FTZ R14, R7, R14 ;  /* 0x0000000e070e7220 */ /* 0x010fc60000410000 */
[----:B------:R-:W-:Y:S01]  /*7b60*/  STS [R5], R10 ;  /* 0x0000000a05007388 */ /* 0x000fe20000000800 */
[----:B-----5:R-:W-:-:S03]  /*7b70*/  FMUL.FTZ R24, R7, R24 ;  /* 0x0000001807187220 */ /* 0x020fc60000410000 */
[----:B------:R-:W-:Y:S01]  /*7b80*/  STS [R5+0x200], R14 ;  /* 0x0002000e05007388 */ /* 0x000fe20000000800 */
[----:B------:R-:W-:-:S03]  /*7b90*/  FMUL.FTZ R26, R7, R26 ;  /* 0x0000001a071a7220 */ /* 0x000fc60000410000 */
[----:B------:R-:W-:Y:S01]  /*7ba0*/  STS [R5+0x400], R24 ;  /* 0x0004001805007388 */ /* 0x000fe20000000800 */
[----:B--2---:R-:W-:-:S03]  /*7bb0*/  FMUL.FTZ R28, R7, R28 ;  /* 0x0000001c071c7220 */ /* 0x004fc60000410000 */
[----:B------:R-:W-:Y:S01]  /*7bc0*/  STS [R5+0x600], R26 ;  /* 0x0006001a05007388 */ /* 0x000fe20000000800 */
[----:B------:R-:W-:-:S03]  /*7bd0*/  FMUL.FTZ R30, R7, R30 ;  /* 0x0000001e071e7220 */ /* 0x000fc60000410000 */
[----:B------:R-:W-:Y:S04]  /*7be0*/  STS [R5+0x800], R28 ;  /* 0x0008001c05007388 */ /* 0x000fe80000000800 */
[----:B------:R0:W-:Y:S02]  /*7bf0*/  STS [R5+0xa00], R30 ;  /* 0x000a001e05007388 */ /* 0x0001e40000000800 */
[----:B0-----:R-:W-:-:S07]  /*7c00*/  IADD3 R5, PT, PT, R5, 0x1000, RZ ;  /* 0x0000100005057810 */ /* 0x001fce0007ffe0ff */
.L_x_2955:
[----:B------:R-:W-:Y:S05]  /*7c10*/  BSYNC.RECONVERGENT B1 ;  /* 0x0000000000017941 */ /* 0x000fea0003800200 */
.L_x_2954:
[----:B------:R-:W-:-:S13]  /*7c20*/  ISETP.GT.AND P1, PT, R25, R18, PT ;  /* 0x000000121900720c */ /* 0x000fda0003f24270 */
[----:B------:R-:W-:Y:S05]  /*7c30*/  @!P0 BRA P1, `(.L_x_2946) ;  /* 0x0000000c003c8947 */ /* 0x000fea0000800000 */
[----:B------:R-:W0:Y:S04]  /*7c40*/  LDS R6, [R5+-0x400] ;  /* 0xfffc000005067984 */ /* 0x000e280000000800 */
[----:B------:R-:W1:Y:S04]  /*7c50*/  LDS R8, [R5+-0x200] ;  /* 0xfffe000005087984 */ /* 0x000e680000000800 */
[----:B------:R-:W3:Y:S04]  /*7c60*/  LDS R10, [R5] ;  /* 0x00000000050a7984 */ /* 0x000ee80000000800 */
[----:B------:R-:W4:Y:S01]  /*7c70*/  LDS R14, [R5+0x200] ;  /* 0x00020000050e7984 */ /* 0x000f220000000800 */
[C---:B0-----:R-:W-:Y:S01]  /*7c80*/  FMUL.FTZ R6, R7.reuse, R6 ;  /* 0x0000000607067220 */ /* 0x041fe20000410000 */
[----:B-1----:R-:W-:-:S04]  /*7c90*/  FMUL.FTZ R8, R7, R8 ;  /* 0x0000000807087220 */ /* 0x002fc80000410000 */
[----:B------:R0:W-:Y:S01]  /*7ca0*/  STS [R5+-0x400], R6 ;  /* 0xfffc000605007388 */ /* 0x0001e20000000800 */
[----:B---3--:R-:W-:-:S03]  /*7cb0*/  FMUL.FTZ R10, R7, R10 ;  /* 0x0000000a070a7220 */ /* 0x008fc60000410000 */
[----:B------:R0:W-:Y:S01]  /*7cc0*/  STS [R5+-0x200], R8 ;  /* 0xfffe000805007388 */ /* 0x0001e20000000800 */
[----:B----4-:R-:W-:-:S03]  /*7cd0*/  FMUL.FTZ R14, R7, R14 ;  /* 0x0000000e070e7220 */ /* 0x010fc60000410000 */
[----:B------:R0:W-:Y:S04]  /*7ce0*/  STS [R5], R10 ;  /* 0x0000000a05007388 */ /* 0x0001e80000000800 */
[----:B------:R0:W-:Y:S01]  /*7cf0*/  STS [R5+0x200], R14 ;  /* 0x0002000e05007388 */ /* 0x0001e20000000800 */
[----:B------:R-:W-:Y:S05]  /*7d00*/  BRA `(.L_x_2946) ;  /* 0x0000000c00087947 */ /* 0x000fea0003800000 */
.L_x_2947:
        /* <DEDUP_REMOVED lines=18> */
[----:B------:R-:W-:-:S03]  /*7e30*/  IADD3 R14, PT, PT, -R6, RZ, RZ ;  /* 0x000000ff060e7210 */ /* 0x000fc60007ffe1ff */
[----:B------:R-:W-:Y:S01]  /*7e40*/  IMAD.IADD R5, R5, 0x1, R10 ;  /* 0x0000000105057824 */ /* 0x000fe200078e020a */
[----:B---3--:R-:W-:-:S04]  /*7e50*/  LEA R21, P0, R24, UR8, 0x2 ;  /* 0x0000000818157c11 */ /* 0x008fc8000f8010ff */
[----:B------:R-:W-:Y:S01]  /*7e60*/  LEA.HI.X R24, R24, UR9, R11, 0x2, P0 ;  /* 0x0000000918187c11 */ /* 0x000fe200080f140b */
[----:B-1----:R-:W-:-:S06]  /*7e70*/  ULEA UR5, UR6, UR5, 0x18 ;  /* 0x0000000506057291 */ /* 0x002fcc000f8ec0ff */
[----:B------:R-:W-:-:S07]  /*7e80*/  VIADD R6, R17, UR5 ;  /* 0x0000000511067c36 */ /* 0x000fce0008000000 */
.L_x_2958:
[----:B-1----:R-:W0:Y:S01]  /*7e90*/  LDS R10, [R6] ;  /* 0x00000000060a7984 */ /* 0x002e220000000800 */
[----:B------:R-:W-:Y:S01]  /*7ea0*/  IMAD.MOV.U32 R11, RZ, RZ, R24 ;  /* 0x000000ffff0b7224 */ /* 0x000fe200078e0018 */
[----:B------:R-:W-:-:S04]  /*7eb0*/  IADD3 R14, PT, PT, R14, 0x1, RZ ;  /* 0x000000010e0e7810 */ /* 0x000fc80007ffe0ff */
[----:B------:R-:W-:Y:S01]  /*7ec0*/  ISETP.NE.AND P0, PT, R14, RZ, PT ;  /* 0x000000ff0e00720c */ /* 0x000fe20003f05270 */
[----:B0-----:R-:W-:Y:S01]  /*7ed0*/  FMUL.FTZ R15, R10, R7 ;  /* 0x000000070a0f7220 */ /* 0x001fe20000410000 */
[----:B------:R-:W-:Y:S02]  /*7ee0*/  MOV R10, R21 ;  /* 0x00000015000a7202 */ /* 0x000fe40000000f00 */
[----:B------:R-:W-:Y:S02]  /*7ef0*/  IADD3 R21, P2, PT, R21, 0x200, RZ ;  /* 0x0000020015157810 */ /* 0x000fe40007f5e0ff */
[----:B------:R0:W-:Y:S03]  /*7f00*/  STS [R6], R15 ;  /* 0x0000000f06007388 */ /* 0x0001e60000000800 */
[----:B------:R-:W-:Y:S01]  /*7f10*/  IMAD.X R24, RZ, RZ, R24, P2 ;  /* 0x000000ffff187224 */ /* 0x000fe200010e0618 */
[----:B------:R1:W-:Y:S01]  /*7f20*/  STG.E desc[UR36][R10.64], R15 ;  /* 0x0000000f0a007986 */ /* 0x0003e2000c101924 */
[----:B0-----:R-:W-:-:S02]  /*7f30*/  IADD3 R6, PT, PT, R6, 0x200, RZ ;  /* 0x0000020006067810 */ /* 0x001fc40007ffe0ff */
[----:B------:R-:W-:Y:S05]  /*7f40*/  @P0 BRA `(.L_x_2958) ;  /* 0xfffffffc00d00947 */ /* 0x000fea000383ffff */
.L_x_2957:
[----:B------:R-:W-:Y:S05]  /*7f50*/  BSYNC.RECONVERGENT B1 ;  /* 0x0000000000017941 */ /* 0x000fea0003800200 */
.L_x_2956:
[----:B------:R-:W-:Y:S05]  /*7f60*/  @!P1 BRA `(.L_x_2946) ;  /* 0x0000000800709947 */ /* 0x000fea0003800000 */
[----:B-1----:R-:W1:Y:S01]  /*7f70*/  S2R R10, SR_CgaCtaId ;  /* 0x00000000000a7919 */ /* 0x002e620000008800 */
[----:B------:R-:W3:Y:S01]  /*7f80*/  LDCU.64 UR8, c[0x0][0x480] ;  /* 0x00009000ff0877ac */ /* 0x000ee20008000a00 */
[C---:B------:R-:W-:Y:S01]  /*7f90*/  IADD3 R8, P0, PT, R5.reuse, R8, RZ ;  /* 0x0000000805087210 */ /* 0x040fe20007f1e0ff */
[----:B------:R-:W-:Y:S01]  /*7fa0*/  BSSY.RECONVERGENT B1, `(.L_x_2959) ;  /* 0x000005a000017945 */ /* 0x000fe20003800200 */
[----:B------:R-:W-:Y:S02]  /*7fb0*/  IADD3 R15, PT, PT, -R5, R18, RZ ;  /* 0x00000012050f7210 */ /* 0x000fe40007ffe1ff */
[----:B------:R-:W-:Y:S01]  /*7fc0*/  MOV R6, 0x400 ;  /* 0x0000040000067802 */ /* 0x000fe20000000f00 */
[----:B------:R-:W-:Y:S01]  /*7fd0*/  IMAD.X R9, RZ, RZ, R9, P0 ;  /* 0x000000ffff097224 */ /* 0x000fe200000e0609 */
[----:B------:R-:W-:Y:S02]  /*7fe0*/  ISETP.GT.AND P1, PT, R15, 0x5ff, PT ;  /* 0x000005ff0f00780c */ /* 0x000fe40003f24270 */
[----:B---3--:R-:W-:-:S04]  /*7ff0*/  LEA R11, P0, R8, UR8, 0x2 ;  /* 0x00000008080b7c11 */ /* 0x008fc8000f8010ff */
[----:B------:R-:W-:Y:S01]  /*8000*/  LEA.HI.X R14, R8, UR9, R9, 0x2, P0 ;  /* 0x00000009080e7c11 */ /* 0x000fe200080f1409 */
[----:B------:R-:W-:Y:S01]  /*8010*/  VIADD R9, R6, 0x220 ;  /* 0x0000022006097836 */ /* 0x000fe20000000000 */
[----:B------:R-:W-:Y:S02]  /*8020*/  SHF.L.U32 R6, R23, 0x2, RZ ;  /* 0x0000000217067819 */ /* 0x000fe400000006ff */
[----:B------:R-:W-:-:S03]  /*8030*/  IADD3 R8, P0, PT, R11, 0x400, RZ ;  /* 0x000004000b087810 */ /* 0x000fc60007f1e0ff */
[----:B------:R-:W-:Y:S01]  /*8040*/  IMAD R6, R5, 0x4, -R6 ;  /* 0x0000000405067824 */ /* 0x000fe200078e0a06 */
[----:B-1----:R-:W-:Y:S02]  /*8050*/  LEA R11, R10, R9, 0x18 ;  /* 0x000000090a0b7211 */ /* 0x002fe400078ec0ff */
[----:B------:R-:W-:Y:S02]  /*8060*/  IADD3.X R9, PT, PT, RZ, R14, RZ, P0, !PT ;  /* 0x0000000eff097210 */ /* 0x000fe400007fe4ff */
[----:B------:R-:W-:Y:S02]  /*8070*/  IADD3 R6, PT, PT, R6, 0x400, R11 ;  /* 0x0000040006067810 */ /* 0x000fe40007ffe00b */
[----:B------:R-:W-:Y:S01]  /*8080*/  PLOP3.LUT P0, PT, PT, PT, PT, 0x80, 0x8 ;  /* 0x000000000008781c */ /* 0x000fe20003f0f070 */
[----:B------:R-:W-:-:S12]  /*8090*/  @!P1 BRA `(.L_x_2960) ;  /* 0x0000000400289947 */ /* 0x000fd80003800000 */
[----:B------:R-:W-:Y:S01]  /*80a0*/  PLOP3.LUT P0, PT, PT, PT, PT, 0x8, 0x80 ;  /* 0x000000000080781c */ /* 0x000fe20003f0e170 */
[----:B------:R-:W-:-:S12]  /*80b0*/  VIADD R50, R18, 0xfffffa01 ;  /* 0xfffffa0112327836 */ /* 0x000fd80000000000 */
.L_x_2961:
[----:B------:R-:W0:Y:S01]  /*80c0*/  LDS R10, [R6+-0x400] ;  /* 0xfffc0000060a7984 */ /* 0x000e220000000800 */
[----:B------:R-:W-:-:S03]  /*80d0*/  IADD3 R5, PT, PT, R5, 0x800, RZ ;  /* 0x0000080005057810 */ /* 0x000fc60007ffe0ff */
[----:B------:R-:W1:Y:S01]  /*80e0*/  LDS R14, [R6+-0x200] ;  /* 0xfffe0000060e7984 */ /* 0x000e620000000800 */
[----:B------:R-:W-:-:S03]  /*80f0*/  ISETP.GE.AND P1, PT, R5, R50, PT ;  /* 0x000000320500720c */ /* 0x000fc60003f26270 */
[----:B------:R-:W3:Y:S04]  /*8100*/  LDS R24, [R6] ;  /* 0x0000000006187984 */ /* 0x000ee80000000800 */
[----:B------:R-:W-:Y:S04]  /*8110*/  LDS R36, [R6+0xc00] ;  /* 0x000c000006247984 */ /* 0x000fe80000000800 */
[----:B------:R-:W4:Y:S04]  /*8120*/  LDS R26, [R6+0x200] ;  /* 0x00020000061a7984 */ /* 0x000f280000000800 */
[----:B--2---:R-:W2:Y:S04]  /*8130*/  LDS R28, [R6+0x400] ;  /* 0x00040000061c7984 */ /* 0x004ea80000000800 */
[----:B------:R-:W5:Y:S04]  /*8140*/  LDS R30, [R6+0x600] ;  /* 0x00060000061e7984 */ /* 0x000f680000000800 */
[----:B------:R-:W5:Y:S04]  /*8150*/  LDS R32, [R6+0x800] ;  /* 0x0008000006207984 */ /* 0x000f680000000800 */
[----:B------:R-:W5:Y:S04]  /*8160*/  LDS R34, [R6+0xa00] ;  /* 0x000a000006227984 */ /* 0x000f680000000800 */
[----:B------:R-:W5:Y:S01]  /*8170*/  LDS R38, [R6+0xe00] ;  /* 0x000e000006267984 */ /* 0x000f620000000800 */
[----:B0-----:R-:W-:-:S03]  /*8180*/  FMUL.FTZ R11, R7, R10 ;  /* 0x0000000a070b7220 */ /* 0x001fc60000410000 */
[----:B------:R-:W-:Y:S01]  /*8190*/  LDS R40, [R6+0x1000] ;  /* 0x0010000006287984 */ /* 0x000fe20000000800 */
[----:B-1----:R-:W-:-:S03]  /*81a0*/  FMUL.FTZ R15, R7, R14 ;  /* 0x0000000e070f7220 */ /* 0x002fc60000410000 */
[----:B------:R-:W0:Y:S01]  /*81b0*/  LDS R10, [R6+0x1a00] ;  /* 0x001a0000060a7984 */ /* 0x000e220000000800 */
[----:B---3--:R-:W-:-:S03]  /*81c0*/  FMUL.FTZ R21, R7, R24 ;  /* 0x0000001807157220 */ /* 0x008fc60000410000 */
[----:B------:R-:W1:Y:S04]  /*81d0*/  LDS R42, [R6+0x1200] ;  /* 0x00120000062a7984 */ /* 0x000e680000000800 */
[----:B------:R-:W3:Y:S01]  /*81e0*/  LDS R44, [R6+0x1400] ;  /* 0x00140000062c7984 */ /* 0x000ee20000000800 */
[----:B----4-:R-:W-:-:S03]  /*81f0*/  FMUL.FTZ R25, R7, R26 ;  /* 0x0000001a07197220 */ /* 0x010fc60000410000 */
[----:B------:R-:W-:Y:S01]  /*8200*/  LDS R46, [R6+0x1600] ;  /* 0x00160000062e7984 */ /* 0x000fe20000000800 */
[----:B--2---:R-:W-:-:S03]  /*8210*/  FMUL.FTZ R27, R7, R28 ;  /* 0x0000001c071b7220 */ /* 0x004fc60000410000 */
[----:B------:R-:W2:Y:S01]  /*8220*/  LDS R48, [R6+0x1800] ;  /* 0x0018000006307984 */ /* 0x000ea20000000800 */
        /* <DEDUP_REMOVED lines=25> */
[----:B---3--:R-:W-:-:S03]  /*83c0*/  FMUL.FTZ R29, R7, R44 ;  /* 0x0000002c071d7220 */ /* 0x008fc60000410000 */
[----:B------:R-:W-:Y:S04]  /*83d0*/  STG.E desc[UR36][R8.64+0xa00], R11 ;  /* 0x000a000b08007986 */ /* 0x000fe8000c101924 */
        /* <DEDUP_REMOVED lines=22> */
.L_x_2960:
[----:B------:R-:W-:Y:S05]  /*8540*/  BSYNC.RECONVERGENT B1 ;  /* 0x0000000000017941 */ /* 0x000fea0003800200 */
.L_x_2959:
[----:B------:R-:W-:Y:S01]  /*8550*/  IMAD.IADD R10, R18, 0x1, -R5 ;  /* 0x00000001120a7824 */ /* 0x000fe200078e0a05 */
[----:B------:R-:W-:Y:S04]  /*8560*/  BSSY.RECONVERGENT B1, `(.L_x_2962) ;  /* 0x000002a000017945 */ /* 0x000fe80003800200 */
        /* <DEDUP_REMOVED lines=12> */
[C---:B0-----:R-:W-:Y:S01]  /*8630*/  FMUL.FTZ R11, R7.reuse, R10 ;  /* 0x0000000a070b7220 */ /* 0x041fe20000410000 */
[----:B------:R-:W-:Y:S01]  /*8640*/  IADD3 R10, P1, PT, R8, 0x1000, RZ ;  /* 0x00001000080a7810 */ /* 0x000fe20007f3e0ff */
[----:B-1----:R-:W-:-:S03]  /*8650*/  FMUL.FTZ R15, R7, R14 ;  /* 0x0000000e070f7220 */ /* 0x002fc60000410000 */
[----:B------:R-:W-:Y:S01]  /*8660*/  STG.E desc[UR36][R8.64+-0x400], R11 ;  /* 0xfffc000b08007986 */ /* 0x000fe2000c101924 */
[----:B---3--:R-:W-:-:S03]  /*8670*/  FMUL.FTZ R21, R7, R24 ;  /* 0x0000001807157220 */ /* 0x008fc60000410000 */
[----:B------:R-:W-:Y:S01]  /*8680*/  STS [R6+-0x400], R11 ;  /* 0xfffc000b06007388 */ /* 0x000fe20000000800 */
[----:B----4-:R-:W-:-:S03]  /*8690*/  FMUL.FTZ R25, R7, R26 ;  /* 0x0000001a07197220 */ /* 0x010fc60000410000 */
[----:B------:R-:W-:Y:S01]  /*86a0*/  STG.E desc[UR36][R8.64+-0x200], R15 ;  /* 0xfffe000f08007986 */ /* 0x000fe2000c101924 */
[----:B--2---:R-:W-:-:S03]  /*86b0*/  FMUL.FTZ R27, R7, R28 ;  /* 0x0000001c071b7220 */ /* 0x004fc60000410000 */
[----:B------:R0:W-:Y:S01]  /*86c0*/  STS [R6+-0x200], R15 ;  /* 0xfffe000f06007388 */ /* 0x0001e20000000800 */
[----:B-----5:R-:W-:-:S03]  /*86d0*/  FMUL.FTZ R29, R7, R30 ;  /* 0x0000001e071d7220 */ /* 0x020fc60000410000 */
        /* <DEDUP_REMOVED lines=18> */
.L_x_2963:
[----:B------:R-:W-:Y:S05]  /*8800*/  BSYNC.RECONVERGENT B1 ;  /* 0x0000000000017941 */ /* 0x000fea0003800200 */
.L_x_2962:
[----:B------:R-:W-:-:S13]  /*8810*/  ISETP.LE.OR P0, PT, R5, R18, P0 ;  /* 0x000000120500720c */ /* 0x000fda0000703670 */
[----:B------:R-:W-:Y:S05]  /*8820*/  @!P0 BRA `(.L_x_2946) ;  /* 0x0000000000408947 */ /* 0x000fea0003800000 */
[----:B------:R-:W0:Y:S04]  /*8830*/  LDS R10, [R6+-0x400] ;  /* 0xfffc0000060a7984 */ /* 0x000e280000000800 */
[----:B------:R-:W1:Y:S04]  /*8840*/  LDS R14, [R6+-0x200] ;  /* 0xfffe0000060e7984 */ /* 0x000e680000000800 */
[----:B------:R-:W3:Y:S04]  /*8850*/  LDS R24, [R6] ;  /* 0x0000000006187984 */ /* 0x000ee80000000800 */
[----:B------:R-:W4:Y:S01]  /*8860*/  LDS R26, [R6+0x200] ;  /* 0x00020000061a7984 */ /* 0x000f220000000800 */
[-C--:B0-----:R-:W-:Y:S01]  /*8870*/  FMUL.FTZ R5, R10, R7.reuse ;  /* 0x000000070a057220 */ /* 0x081fe20000410000 */
[----:B-1----:R-:W-:-:S04]  /*8880*/  FMUL.FTZ R11, R14, R7 ;  /* 0x000000070e0b7220 */ /* 0x002fc80000410000 */
        /* <DEDUP_REMOVED lines=10> */
.L_x_2946:
[----:B------:R-:W-:Y:S05]  /*8930*/  BSYNC.RECONVERGENT B0 ;  /* 0x0000000000007941 */ /* 0x000fea0003800200 */
.L_x_2945:
[----:B------:R-:W3:Y:S01]  /*8940*/  LDCU.64 UR6, c[0x0][0x3b0] ;  /* 0x00007600ff0677ac */ /* 0x000ee20008000a00 */
[----:B0-----:R-:W-:Y:S01]  /*8950*/  SHF.R.S32.HI R5, RZ, 0x1f, R18 ;  /* 0x0000001fff057819 */ /* 0x001fe20000011412 */
[----:B-1----:R-:W0:Y:S01]  /*8960*/  LDC.64 R14, c[0x0][0x3c0] ;  /* 0x0000f000ff0e7b82 */ /* 0x002e220000000a00 */
[----:B------:R-:W-:Y:S01]  /*8970*/  LOP3.LUT R17, R17, 0x7c, RZ, 0xc0, !PT ;  /* 0x0000007c11117812 */ /* 0x000fe200078ec0ff */
[----:B------:R-:W1:Y:S01]  /*8980*/  LDCU UR5, c[0x0][0x3f4] ;  /* 0x00007e80ff0577ac */ /* 0x000e620008000800 */
[----:B------:R-:W-:Y:S02]  /*8990*/  LEA.HI R5, R5, R18, RZ, 0x2 ;  /* 0x0000001205057211 */ /* 0x000fe400078f10ff */
[----:B------:R-:W-:Y:S02]  /*89a0*/  CS2R R10, SRZ ;  /* 0x00000000000a7805 */ /* 0x000fe4000001ff00 */
[----:B------:R-:W-:Y:S02]  /*89b0*/  CS2R R8, SRZ ;  /* 0x0000000000087805 */ /* 0x000fe4000001ff00 */
[----:B------:R-:W-:Y:S01]  /*89c0*/  IADD3 R32, PT, PT, R23, R12, RZ ;  /* 0x0000000c17207210 */ /* 0x000fe20007ffe0ff */
[----:B------:R-:W4:Y:S01]  /*89d0*/  LDCU.64 UR8, c[0x0][0x3c8] ;  /* 0x00007900ff0877ac */ /* 0x000f220008000a00 */
[----:B------:R-:W-:-:S05]  /*89e0*/  LOP3.LUT R5, R5, 0xfffffffc, RZ, 0xc0, !PT ;  /* 0xfffffffc05057812 */ /* 0x000fca00078ec0ff */
[----:B------:R-:W-:Y:S01]  /*89f0*/  IMAD.IADD R33, R18, 0x1, -R5 ;  /* 0x0000000112217824 */ /* 0x000fe200078e0a05 */
[----:B---3--:R-:W-:-:S04]  /*8a00*/  ISETP.NE.U32.AND P0, PT, RZ, UR6, PT ;  /* 0x00000006ff007c0c */ /* 0x008fc8000bf05070 */
[----:B------:R-:W-:-:S04]  /*8a10*/  ISETP.NE.AND.EX P0, PT, RZ, UR7, PT, P0 ;  /* 0x00000007ff007c0c */ /* 0x000fc8000bf05300 */
[----:B------:R-:W-:-:S13]  /*8a20*/  ISETP.NE.OR P0, PT, R12, R33, !P0 ;  /* 0x000000210c00720c */ /* 0x000fda0004705670 */
[----:B------:R-:W3:Y:S01]  /*8a30*/  @!P0 LDC.64 R6, c[0x0][0x3b0] ;  /* 0x0000ec00ff068b82 */ /* 0x000ee20000000a00 */
[----:B------:R-:W-:Y:S01]  /*8a40*/  @!P0 LEA R5, R13, R17, 0x7 ;  /* 0x000000110d058211 */ /* 0x000fe200078e38ff */
[----:B-1----:R-:W-:-:S05]  /*8a50*/  IMAD.U32 R21, RZ, RZ, UR5 ;  /* 0x00000005ff157e24 */ /* 0x002fca000f8e00ff */
[----:B------:R-:W-:Y:S01]  /*8a60*/  VIMNMX R25, PT, PT, R18, R21, PT ;  /* 0x0000001512197248 */ /* 0x000fe20003fe0100 */
[----:B---3--:R-:W-:-:S05]  /*8a70*/  @!P0 IMAD.WIDE.U32 R6, R5, 0x4, R6 ;  /* 0x0000000405068825 */ /* 0x008fca00078e0006 */
[----:B------:R1:W5:Y:S01]  /*8a80*/  @!P0 LDG.E.128 R8, desc[UR36][R6.64] ;  /* 0x0000002406088981 */ /* 0x000362000c1e1d00 */
[----:B------:R-:W-:Y:S01]  /*8a90*/  BAR.SYNC.DEFER_BLOCKING 0x0 ;  /* 0x0000000000007b1d */ /* 0x000fe20000010000 */
[----:B------:R-:W-:Y:S01]  /*8aa0*/  ISETP.GE.AND P0, PT, R32, R25, PT ;  /* 0x000000192000720c */ /* 0x000fe20003f06270 */
[----:B------:R-:W-:Y:S02]  /*8ab0*/  IMAD R5, R4, R21, R17 ;  /* 0x0000001504057224 */ /* 0x000fe400078e0211 */
[----:B------:R-:W-:Y:S02]  /*8ac0*/  IMAD.SHL.U32 R22, R22, 0x80, RZ ;  /* 0x0000008016167824 */ /* 0x000fe400078e00ff */
[----:B------:R-:W-:Y:S01]  /*8ad0*/  BSSY.RECONVERGENT B0, `(.L_x_2964) ;  /* 0x000008e000007945 */ /* 0x000fe20003800200 */
[----:B0-----:R-:W-:Y:S01]  /*8ae0*/  IMAD.WIDE R14, R5, 0x4, R14 ;  /* 0x00000004050e7825 */ /* 0x001fe200078e020e */
[----:B-1----:R-:W-:Y:S02]  /*8af0*/  CS2R R6, SRZ ;  /* 0x0000000000067805 */ /* 0x002fe4000001ff00 */
[----:B------:R-:W-:-:S04]  /*8b00*/  CS2R R4, SRZ ;  /* 0x0000000000047805 */ /* 0x000fc8000001ff00 */
[----:B----4-:R-:W-:Y:S05]  /*8b10*/  @P0 BRA `(.L_x_2965) ;  /* 0x0000000800240947 */ /* 0x010fea0003800000 */
[----:B------:R-:W-:Y:S01]  /*8b20*/  VIADDMNMX R5, R32, 0x4, R25, !PT ;  /* 0x0000000420057846 */ /* 0x000fe20007800119 */
[----:B------:R-:W-:Y:S01]  /*8b30*/  BSSY.RECONVERGENT B1, `(.L_x_2966) ;  /* 0x000004a000017945 */ /* 0x000fe20003800200 */
[----:B------:R-:W-:Y:S01]  /*8b40*/  LOP3.LUT R4, RZ, R23, RZ, 0x33, !PT ;  /* 0x00000017ff047212 */ /* 0x000fe200078e33ff */
[----:B------:R-:W-:Y:S01]  /*8b50*/  IMAD R52, R20, R21, RZ ;  /* 0x0000001514347224 */ /* 0x000fe200078e02ff */
[----:B------:R-:W-:Y:S02]  /*8b60*/  MOV R34, R32 ;  /* 0x0000002000227202 */ /* 0x000fe40000000f00 */
[----:B------:R-:W-:Y:S02]  /*8b70*/  CS2R R6, SRZ ;  /* 0x0000000000067805 */ /* 0x000fe4000001ff00 */
[----:B------:R-:W-:Y:S02]  /*8b80*/  IADD3 R51, PT, PT, -R12, R5, R4 ;  /* 0x000000050c337210 */ /* 0x000fe40007ffe104 */
        /* <DEDUP_REMOVED lines=9> */
[----:B------:R-:W-:Y:S01]  /*8c20*/  IMAD.SHL.U32 R35, R23, 0x80, RZ ;  /* 0x0000008017237824 */ /* 0x000fe200078e00ff */
[----:B------:R-:W-:Y:S01]  /*8c30*/  MOV R34, R32 ;  /* 0x0000002000227202 */ /* 0x000fe20000000f00 */
[----:B------:R-:W-:Y:S01]  /*8c40*/  IMAD.MOV.U32 R4, RZ, RZ, RZ ;  /* 0x000000ffff047224 */ /* 0x000fe200078e00ff */
[----:B------:R-:W-:Y:S01]  /*8c50*/  IADD3 R44, PT, PT, -R24, RZ, RZ ;  /* 0x000000ff182c7210 */ /* 0x000fe20007ffe1ff */
[----:B0-----:R-:W-:-:S06]  /*8c60*/  ULEA UR5, UR6, UR5, 0x18 ;  /* 0x0000000506057291 */ /* 0x001fcc000f8ec0ff */
[----:B------:R-:W-:-:S05]  /*8c70*/  LEA R25, R12, UR5, 0x2 ;  /* 0x000000050c197c11 */ /* 0x000fca000f8e10ff */
[----:B------:R-:W-:-:S07]  /*8c80*/  VIADD R45, R25, 0x20 ;  /* 0x00000020192d7836 */ /* 0x000fce0000000000 */
.L_x_2968:
[----:B------:R-:W-:Y:S01]  /*8c90*/  IADD3 R25, P0, PT, R34, UR4, RZ ;  /* 0x0000000422197c10 */ /* 0x000fe2000ff1e0ff */
[----:B------:R-:W-:Y:S01]  /*8ca0*/  IMAD R27, R12, 0x80, R35 ;  /* 0x000000800c1b7824 */ /* 0x000fe200078e0223 */
[C---:B------:R-:W-:Y:S01]  /*8cb0*/  SHF.L.U32 R41, R52.reuse, 0x7, RZ ;  /* 0x0000000734297819 */ /* 0x040fe200000006ff */
[----:B--2---:R-:W-:Y:S01]  /*8cc0*/  IMAD.SHL.U32 R29, R52, 0x80, RZ ;  /* 0x00000080341d7824 */ /* 0x004fe200078e00ff */
[----:B------:R-:W-:Y:S01]  /*8cd0*/  IADD3.X R26, PT, PT, RZ, UR10, RZ, P0, !PT ;  /* 0x0000000aff1a7c10 */ /* 0x000fe200087fe4ff */
[----:B------:R-:W0:Y:S01]  /*8ce0*/  LDS R46, [R45+-0x20] ;  /* 0xffffe0002d2e7984 */ /* 0x000e220000000800 */
[----:B------:R-:W-:-:S03]  /*8cf0*/  LEA R24, P0, R25, UR8, 0x2 ;  /* 0x0000000819187c11 */ /* 0x000fc6000f8010ff */
[----:B------:R-:W1:Y:S01]  /*8d00*/  LDS R48, [R45+-0x10] ;  /* 0xfffff0002d307984 */ /* 0x000e620000000800 */
[----:B------:R-:W-:-:S03]  /*8d10*/  LEA.HI.X R25, R25, UR9, R26, 0x2, P0 ;  /* 0x0000000919197c11 */ /* 0x000fc600080f141a */
[----:B------:R-:W2:Y:S04]  /*8d20*/  LDS R49, [R45] ;  /* 0x000000002d317984 */ /* 0x000ea80000000800 */
[----:B------:R-:W3:Y:S04]  /*8d30*/  LDG.E R28, desc[UR36][R24.64+0x10] ;  /* 0x00001024181c7981 */ /* 0x000ee8000c1e1900 */
[----:B------:R-:W4:Y:S04]  /*8d40*/  LDG.E R26, desc[UR36][R24.64] ;  /* 0x00000024181a7981 */ /* 0x000f28000c1e1900 */
[----:B------:R-:W2:Y:S04]  /*8d50*/  LDG.E R30, desc[UR36][R24.64+0x20] ;  /* 0x00002024181e7981 */ /* 0x000ea8000c1e1900 */
[----:B------:R-:W2:Y:S04]  /*8d60*/  LDG.E R36, desc[UR36][R24.64+0x30] ;  /* 0x0000302418247981 */ /* 0x000ea8000c1e1900 */
[----:B------:R0:W1:Y:S01]  /*8d70*/  LDS R50, [R45+0x10] ;  /* 0x000010002d327984 */ /* 0x0000620000000800 */
[----:B---3--:R-:W-:-:S02]  /*8d80*/  IMAD R28, R28, R41, R27 ;  /* 0x000000291c1c7224 */ /* 0x008fc400078e021b */
[----:B----4-:R-:W-:-:S03]  /*8d90*/  IMAD R41, R26, R41, R27 ;  /* 0x000000291a297224 */ /* 0x010fc600078e021b */
[----:B------:R-:W-:Y:S01]  /*8da0*/  IADD3 R37, PT, PT, R28, 0x200, RZ ;  /* 0x000002001c257810 */ /* 0x000fe20007ffe0ff */
[----:B------:R-:W-:-:S04]  /*8db0*/  IMAD.WIDE R40, R41, 0x4, R14 ;  /* 0x0000000429287825 */ /* 0x000fc800078e020e */
[-CC-:B--2---:R-:W-:Y:S02]  /*8dc0*/  IMAD R30, R30, R29.reuse, R27.reuse ;  /* 0x0000001d1e1e7224 */ /* 0x184fe400078e021b */
[----:B------:R-:W-:Y:S01]  /*8dd0*/  IMAD R26, R36, R29, R27 ;  /* 0x0000001d241a7224 */ /* 0x000fe200078e021b */
[----:B------:R-:W2:Y:S01]  /*8de0*/  LDG.E.128 R40, desc[UR36][R40.64] ;  /* 0x0000002428287981 */ /* 0x000ea2000c1e1d00 */
[----:B------:R-:W-:Y:S02]  /*8df0*/  VIADD R27, R30, 0x400 ;  /* 0x000004001e1b7836 */ /* 0x000fe40000000000 */
[----:B------:R-:W-:Y:S01]  /*8e00*/  IMAD.WIDE R36, R37, 0x4, R14 ;  /* 0x0000000425247825 */ /* 0x000fe200078e020e */
[----:B------:R-:W-:-:S03]  /*8e10*/  IADD3 R29, PT, PT, R26, 0x600, RZ ;  /* 0x000006001a1d7810 */ /* 0x000fc60007ffe0ff */
[--C-:B------:R-:W-:Y:S02]  /*8e20*/  IMAD.WIDE R24, R27, 0x4, R14.reuse ;  /* 0x000000041b187825 */ /* 0x100fe400078e020e */
[----:B------:R-:W1:Y:S02]  /*8e30*/  LDG.E.128 R36, desc[UR36][R36.64] ;  /* 0x0000002424247981 */ /* 0x000e64000c1e1d00 */
[----:B------:R-:W-:Y:S02]  /*8e40*/  IMAD.WIDE R28, R29, 0x4, R14 ;  /* 0x000000041d1c7825 */ /* 0x000fe400078e020e */
[----:B------:R-:W3:Y:S04]  /*8e50*/  LDG.E.128 R24, desc[UR36][R24.64] ;  /* 0x0000002418187981 */ /* 0x000ee8000c1e1d00 */
        /* <DEDUP_REMOVED lines=9> */
[----:B------:R-:W-:Y:S02]  /*8ef0*/  FFMA.FTZ R46, R43, R46, R7 ;  /* 0x0000002e2b2e7223 */ /* 0x000fe40000010007 */
[-C--:B-1----:R-:W-:Y:S01]  /*8f00*/  FFMA.FTZ R4, R37, R48.reuse, R4 ;  /* 0x0000003025047223 */ /* 0x082fe20000010004 */
        /* <DEDUP_REMOVED lines=11> */
[----:B------:R-:W-:Y:S06]  /*8fc0*/  @P0 BRA `(.L_x_2968) ;  /* 0xfffffffc00300947 */ /* 0x000fec000383ffff */
.L_x_2967:
[----:B------:R-:W-:Y:S05]  /*8fd0*/  BSYNC.RECONVERGENT B1 ;  /* 0x0000000000017941 */ /* 0x000fea0003800200 */
.L_x_2966:
        /* <DEDUP_REMOVED lines=10> */
[----:B--2---:R-:W2:Y:S04]  /*9080*/  LDG.E R28, desc[UR36][R24.64+0x10] ;  /* 0x00001024181c7981 */ /* 0x004ea8000c1e1900 */
[----:B------:R0:W3:Y:S01]  /*9090*/  LDG.E R26, desc[UR36][R24.64] ;  /* 0x00000024181a7981 */ /* 0x0000e2000c1e1900 */
[----:B------:R-:W-:Y:S01]  /*90a0*/  SHF.L.U32 R27, R34, 0x7, RZ ;  /* 0x00000007221b7819 */ /* 0x000fe200000006ff */
[----:B------:R-:W-:Y:S01]  /*90b0*/  IMAD.SHL.U32 R29, R52, 0x80, RZ ;  /* 0x00000080341d7824 */ /* 0x000fe200078e00ff */
[----:B------:R-:W1:Y:S01]  /*90c0*/  S2UR UR6, SR_CgaCtaId ;  /* 0x00000000000679c3 */ /* 0x000e620000008800 */
[----:B------:R-:W-:Y:S02]  /*90d0*/  UMOV UR5, 0x400 ;  /* 0x0000040000057882 */ /* 0x000fe40000000000 */
[----:B------:R-:W-:Y:S01]  /*90e0*/  UIADD3 UR5, UPT, UPT, UR5, 0x220, URZ ;  /* 0x0000022005057890 */ /* 0x000fe2000fffe0ff */
[----:B0-----:R-:W-:-:S03]  /*90f0*/  IMAD.IADD R24, R34, 0x1, -R23 ;  /* 0x0000000122187824 */ /* 0x001fc600078e0a17 */
[----:B-1----:R-:W-:Y:S01]  /*9100*/  ULEA UR5, UR6, UR5, 0x18 ;  /* 0x0000000506057291 */ /* 0x002fe2000f8ec0ff */
[-CC-:B--2---:R-:W-:Y:S02]  /*9110*/  IMAD R28, R28, R29.reuse, R27.reuse ;  /* 0x0000001d1c1c7224 */ /* 0x184fe400078e021b */
[----:B---3--:R-:W-:-:S03]  /*9120*/  IMAD R27, R26, R29, R27 ;  /* 0x0000001d1a1b7224 */ /* 0x008fc600078e021b */
[----:B------:R-:W-:Y:S01]  /*9130*/  IADD3 R29, PT, PT, R28, 0x200, RZ ;  /* 0x000002001c1d7810 */ /* 0x000fe20007ffe0ff */
[----:B------:R-:W-:-:S04]  /*9140*/  IMAD.WIDE R26, R27, 0x4, R14 ;  /* 0x000000041b1a7825 */ /* 0x000fc800078e020e */
[----:B------:R-:W-:Y:S01]  /*9150*/  IMAD.WIDE R28, R29, 0x4, R14 ;  /* 0x000000041d1c7825 */ /* 0x000fe200078e020e */
[----:B------:R-:W2:Y:S04]  /*9160*/  LDG.E.128 R36, desc[UR36][R26.64] ;  /* 0x000000241a247981 */ /* 0x000ea8000c1e1d00 */
[----:B------:R0:W3:Y:S01]  /*9170*/  LDG.E.128 R40, desc[UR36][R28.64] ;  /* 0x000000241c287981 */ /* 0x0000e2000c1e1d00 */
[----:B------:R-:W-:Y:S02]  /*9180*/  LEA R24, R24, UR5, 0x2 ;  /* 0x0000000518187c11 */ /* 0x000fe4000f8e10ff */
[----:B------:R-:W-:-:S03]  /*9190*/  IADD3 R34, PT, PT, R34, 0x8, RZ ;  /* 0x0000000822227810 */ /* 0x000fc60007ffe0ff */
[----:B------:R-:W2:Y:S04]  /*91a0*/  LDS R25, [R24] ;  /* 0x0000000018197984 */ /* 0x000ea80000000800 */
[----:B------:R-:W3:Y:S01]  /*91b0*/  LDS R30, [R24+0x10] ;  /* 0x00001000181e7984 */ /* 0x000ee20000000800 */
[-C--:B--2---:R-:W-:Y:S01]  /*91c0*/  FFMA.FTZ R31, R36, R25.reuse, R4 ;  /* 0x00000019241f7223 */ /* 0x084fe20000010004 */
[-C--:B------:R-:W-:Y:S01]  /*91d0*/  FFMA.FTZ R26, R37, R25.reuse, R5 ;  /* 0x00000019251a7223 */ /* 0x080fe20000010005 */
[-C--:B------:R-:W-:Y:S01]  /*91e0*/  FFMA.FTZ R27, R38, R25.reuse, R6 ;  /* 0x00000019261b7223 */ /* 0x080fe20000010006 */
[----:B0-----:R-:W-:Y:S01]  /*91f0*/  FFMA.FTZ R28, R39, R25, R7 ;  /* 0x00000019271c7223 */ /* 0x001fe20000010007 */
[-C--:B---3--:R-:W-:Y:S01]  /*9200*/  FFMA.FTZ R4, R40, R30.reuse, R31 ;  /* 0x0000001e28047223 */ /* 0x088fe2000001001f */
[-C--:B------:R-:W-:Y:S01]  /*9210*/  FFMA.FTZ R5, R41, R30.reuse, R26 ;  /* 0x0000001e29057223 */ /* 0x080fe2000001001a */
[-C--:B------:R-:W-:Y:S01]  /*9220*/  FFMA.FTZ R6, R42, R30.reuse, R27 ;  /* 0x0000001e2a067223 */ /* 0x080fe2000001001b */
[----:B------:R-:W-:-:S07]  /*9230*/  FFMA.FTZ R7, R43, R30, R28 ;  /* 0x0000001e2b077223 */ /* 0x000fce000001001c */
.L_x_2970:
[----:B------:R-:W-:Y:S05]  /*9240*/  BSYNC.RECONVERGENT B1 ;  /* 0x0000000000017941 */ /* 0x000fea0003800200 */
.L_x_2969:
[----:B------:R-:W-:Y:S05]  /*9250*/  @P0 BRA `(.L_x_2965) ;  /* 0x0000000000540947 */ /* 0x000fea0003800000 */
[----:B------:R-:W0:Y:S01]  /*9260*/  LDCU.64 UR6, c[0x0][0x3c8] ;  /* 0x00007900ff0677ac */ /* 0x000e220008000a00 */
[----:B------:R-:W-:-:S05]  /*9270*/  IADD3 R24, P0, PT, R34, UR4, RZ ;  /* 0x0000000422187c10 */ /* 0x000fca000ff1e0ff */
[----:B------:R-:W-:Y:S01]  /*9280*/  IMAD.X R25, RZ, RZ, UR10, P0 ;  /* 0x0000000aff197e24 */ /* 0x000fe200080e06ff */
[----:B0-----:R-:W-:-:S04]  /*9290*/  LEA R26, P0, R24, UR6, 0x2 ;  /* 0x00000006181a7c11 */ /* 0x001fc8000f8010ff */
[----:B------:R-:W-:-:S06]  /*92a0*/  LEA.HI.X R27, R24, UR7, R25, 0x2, P0 ;  /* 0x00000007181b7c11 */ /* 0x000fcc00080f1419 */
[----:B------:R-:W3:Y:S01]  /*92b0*/  LDG.E R27, desc[UR36][R26.64] ;  /* 0x000000241a1b7981 */ /* 0x000ee2000c1e1900 */
[----:B------:R-:W0:Y:S01]  /*92c0*/  S2UR UR6, SR_CgaCtaId ;  /* 0x00000000000679c3 */ /* 0x000e220000008800 */
[----:B------:R-:W-:Y:S02]  /*92d0*/  UMOV UR5, 0x400 ;  /* 0x0000040000057882 */ /* 0x000fe40000000000 */
[----:B------:R-:W-:-:S04]  /*92e0*/  UIADD3 UR5, UPT, UPT, UR5, 0x220, URZ ;  /* 0x0000022005057890 */ /* 0x000fc8000fffe0ff */
[----:B0-----:R-:W-:Y:S01]  /*92f0*/  ULEA UR5, UR6, UR5, 0x18 ;  /* 0x0000000506057291 */ /* 0x001fe2000f8ec0ff */
[----:B---3--:R-:W-:-:S05]  /*9300*/  IMAD R25, R52, R27, R34 ;  /* 0x0000001b34197224 */ /* 0x008fca00078e0222 */
[----:B------:R-:W-:-:S05]  /*9310*/  SHF.L.U32 R25, R25, 0x7, RZ ;  /* 0x0000000719197819 */ /* 0x000fca00000006ff */
[----:B------:R-:W-:-:S05]  /*9320*/  IMAD.WIDE R24, R25, 0x4, R14 ;  /* 0x0000000419187825 */ /* 0x000fca00078e020e */
[----:B--2---:R-:W2:Y:S01]  /*9330*/  LDG.E.128 R28, desc[UR36][R24.64] ;  /* 0x00000024181c7981 */ /* 0x004ea2000c1e1d00 */
[----:B------:R-:W-:-:S05]  /*9340*/  IMAD.IADD R34, R34, 0x1, -R23 ;  /* 0x0000000122227824 */ /* 0x000fca00078e0a17 */
[----:B------:R-:W-:-:S06]  /*9350*/  LEA R34, R34, UR5, 0x2 ;  /* 0x0000000522227c11 */ /* 0x000fcc000f8e10ff */
[----:B------:R-:W2:Y:S02]  /*9360*/  LDS R34, [R34] ;  /* 0x0000000022227984 */ /* 0x000ea40000000800 */
[-C--:B--2---:R-:W-:Y:S01]  /*9370*/  FFMA.FTZ R4, R28, R34.reuse, R4 ;  /* 0x000000221c047223 */ /* 0x084fe20000010004 */
[-C--:B------:R-:W-:Y:S01]  /*9380*/  FFMA.FTZ R5, R29, R34.reuse, R5 ;  /* 0x000000221d057223 */ /* 0x080fe20000010005 */
[-C--:B------:R-:W-:Y:S01]  /*9390*/  FFMA.FTZ R6, R30, R34.reuse, R6 ;  /* 0x000000221e067223 */ /* 0x080fe20000010006 */
[----:B------:R-:W-:-:S07]  /*93a0*/  FFMA.FTZ R7, R31, R34, R7 ;  /* 0x000000221f077223 */ /* 0x000fce0000010007 */
.L_x_2965:
[----:B------:R-:W-:Y:S05]  /*93b0*/  BSYNC.RECONVERGENT B0 ;  /* 0x0000000000007941 */ /* 0x000fea0003800200 */
.L_x_2964:
[----:B------:R-:W-:Y:S01]  /*93c0*/  ISETP.GE.AND P0, PT, R32, R18, PT ;  /* 0x000000122000720c */ /* 0x000fe20003f06270 */
[----:B------:R-:W0:Y:S01]  /*93d0*/  LDCU.64 UR8, c[0x0][0x3c8] ;  /* 0x00007900ff0877ac */ /* 0x000e220008000a00 */
[----:B------:R-:W-:Y:S11]  /*93e0*/  BSSY.RECONVERGENT B2, `(.L_x_2971) ;  /* 0x000014f000027945 */ /* 0x000ff60003800200 */
[----:B------:R-:W-:Y:S05]  /*93f0*/  @P0 BRA `(.L_x_2972) ;  /* 0x0000001400340947 */ /* 0x000fea0003800000 */
[----:B------:R-:W-:Y:S01]  /*9400*/  VIADDMNMX R25, R32, 0x4, R18, !PT ;  /* 0x0000000420197846 */ /* 0x000fe20007800112 */
[----:B------:R-:W-:Y:S01]  /*9410*/  BSSY.RECONVERGENT B1, `(.L_x_2973) ;  /* 0x00000bd000017945 */ /* 0x000fe20003800200 */
[----:B------:R-:W-:Y:S01]  /*9420*/  LOP3.LUT R18, RZ, R23, RZ, 0x33, !PT ;  /* 0x00000017ff127212 */ /* 0x000fe200078e33ff */
[----:B------:R-:W-:-:S03]  /*9430*/  IMAD R20, R20, R21, RZ ;  /* 0x0000001514147224 */ /* 0x000fc600078e02ff */
[----:B------:R-:W-:-:S04]  /*9440*/  IADD3 R18, PT, PT, -R12, R25, R18 ;  /* 0x000000190c127210 */ /* 0x000fc80007ffe112 */
[C---:B------:R-:W-:Y:S02]  /*9450*/  ISETP.GE.U32.AND P0, PT, R18.reuse, 0xc, PT ;  /* 0x0000000c1200780c */ /* 0x040fe40003f06070 */
[----:B--2---:R-:W-:-:S11]  /*9460*/  LEA.HI R31, R18, 0x1, RZ, 0x1e ;  /* 0x00000001121f7811 */ /* 0x004fd600078ff0ff */
[----:B------:R-:W-:Y:S05]  /*9470*/  @!P0 BRA `(.L_x_2974) ;  /* 0x0000000800d88947 */ /* 0x000fea0003800000 */
[----:B------:R-:W1:Y:S01]  /*9480*/  S2UR UR6, SR_CgaCtaId ;  /* 0x00000000000679c3 */ /* 0x000e620000008800 */
[----:B------:R-:W-:Y:S01]  /*9490*/  UMOV UR5, 0x400 ;  /* 0x0000040000057882 */ /* 0x000fe20000000000 */
[----:B------:R-:W-:Y:S01]  /*94a0*/  LOP3.LUT R21, R31, 0x7ffffffc, RZ, 0xc0, !PT ;  /* 0x7ffffffc1f157812 */ /* 0x000fe200078ec0ff */
[----:B------:R-:W-:Y:S01]  /*94b0*/  UIADD3 UR5, UPT, UPT, UR5, 0x220, URZ ;  /* 0x0000022005057890 */ /* 0x000fe2000fffe0ff */
[----:B------:R-:W-:Y:S01]  /*94c0*/  BSSY.RECONVERGENT B0, `(.L_x_2975) ;  /* 0x00000b0000007945 */ /* 0x000fe20003800200 */
[----:B------:R-:W-:Y:S02]  /*94d0*/  IADD3 R32, PT, PT, R32, 0x8, RZ ;  /* 0x0000000820207810 */ /* 0x000fe40007ffe0ff */
[----:B------:R-:W-:Y:S01]  /*94e0*/  IMAD.MOV R29, RZ, RZ, -R21 ;  /* 0x000000ffff1d7224 */ /* 0x000fe200078e0a15 */
[----:B------:R-:W2:Y:S01]  /*94f0*/  LDC R41, c[0x0][0x3f4] ;  /* 0x0000fd00ff297b82 */ /* 0x000ea20000000800 */
[----:B-1----:R-:W-:-:S06]  /*9500*/  ULEA UR5, UR6, UR5, 0x18 ;  /* 0x0000000506057291 */ /* 0x002fcc000f8ec0ff */
[----:B------:R-:W-:-:S04]  /*9510*/  LEA R28, R12, UR5, 0x2 ;  /* 0x000000050c1c7c11 */ /* 0x000fc8000f8e10ff */
[----:B------:R-:W-:-:S07]  /*9520*/  IADD3 R28, PT, PT, R28, 0x20, RZ ;  /* 0x000000201c1c7810 */ /* 0x000fce0007ffe0ff */
.L_x_2984:
[----:B--2---:R-:W-:Y:S01]  /*9530*/  IMAD.MOV.U32 R21, RZ, RZ, R41 ;  /* 0x000000ffff157224 */ /* 0x004fe200078e0029 */
[C---:B------:R-:W-:Y:S01]  /*9540*/  IADD3 R26, PT, PT, R32.reuse, -0x8, RZ ;  /* 0xfffffff8201a7810 */ /* 0x040fe20007ffe0ff */
[----:B------:R-:W-:Y:S01]  /*9550*/  VIADD R29, R29, 0x4 ;  /* 0x000000041d1d7836 */ /* 0x000fe20000000000 */
[C---:B------:R-:W-:Y:S01]  /*9560*/  IADD3 R34, PT, PT, R32.reuse, -0x4, RZ ;  /* 0xfffffffc20227810 */ /* 0x040fe20007ffe0ff */
[----:B------:R-:W-:Y:S01]  /*9570*/  VIADD R40, R32, 0x4 ;  /* 0x0000000420287836 */ /* 0x000fe20000000000 */
[-C--:B------:R-:W-:Y:S01]  /*9580*/  ISETP.GE.AND P4, PT, R26, R21.reuse, PT ;  /* 0x000000151a00720c */ /* 0x080fe20003f86270 */
[----:B------:R-:W-:Y:S01]  /*9590*/  BSSY.RECONVERGENT B3, `(.L_x_2976) ;  /* 0x000002a000037945 */ /* 0x000fe20003800200 */
[----:B------:R-:W-:Y:S02]  /*95a0*/  ISETP.NE.AND P0, PT, R29, RZ, PT ;  /* 0x000000ff1d00720c */ /* 0x000fe40003f05270 */
[-C--:B------:R-:W-:Y:S02]  /*95b0*/  ISETP.GE.AND P1, PT, R34, R21.reuse, PT ;  /* 0x000000152200720c */ /* 0x080fe40003f26270 */
[----:B------:R-:W-:-:S02]  /*95c0*/  ISETP.GE.AND P2, PT, R32, R21, PT ;  /* 0x000000152000720c */ /* 0x000fc40003f46270 */
[----:B------:R-:W-:-:S05]  /*95d0*/  ISETP.GE.AND P3, PT, R40, R21, PT ;  /* 0x000000152800720c */ /* 0x000fca0003f66270 */
[----:B------:R-:W-:Y:S08]  /*95e0*/  @!P4 BRA `(.L_x_2977) ;  /* 0x000000000090c947 */ /* 0x000ff00003800000 */
        /* <DEDUP_REMOVED lines=23> */
[----:B------:R-:W-:Y:S02]  /*9760*/  IADD3.X R30, PT, PT, RZ, UR10, RZ, P4, !PT ;  /* 0x0000000aff1e7c10 */ /* 0x000fe4000a7fe4ff */
[----:B0-----:R-:W-:-:S04]  /*9770*/  LEA R26, P4, R25, UR8, 0x2 ;  /* 0x00000008191a7c11 */ /* 0x001fc8000f8810ff */
[----:B------:R-:W-:Y:S02]  /*9780*/  LEA.HI.X R27, R25, UR9, R30, 0x2, P4 ;  /* 0x00000009191b7c11 */ /* 0x000fe4000a0f141e */
[----:B------:R-:W0:Y:S04]  /*9790*/  LDS R30, [R28+-0x20] ;  /* 0xffffe0001c1e7984 */ /* 0x000e280000000800 */
        /* <DEDUP_REMOVED lines=9> */
.L_x_2977:
[----:B0-----:R-:W-:Y:S05]  /*9830*/  BSYNC.RECONVERGENT B3 ;  /* 0x0000000000037941 */ /* 0x001fea0003800200 */
.L_x_2976:
        /* <DEDUP_REMOVED lines=26> */
[----:B------:R-:W-:-:S04]  /*99e0*/  LEA R26, P1, R25, UR8, 0x2 ;  /* 0x00000008191a7c11 */ /* 0x000fc8000f8210ff */
        /* <DEDUP_REMOVED lines=11> */
.L_x_2979:
[----:B------:R-:W-:Y:S05]  /*9aa0*/  BSYNC.RECONVERGENT B3 ;  /* 0x0000000000037941 */ /* 0x000fea0003800200 */
.L_x_2978:
        /* <DEDUP_REMOVED lines=28> */
[----:B------:R-:W0:Y:S04]  /*9c70*/  LDS R30, [R28] ;  /* 0x000000001c1e7984 */ /* 0x000e280000000800 */
        /* <DEDUP_REMOVED lines=9> */
.L_x_2981:
[----:B------:R-:W-:Y:S05]  /*9d10*/  BSYNC.RECONVERGENT B3 ;  /* 0x0000000000037941 */ /* 0x000fea0003800200 */
.L_x_2980:
        /* <DEDUP_REMOVED lines=28> */
[----:B------:R-:W0:Y:S04]  /*9ee0*/  LDS R30, [R28+0x10] ;  /* 0x000010001c1e7984 */ /* 0x000e280000000800 */
        /* <DEDUP_REMOVED lines=9> */
.L_x_2983:
[----:B------:R-:W-:Y:S05]  /*9f80*/  BSYNC.RECONVERGENT B3 ;  /* 0x0000000000037941 */ /* 0x000fea0003800200 */
.L_x_2982:
[----:B------:R-:W-:Y:S01]  /*9f90*/  IADD3 R32, PT, PT, R32, 0x10, RZ ;  /* 0x0000001020207810 */ /* 0x000fe20007ffe0ff */
[----:B------:R-:W-:Y:S01]  /*9fa0*/  VIADD R28, R28, 0x40 ;  /* 0x000000401c1c7836 */ /* 0x000fe20000000000 */
[----:B------:R-:W-:Y:S06]  /*9fb0*/  @P0 BRA `(.L_x_2984) ;  /* 0xfffffff4005c0947 */ /* 0x000fec000383ffff */
[----:B------:R-:W-:Y:S05]  /*9fc0*/  BSYNC.RECONVERGENT B0 ;  /* 0x0000000000007941 */ /* 0x000fea0003800200 */
.L_x_2975:
[----:B------:R-:W-:-:S07]  /*9fd0*/  IADD3 R32, PT, PT, R32, -0x8, RZ ;  /* 0xfffffff820207810 */ /* 0x000fce0007ffe0ff */
.L_x_2974:
[----:B0-----:R-:W-:Y:S05]  /*9fe0*/  BSYNC.RECONVERGENT B1 ;  /* 0x0000000000017941 */ /* 0x001fea0003800200 */
.L_x_2973:
[----:B------:R-:W-:-:S13]  /*9ff0*/  LOP3.LUT P0, R31, R31, 0x3, RZ, 0xc0, !PT ;  /* 0x000000031f1f7812 */ /* 0x000fda000780c0ff */
[----:B------:R-:W-:Y:S05]  /*a000*/  @!P0 BRA `(.L_x_2972) ;  /* 0x0000000800308947 */ /* 0x000fea0003800000 */
[----:B------:R-:W-:Y:S01]  /*a010*/  ISETP.NE.AND P0, PT, R31, 0x1, PT ;  /* 0x000000011f00780c */ /* 0x000fe20003f05270 */
[----:B------:R-:W-:-:S12]  /*a020*/  BSSY.RECONVERGENT B0, `(.L_x_2985) ;  /* 0x000005c000007945 */ /* 0x000fd80003800200 */
[----:B------:R-:W-:Y:S05]  /*a030*/  @!P0 BRA `(.L_x_2986) ;  /* 0x0000000400688947 */ /* 0x000fea0003800000 */
[----:B------:R-:W0:Y:S01]  /*a040*/  S2UR UR6, SR_CgaCtaId ;  /* 0x00000000000679c3 */ /* 0x000e220000008800 */
[----:B------:R-:W-:Y:S01]  /*a050*/  UMOV UR5, 0x400 ;  /* 0x0000040000057882 */ /* 0x000fe20000000000 */
[CC--:B------:R-:W-:Y:S01]  /*a060*/  ISETP.GE.AND P1, PT, R32.reuse, R21.reuse, PT ;  /* 0x000000152000720c */ /* 0x0c0fe20003f26270 */
[----:B------:R-:W-:Y:S01]  /*a070*/  UIADD3 UR5, UPT, UPT, UR5, 0x220, URZ ;  /* 0x0000022005057890 */ /* 0x000fe2000fffe0ff */
[----:B------:R-:W-:Y:S01]  /*a080*/  IADD3 R24, PT, PT, -R23, R32, RZ ;  /* 0x0000002017187210 */ /* 0x000fe20007ffe1ff */
[----:B------:R-:W-:Y:S01]  /*a090*/  VIADD R36, R32, 0x4 ;  /* 0x0000000420247836 */ /* 0x000fe20000000000 */
[----:B------:R-:W-:Y:S04]  /*a0a0*/  BSSY.RECONVERGENT B1, `(.L_x_2987) ;  /* 0x000002a000017945 */ /* 0x000fe80003800200 */
[----:B------:R-:W-:Y:S01]  /*a0b0*/  ISETP.GE.AND P0, PT, R36, R21, PT ;  /* 0x000000152400720c */ /* 0x000fe20003f06270 */
[----:B0-----:R-:W-:-:S06]  /*a0c0*/  ULEA UR5, UR6, UR5, 0x18 ;  /* 0x0000000506057291 */ /* 0x001fcc000f8ec0ff */
[----:B------:R-:W-:Y:S01]  /*a0d0*/  LEA R35, R24, UR5, 0x2 ;  /* 0x0000000518237c11 */ /* 0x000fe2000f8e10ff */
[----:B------:R-:W-:Y:S06]  /*a0e0*/  @!P1 BRA `(.L_x_2988) ;  /* 0x0000000000949947 */ /* 0x000fec0003800000 */
[----:B------:R-:W-:Y:S01]  /*a0f0*/  IABS R27, R21 ;  /* 0x00000015001b7213 */ /* 0x000fe20000000000 */
[----:B------:R-:W0:Y:S01]  /*a100*/  LDCU.64 UR6, c[0x0][0x3c8] ;  /* 0x00007900ff0677ac */ /* 0x000e220008000a00 */
[----:B------:R-:W-:Y:S01]  /*a110*/  IABS R30, R32 ;  /* 0x00000020001e7213 */ /* 0x000fe20000000000 */
[----:B------:R-:W1:Y:S01]  /*a120*/  LDS R34, [R35] ;  /* 0x0000000023227984 */ /* 0x000e620000000800 */
        /* <DEDUP_REMOVED lines=33> */
.L_x_2988:
[----:B------:R-:W-:Y:S05]  /*a340*/  BSYNC.RECONVERGENT B1 ;  /* 0x0000000000017941 */ /* 0x000fea0003800200 */
.L_x_2987:
[----:B------:R-:W-:Y:S04]  /*a350*/  BSSY.RECONVERGENT B1, `(.L_x_2989) ;  /* 0x0000027000017945 */ /* 0x000fe80003800200 */
[----:B------:R-:W-:Y:S05]  /*a360*/  @!P0 BRA `(.L_x_2990) ;  /* 0x0000000000948947 */ /* 0x000fea0003800000 */
[----:B------:R-:W-:Y:S01]  /*a370*/  IABS R27, R21 ;  /* 0x00000015001b7213 */ /* 0x000fe20000000000 */
[----:B------:R-:W0:Y:S01]  /*a380*/  LDCU.64 UR6, c[0x0][0x3c8] ;  /* 0x00007900ff0677ac */ /* 0x000e220008000a00 */
[----:B------:R-:W-:Y:S01]  /*a390*/  IABS R30, R36 ;  /* 0x00000024001e7213 */ /* 0x000fe20000000000 */
[----:B------:R-:W1:Y:S01]  /*a3a0*/  LDS R34, [R35+0x10] ;  /* 0x0000100023227984 */ /* 0x000e620000000800 */
        /* <DEDUP_REMOVED lines=33> */
.L_x_2990:
[----:B------:R-:W-:Y:S05]  /*a5c0*/  BSYNC.RECONVERGENT B1 ;  /* 0x0000000000017941 */ /* 0x000fea0003800200 */
.L_x_2989:
[----:B------:R-:W-:-:S07]  /*a5d0*/  VIADD R32, R32, 0x8 ;  /* 0x0000000820207836 */ /* 0x000fce0000000000 */
.L_x_2986:
[----:B------:R-:W-:Y:S05]  /*a5e0*/  BSYNC.RECONVERGENT B0 ;  /* 0x0000000000007941 */ /* 0x000fea0003800200 */
.L_x_2985:
        /* <DEDUP_REMOVED lines=10> */
[----:B-1----:R-:W-:-:S06]  /*a690*/  IADD3 R28, PT, PT, R26, 0xffffffe, RZ ;  /* 0x0ffffffe1a1c7810 */ /* 0x002fcc0007ffe0ff */
[----:B------:R-:W1:Y:S02]  /*a6a0*/  F2I.FTZ.U32.TRUNC.NTZ R25, R28 ;  /* 0x0000001c00197305 */ /* 0x000e64000021f000 */
[----:B-1----:R-:W-:-:S04]  /*a6b0*/  IMAD.MOV R18, RZ, RZ, -R25 ;  /* 0x000000ffff127224 */ /* 0x002fc800078e0a19 */
        /* <DEDUP_REMOVED lines=21> */
[----:B------:R-:W-:-:S03]  /*a810*/  IADD3 R23, PT, PT, -R23, R32, RZ ;  /* 0x0000002017177210 */ /* 0x000fc60007ffe1ff */
        /* <DEDUP_REMOVED lines=11> */
.L_x_2972:
[----:B0-----:R-:W-:Y:S05]  /*a8d0*/  BSYNC.RECONVERGENT B2 ;  /* 0x0000000000027941 */ /* 0x001fea0003800200 */
.L_x_2971:
[----:B------:R-:W-:Y:S01]  /*a8e0*/  ISETP.NE.AND P0, PT, R12, R33, PT ;  /* 0x000000210c00720c */ /* 0x000fe20003f05270 */
[----:B------:R-:W-:-:S12]  /*a8f0*/  BSSY.RECONVERGENT B0, `(.L_x_2991) ;  /* 0x0000035000007945 */ /* 0x000fd80003800200 */
[----:B------:R-:W-:Y:S05]  /*a900*/  @P0 BRA `(.L_x_2992) ;  /* 0x0000000000cc0947 */ /* 0x000fea0003800000 */
[----:B------:R-:W0:Y:S01]  /*a910*/  LDC R14, c[0x0][0x478] ;  /* 0x00011e00ff0e7b82 */ /* 0x000e220000000800 */
[----:B------:R-:W-:Y:S01]  /*a920*/  IMAD.IADD R37, R17, 0x1, R2 ;  /* 0x0000000111257824 */ /* 0x000fe200078e0202 */
[----:B------:R-:W1:Y:S01]  /*a930*/  LDCU.64 UR4, c[0x0][0x460] ;  /* 0x00008c00ff0477ac */ /* 0x000e620008000a00 */
[----:B------:R-:W3:Y:S01]  /*a940*/  LDS R3, [R3] ;  /* 0x0000000003037984 */ /* 0x000ee20000000800 */
[----:B0-----:R-:W-:-:S13]  /*a950*/  ISETP.NE.AND P1, PT, R14, 0x2, PT ;  /* 0x000000020e00780c */ /* 0x001fda0003f25270 */
[----:B------:R-:W0:Y:S08]  /*a960*/  @!P1 LDC.64 R14, c[0x0][0x3a8] ;  /* 0x0000ea00ff0e9b82 */ /* 0x000e300000000a00 */
[----:B--2---:R-:W2:Y:S08]  /*a970*/  @!P1 LDC.64 R28, c[0x0][0x468] ;  /* 0x00011a00ff1c9b82 */ /* 0x004eb00000000a00 */
[----:B------:R-:W4:Y:S01]  /*a980*/  @P1 LDC.64 R24, c[0x0][0x3a8] ;  /* 0x0000ea00ff181b82 */ /* 0x000f220000000a00 */
[----:B0-----:R-:W-:-:S04]  /*a990*/  @!P1 IADD3 R14, P0, PT, R37, R14, RZ ;  /* 0x0000000e250e9210 */ /* 0x001fc80007f1e0ff */
[----:B------:R-:W-:Y:S01]  /*a9a0*/  @!P1 LEA.HI.X.SX32 R15, R37, R15, 0x1, P0 ;  /* 0x0000000f250f9211 */ /* 0x000fe200000f0eff */
[----:B--2---:R-:W2:Y:S04]  /*a9b0*/  @!P1 LDG.E R28, desc[UR36][R28.64+0x8] ;  /* 0x000008241c1c9981 */ /* 0x004ea8000c1e1900 */
[----:B------:R-:W3:Y:S01]  /*a9c0*/  @!P1 LDG.E R2, desc[UR36][R14.64] ;  /* 0x000000240e029981 */ /* 0x000ee2000c1e1900 */
[----:B-1----:R-:W-:-:S04]  /*a9d0*/  ISETP.NE.U32.AND P0, PT, RZ, UR4, PT ;  /* 0x00000004ff007c0c */ /* 0x002fc8000bf05070 */
[----:B------:R-:W-:Y:S01]  /*a9e0*/  ISETP.NE.AND.EX P0, PT, RZ, UR5, PT, P0 ;  /* 0x00000005ff007c0c */ /* 0x000fe2000bf05300 */
[----:B------:R-:W0:-:S12]  /*a9f0*/  LDCU.64 UR4, c[0x0][0x3c0] ;  /* 0x00007800ff0477ac */ /* 0x000e180008000a00 */
[----:B------:R-:W1:Y:S08]  /*aa00*/  @P0 LDC R18, c[0x0][0x3f8] ;  /* 0x0000fe00ff120b82 */ /* 0x000e700000000800 */
[----:B------:R-:W0:Y:S01]  /*aa10*/  @P0 LDC.64 R26, c[0x0][0x458] ;  /* 0x00011600ff1a0b82 */ /* 0x000e220000000a00 */
[----:B----4-:R-:W-:-:S04]  /*aa20*/  @P1 IMAD.WIDE R14, R37, 0x4, R24 ;  /* 0x00000004250e1825 */ /* 0x010fc800078e0218 */
[----:B-1----:R-:W-:-:S05]  /*aa30*/  @P0 IMAD R16, R16, R18, R13 ;  /* 0x0000001210100224 */ /* 0x002fca00078e020d */
[----:B------:R-:W-:-:S05]  /*aa40*/  @P0 LEA R25, R16, R17, 0x7 ;  /* 0x0000001110190211 */ /* 0x000fca00078e38ff */
[----:B0-----:R-:W-:-:S06]  /*aa50*/  @P0 IMAD.WIDE R24, R25, 0x4, R26 ;  /* 0x0000000419180825 */ /* 0x001fcc00078e021a */
[----:B------:R-:W4:Y:S01]  /*aa60*/  @P0 LDG.E.128 R24, desc[UR36][R24.64] ;  /* 0x0000002418180981 */ /* 0x000f22000c1e1d00 */
[----:B---3--:R-:W2:Y:S08]  /*aa70*/  @!P1 I2F.S8 R23, R2 ;  /* 0x0000000200179306 */ /* 0x008eb00000001400 */
[----:B------:R-:W0:Y:S08]  /*aa80*/  @!P1 I2F.S8 R31, R2.B1 ;  /* 0x10000002001f9306 */ /* 0x000e300000001400 */
[----:B------:R-:W1:Y:S08]  /*aa90*/  @!P1 I2F.S8 R33, R2.B2 ;  /* 0x2000000200219306 */ /* 0x000e700000001400 */
[----:B------:R-:W3:Y:S01]  /*aaa0*/  @!P1 I2F.S8 R35, R2.B3 ;  /* 0x3000000200239306 */ /* 0x000ee20000001400 */
[C---:B--2---:R-:W-:Y:S01]  /*aab0*/  @!P1 FMUL.FTZ R36, R28.reuse, R23 ;  /* 0x000000171c249220 */ /* 0x044fe20000410000 */
[C---:B0-----:R-:W-:Y:S01]  /*aac0*/  @!P1 FMUL.FTZ R37, R28.reuse, R31 ;  /* 0x0000001f1c259220 */ /* 0x041fe20000410000 */
[C---:B-1----:R-:W-:Y:S01]  /*aad0*/  @!P1 FMUL.FTZ R38, R28.reuse, R33 ;  /* 0x000000211c269220 */ /* 0x042fe20000410000 */
[----:B---3--:R-:W-:-:S06]  /*aae0*/  @!P1 FMUL.FTZ R39, R28, R35 ;  /* 0x000000231c279220 */ /* 0x008fcc0000410000 */
[----:B------:R-:W2:Y:S01]  /*aaf0*/  @P1 LDG.E.128 R36, desc[UR36][R14.64] ;  /* 0x000000240e241981 */ /* 0x000ea2000c1e1d00 */
[----:B------:R-:W-:Y:S02]  /*ab00*/  IMAD R2, R22, R21, R17 ;  /* 0x0000001516027224 */ /* 0x000fe400078e0211 */
[----:B------:R-:W-:-:S03]  /*ab10*/  IMAD.SHL.U32 R19, R19, 0x80, RZ ;  /* 0x0000008013137824 */ /* 0x000fc600078e00ff */
[----:B------:R-:W-:Y:S02]  /*ab20*/  SHF.R.S32.HI R16, RZ, 0x1f, R2 ;  /* 0x0000001fff107819 */ /* 0x000fe40000011402 */
[----:B------:R-:W-:-:S04]  /*ab30*/  IADD3 R2, P1, PT, R19, R2, RZ ;  /* 0x0000000213027210 */ /* 0x000fc80007f3e0ff */
[----:B------:R-:W-:Y:S02]  /*ab40*/  LEA.HI.X.SX32 R19, R19, R16, 0x1, P1 ;  /* 0x0000001013137211 */ /* 0x000fe400008f0eff */
[----:B------:R-:W-:-:S04]  /*ab50*/  LEA R18, P1, R2, UR4, 0x2 ;  /* 0x0000000402127c11 */ /* 0x000fc8000f8210ff */
[----:B------:R-:W-:Y:S01]  /*ab60*/  LEA.HI.X R19, R2, UR5, R19, 0x2, P1 ;  /* 0x0000000502137c11 */ /* 0x000fe200088f1413 */
[----:B--2--5:R-:W-:Y:S01]  /*ab70*/  FADD.FTZ R8, R36, R8 ;  /* 0x0000000824087221 */ /* 0x024fe20000010000 */
[----:B------:R-:W-:Y:S01]  /*ab80*/  FADD.FTZ R9, R37, R9 ;  /* 0x0000000925097221 */ /* 0x000fe20000010000 */
[----:B------:R-:W-:Y:S01]  /*ab90*/  FADD.FTZ R10, R38, R10 ;  /* 0x0000000a260a7221 */ /* 0x000fe20000010000 */
[----:B------:R-:W-:Y:S01]  /*aba0*/  FADD.FTZ R11, R39, R11 ;  /* 0x0000000b270b7221 */ /* 0x000fe20000010000 */
[----:B----4-:R-:W-:Y:S01]  /*abb0*/  @P0 FMUL.FTZ R8, R8, R24 ;  /* 0x0000001808080220 */ /* 0x010fe20000410000 */
[----:B------:R-:W-:Y:S01]  /*abc0*/  @P0 FMUL.FTZ R9, R9, R25 ;  /* 0x0000001909090220 */ /* 0x000fe20000410000 */
[----:B------:R-:W-:Y:S01]  /*abd0*/  @P0 FMUL.FTZ R10, R10, R26 ;  /* 0x0000001a0a0a0220 */ /* 0x000fe20000410000 */
[----:B------:R-:W-:-:S05]  /*abe0*/  @P0 FMUL.FTZ R11, R11, R27 ;  /* 0x0000001b0b0b0220 */ /* 0x000fca0000410000 */
[----:B------:R0:W-:Y:S01]  /*abf0*/  STG.E.128 desc[UR36][R18.64], R8 ;  /* 0x0000000812007986 */ /* 0x0001e2000c101d24 */
[C---:B------:R-:W-:Y:S01]  /*ac00*/  FFMA.FTZ R4, R3.reuse, R8, R4 ;  /* 0x0000000803047223 */ /* 0x040fe20000010004 */
[C---:B------:R-:W-:Y:S01]  /*ac10*/  FFMA.FTZ R5, R3.reuse, R9, R5 ;  /* 0x0000000903057223 */ /* 0x040fe20000010005 */
[C---:B------:R-:W-:Y:S01]  /*ac20*/  FFMA.FTZ R6, R3.reuse, R10, R6 ;  /* 0x0000000a03067223 */ /* 0x040fe20000010006 */
[----:B------:R-:W-:-:S07]  /*ac30*/  FFMA.FTZ R7, R3, R11, R7 ;  /* 0x0000000b03077223 */ /* 0x000fce0000010007 */
.L_x_2992:
[----:B------:R-:W-:Y:S05]  /*ac40*/  BSYNC.RECONVERGENT B0 ;  /* 0x0000000000007941 */ /* 0x000fea0003800200 */
.L_x_2991:
[----:B------:R-:W1:Y:S08]  /*ac50*/  S2UR UR5, SR_CgaCtaId ;  /* 0x00000000000579c3 */ /* 0x000e700000008800 */
[----:B------:R-:W-:Y:S01]  /*ac60*/  BAR.SYNC.DEFER_BLOCKING 0x0 ;  /* 0x0000000000007b1d */ /* 0x000fe20000010000 */
[----:B------:R-:W-:Y:S02]  /*ac70*/  LOP3.LUT R2, R0, 0x3c0, RZ, 0xc0, !PT ;  /* 0x000003c000027812 */ /* 0x000fe400078ec0ff */
[----:B------:R-:W-:-:S02]  /*ac80*/  SHF.L.U32 R3, R17, 0x2, RZ ;  /* 0x0000000211037819 */ /* 0x000fc400000006ff */
[----:B------:R-:W-:Y:S01]  /*ac90*/  ISETP.NE.AND P0, PT, R2, 0x40, PT ;  /* 0x000000400200780c */ /* 0x000fe20003f05270 */
[----:B------:R-:W-:Y:S01]  /*aca0*/  UMOV UR4, 0x400 ;  /* 0x0000040000047882 */ /* 0x000fe20000000000 */
[----:B------:R-:W-:Y:S01]  /*acb0*/  ISETP.GT.U32.AND P1, PT, R0, 0x3f, PT ;  /* 0x0000003f0000780c */ /* 0x000fe20003f24070 */
[----:B------:R-:W-:Y:S01]  /*acc0*/  UIADD3 UR4, UPT, UPT, UR4, 0x220, URZ ;  /* 0x0000022004047890 */ /* 0x000fe2000fffe0ff */
[----:B------:R-:W-:Y:S01]  /*acd0*/  IMAD R12, R12, 0x200, R3 ;  /* 0x000002000c0c7824 */ /* 0x000fe200078e0203 */
[C---:B------:R-:W-:Y:S02]  /*ace0*/  LOP3.LUT R2, R0.reuse, 0x3e0, RZ, 0xc0, !PT ;  /* 0x000003e000027812 */ /* 0x040fe400078ec0ff */
[----:B------:R-:W-:Y:S01]  /*acf0*/  ISETP.GT.U32.AND P2, PT, R0, 0x1f, PT ;  /* 0x0000001f0000780c */ /* 0x000fe20003f44070 */
[----:B-1----:R-:W-:-:S09]  /*ad00*/  ULEA UR4, UR5, UR4, 0x18 ;  /* 0x0000000405047291 */ /* 0x002fd2000f8ec0ff */
[----:B------:R-:W-:Y:S01]  /*ad10*/  @!P0 STS.128 [R12+UR4+-0x400], R4 ;  /* 0xfffc00040c008988 */ /* 0x000fe20008000c04 */
[----:B------:R-:W-:Y:S01]  /*ad20*/  BAR.SYNC.DEFER_BLOCKING 0x0 ;  /* 0x0000000000007b1d */ /* 0x000fe20000010000 */
[----:B------:R-:W-:-:S05]  /*ad30*/  ISETP.NE.AND P0, PT, R2, 0x20, PT ;  /* 0x000000200200780c */ /* 0x000fca0003f05270 */
[----:B0----5:R-:W0:Y:S02]  /*ad40*/  @!P1 LDS.128 R8, [R12+UR4] ;  /* 0x000000040c089984 */ /* 0x021e240008000c00 */
[----:B------:R-:W-:Y:S01]  /*ad50*/  BAR.SYNC.DEFER_BLOCKING 0x0 ;  /* 0x0000000000007b1d */ /* 0x000fe20000010000 */
[----:B0-----:R-:W-:Y:S01]  /*ad60*/  @!P1 FADD.FTZ R4, R4, R8 ;  /* 0x0000000804049221 */ /* 0x001fe20000010000 */
[----:B------:R-:W-:Y:S01]  /*ad70*/  @!P1 FADD.FTZ R5, R5, R9 ;  /* 0x0000000905059221 */ /* 0x000fe20000010000 */
[----:B------:R-:W-:Y:S01]  /*ad80*/  @!P1 FADD.FTZ R6, R6, R10 ;  /* 0x0000000a06069221 */ /* 0x000fe20000010000 */
[----:B------:R-:W-:-:S05]  /*ad90*/  @!P1 FADD.FTZ R7, R7, R11 ;  /* 0x0000000b07079221 */ /* 0x000fca0000010000 */
[----:B------:R0:W-:Y:S01]  /*ada0*/  @!P0 STS.128 [R3+UR4], R4 ;  /* 0x0000000403008988 */ /* 0x0001e20008000c04 */
[----:B------:R-:W-:Y:S06]  /*adb0*/  BAR.SYNC.DEFER_BLOCKING 0x0 ;  /* 0x0000000000007b1d */ /* 0x000fec0000010000 */
[----:B------:R-:W1:Y:S02]  /*adc0*/  @!P2 LDS.128 R12, [R12+UR4] ;  /* 0x000000040c0ca984 */ /* 0x000e640008000c00 */
        /* <DEDUP_REMOVED lines=27> */
[----:B0-----:R-:W-:Y:S02]  /*af80*/  PRMT R8, R5, 0x8880, RZ ;  /* 0x0000888005087816 */ /* 0x001fe400000000ff */
[----:B------:R-:W-:Y:S02]  /*af90*/  LEA R3, R0, R3, 0x18 ;  /* 0x0000000300037211 */ /* 0x000fe400078ec0ff */
[----:B------:R-:W-:-:S02]  /*afa0*/  PRMT R2, R8, 0x7710, RZ ;  /* 0x0000771008027816 */ /* 0x000fc400000000ff */
[----:B---3--:R-:W-:Y:S02]  /*afb0*/  PRMT R5, R4, 0x8880, RZ ;  /* 0x0000888004057816 */ /* 0x008fe400000000ff */
[----:B------:R-:W-:Y:S02]  /*afc0*/  LOP3.LUT R4, R2, 0xff, RZ, 0xc0, !PT ;  /* 0x000000ff02047812 */ /* 0x000fe400078ec0ff */
[----:B------:R-:W-:Y:S02]  /*afd0*/  PRMT R0, R5, 0x7710, RZ ;  /* 0x0000771005007816 */ /* 0x000fe400000000ff */
[C---:B-1----:R-:W-:Y:S01]  /*afe0*/  IADD3 R2, P0, PT, R17.reuse, UR4, RZ ;  /* 0x0000000411027c10 */ /* 0x042fe2000ff1e0ff */
[----:B------:R-:W-:Y:S01]  /*aff0*/  IMAD R4, R4, 0x100, R3 ;  /* 0x0000010004047824 */ /* 0x000fe200078e0203 */
[----:B------:R-:W-:Y:S02]  /*b000*/  LOP3.LUT R5, R0, 0xff, RZ, 0xc0, !PT ;  /* 0x000000ff00057812 */ /* 0x000fe400078ec0ff */
[----:B------:R-:W-:-:S02]  /*b010*/  LEA.HI.X.SX32 R3, R17, UR5, 0x1, P0 ;  /* 0x0000000511037c11 */ /* 0x000fc400080f0eff */
[----:B------:R-:W-:-:S05]  /*b020*/  IADD3 R5, PT, PT, R4, R5, RZ ;  /* 0x0000000504057210 */ /* 0x000fca0007ffe0ff */
[----:B------:R-:W-:Y:S01]  /*b030*/  STG.E desc[UR36][R2.64], R5 ;  /* 0x0000000502007986 */ /* 0x000fe2000c101924 */
[----:B------:R-:W-:Y:S05]  /*b040*/  EXIT ;  /* 0x000000000000794d */ /* 0x000fea0003800000 */
.L_x_2993:
[----:B------:R-:W0:Y:S01]  /*b050*/  LDC.64 R2, c[0x0][0x380] ;  /* 0x0000e000ff027b82 */ /* 0x000e220000000a00 */
[----:B------:R-:W-:-:S04]  /*b060*/  IMAD.IADD R17, R22, 0x1, R17 ;  /* 0x0000000116117824 */ /* 0x000fc800078e0211 */
[----:B0-----:R-:W-:-:S05]  /*b070*/  IMAD.WIDE R2, R17, 0x4, R2 ;  /* 0x0000000411027825 */ /* 0x001fca00078e0202 */
[----:B------:R-:W-:Y:S01]  /*b080*/  STG.E.128 desc[UR36][R2.64], R4 ;  /* 0x0000000402007986 */ /* 0x000fe2000c101d24 */
[----:B------:R-:W-:Y:S05]  /*b090*/  EXIT ;  /* 0x000000000000794d */ /* 0x000fea0003800000 */
.L_x_2864:
[----:B------:R-:W-:Y:S02]  /*b0a0*/  HFMA2 R12, -RZ, RZ, 0, 9.5367431640625e-07 ;  /* 0x00000010ff0c7431 */ /* 0x000fe400000001ff */
[----:B------:R-:W-:Y:S01]  /*b0b0*/  IMAD.MOV.U32 R11, RZ, RZ, 0x1f ;  /* 0x0000001fff0b7424 */ /* 0x000fe200078e00ff */
[----:B------:R-:W-:-:S07]  /*b0c0*/  MOV R15, 0xffffffff ;  /* 0xffffffff000f7802 */ /* 0x000fce0000000f00 */
[----:B0----5:R-:W-:Y:S05]  /*b0d0*/  WARPSYNC.COLLECTIVE R15, `(.L_x_2994) ;  /* 0x000000000f087348 */ /* 0x021fea0003c00000 */
[----:B------:R1:W2:Y:S02]  /*b0e0*/  SHFL.BFLY P6, R14, R13, R12, R11 ;  /* 0x0c00000c0d0e7389 */ /* 0x0002a400000c000b */
[----:B012--5:R-:W-:Y:S05]  /*b0f0*/  ENDCOLLECTIVE ;  /* 0x000000000000791b */ /* 0x027fea0003800000 */
.L_x_2994:
[----:B------:R-:W-:Y:S02]  /*b100*/  HFMA2 R12, -RZ, RZ, 0, 4.76837158203125e-07 ;  /* 0x00000008ff0c7431 */ /* 0x000fe400000001ff */
[----:B------:R-:W-:-:S04]  /*b110*/  FADD.FTZ R4, R13, R14 ;  /* 0x0000000e0d047221 */ /* 0x000fc80000010000 */
[----:B------:R-:W-:-:S07]  /*b120*/  IMAD.MOV.U32 R13, RZ, RZ, R4 ;  /* 0x000000ffff0d7224 */ /* 0x000fce00078e0004 */
[----:B------:R-:W-:Y:S05]  /*b130*/  WARPSYNC.COLLECTIVE R15, `(.L_x_2995) ;  /* 0x000000000f087348 */ /* 0x000fea0003c00000 */
[----:B------:R0:W1:Y:S02]  /*b140*/  SHFL.BFLY P6, R14, R13, R12, R11 ;  /* 0x0c00000c0d0e7389 */ /* 0x00006400000c000b */
[----:B01----:R-:W-:Y:S05]  /*b150*/  ENDCOLLECTIVE ;  /* 0x000000000000791b */ /* 0x003fea0003800000 */
.L_x_2995:
[----:B------:R-:W-:Y:S01]  /*b160*/  MOV R12, 0x4 ;  /* 0x00000004000c7802 */ /* 0x000fe20000000f00 */
[----:B------:R-:W-:-:S04]  /*b170*/  FADD.FTZ R5, R4, R14 ;  /* 0x0000000e04057221 */ /* 0x000fc80000010000 */
[----:B------:R-:W-:-:S07]  /*b180*/  IMAD.MOV.U32 R13, RZ, RZ, R5 ;  /* 0x000000ffff0d7224 */ /* 0x000fce00078e0005 */
[----:B------:R-:W-:Y:S05]  /*b190*/  WARPSYNC.COLLECTIVE R15, `(.L_x_2996) ;  /* 0x000000000f087348 */ /* 0x000fea0003c00000 */
[----:B------:R0:W1:Y:S02]  /*b1a0*/  SHFL.BFLY P6, R14, R13, R12, R11 ;  /* 0x0c00000c0d0e7389 */ /* 0x00006400000c000b */
[----:B01----:R-:W-:Y:S05]  /*b1b0*/  ENDCOLLECTIVE ;  /* 0x000000000000791b */ /* 0x003fea0003800000 */
.L_x_2996:
[----:B------:R-:W-:Y:S02]  /*b1c0*/  HFMA2 R12, -RZ, RZ, 0, 1.1920928955078125e-07 ;  /* 0x00000002ff0c7431 */ /* 0x000fe400000001ff */
[----:B------:R-:W-:-:S04]  /*b1d0*/  FADD.FTZ R6, R5, R14 ;  /* 0x0000000e05067221 */ /* 0x000fc80000010000 */
[----:B------:R-:W-:-:S07]  /*b1e0*/  IMAD.MOV.U32 R13, RZ, RZ, R6 ;  /* 0x000000ffff0d7224 */ /* 0x000fce00078e0006 */
[----:B------:R-:W-:Y:S05]  /*b1f0*/  WARPSYNC.COLLECTIVE R15, `(.L_x_2997) ;  /* 0x000000000f087348 */ /* 0x000fea0003c00000 */
[----:B------:R0:W1:Y:S02]  /*b200*/  SHFL.BFLY P6, R14, R13, R12, R11 ;  /* 0x0c00000c0d0e7389 */ /* 0x00006400000c000b */
[----:B01----:R-:W-:Y:S05]  /*b210*/  ENDCOLLECTIVE ;  /* 0x000000000000791b */ /* 0x003fea0003800000 */
.L_x_2997:
[----:B------:R-:W-:Y:S01]  /*b220*/  MOV R12, 0x1 ;  /* 0x00000001000c7802 */ /* 0x000fe20000000f00 */
[----:B------:R-:W-:-:S04]  /*b230*/  FADD.FTZ R7, R6, R14 ;  /* 0x0000000e06077221 */ /* 0x000fc80000010000 */
[----:B------:R-:W-:-:S07]  /*b240*/  IMAD.MOV.U32 R13, RZ, RZ, R7 ;  /* 0x000000ffff0d7224 */ /* 0x000fce00078e0007 */
[----:B------:R-:W-:Y:S05]  /*b250*/  WARPSYNC.COLLECTIVE R15, `(.L_x_2998) ;  /* 0x000000000f087348 */ /* 0x000fea0003c00000 */
[----:B------:R0:W1:Y:S02]  /*b260*/  SHFL.BFLY P6, R14, R13, R12, R11 ;  /* 0x0c00000c0d0e7389 */ /* 0x00006400000c000b */
[----:B01----:R-:W-:Y:S05]  /*b270*/  ENDCOLLECTIVE ;  /* 0x000000000000791b */ /* 0x003fea0003800000 */
.L_x_2998:
[----:B------:R-:W-:Y:S05]  /*b280*/  BRA `(.L_x_2999) ;  /* 0xffffff6400f47947 */ /* 0x000fea000383ffff */
.L_x_2924:
[----:B------:R-:W-:Y:S01]  /*b290*/  HFMA2 R11, -RZ, RZ, 0, 1.847743988037109375e-06 ;  /* 0x0000001fff0b7431 */ /* 0x000fe200000001ff */
[----:B------:R-:W-:Y:S01]  /*b2a0*/  BSSY B1, `(.L_x_3000) ;  /* 0x0000006000017945 */ /* 0x000fe20003800000 */
[----:B------:R-:W-:Y:S02]  /*b2b0*/  IMAD.MOV.U32 R12, RZ, RZ, 0x1 ;  /* 0x00000001ff0c7424 */ /* 0x000fe400078e00ff */
[----:B------:R-:W-:-:S07]  /*b2c0*/  IMAD.MOV.U32 R15, RZ, RZ, -0x1 ;  /* 0xffffffffff0f7424 */ /* 0x000fce00078e00ff */
[----:B------:R-:W-:Y:S05]  /*b2d0*/  WARPSYNC.COLLECTIVE R15, `(.L_x_3001) ;  /* 0x000000000f087348 */ /* 0x000fea0003c00000 */
[----:B------:R0:W1:Y:S02]  /*b2e0*/  SHFL.BFLY P6, R14, R13, R12, R11 ;  /* 0x0c00000c0d0e7389 */ /* 0x00006400000c000b */
[----:B01----:R-:W-:Y:S05]  /*b2f0*/  ENDCOLLECTIVE ;  /* 0x000000000000791b */ /* 0x003fea0003800000 */
.L_x_3001:
[----:B------:R-:W-:Y:S05]  /*b300*/  BSYNC B1 ;  /* 0x0000000000017941 */ /* 0x000fea0003800000 */
.L_x_3000:
[----:B------:R-:W-:Y:S05]  /*b310*/  BRA `(.L_x_3002) ;  /* 0xffffffa000a87947 */ /* 0x000fea000383ffff */
.L_x_2928:
[----:B------:R-:W-:Y:S01]  /*b320*/  HFMA2 R11, -RZ, RZ, 0, 1.847743988037109375e-06 ;  /* 0x0000001fff0b7431 */ /* 0x000fe200000001ff */
[----:B------:R-:W-:Y:S01]  /*b330*/  BSSY B0, `(.L_x_3003) ;  /* 0x0000007000007945 */ /* 0x000fe20003800000 */
[----:B------:R-:W-:Y:S01]  /*b340*/  MOV R13, R0 ;  /* 0x00000000000d7202 */ /* 0x000fe20000000f00 */
[----:B------:R-:W-:Y:S02]  /*b350*/  IMAD.MOV.U32 R12, RZ, RZ, 0x10 ;  /* 0x00000010ff0c7424 */ /* 0x000fe400078e00ff */
[----:B------:R-:W-:-:S07]  /*b360*/  IMAD.MOV.U32 R15, RZ, RZ, -0x1 ;  /* 0xffffffffff0f7424 */ /* 0x000fce00078e00ff */
[----:B-123-5:R-:W-:Y:S05]  /*b370*/  WARPSYNC.COLLECTIVE R15, `(.L_x_3004) ;  /* 0x000000000f087348 */ /* 0x02efea0003c00000 */
[----:B------:R0:W4:Y:S02]  /*b380*/  SHFL.BFLY P6, R14, R13, R12, R11 ;  /* 0x0c00000c0d0e7389 */ /* 0x00012400000c000b */
[----:B012345:R-:W-:Y:S05]  /*b390*/  ENDCOLLECTIVE ;  /* 0x000000000000791b */ /* 0x03ffea0003800000 */
.L_x_3004:
[----:B------:R-:W-:Y:S05]  /*b3a0*/  BSYNC B0 ;  /* 0x0000000000007941 */ /* 0x000fea0003800000 */
.L_x_3003:
[----:B------:R-:W-:Y:S01]  /*b3b0*/  FMNMX.FTZ R13, R14, R0, !PT ;  /* 0x000000000e0d7209 */ /* 0x000fe20007810000 */
[----:B------:R-:W-:Y:S01]  /*b3c0*/  IMAD.MOV.U32 R11, RZ, RZ, 0x1f ;  /* 0x0000001fff0b7424 */ /* 0x000fe200078e00ff */
[----:B------:R-:W-:Y:S02]  /*b3d0*/  MOV R12, 0x8 ;  /* 0x00000008000c7802 */ /* 0x000fe40000000f00 */
[----:B------:R-:W-:-:S07]  /*b3e0*/  MOV R15, 0xffffffff ;  /* 0xffffffff000f7802 */ /* 0x000fce0000000f00 */
[----:B------:R-:W-:Y:S05]  /*b3f0*/  WARPSYNC.COLLECTIVE R15, `(.L_x_3005) ;  /* 0x000000000f087348 */ /* 0x000fea0003c00000 */
[----:B------:R0:W1:Y:S02]  /*b400*/  SHFL.BFLY P6, R14, R13, R12, R11 ;  /* 0x0c00000c0d0e7389 */ /* 0x00006400000c000b */
[----:B01----:R-:W-:Y:S05]  /*b410*/  ENDCOLLECTIVE ;  /* 0x000000000000791b */ /* 0x003fea0003800000 */
.L_x_3005:
[----:B------:R-:W-:Y:S01]  /*b420*/  HFMA2 R12, -RZ, RZ, 0, 2.384185791015625e-07 ;  /* 0x00000004ff0c7431 */ /* 0x000fe200000001ff */
[----:B------:R-:W-:-:S05]  /*b430*/  FMNMX.FTZ R5, R13, R14, !PT ;  /* 0x0000000e0d057209 */ /* 0x000fca0007810000 */
[----:B------:R-:W-:-:S07]  /*b440*/  IMAD.MOV.U32 R13, RZ, RZ, R5 ;  /* 0x000000ffff0d7224 */ /* 0x000fce00078e0005 */
[----:B------:R-:W-:Y:S05]  /*b450*/  WARPSYNC.COLLECTIVE R15, `(.L_x_3006) ;  /* 0x000000000f087348 */ /* 0x000fea0003c00000 */
[----:B------:R0:W1:Y:S02]  /*b460*/  SHFL.BFLY P6, R14, R13, R12, R11 ;  /* 0x0c00000c0d0e7389 */ /* 0x00006400000c000b */
[----:B01----:R-:W-:Y:S05]  /*b470*/  ENDCOLLECTIVE ;  /* 0x000000000000791b */ /* 0x003fea0003800000 */
.L_x_3006:
[----:B------:R-:W-:Y:S02]  /*b480*/  MOV R12, 0x2 ;  /* 0x00000002000c7802 */ /* 0x000fe40000000f00 */
[----:B------:R-:W-:-:S05]  /*b490*/  FMNMX.FTZ R6, R5, R14, !PT ;  /* 0x0000000e05067209 */ /* 0x000fca0007810000 */
[----:B------:R-:W-:-:S07]  /*b4a0*/  IMAD.MOV.U32 R13, RZ, RZ, R6 ;  /* 0x000000ffff0d7224 */ /* 0x000fce00078e0006 */
[----:B------:R-:W-:Y:S05]  /*b4b0*/  WARPSYNC.COLLECTIVE R15, `(.L_x_3007) ;  /* 0x000000000f087348 */ /* 0x000fea0003c00000 */
[----:B------:R0:W1:Y:S02]  /*b4c0*/  SHFL.BFLY P6, R14, R13, R12, R11 ;  /* 0x0c00000c0d0e7389 */ /* 0x00006400000c000b */
[----:B01----:R-:W-:Y:S05]  /*b4d0*/  ENDCOLLECTIVE ;  /* 0x000000000000791b */ /* 0x003fea0003800000 */
.L_x_3007:
[----:B------:R-:W-:Y:S05]  /*b4e0*/  BRA `(.L_x_3008) ;  /* 0xffffffa000e87947 */ /* 0x000fea000383ffff */
.L_x_3009:
        /* <DEDUP_REMOVED lines=9> */
.L_x_3512:


//--------------------- .text._ZN4mmha33masked_multihead_attention_kernelIfLi128ELi128ELi4ELi32ELi64ELb0ELb1EEEv26Multihead_attention_paramsIT_XT5_EE --------------------------
	.section	.text._ZN4mmha33masked_multihead_attention_kernelIfLi128ELi128ELi4ELi32ELi64ELb0ELb1EEEv26Multihead_attention_paramsIT_XT5_EE,"ax",@progbits
	.align	128
        .global         _ZN4mmha33masked_multihead_attention_kernelIfLi128ELi128ELi4ELi32ELi64ELb0ELb1EEEv26Multihead_attention_paramsIT_XT5_EE
        .type           _ZN4mmha33masked_multihead_attention_kernelIfLi128ELi128ELi4ELi32ELi64ELb0ELb1EEEv26Multihead_attention_paramsIT_XT5_EE,@function
        .size           _ZN4mmha33masked_multihead_attention_kernelIfLi128ELi128ELi4ELi32ELi64ELb0ELb1EEEv26Multihead_attention_paramsIT_XT5_EE,(.L_x_3513 - _ZN4mmha33masked_multihead_attention_kernelIfLi128ELi128ELi4ELi32ELi64ELb0ELb1EEEv26Multihead_attention_paramsIT_XT5_EE)
        .other          _ZN4mmha33masked_multihead_attention_kernelIfLi128ELi128ELi4ELi32ELi64ELb0ELb1EEEv26Multihead_attention_paramsIT_XT5_EE,@"STO_CUDA_ENTRY STV_DEFAULT"
_ZN4mmha33masked_multihead_attention_kernelIfLi128ELi128ELi4ELi32ELi64ELb0ELb1EEEv26Multihead_attention_paramsIT_XT5_EE:
.text._ZN4mmha33masked_multihead_attention_kernelIfLi128ELi128ELi4ELi32ELi64ELb0ELb1EEEv26Multihead_attention_paramsIT_XT5_EE:
        /* <DEDUP_REMOVED lines=12> */
.L_x_3010:
[----:B------:R-:W1:Y:S01]  /*00c0*/  LDC R11, c[0x0][0x3f0] ;  /* 0x0000fc00ff0b7b82 */ /* 0x000e620000000800 */
[----:B------:R-:W2:Y:S01]  /*00d0*/  S2R R23, SR_CTAID.X ;  /* 0x0000000000177919 */ /* 0x000ea20000002500 */
[----:B------:R-:W3:Y:S06]  /*00e0*/  S2R R63, SR_TID.X ;  /* 0x00000000003f7919 */ /* 0x000eec0000002100 */
[----:B------:R-:W4:Y:S08]  /*00f0*/  LDC R2, c[0x0][0x478] ;  /* 0x00011e00ff027b82 */ /* 0x000f300000000800 */
[----:B------:R-:W0:Y:S01]  /*0100*/  LDC R6, c[0x0][0x3e8] ;  /* 0x0000fa00ff067b82 */ /* 0x000e220000000800 */
[----:B-1----:R-:W-:-:S07]  /*0110*/  IABS R7, R11 ;  /* 0x0000000b00077213 */ /* 0x002fce0000000000 */
[----:B------:R-:W2:Y:S01]  /*0120*/  LDC R3, c[0x0][0x3f8] ;  /* 0x0000fe00ff037b82 */ /* 0x000ea20000000800 */
[----:B------:R-:W1:Y:S01]  /*0130*/  I2F.RP R0, R7 ;  /* 0x0000000700007306 */ /* 0x000e620000209400 */
[----:B----4-:R-:W-:-:S06]  /*0140*/  ISETP.NE.AND P2, PT, R2, 0x2, PT ;  /* 0x000000020200780c */ /* 0x010fcc0003f45270 */
[----:B------:R-:W4:Y:S01]  /*0150*/  LDC.64 R16, c[0x0][0x460] ;  /* 0x00011800ff107b82 */ /* 0x000f220000000a00 */
[----:B---3--:R-:W-:Y:S01]  /*0160*/  IMAD.SHL.U32 R32, R63, 0x4, RZ ;  /* 0x000000043f207824 */ /* 0x008fe200078e00ff */
[----:B0-----:R-:W-:Y:S01]  /*0170*/  ISETP.NE.AND P0, PT, R6, RZ, PT ;  /* 0x000000ff0600720c */ /* 0x001fe20003f05270 */
[----:B-1----:R-:W0:Y:S05]  /*0180*/  MUFU.RCP R0, R0 ;  /* 0x0000000000007308 */ /* 0x002e2a0000001000 */
[----:B------:R-:W1:Y:S01]  /*0190*/  @!P2 LDC.64 R12, c[0x0][0x398] ;  /* 0x0000e600ff0cab82 */ /* 0x000e620000000a00 */
[----:B--2---:R-:W-:-:S06]  /*01a0*/  IMAD R33, R22, R3, R23 ;  /* 0x0000000316217224 */ /* 0x004fcc00078e0217 */
[----:B------:R-:W-:Y:S01]  /*01b0*/  @!P0 SHF.L.U32 R19, R33, 0x7, RZ ;  /* 0x0000000721138819 */ /* 0x000fe200000006ff */
[----:B0-----:R-:W-:Y:S01]  /*01c0*/  VIADD R4, R0, 0xffffffe ;  /* 0x0ffffffe00047836 */ /* 0x001fe20000000000 */
[----:B------:R-:W-:-:S03]  /*01d0*/  IABS R0, R22 ;  /* 0x0000001600007213 */ /* 0x000fc60000000000 */
[----:B------:R0:W2:Y:S02]  /*01e0*/  F2I.FTZ.U32.TRUNC.NTZ R5, R4 ;  /* 0x0000000400057305 */ /* 0x0000a4000021f000 */
[----:B0-----:R-:W-:Y:S01]  /*01f0*/  IMAD.MOV.U32 R4, RZ, RZ, RZ ;  /* 0x000000ffff047224 */ /* 0x001fe200078e00ff */
[----:B--2---:R-:W-:-:S05]  /*0200*/  IADD3 R8, PT, PT, RZ, -R5, RZ ;  /* 0x80000005ff087210 */ /* 0x004fca0007ffe0ff */
[----:B------:R-:W-:-:S04]  /*0210*/  IMAD R9, R8, R7, RZ ;  /* 0x0000000708097224 */ /* 0x000fc800078e02ff */
[----:B------:R-:W-:Y:S02]  /*0220*/  IMAD.HI.U32 R4, R5, R9, R4 ;  /* 0x0000000905047227 */ /* 0x000fe400078e0004 */
[----:B------:R-:W0:Y:S02]  /*0230*/  @!P2 LDC.64 R8, c[0x0][0x468] ;  /* 0x00011a00ff08ab82 */ /* 0x000e240000000a00 */
[----:B------:R-:W-:Y:S02]  /*0240*/  @P0 IMAD.SHL.U32 R5, R23, 0x80, RZ ;  /* 0x0000008017050824 */ /* 0x000fe400078e00ff */
[----:B------:R-:W-:-:S04]  /*0250*/  IMAD.HI.U32 R34, R4, R0, RZ ;  /* 0x0000000004227227 */ /* 0x000fc800078e00ff */
[----:B------:R-:W-:Y:S02]  /*0260*/  IMAD.MOV R2, RZ, RZ, -R34 ;  /* 0x000000ffff027224 */ /* 0x000fe400078e0a22 */
[----:B------:R-:W-:Y:S01]  /*0270*/  @P0 IMAD R19, R22, R6, R5 ;  /* 0x0000000616130224 */ /* 0x000fe200078e0205 */
[----:B----4-:R-:W-:Y:S01]  /*0280*/  ISETP.NE.U32.AND P0, PT, R16, RZ, PT ;  /* 0x000000ff1000720c */ /* 0x010fe20003f05070 */
[----:B------:R-:W-:-:S03]  /*0290*/  IMAD R0, R7, R2, R0 ;  /* 0x0000000207007224 */ /* 0x000fc600078e0200 */
[----:B------:R-:W-:Y:S02]  /*02a0*/  IADD3 R21, PT, PT, R32, R19, RZ ;  /* 0x0000001320157210 */ /* 0x000fe40007ffe0ff */
[----:B------:R-:W-:Y:S02]  /*02b0*/  ISETP.GT.U32.AND P1, PT, R7, R0, PT ;  /* 0x000000000700720c */ /* 0x000fe40003f24070 */
[----:B-1----:R-:W-:Y:S02]  /*02c0*/  @!P2 IADD3 R6, P4, PT, R21, R12, RZ ;  /* 0x0000000c1506a210 */ /* 0x002fe40007f9e0ff */
[----:B------:R-:W-:Y:S01]  /*02d0*/  ISETP.NE.AND.EX P0, PT, R17, RZ, PT, P0 ;  /* 0x000000ff1100720c */ /* 0x000fe20003f05300 */
[----:B0-----:R0:W2:Y:S08]  /*02e0*/  @!P2 LDG.E R31, desc[UR36][R8.64+0x4] ;  /* 0x00000424081fa981 */ /* 0x0010b0000c1e1900 */
[----:B------:R-:W-:-:S02]  /*02f0*/  @!P1 IMAD.IADD R0, R0, 0x1, -R7 ;  /* 0x0000000100009824 */ /* 0x000fc400078e0a07 */
[----:B------:R-:W-:Y:S02]  /*0300*/  @!P1 VIADD R34, R34, 0x1 ;  /* 0x0000000122229836 */ /* 0x000fe40000000000 */
[----:B------:R-:W1:Y:S01]  /*0310*/  @P0 LDC.64 R4, c[0x0][0x460] ;  /* 0x00011800ff040b82 */ /* 0x000e620000000a00 */
[----:B------:R-:W-:Y:S02]  /*0320*/  ISETP.GE.U32.AND P3, PT, R0, R7, PT ;  /* 0x000000070000720c */ /* 0x000fe40003f66070 */
[----:B------:R-:W-:Y:S02]  /*0330*/  @!P2 LEA.HI.X.SX32 R7, R21, R13, 0x1, P4 ;  /* 0x0000000d1507a211 */ /* 0x000fe400020f0eff */
[----:B------:R-:W-:-:S03]  /*0340*/  LOP3.LUT R0, R22, R11, RZ, 0x3c, !PT ;  /* 0x0000000b16007212 */ /* 0x000fc600078e3cff */
[----:B------:R-:W3:Y:S01]  /*0350*/  @!P2 LDG.E R6, desc[UR36][R6.64] ;  /* 0x000000240606a981 */ /* 0x000ee2000c1e1900 */
[----:B------:R-:W-:Y:S02]  /*0360*/  ISETP.GE.AND P4, PT, R0, RZ, PT ;  /* 0x000000ff0000720c */ /* 0x000fe40003f86270 */
[----:B------:R-:W-:-:S03]  /*0370*/  ISETP.NE.AND P1, PT, R11, RZ, PT ;  /* 0x000000ff0b00720c */ /* 0x000fc60003f25270 */
[----:B------:R-:W-:-:S08]  /*0380*/  @P3 IADD3 R34, PT, PT, R34, 0x1, RZ ;  /* 0x0000000122223810 */ /* 0x000fd00007ffe0ff */
[----:B------:R-:W-:Y:S02]  /*0390*/  @!P4 IMAD.MOV R34, RZ, RZ, -R34 ;  /* 0x000000ffff22c224 */ /* 0x000fe400078e0a22 */
[----:B------:R-:W-:Y:S02]  /*03a0*/  @!P1 LOP3.LUT R34, RZ, R11, RZ, 0x33, !PT ;  /* 0x0000000bff229212 */ /* 0x000fe400078e33ff */
[----:B------:R-:W4:Y:S01]  /*03b0*/  LDC.64 R10, c[0x0][0x4a0] ;  /* 0x00012800ff0a7b82 */ /* 0x000f220000000a00 */
[----:B------:R-:W-:Y:S02]  /*03c0*/  IMAD.MOV.U32 R18, RZ, RZ, RZ ;  /* 0x000000ffff127224 */ /* 0x000fe400078e00ff */
[----:B-1----:R-:W-:-:S05]  /*03d0*/  @P0 IMAD.WIDE R4, R34, 0x4, R4 ;  /* 0x0000000422040825 */ /* 0x002fca00078e0204 */
[----:B------:R1:W5:Y:S01]  /*03e0*/  @P0 LDG.E R18, desc[UR36][R4.64] ;  /* 0x0000002404120981 */ /* 0x000362000c1e1900 */
[----:B----4-:R-:W-:-:S04]  /*03f0*/  ISETP.NE.U32.AND P0, PT, R10, RZ, PT ;  /* 0x000000ff0a00720c */ /* 0x010fc80003f05070 */
[----:B------:R-:W-:Y:S02]  /*0400*/  ISETP.NE.AND.EX P0, PT, R11, RZ, PT, P0 ;  /* 0x000000ff0b00720c */ /* 0x000fe40003f05300 */
[----:B------:R-:W-:-:S11]  /*0410*/  ISETP.GT.U32.AND P1, PT, R63, 0x1f, PT ;  /* 0x0000001f3f00780c */ /* 0x000fd60003f24070 */
[----:B0-----:R-:W0:Y:S01]  /*0420*/  @P0 LDC.64 R8, c[0x0][0x4a0] ;  /* 0x00012800ff080b82 */ /* 0x001e220000000a00 */
[----:B------:R-:W-:Y:S01]  /*0430*/  BSSY.RECONVERGENT B0, `(.L_x_3011) ;  /* 0x000001f000007945 */ /* 0x000fe20003800200 */
[----:B------:R-:W-:Y:S02]  /*0440*/  CS2R R24, SRZ ;  /* 0x0000000000187805 */ /* 0x000fe4000001ff00 */
[----:B------:R-:W-:Y:S01]  /*0450*/  CS2R R26, SRZ ;  /* 0x00000000001a7805 */ /* 0x000fe2000001ff00 */
[----:B---3--:R-:W2:Y:S08]  /*0460*/  @!P2 I2F.S8 R28, R6 ;  /* 0x00000006001ca306 */ /* 0x008eb00000001400 */
[----:B------:R-:W3:Y:S08]  /*0470*/  @!P2 I2F.S8 R0, R6.B1 ;  /* 0x100000060000a306 */ /* 0x000ef00000001400 */
[----:B------:R-:W4:Y:S08]  /*0480*/  @!P2 I2F.S8 R30, R6.B2 ;  /* 0x20000006001ea306 */ /* 0x000f300000001400 */
[----:B------:R-:W1:Y:S01]  /*0490*/  @!P2 I2F.S8 R2, R6.B3 ;  /* 0x300000060002a306 */ /* 0x000e620000001400 */
[C---:B--2---:R-:W-:Y:S01]  /*04a0*/  @!P2 FMUL.FTZ R28, R31.reuse, R28 ;  /* 0x0000001c1f1ca220 */ /* 0x044fe20000410000 */
[C---:B---3--:R-:W-:Y:S01]  /*04b0*/  @!P2 FMUL.FTZ R29, R31.reuse, R0 ;  /* 0x000000001f1da220 */ /* 0x048fe20000410000 */
[C---:B----4-:R-:W-:Y:S01]  /*04c0*/  @!P2 FMUL.FTZ R30, R31.reuse, R30 ;  /* 0x0000001e1f1ea220 */ /* 0x050fe20000410000 */
[----:B-1----:R-:W-:Y:S01]  /*04d0*/  @!P2 FMUL.FTZ R31, R31, R2 ;  /* 0x000000021f1fa220 */ /* 0x002fe20000410000 */
[----:B0-----:R-:W-:Y:S06]  /*04e0*/  @P1 BRA `(.L_x_3012) ;  /* 0x00000000004c1947 */ /* 0x001fec0003800000 */
        /* <DEDUP_REMOVED lines=19> */
.L_x_3012:
[----:B------:R-:W-:Y:S05]  /*0620*/  BSYNC.RECONVERGENT B0 ;  /* 0x0000000000007941 */ /* 0x000fea0003800200 */
.L_x_3011:
        /* <DEDUP_REMOVED lines=8> */
.L_x_3014:
[----:B------:R-:W-:Y:S05]  /*06b0*/  BSYNC.RECONVERGENT B0 ;  /* 0x0000000000007941 */ /* 0x000fea0003800200 */
.L_x_3013:
[----:B------:R-:W-:Y:S01]  /*06c0*/  @P0 IMAD.WIDE.U32 R4, R22, 0x4, R8 ;  /* 0x0000000416040825 */ /* 0x000fe200078e0008 */
[----:B------:R-:W1:Y:S01]  /*06d0*/  LDCU.64 UR4, c[0x0][0x390] ;  /* 0x00007200ff0477ac */ /* 0x000e620008000a00 */
[----:B------:R-:W2:Y:S03]  /*06e0*/  LDCU.64 UR6, c[0x0][0x3a0] ;  /* 0x00007400ff0677ac */ /* 0x000ea60008000a00 */
[----:B------:R3:W4:Y:S01]  /*06f0*/  @P0 LDG.E R0, desc[UR36][R4.64] ;  /* 0x0000002404000981 */ /* 0x000722000c1e1900 */
[----:B------:R-:W-:Y:S01]  /*0700*/  ISETP.EQ.U32.AND P4, PT, R16, RZ, PT ;  /* 0x000000ff1000720c */ /* 0x000fe20003f82070 */
[----:B0-----:R-:W0:Y:S03]  /*0710*/  LDC.64 R6, c[0x0][0x418] ;  /* 0x00010600ff067b82 */ /* 0x001e260000000a00 */
[----:B------:R-:W-:-:S02]  /*0720*/  ISETP.EQ.OR.EX P1, PT, R17, RZ, P1, P4 ;  /* 0x000000ff1100720c */ /* 0x000fc40000f22740 */
[----:B------:R-:W-:Y:S02]  /*0730*/  LEA R17, R23, R32, 0x7 ;  /* 0x0000002017117211 */ /* 0x000fe400078e38ff */
[----:B------:R-:W-:Y:S02]  /*0740*/  CS2R R10, SRZ ;  /* 0x00000000000a7805 */ /* 0x000fe4000001ff00 */
[----:B------:R-:W-:Y:S02]  /*0750*/  CS2R R8, SRZ ;  /* 0x0000000000087805 */ /* 0x000fe4000001ff00 */
[----:B---3--:R-:W-:Y:S01]  /*0760*/  CS2R R4, SRZ ;  /* 0x0000000000047805 */ /* 0x008fe2000001ff00 */
[----:B------:R-:W3:Y:S01]  /*0770*/  LDC R65, c[0x0][0x3f4] ;  /* 0x0000fd00ff417b82 */ /* 0x000ee20000000800 */
[----:B-1----:R-:W-:Y:S01]  /*0780*/  ISETP.NE.U32.AND P2, PT, RZ, UR4, PT ;  /* 0x00000004ff007c0c */ /* 0x002fe2000bf45070 */
[----:B------:R-:W1:Y:S01]  /*0790*/  LDCU.U8 UR4, c[0x0][0x404] ;  /* 0x00008080ff0477ac */ /* 0x000e620008000000 */
[----:B--2---:R-:W-:-:S02]  /*07a0*/  ISETP.NE.U32.AND P3, PT, RZ, UR6, PT ;  /* 0x00000006ff007c0c */ /* 0x004fc4000bf65070 */
[----:B------:R-:W-:-:S03]  /*07b0*/  ISETP.NE.AND.EX P2, PT, RZ, UR5, PT, P2 ;  /* 0x00000005ff007c0c */ /* 0x000fc6000bf45320 */
[----:B------:R-:W2:Y:S01]  /*07c0*/  @!P1 LDC.64 R14, c[0x0][0x450] ;  /* 0x00011400ff0e9b82 */ /* 0x000ea20000000a00 */
[----:B------:R-:W-:Y:S02]  /*07d0*/  ISETP.NE.AND.EX P3, PT, RZ, UR7, PT, P3 ;  /* 0x00000007ff007c0c */ /* 0x000fe4000bf65330 */
[C---:B------:R-:W-:Y:S02]  /*07e0*/  ISETP.GT.U32.OR P2, PT, R63.reuse, 0x1f, !P2 ;  /* 0x0000001f3f00780c */ /* 0x040fe40005744470 */
[----:B------:R-:W-:Y:S02]  /*07f0*/  ISETP.GT.U32.OR P3, PT, R63, 0x1f, !P3 ;  /* 0x0000001f3f00780c */ /* 0x000fe40005f64470 */
[----:B0-----:R-:W-:Y:S01]  /*0800*/  ISETP.NE.U32.AND P4, PT, R6, RZ, PT ;  /* 0x000000ff0600720c */ /* 0x001fe20003f85070 */
[----:B-----5:R-:W-:Y:S01]  /*0810*/  @!P1 IMAD R2, R18, R3, RZ ;  /* 0x0000000312029224 */ /* 0x020fe200078e02ff */
[----:B------:R-:W4:Y:S02]  /*0820*/  @P0 LDC R35, c[0x0][0x430] ;  /* 0x00010c00ff230b82 */ /* 0x000f240000000800 */
[----:B------:R-:W-:-:S02]  /*0830*/  ISETP.NE.AND.EX P4, PT, R7, RZ, PT, P4 ;  /* 0x000000ff0700720c */ /* 0x000fc40003f85340 */
[----:B------:R-:W-:-:S04]  /*0840*/  CS2R R6, SRZ ;  /* 0x0000000000067805 */ /* 0x000fc8000001ff00 */
[----:B------:R-:W0:Y:S08]  /*0850*/  @!P2 LDC.64 R12, c[0x0][0x390] ;  /* 0x0000e400ff0cab82 */ /* 0x000e300000000a00 */
[----:B------:R-:W1:Y:S01]  /*0860*/  @!P3 LDC.64 R20, c[0x0][0x3a0] ;  /* 0x0000e800ff14bb82 */ /* 0x000e620000000a00 */
[----:B---3--:R-:W-:-:S07]  /*0870*/  IABS R39, R65 ;  /* 0x0000004100277213 */ /* 0x008fce0000000000 */
[----:B------:R-:W3:Y:S01]  /*0880*/  @P4 LDC.64 R36, c[0x0][0x418] ;  /* 0x00010600ff244b82 */ /* 0x000ee20000000a00 */
[----:B0-----:R-:W-:-:S05]  /*0890*/  @!P2 IMAD.WIDE.U32 R12, R17, 0x4, R12 ;  /* 0x00000004110ca825 */ /* 0x001fca00078e000c */
[----:B------:R-:W4:Y:S01]  /*08a0*/  @!P2 LDG.E.128 R4, desc[UR36][R12.64] ;  /* 0x000000240c04a981 */ /* 0x000f22000c1e1d00 */
[----:B-1----:R-:W-:-:S04]  /*08b0*/  @!P3 IMAD.WIDE.U32 R20, R17, 0x4, R20 ;  /* 0x000000041114b825 */ /* 0x002fc800078e0014 */
[----:B------:R-:W-:Y:S01]  /*08c0*/  @!P1 IMAD R17, R2, 0x80, R17 ;  /* 0x0000008002119824 */ /* 0x000fe200078e0211 */
[----:B------:R0:W4:Y:S03]  /*08d0*/  @!P3 LDG.E.128 R8, desc[UR36][R20.64] ;  /* 0x000000241408b981 */ /* 0x000126000c1e1d00 */
[----:B--2---:R-:W-:-:S06]  /*08e0*/  @!P1 IMAD.WIDE R14, R17, 0x4, R14 ;  /* 0x00000004110e9825 */ /* 0x004fcc00078e020e */
[----:B------:R-:W2:Y:S01]  /*08f0*/  @!P1 LDG.E.128 R12, desc[UR36][R14.64] ;  /* 0x000000240e0c9981 */ /* 0x000ea2000c1e1d00 */
[----:B------:R-:W1:Y:S01]  /*0900*/  I2F.RP R2, R39 ;  /* 0x0000002700027306 */ /* 0x000e620000209400 */
[----:B------:R-:W4:Y:S01]  /*0910*/  @!P0 LDC R16, c[0x0][0x40c] ;  /* 0x00010300ff108b82 */ /* 0x000f220000000800 */
[----:B------:R-:W-:Y:S02]  /*0920*/  IMAD.MOV.U32 R17, RZ, RZ, RZ ;  /* 0x000000ffff117224 */ /* 0x000fe400078e00ff */
[----:B---3--:R-:W-:-:S05]  /*0930*/  @P4 IMAD.WIDE.U32 R36, R22, 0x4, R36 ;  /* 0x0000000416244825 */ /* 0x008fca00078e0024 */
[----:B------:R3:W5:Y:S01]  /*0940*/  @P4 LDG.E R17, desc[UR36][R36.64] ;  /* 0x0000002424114981 */ /* 0x000762000c1e1900 */
[----:B------:R-:W-:Y:S01]  /*0950*/  ISETP.NE.AND P2, PT, R65, RZ, PT ;  /* 0x000000ff4100720c */ /* 0x000fe20003f45270 */
[----:B------:R-:W-:Y:S01]  /*0960*/  BSSY.RECONVERGENT B6, `(.L_x_3015) ;  /* 0x00000e7000067945 */ /* 0x000fe20003800200 */
[----:B------:R-:W-:Y:S01]  /*0970*/  IMAD R34, R34, R3, RZ ;  /* 0x0000000322227224 */ /* 0x000fe200078e02ff */
[----:B-1----:R-:W0:Y:S02]  /*0980*/  MUFU.RCP R2, R2 ;  /* 0x0000000200027308 */ /* 0x002e240000001000 */
[----:B0-----:R-:W-:-:S06]  /*0990*/  IADD3 R20, PT, PT, R2, 0xffffffe, RZ ;  /* 0x0ffffffe02147810 */ /* 0x001fcc0007ffe0ff */
[----:B------:R0:W3:Y:S02]  /*09a0*/  F2I.FTZ.U32.TRUNC.NTZ R21, R20 ;  /* 0x0000001400157305 */ /* 0x0000e4000021f000 */
[----:B0-----:R-:W-:Y:S02]  /*09b0*/  HFMA2 R20, -RZ, RZ, 0, 0 ;  /* 0x00000000ff147431 */ /* 0x001fe400000001ff */
[----:B---3--:R-:W-:Y:S02]  /*09c0*/  IMAD.MOV R36, RZ, RZ, -R21 ;  /* 0x000000ffff247224 */ /* 0x008fe400078e0a15 */
[----:B----4-:R-:W-:Y:S02]  /*09d0*/  @P0 IMAD.IADD R16, R0, 0x1, R35 ;  /* 0x0000000100100824 */ /* 0x010fe400078e0223 */
[----:B------:R-:W-:-:S03]  /*09e0*/  IMAD R35, R36, R39, RZ ;  /* 0x0000002724237224 */ /* 0x000fc600078e02ff */
[----:B------:R-:W-:Y:S01]  /*09f0*/  IABS R2, R16 ;  /* 0x0000001000027213 */ /* 0x000fe20000000000 */
[----:B------:R-:W-:Y:S01]  /*0a00*/  IMAD.HI.U32 R21, R21, R35, R20 ;  /* 0x0000002315157227 */ /* 0x000fe200078e0014 */
[----:B------:R-:W-:-:S05]  /*0a10*/  ISETP.GE.AND P3, PT, R16, RZ, PT ;  /* 0x000000ff1000720c */ /* 0x000fca0003f66270 */
[----:B------:R-:W-:-:S04]  /*0a20*/  IMAD.HI.U32 R21, R21, R2, RZ ;  /* 0x0000000215157227 */ /* 0x000fc800078e00ff */
[----:B------:R-:W-:-:S04]  /*0a30*/  IMAD.MOV R21, RZ, RZ, -R21 ;  /* 0x000000ffff157224 */ /* 0x000fc800078e0a15 */
[C---:B------:R-:W-:Y:S02]  /*0a40*/  IMAD R2, R39.reuse, R21, R2 ;  /* 0x0000001527027224 */ /* 0x040fe400078e0202 */
[----:B------:R-:W0:Y:S03]  /*0a50*/  LDC R21, c[0x0][0x400] ;  /* 0x00010000ff157b82 */ /* 0x000e260000000800 */
[----:B------:R-:W-:-:S13]  /*0a60*/  ISETP.GT.U32.AND P0, PT, R39, R2, PT ;  /* 0x000000022700720c */ /* 0x000fda0003f04070 */
[----:B------:R-:W-:-:S05]  /*0a70*/  @!P0 IMAD.IADD R2, R2, 0x1, -R39 ;  /* 0x0000000102028824 */ /* 0x000fca00078e0a27 */
[----:B------:R-:W-:-:S13]  /*0a80*/  ISETP.GT.U32.AND P0, PT, R39, R2, PT ;  /* 0x000000022700720c */ /* 0x000fda0003f04070 */
[----:B------:R-:W-:Y:S02]  /*0a90*/  @!P0 IADD3 R2, PT, PT, R2, -R39, RZ ;  /* 0x8000002702028210 */ /* 0x000fe40007ffe0ff */
[----:B------:R-:W-:-:S03]  /*0aa0*/  ISETP.NE.AND P0, PT, RZ, UR4, PT ;  /* 0x00000004ff007c0c */ /* 0x000fc6000bf05270 */
[----:B------:R-:W-:Y:S01]  /*0ab0*/  @!P3 IMAD.MOV R2, RZ, RZ, -R2 ;  /* 0x000000ffff02b224 */ /* 0x000fe200078e0a02 */
[----:B0-----:R-:W-:Y:S02]  /*0ac0*/  ISETP.LT.OR P0, PT, R21, 0x1, P0 ;  /* 0x000000011500780c */ /* 0x001fe40000701670 */
[----:B------:R-:W-:Y:S02]  /*0ad0*/  @!P2 LOP3.LUT R2, RZ, R65, RZ, 0x33, !PT ;  /* 0x00000041ff02a212 */ /* 0x000fe400078e33ff */
[----:B------:R-:W-:Y:S01]  /*0ae0*/  IADD3 R65, PT, PT, R16, 0x1, -R65 ;  /* 0x0000000110417810 */ /* 0x000fe20007ffe841 */
[----:B------:R-:W-:Y:S01]  /*0af0*/  FADD.FTZ R24, R4, R24 ;  /* 0x0000001804187221 */ /* 0x000fe20000010000 */
[----:B------:R-:W-:Y:S01]  /*0b00*/  FADD.FTZ R25, R5, R25 ;  /* 0x0000001905197221 */ /* 0x000fe20000010000 */
[----:B------:R-:W-:Y:S01]  /*0b10*/  FADD.FTZ R26, R6, R26 ;  /* 0x0000001a061a7221 */ /* 0x000fe20000010000 */
[----:B------:R-:W-:Y:S01]  /*0b20*/  FADD.FTZ R27, R7, R27 ;  /* 0x0000001b071b7221 */ /* 0x000fe20000010000 */
[----:B------:R-:W-:Y:S01]  /*0b30*/  VIMNMX R65, PT, PT, RZ, R65, !PT ;  /* 0x00000041ff417248 */ /* 0x000fe20007fe0100 */
        /* <DEDUP_REMOVED lines=12> */
[----:B------:R-:W-:Y:S01]  /*0c00*/  VIADD R0, R32, 0x2 ;  /* 0x0000000220007836 */ /* 0x000fe20000000000 */
[----:B------:R-:W0:Y:S04]  /*0c10*/  LDCU UR4, c[0x0][0x40c] ;  /* 0x00008180ff0477ac */ /* 0x000e280008000800 */
[----:B------:R-:W1:Y:S01]  /*0c20*/  MUFU.RCP R3, R3 ;  /* 0x0000000300037308 */ /* 0x000e620000001000 */
[----:B------:R-:W-:-:S05]  /*0c30*/  I2FP.F32.U32 R0, R0 ;  /* 0x0000000000007245 */ /* 0x000fca0000201000 */
[----:B-1----:R-:W-:Y:S01]  /*0c40*/  FMUL.FTZ R4, R0, R3 ;  /* 0x0000000300047220 */ /* 0x002fe20000410000 */
[----:B------:R-:W-:-:S03]  /*0c50*/  I2FP.F32.U32 R0, R32 ;  /* 0x0000002000007245 */ /* 0x000fc60000201000 */
[----:B------:R-:W-:Y:S02]  /*0c60*/  FMUL.FTZ R5, R4, 13.28771209716796875 ;  /* 0x41549a7804057820 */ /* 0x000fe40000410000 */
[----:B------:R-:W-:Y:S01]  /*0c70*/  FMUL.FTZ R4, R0, R3 ;  /* 0x0000000300047220 */ /* 0x000fe20000410000 */
[----:B0----5:R-:W-:-:S03]  /*0c80*/  IADD3 R0, PT, PT, -R17, UR4, RZ ;  /* 0x0000000411007c10 */ /* 0x021fc6000fffe1ff */
[----:B------:R-:W0:Y:S01]  /*0c90*/  MUFU.EX2 R5, -R5 ;  /* 0x8000000500057308 */ /* 0x000e220000000800 */
[----:B------:R-:W-:Y:S01]  /*0ca0*/  FMUL.FTZ R4, R4, 13.28771209716796875 ;  /* 0x41549a7804047820 */ /* 0x000fe20000410000 */
        /* <DEDUP_REMOVED lines=29> */
.L_x_3016:
        /* <DEDUP_REMOVED lines=14> */
[----:B------:R-:W-:Y:S02]  /*0f60*/  IMAD R7, R6, R3, RZ ;  /* 0x0000000306077224 */ /* 0x000fe400078e02ff */
[----:B------:R-:W-:Y:S02]  /*0f70*/  IMAD.MOV.U32 R6, RZ, RZ, R8 ;  /* 0x000000ffff067224 */ /* 0x000fe400078e0008 */
[----:B------:R-:W-:Y:S01]  /*0f80*/  IMAD.HI.U32 R5, R5, R7, R4 ;  /* 0x0000000705057227 */ /* 0x000fe200078e0004 */
[----:B------:R-:W-:-:S05]  /*0f90*/  IADD3 R7, PT, PT, RZ, -R9, RZ ;  /* 0x80000009ff077210 */ /* 0x000fca0007ffe0ff */
        /* <DEDUP_REMOVED lines=34> */
[----:B--2--5:R-:W-:Y:S05]  /*11c0*/  CALL.ABS.NOINC R14 ;  /* 0x000000000e007343 */ /* 0x024fea0003c00000 */
.L_x_3018:
[----:B------:R-:W0:Y:S01]  /*11d0*/  S2R R3, SR_CgaCtaId ;  /* 0x0000000000037919 */ /* 0x000e220000008800 */
[----:B------:R-:W1:Y:S01]  /*11e0*/  LDC R9, c[0x0][0x400] ;  /* 0x00010000ff097b82 */ /* 0x000e620000000800 */
[----:B------:R-:W-:Y:S01]  /*11f0*/  ISETP.NE.AND P6, PT, R38, RZ, PT ;  /* 0x000000ff2600720c */ /* 0x000fe20003fc5270 */
[----:B------:R-:W-:Y:S05]  /*1200*/  WARPSYNC.ALL ;  /* 0x0000000000007948 */ /* 0x000fea0003800000 */
[----:B------:R-:W-:-:S04]  /*1210*/  MOV R0, 0x400 ;  /* 0x0000040000007802 */ /* 0x000fc80000000f00 */
[----:B------:R-:W-:-:S03]  /*1220*/  IADD3 R0, PT, PT, R0, 0x210, RZ ;  /* 0x0000021000007810 */ /* 0x000fc60007ffe0ff */
[----:B------:R-:W-:Y:S01]  /*1230*/  @!P6 IMAD R4, R35, R36, R37 ;  /* 0x000000242304e224 */ /* 0x000fe200078e0225 */
[----:B0-----:R-:W-:-:S05]  /*1240*/  LEA R0, R3, R0, 0x18 ;  /* 0x0000000003007211 */ /* 0x001fca00078ec0ff */
[--C-:B-1----:R-:W-:Y:S02]  /*1250*/  IMAD R3, R9, 0x4, R0.reuse ;  /* 0x0000000409037824 */ /* 0x102fe400078e0200 */
        /* <DEDUP_REMOVED lines=17> */
[----:B------:R0:W1:Y:S01]  /*1370*/  LDS R24, [R21] ;  /* 0x0000000015187984 */ /* 0x0000620000000800 */
[----:B------:R-:W-:Y:S02]  /*1380*/  IMAD R38, R35, 0x4, R39 ;  /* 0x0000000423267824 */ /* 0x000fe400078e0227 */
[----:B------:R-:W-:Y:S01]  /*1390*/  IMAD.SHL.U32 R5, R5, 0x2, RZ ;  /* 0x0000000205057824 */ /* 0x000fe200078e00ff */
[----:B------:R0:W2:Y:S04]  /*13a0*/  LDS R26, [R21+0x4] ;  /* 0x00000400151a7984 */ /* 0x0000a80000000800 */
[----:B------:R0:W3:Y:S01]  /*13b0*/  LDS R28, [R39] ;  /* 0x00000000271c7984 */ /* 0x0000e20000000800 */
[----:B------:R-:W-:-:S03]  /*13c0*/  LOP3.LUT R7, R5, 0xfffffffc, RZ, 0xc0, !PT ;  /* 0xfffffffc05077812 */ /* 0x000fc600078ec0ff */
[----:B------:R0:W4:Y:S01]  /*13d0*/  LDS R30, [R39+0x4] ;  /* 0x00000400271e7984 */ /* 0x0001220000000800 */
[----:B------:R-:W-:-:S03]  /*13e0*/  ISETP.GE.AND P0, PT, R7, R9, PT ;  /* 0x000000090700720c */ /* 0x000fc60003f06270 */
[----:B------:R0:W0:Y:S04]  /*13f0*/  LDS R25, [R20] ;  /* 0x0000000014197984 */ /* 0x0000280000000800 */
[----:B------:R0:W0:Y:S04]  /*1400*/  LDS R27, [R20+0x4] ;  /* 0x00000400141b7984 */ /* 0x0000280000000800 */
[----:B------:R0:W0:Y:S04]  /*1410*/  LDS R29, [R38] ;  /* 0x00000000261d7984 */ /* 0x0000280000000800 */
[----:B------:R0:W0:Y:S01]  /*1420*/  LDS R31, [R38+0x4] ;  /* 0x00000400261f7984 */ /* 0x0000220000000800 */
[----:B------:R-:W-:Y:S05]  /*1430*/  @P0 BRA `(.L_x_3022) ;  /* 0x0000000000a00947 */ /* 0x000fea0003800000 */
[----:B------:R-:W-:Y:S01]  /*1440*/  I2FP.F32.S32 R5, R9 ;  /* 0x0000000900057245 */ /* 0x000fe20000201400 */
[----:B------:R-:W1:Y:S01]  /*1450*/  LDCU UR4, c[0x0][0x40c] ;  /* 0x00008180ff0477ac */ /* 0x000e620008000800 */
[----:B------:R-:W-:-:S04]  /*1460*/  IADD3 R4, PT, PT, R7, 0x2, RZ ;  /* 0x0000000207047810 */ /* 0x000fc80007ffe0ff */
        /* <DEDUP_REMOVED lines=37> */
.L_x_3022:
[----:B------:R-:W-:Y:S05]  /*16c0*/  BSYNC.RECONVERGENT B1 ;  /* 0x0000000000017941 */ /* 0x000fea0003800200 */
.L_x_3021:
        /* <DEDUP_REMOVED lines=8> */
.L_x_3020:
[----:B------:R-:W-:Y:S05]  /*1750*/  BSYNC.RECONVERGENT B0 ;  /* 0x0000000000007941 */ /* 0x000fea0003800200 */
.L_x_3019:
[----:B------:R-:W-:Y:S01]  /*1760*/  BAR.SYNC.DEFER_BLOCKING 0x0 ;  /* 0x0000000000007b1d */ /* 0x000fe20000010000 */
[----:B------:R-:W-:-:S04]  /*1770*/  @!P6 IMAD R35, R35, R36, R37 ;  /* 0x000000242323e224 */ /* 0x000fc800078e0225 */
[C---:B------:R-:W-:Y:S01]  /*1780*/  @!P6 IMAD R3, R35.reuse, 0x4, R3 ;  /* 0x000000042303e824 */ /* 0x040fe200078e0203 */
[----:B------:R-:W-:-:S05]  /*1790*/  @!P6 LEA R0, R35, R0, 0x2 ;  /* 0x000000002300e211 */ /* 0x000fca00078e10ff */
[----:B---3--:R0:W1:Y:S04]  /*17a0*/  @!P6 LDS.128 R24, [R0] ;  /* 0x000000000018e984 */ /* 0x0080680000000c00 */
[----:B------:R0:W2:Y:S01]  /*17b0*/  @!P6 LDS.128 R28, [R3] ;  /* 0x00000000031ce984 */ /* 0x0000a20000000c00 */
[----:B------:R-:W-:Y:S06]  /*17c0*/  BAR.SYNC.DEFER_BLOCKING 0x0 ;  /* 0x0000000000007b1d */ /* 0x000fec0000010000 */
.L_x_3017:
[----:B------:R-:W-:Y:S05]  /*17d0*/  BSYNC.RECONVERGENT B6 ;  /* 0x0000000000067941 */ /* 0x000fea0003800200 */
.L_x_3015:
[----:B------:R-:W3:Y:S01]  /*17e0*/  S2UR UR17, SR_CgaCtaId ;  /* 0x00000000001179c3 */ /* 0x000ee20000008800 */
[----:B------:R-:W-:Y:S01]  /*17f0*/  ISETP.GT.U32.AND P0, PT, R63, 0x1f, PT ;  /* 0x0000001f3f00780c */ /* 0x000fe20003f04070 */
[----:B------:R-:W-:Y:S01]  /*1800*/  UMOV UR16, 0x400 ;  /* 0x0000040000107882 */ /* 0x000fe20000000000 */
[----:B------:R-:W-:Y:S01]  /*1810*/  IMAD.IADD R8, R16, 0x1, -R65 ;  /* 0x0000000110087824 */ /* 0x000fe200078e0a41 */
[----:B------:R-:W-:Y:S01]  /*1820*/  UIADD3 UR4, UPT, UPT, UR16, 0x210, URZ ;  /* 0x0000021010047890 */ /* 0x000fe2000fffe0ff */
[----:B0-----:R-:W-:-:S03]  /*1830*/  MOV R0, 0xff7fffff ;  /* 0xff7fffff00007802 */ /* 0x001fc60000000f00 */
[----:B---3--:R-:W-:-:S06]  /*1840*/  ULEA UR5, UR17, UR4, 0x18 ;  /* 0x0000000411057291 */ /* 0x008fcc000f8ec0ff */
[----:B------:R-:W-:Y:S01]  /*1850*/  LEA R9, R8, UR5, 0x2 ;  /* 0x0000000508097c11 */ /* 0x000fe2000f8e10ff */
[----:B------:R-:W-:Y:S06]  /*1860*/  @P0 BRA `(.L_x_3023) ;  /* 0x0000000000b40947 */ /* 0x000fec0003800000 */
[----:B------:R-:W0:Y:S01]  /*1870*/  LDCU UR4, c[0x0][0x3f4] ;  /* 0x00007e80ff0477ac */ /* 0x000e220008000800 */
[----:B------:R-:W3:Y:S01]  /*1880*/  LDC.64 R4, c[0x0][0x3b8] ;  /* 0x0000ee00ff047b82 */ /* 0x000ee20000000a00 */
[----:B0-----:R-:W-:Y:S02]  /*1890*/  IMAD R33, R33, UR4, RZ ;  /* 0x0000000421217c24 */ /* 0x001fe4000f8e02ff */
[----:B------:R-:W-:Y:S01]  /*18a0*/  IMAD R6, R63, UR4, R2 ;  /* 0x000000043f067c24 */ /* 0x000fe2000f8e0202 */
[----:B------:R-:W-:-:S03]  /*18b0*/  UIADD3 UR4, UPT, UPT, UR16, 0x10, URZ ;  /* 0x0000001010047890 */ /* 0x000fc6000fffe0ff */
[----:B------:R-:W-:Y:S01]  /*18c0*/  IMAD R6, R33, 0x20, R6 ;  /* 0x0000002021067824 */ /* 0x000fe200078e0206 */
[----:B------:R-:W-:-:S03]  /*18d0*/  ULEA UR4, UR17, UR4, 0x18 ;  /* 0x0000000411047291 */ /* 0x000fc6000f8ec0ff */
[----:B------:R-:W-:-:S03]  /*18e0*/  IMAD.SHL.U32 R7, R6, 0x4, RZ ;  /* 0x0000000406077824 */ /* 0x000fc600078e00ff */
[----:B------:R-:W-:Y:S01]  /*18f0*/  LEA R3, R63, UR4, 0x4 ;  /* 0x000000043f037c11 */ /* 0x000fe2000f8e20ff */
[----:B---3--:R-:W-:-:S04]  /*1900*/  IMAD.WIDE R4, R7, 0x4, R4 ;  /* 0x0000000407047825 */ /* 0x008fc800078e0204 */
[----:B-12---:R-:W-:Y:S01]  /*1910*/  FMUL.FTZ R7, R29, R25 ;  /* 0x000000191d077220 */ /* 0x006fe20000410000 */
[----:B------:R-:W-:Y:S01]  /*1920*/  UMOV UR4, 0xffffffff ;  /* 0xffffffff00047882 */ /* 0x000fe20000000000 */
[----:B------:R0:W-:Y:S02]  /*1930*/  STS.128 [R3], R24 ;  /* 0x0000001803007388 */ /* 0x0001e40000000c00 */
[----:B------:R-:W-:Y:S02]  /*1940*/  FFMA.FTZ R7, R28, R24, R7 ;  /* 0x000000181c077223 */ /* 0x000fe40000010007 */
[----:B------:R0:W-:Y:S02]  /*1950*/  STG.E.128 desc[UR36][R4.64], R28 ;  /* 0x0000001c04007986 */ /* 0x0001e4000c101d24 */
[----:B------:R-:W-:-:S04]  /*1960*/  FFMA.FTZ R6, R30, R26, R7 ;  /* 0x0000001a1e067223 */ /* 0x000fc80000010007 */
        /* <DEDUP_REMOVED lines=11> */
.L_x_3159:
        /* <DEDUP_REMOVED lines=11> */
[----:B0----5:R-:W-:-:S05]  /*1ad0*/  IADD3 R6, PT, PT, -R17, R16, RZ ;  /* 0x0000001011067210 */ /* 0x021fca0007ffe1ff */
[----:B-1----:R-:W-:-:S04]  /*1ae0*/  IMAD R3, R23, UR4, R6 ;  /* 0x0000000417037c24 */ /* 0x002fc8000f8e0206 */
[----:B------:R-:W-:-:S04]  /*1af0*/  IMAD R3, R3, UR4, R6 ;  /* 0x0000000403037c24 */ /* 0x000fc8000f8e0206 */
[----:B--2---:R-:W-:-:S06]  /*1b00*/  IMAD.WIDE R4, R3, 0x4, R4 ;  /* 0x0000000403047825 */ /* 0x004fcc00078e0204 */
[----:B------:R-:W2:Y:S02]  /*1b10*/  LDG.E R5, desc[UR36][R4.64] ;  /* 0x0000002404057981 */ /* 0x000ea4000c1e1900 */
[----:B--2---:R-:W-:-:S07]  /*1b20*/  FADD.FTZ R0, R0, R5 ;  /* 0x0000000500007221 */ /* 0x004fce0000010000 */
.L_x_3025:
[----:B------:R3:W-:Y:S02]  /*1b30*/  STS [R9], R0 ;  /* 0x0000000009007388 */ /* 0x0007e40000000800 */
.L_x_3023:
[----:B------:R-:W-:Y:S05]  /*1b40*/  WARPSYNC.ALL ;  /* 0x0000000000007948 */ /* 0x000fea0003800000 */
[----:B------:R-:W-:Y:S01]  /*1b50*/  VIADD R3, R8, 0x7 ;  /* 0x0000000708037836 */ /* 0x000fe20000000000 */
[----:B------:R-:W4:Y:S01]  /*1b60*/  LDCU UR4, c[0x0][0x3f0] ;  /* 0x00007e00ff0477ac */ /* 0x000f220008000800 */
[----:B------:R-:W-:Y:S03]  /*1b70*/  BSSY B0, `(.L_x_3026) ;  /* 0x000038c000007945 */ /* 0x000fe60003800000 */
[----:B------:R-:W-:Y:S01]  /*1b80*/  SHF.R.S32.HI R4, RZ, 0x1f, R3 ;  /* 0x0000001fff047819 */ /* 0x000fe20000011403 */
[----:B------:R-:W0:Y:S03]  /*1b90*/  LDCU UR18, c[0x0][0x3f8] ;  /* 0x00007f00ff1277ac */ /* 0x000e260008000800 */
[----:B------:R-:W-:Y:S01]  /*1ba0*/  LEA.HI R3, R4, R3, RZ, 0x3 ;  /* 0x0000000304037211 */ /* 0x000fe200078f18ff */
[----:B------:R-:W0:Y:S01]  /*1bb0*/  LDCU UR19, c[0x0][0x410] ;  /* 0x00008200ff1377ac */ /* 0x000e220008000800 */
[----:B------:R-:W-:-:S02]  /*1bc0*/  SHF.R.U32.HI R4, RZ, 0x2, R63 ;  /* 0x00000002ff047819 */ /* 0x000fc4000001163f */
[----:B-1----:R-:W-:Y:S01]  /*1bd0*/  LOP3.LUT R27, R3, 0xfffffff8, RZ, 0xc0, !PT ;  /* 0xfffffff8031b7812 */ /* 0x002fe200078ec0ff */
[----:B------:R-:W1:Y:S01]  /*1be0*/  LDCU.64 UR6, c[0x0][0x3c8] ;  /* 0x00007900ff0677ac */ /* 0x000e620008000a00 */
[----:B------:R-:W-:Y:S02]  /*1bf0*/  BAR.SYNC.DEFER_BLOCKING 0x0 ;  /* 0x0000000000007b1d */ /* 0x000fe40000010000 */
[----:B------:R-:W-:Y:S01]  /*1c00*/  ISETP.GE.AND P0, PT, R4, R27, PT ;  /* 0x0000001b0400720c */ /* 0x000fe20003f06270 */
[----:B----4-:R-:W-:-:S03]  /*1c10*/  IMAD R34, R34, UR4, R23 ;  /* 0x0000000422227c24 */ /* 0x010fc6000f8e0217 */
[----:B------:R-:W4:Y:S01]  /*1c20*/  LDCU.64 UR8, c[0x0][0x3b8] ;  /* 0x00007700ff0877ac */ /* 0x000f220008000a00 */
[----:B------:R-:W-:Y:S01]  /*1c30*/  IMAD.SHL.U32 R62, R34, 0x80, RZ ;  /* 0x00000080223e7824 */ /* 0x000fe200078e00ff */
[----:B------:R-:W0:Y:S01]  /*1c40*/  LDCU.64 UR10, c[0x0][0x438] ;  /* 0x00008700ff0a77ac */ /* 0x000e220008000a00 */
[----:B------:R-:W0:Y:S06]  /*1c50*/  LDCU.64 UR12, c[0x0][0x448] ;  /* 0x00008900ff0c77ac */ /* 0x000e2c0008000a00 */
[----:B------:R-:W-:Y:S05]  /*1c60*/  @P0 BRA `(.L_x_3027) ;  /* 0x0000003400f00947 */ /* 0x000fea0003800000 */
[----:B------:R-:W1:Y:S01]  /*1c70*/  LDC R5, c[0x0][0x3f4] ;  /* 0x0000fd00ff057b82 */ /* 0x000e620000000800 */
[----:B------:R-:W-:Y:S01]  /*1c80*/  UIADD3 UR4, UPT, UPT, UR16, 0x10, URZ ;  /* 0x0000001010047890 */ /* 0x000fe2000fffe0ff */
[----:B------:R-:W-:Y:S01]  /*1c90*/  LOP3.LUT R3, R32, 0xc, RZ, 0xc0, !PT ;  /* 0x0000000c20037812 */ /* 0x000fe200078ec0ff */
[----:B------:R-:W3:Y:S01]  /*1ca0*/  LDCU.64 UR14, c[0x0][0x420] ;  /* 0x00008400ff0e77ac */ /* 0x000ee20008000a00 */
[----:B--2---:R-:W-:Y:S01]  /*1cb0*/  IMAD.IADD R29, R65, 0x1, R4 ;  /* 0x00000001411d7824 */ /* 0x004fe200078e0204 */
[----:B------:R-:W-:Y:S01]  /*1cc0*/  LOP3.LUT R63, R63, 0x3fc, RZ, 0xc0, !PT ;  /* 0x000003fc3f3f7812 */ /* 0x000fe200078ec0ff */
[----:B------:R-:W-:Y:S01]  /*1cd0*/  IMAD.MOV.U32 R24, RZ, RZ, RZ ;  /* 0x000000ffff187224 */ /* 0x000fe200078e00ff */
[----:B------:R-:W-:Y:S01]  /*1ce0*/  ULEA UR4, UR17, UR4, 0x18 ;  /* 0x0000000411047291 */ /* 0x000fe2000f8ec0ff */
[----:B------:R-:W-:-:S08]  /*1cf0*/  IMAD.IADD R27, R65, 0x1, R27 ;  /* 0x00000001411b7824 */ /* 0x000fd000078e021b */
[----:B------:R-:W2:Y:S04]  /*1d00*/  LDS R60, [R3+UR4] ;  /* 0x00000004033c7984 */ /* 0x000ea80008000800 */
[----:B------:R-:W2:Y:S01]  /*1d10*/  LDS R59, [R3+UR4+0x10] ;  /* 0x00001004033b7984 */ /* 0x000ea20008000800 */
[----:B---3--:R-:W-:Y:S02]  /*1d20*/  ISETP.NE.U32.AND P0, PT, RZ, UR14, PT ;  /* 0x0000000eff007c0c */ /* 0x008fe4000bf05070 */
[-C--:B-1----:R-:W-:Y:S01]  /*1d30*/  IABS R61, R5.reuse ;  /* 0x00000005003d7213 */ /* 0x082fe20000000000 */
[----:B------:R-:W1:Y:S01]  /*1d40*/  LDS R57, [R3+UR4+0x20] ;  /* 0x0000200403397984 */ /* 0x000e620008000800 */
[----:B------:R-:W-:Y:S01]  /*1d50*/  IMAD R22, R22, R5, RZ ;  /* 0x0000000516167224 */ /* 0x000fe200078e02ff */
[----:B------:R-:W-:Y:S01]  /*1d60*/  ISETP.NE.AND.EX P0, PT, RZ, UR15, PT, P0 ;  /* 0x0000000fff007c0c */ /* 0x000fe2000bf05300 */
[----:B0-----:R-:W0:Y:S01]  /*1d70*/  I2F.RP R6, R61 ;  /* 0x0000003d00067306 */ /* 0x001e220000209400 */
[----:B------:R-:W3:Y:S02]  /*1d80*/  LDS R58, [R3+UR4+0x30] ;  /* 0x00003004033a7984 */ /* 0x000ee40008000800 */
[----:B------:R-:W-:-:S02]  /*1d90*/  IADD3 R26, P1, P2, R22, UR14, R29 ;  /* 0x0000000e161a7c10 */ /* 0x000fc4000fa3e01d */
[----:B------:R-:W1:Y:S04]  /*1da0*/  LDS R55, [R3+UR4+0x40] ;  /* 0x0000400403377984 */ /* 0x000e680008000800 */
[----:B------:R-:W1:Y:S04]  /*1db0*/  LDS R56, [R3+UR4+0x50] ;  /* 0x0000500403387984 */ /* 0x000e680008000800 */
[----:B------:R-:W1:Y:S01]  /*1dc0*/  LDS R53, [R3+UR4+0x60] ;  /* 0x0000600403357984 */ /* 0x000e620008000800 */
[----:B0-----:R-:W0:Y:S03]  /*1dd0*/  MUFU.RCP R6, R6 ;  /* 0x0000000600067308 */ /* 0x001e260000001000 */
[----:B------:R-:W1:Y:S04]  /*1de0*/  LDS R54, [R3+UR4+0x70] ;  /* 0x0000700403367984 */ /* 0x000e680008000800 */
[----:B------:R-:W1:Y:S04]  /*1df0*/  LDS R51, [R3+UR4+0x80] ;  /* 0x0000800403337984 */ /* 0x000e680008000800 */
[----:B------:R-:W1:Y:S04]  /*1e00*/  LDS R52, [R3+UR4+0x90] ;  /* 0x0000900403347984 */ /* 0x000e680008000800 */
[----:B------:R-:W1:Y:S01]  /*1e10*/  LDS R50, [R3+UR4+0xa0] ;  /* 0x0000a00403327984 */ /* 0x000e620008000800 */
[----:B0-----:R-:W-:-:S03]  /*1e20*/  IADD3 R6, PT, PT, R6, 0xffffffe, RZ ;  /* 0x0ffffffe06067810 */ /* 0x001fc60007ffe0ff */
[----:B------:R-:W0:Y:S01]  /*1e30*/  LDS R49, [R3+UR4+0xb0] ;  /* 0x0000b00403317984 */ /* 0x000e220008000800 */
[----:B------:R-:W4:Y:S03]  /*1e40*/  F2I.FTZ.U32.TRUNC.NTZ R25, R6 ;  /* 0x0000000600197305 */ /* 0x000f26000021f000 */
[----:B------:R-:W0:Y:S04]  /*1e50*/  LDS R48, [R3+UR4+0xc0] ;  /* 0x0000c00403307984 */ /* 0x000e280008000800 */
[----:B------:R-:W0:Y:S04]  /*1e60*/  LDS R47, [R3+UR4+0xd0] ;  /* 0x0000d004032f7984 */ /* 0x000e280008000800 */
[----:B------:R-:W0:Y:S04]  /*1e70*/  LDS R46, [R3+UR4+0xe0] ;  /* 0x0000e004032e7984 */ /* 0x000e280008000800 */
[----:B------:R-:W0:Y:S01]  /*1e80*/  LDS R45, [R3+UR4+0xf0] ;  /* 0x0000f004032d7984 */ /* 0x000e220008000800 */
[----:B----4-:R-:W-:-:S03]  /*1e90*/  IMAD.MOV R7, RZ, RZ, -R25 ;  /* 0x000000ffff077224 */ /* 0x010fc600078e0a19 */
[----:B------:R-:W4:Y:S02]  /*1ea0*/  LDS R44, [R3+UR4+0x100] ;  /* 0x00010004032c7984 */ /* 0x000f240008000800 */
[----:B------:R-:W-:Y:S02]  /*1eb0*/  MOV R4, R7 ;  /* 0x0000000700047202 */ /* 0x000fe40000000f00 */
[----:B------:R-:W0:Y:S04]  /*1ec0*/  LDS R43, [R3+UR4+0x110] ;  /* 0x00011004032b7984 */ /* 0x000e280008000800 */
[----:B------:R-:W0:Y:S01]  /*1ed0*/  LDS R42, [R3+UR4+0x120] ;  /* 0x00012004032a7984 */ /* 0x000e220008000800 */
[----:B------:R-:W-:-:S03]  /*1ee0*/  IMAD R5, R4, R61, RZ ;  /* 0x0000003d04057224 */ /* 0x000fc600078e02ff */
[----:B------:R-:W0:Y:S01]  /*1ef0*/  LDS R41, [R3+UR4+0x130] ;  /* 0x0001300403297984 */ /* 0x000e220008000800 */
[----:B------:R-:W-:-:S03]  /*1f00*/  IMAD.HI.U32 R24, R25, R5, R24 ;  /* 0x0000000519187227 */ /* 0x000fc600078e0018 */
        /* <DEDUP_REMOVED lines=12> */
[----:B------:R-:W3:Y:S01]  /*1fd0*/  LDCU UR4, c[0x0][0x440] ;  /* 0x00008800ff0477ac */ /* 0x000ee20008000800 */
[----:B--2---:R-:W-:-:S04]  /*1fe0*/  SHF.R.S32.HI R3, RZ, 0x1f, R22 ;  /* 0x0000001fff037819 */ /* 0x004fc80000011416 */
[----:B------:R-:W-:Y:S01]  /*1ff0*/  IADD3.X R25, PT, PT, R3, UR15, RZ, P1, P2 ;  /* 0x0000000f03197c10 */ /* 0x000fe20008fe44ff */
[----:B---3--:R-:W-:Y:S01]  /*2000*/  IMAD R22, R23, UR4, R16 ;  /* 0x0000000417167c24 */ /* 0x008fe2000f8e0210 */
[----:B------:R-:W-:-:S03]  /*2010*/  IADD3 R23, PT, PT, R63, UR5, RZ ;  /* 0x000000053f177c10 */ /* 0x000fc6000fffe0ff */
[----:B-1--4-:R-:W-:-:S07]  /*2020*/  IMAD R22, R22, UR4, R29 ;  /* 0x0000000416167c24 */ /* 0x012fce000f8e021d */
.L_x_3087:
[----:B------:R-:W-:Y:S01]  /*2030*/  @P0 IMAD.MOV.U32 R12, RZ, RZ, R26 ;  /* 0x000000ffff0c0224 */ /* 0x000fe200078e001a */
[----:B------:R-:W1:Y:S01]  /*2040*/  LDC R15, c[0x0][0x3f4] ;  /* 0x0000fd00ff0f7b82 */ /* 0x000e620000000800 */
[----:B0-----:R-:W-:-:S05]  /*2050*/  @P0 IMAD.MOV.U32 R13, RZ, RZ, R25 ;  /* 0x000000ffff0d0224 */ /* 0x001fca00078e0019 */
[----:B-----5:R2:W5:Y:S01]  /*2060*/  @P0 LDG.E.U8 R11, desc[UR36][R12.64] ;  /* 0x000000240c0b0981 */ /* 0x020562000c1e1100 */
[----:B------:R-:W-:Y:S01]  /*2070*/  IABS R87, R29 ;  /* 0x0000001d00577213 */ /* 0x000fe20000000000 */
[----:B------:R-:W-:Y:S01]  /*2080*/  BSSY.RECONVERGENT B1, `(.L_x_3028) ;  /* 0x0000023000017945 */ /* 0x000fe20003800200 */
[----:B------:R-:W-:-:S03]  /*2090*/  ISETP.GE.AND P2, PT, R29, RZ, PT ;  /* 0x000000ff1d00720c */ /* 0x000fc60003f46270 */
[----:B------:R-:W-:-:S05]  /*20a0*/  IMAD.HI.U32 R14, R24, R87, RZ ;  /* 0x00000057180e7227 */ /* 0x000fca00078e00ff */
[----:B------:R-:W-:Y:S02]  /*20b0*/  IADD3 R14, PT, PT, -R14, RZ, RZ ;  /* 0x000000ff0e0e7210 */ /* 0x000fe40007ffe1ff */
[----:B-1----:R-:W-:Y:S02]  /*20c0*/  IABS R89, R15 ;  /* 0x0000000f00597213 */ /* 0x002fe40000000000 */
[----:B------:R-:W-:-:S03]  /*20d0*/  ISETP.NE.AND P3, PT, R15, RZ, PT ;  /* 0x000000ff0f00720c */ /* 0x000fc60003f65270 */
[----:B------:R-:W-:-:S05]  /*20e0*/  IMAD R14, R89, R14, R87 ;  /* 0x0000000e590e7224 */ /* 0x000fca00078e0257 */
[----:B------:R-:W-:-:S13]  /*20f0*/  ISETP.GT.U32.AND P1, PT, R61, R14, PT ;  /* 0x0000000e3d00720c */ /* 0x000fda0003f24070 */
[----:B------:R-:W-:-:S05]  /*2100*/  @!P1 IMAD.IADD R14, R14, 0x1, -R89 ;  /* 0x000000010e0e9824 */ /* 0x000fca00078e0a59 */
[----:B------:R-:W-:-:S13]  /*2110*/  ISETP.GT.U32.AND P1, PT, R61, R14, PT ;  /* 0x0000000e3d00720c */ /* 0x000fda0003f24070 */
[----:B------:R-:W-:Y:S01]  /*2120*/  @!P1 IMAD.IADD R14, R14, 0x1, -R89 ;  /* 0x000000010e0e9824 */ /* 0x000fe200078e0a59 */
[----:B------:R-:W-:-:S04]  /*2130*/  ISETP.GE.AND P1, PT, R29, R16, PT ;  /* 0x000000101d00720c */ /* 0x000fc80003f26270 */
[----:B------:R-:W-:Y:S02]  /*2140*/  @!P2 IADD3 R14, PT, PT, -R14, RZ, RZ ;  /* 0x000000ff0e0ea210 */ /* 0x000fe40007ffe1ff */
[----:B------:R-:W-:-:S07]  /*2150*/  @!P3 LOP3.LUT R14, RZ, R15, RZ, 0x33, !PT ;  /* 0x0000000fff0eb212 */ /* 0x000fce00078e33ff */
[----:B--2---:R-:W-:Y:S05]  /*2160*/  @P1 BRA `(.L_x_3029) ;  /* 0x0000000000501947 */ /* 0x004fea0003800000 */
        /* <DEDUP_REMOVED lines=9> */
[----:B-1----:R-:W-:-:S05]  /*2200*/  LOP3.LUT R84, R84, 0x3, RZ, 0xc0, !PT ;  /* 0x0000000354547812 */ /* 0x002fca00078ec0ff */
[----:B------:R-:W-:-:S05]  /*2210*/  IMAD R84, R62, R15, R84 ;  /* 0x0000000f3e547224 */ /* 0x000fca00078e0254 */
[----:B------:R-:W-:Y:S01]  /*2220*/  SHF.R.S32.HI R86, RZ, 0x1f, R84 ;  /* 0x0000001fff567819 */ /* 0x000fe20000011454 */
[----:B--2---:R-:W-:-:S04]  /*2230*/  IMAD R21, R12, R21, RZ ;  /* 0x000000150c157224 */ /* 0x004fc800078e02ff */
[----:B------:R-:W-:-:S04]  /*2240*/  IMAD R21, R21, 0x20, R14 ;  /* 0x0000002015157824 */ /* 0x000fc800078e020e */
[----:B------:R-:W-:-:S05]  /*2250*/  IMAD.SHL.U32 R21, R21, 0x4, RZ ;  /* 0x0000000415157824 */ /* 0x000fca00078e00ff */
[----:B------:R-:W-:-:S04]  /*2260*/  IADD3 R84, P2, PT, R21, R84, RZ ;  /* 0x0000005415547210 */ /* 0x000fc80007f5e0ff */
[----:B------:R-:W-:Y:S02]  /*2270*/  LEA.HI.X.SX32 R21, R21, R86, 0x1, P2 ;  /* 0x0000005615157211 */ /* 0x000fe400010f0eff */
[----:B------:R-:W-:-:S04]  /*2280*/  LEA R12, P2, R84, UR8, 0x2 ;  /* 0x00000008540c7c11 */ /* 0x000fc8000f8410ff */
[----:B------:R-:W-:-:S05]  /*2290*/  LEA.HI.X R13, R84, UR9, R21, 0x2, P2 ;  /* 0x00000009540d7c11 */ /* 0x000fca00090f1415 */
[----:B------:R1:W5:Y:S04]  /*22a0*/  LDG.E R21, desc[UR36][R12.64] ;  /* 0x000000240c157981 */ /* 0x000368000c1e1900 */
.L_x_3029:
[----:B------:R-:W-:Y:S05]  /*22b0*/  BSYNC.RECONVERGENT B1 ;  /* 0x0000000000017941 */ /* 0x000fea0003800200 */
.L_x_3028:
        /* <DEDUP_REMOVED lines=10> */
[----:B------:R-:W-:Y:S01]  /*2360*/  IMAD R89, R15, 0x2, R14 ;  /* 0x000000020f597824 */ /* 0x000fe200078e020e */
[----:B------:R-:W1:Y:S02]  /*2370*/  S2R R20, SR_TID.X ;  /* 0x0000000000147919 */ /* 0x000e640000002100 */
[----:B-1----:R-:W-:-:S05]  /*2380*/  LOP3.LUT R20, R20, 0x3, RZ, 0xc0, !PT ;  /* 0x0000000314147812 */ /* 0x002fca00078ec0ff */
[----:B------:R-:W-:-:S05]  /*2390*/  IMAD R20, R62, R15, R20 ;  /* 0x0000000f3e147224 */ /* 0x000fca00078e0214 */
[----:B------:R-:W-:Y:S01]  /*23a0*/  SHF.R.S32.HI R84, RZ, 0x1f, R20 ;  /* 0x0000001fff547819 */ /* 0x000fe20000011414 */
[----:B--2---:R-:W-:Y:S01]  /*23b0*/  IMAD R10, R12, R87, RZ ;  /* 0x000000570c0a7224 */ /* 0x004fe200078e02ff */
[----:B------:R-:W-:-:S03]  /*23c0*/  IADD3 R87, PT, PT, R14, R15, RZ ;  /* 0x0000000f0e577210 */ /* 0x000fc60007ffe0ff */
[----:B------:R-:W-:-:S05]  /*23d0*/  IMAD.SHL.U32 R10, R10, 0x80, RZ ;  /* 0x000000800a0a7824 */ /* 0x000fca00078e00ff */
[----:B------:R-:W-:Y:S01]  /*23e0*/  LEA R87, R87, R10, 0x2 ;  /* 0x0000000a57577211 */ /* 0x000fe200078e10ff */
[----:B------:R-:W-:-:S03]  /*23f0*/  IMAD.U32 R10, R89, 0x4, R10 ;  /* 0x00000004590a7824 */ /* 0x000fc600078e000a */
[C---:B------:R-:W-:Y:S02]  /*2400*/  IADD3 R12, P2, PT, R20.reuse, R87, RZ ;  /* 0x00000057140c7210 */ /* 0x040fe40007f5e0ff */
[----:B------:R-:W-:Y:S02]  /*2410*/  IADD3 R13, P3, PT, R20, R10, RZ ;  /* 0x0000000a140d7210 */ /* 0x000fe40007f7e0ff */
[-C--:B------:R-:W-:Y:S02]  /*2420*/  LEA.HI.X.SX32 R87, R87, R84.reuse, 0x1, P2 ;  /* 0x0000005457577211 */ /* 0x080fe400010f0eff */
[----:B------:R-:W-:Y:S02]  /*2430*/  LEA R86, P2, R12, UR8, 0x2 ;  /* 0x000000080c567c11 */ /* 0x000fe4000f8410ff */
[----:B------:R-:W-:Y:S02]  /*2440*/  LEA.HI.X.SX32 R10, R10, R84, 0x1, P3 ;  /* 0x000000540a0a7211 */ /* 0x000fe400018f0eff */
[----:B------:R-:W-:-:S02]  /*2450*/  LEA.HI.X R87, R12, UR9, R87, 0x2, P2 ;  /* 0x000000090c577c11 */ /* 0x000fc400090f1457 */
[----:B------:R-:W-:-:S03]  /*2460*/  LEA R12, P2, R13, UR8, 0x2 ;  /* 0x000000080d0c7c11 */ /* 0x000fc6000f8410ff */
[----:B------:R2:W5:Y:S01]  /*2470*/  LDG.E R20, desc[UR36][R86.64] ;  /* 0x0000002456147981 */ /* 0x000562000c1e1900 */
[----:B------:R-:W-:-:S05]  /*2480*/  LEA.HI.X R13, R13, UR9, R10, 0x2, P2 ;  /* 0x000000090d0d7c11 */ /* 0x000fca00090f140a */
[----:B------:R2:W5:Y:S04]  /*2490*/  LDG.E R10, desc[UR36][R12.64] ;  /* 0x000000240c0a7981 */ /* 0x000568000c1e1900 */
.L_x_3031:
[----:B------:R-:W-:Y:S05]  /*24a0*/  BSYNC.RECONVERGENT B1 ;  /* 0x0000000000017941 */ /* 0x000fea0003800200 */
.L_x_3030:
[----:B------:R-:W-:Y:S04]  /*24b0*/  BSSY.RECONVERGENT B1, `(.L_x_3032) ;  /* 0x0000020000017945 */ /* 0x000fe80003800200 */
[----:B------:R-:W-:Y:S05]  /*24c0*/  @P1 BRA `(.L_x_3033) ;  /* 0x0000000000781947 */ /* 0x000fea0003800000 */
[----:B------:R-:W3:Y:S02]  /*24d0*/  S2UR UR4, SR_CTAID.Y ;  /* 0x00000000000479c3 */ /* 0x000ee40000002600 */
[----:B---3--:R-:W-:-:S05]  /*24e0*/  IMAD R9, R15, UR4, RZ ;  /* 0x000000040f097c24 */ /* 0x008fca000f8e02ff */
[----:B-12---:R-:W-:-:S04]  /*24f0*/  IADD3 R12, P2, PT, R9, R14, RZ ;  /* 0x0000000e090c7210 */ /* 0x006fc80007f5e0ff */
[----:B------:R-:W-:Y:S02]  /*2500*/  LEA.HI.X.SX32 R9, R9, RZ, 0x1, P2 ;  /* 0x000000ff09097211 */ /* 0x000fe400010f0eff */
[----:B------:R-:W-:-:S04]  /*2510*/  LEA R8, P2, R12, UR6, 0x2 ;  /* 0x000000060c087c11 */ /* 0x000fc8000f8410ff */
[----:B------:R-:W-:-:S05]  /*2520*/  LEA.HI.X R9, R12, UR7, R9, 0x2, P2 ;  /* 0x000000070c097c11 */ /* 0x000fca00090f1409 */
[----:B------:R-:W2:Y:S01]  /*2530*/  LDG.E R8, desc[UR36][R8.64] ;  /* 0x0000002408087981 */ /* 0x000ea2000c1e1900 */
[----:B------:R-:W-:Y:S02]  /*2540*/  IMAD.IADD R12, R14, 0x1, R15 ;  /* 0x000000010e0c7824 */ /* 0x000fe400078e020f */
[C---:B------:R-:W-:Y:S01]  /*2550*/  IMAD R13, R15.reuse, UR18, RZ ;  /* 0x000000120f0d7c24 */ /* 0x040fe2000f8e02ff */
[----:B------:R-:W1:Y:S02]  /*2560*/  S2R R86, SR_TID.X ;  /* 0x0000000000567919 */ /* 0x000e640000002100 */
[----:B------:R-:W-:Y:S02]  /*2570*/  LEA R12, R15, R12, 0x1 ;  /* 0x0000000c0f0c7211 */ /* 0x000fe400078e08ff */
[----:B-1----:R-:W-:-:S05]  /*2580*/  LOP3.LUT R86, R86, 0x3, RZ, 0xc0, !PT ;  /* 0x0000000356567812 */ /* 0x002fca00078ec0ff */
[----:B------:R-:W-:Y:S02]  /*2590*/  IMAD R86, R62, R15, R86 ;  /* 0x0000000f3e567224 */ /* 0x000fe400078e0256 */
[----:B--2---:R-:W-:Y:S02]  /*25a0*/  IMAD R84, R8, R13, RZ ;  /* 0x0000000d08547224 */ /* 0x004fe400078e02ff */
[----:B------:R-:W-:Y:S02]  /*25b0*/  IMAD R13, R15, 0x4, R14 ;  /* 0x000000040f0d7824 */ /* 0x000fe400078e020e */
[----:B------:R-:W-:-:S03]  /*25c0*/  IMAD R12, R84, 0x20, R12 ;  /* 0x00000020540c7824 */ /* 0x000fc600078e020c */
[----:B------:R-:W-:Y:S01]  /*25d0*/  LEA R13, R84, R13, 0x5 ;  /* 0x0000000d540d7211 */ /* 0x000fe200078e28ff */
[----:B------:R-:W-:Y:S01]  /*25e0*/  IMAD.SHL.U32 R8, R12, 0x4, RZ ;  /* 0x000000040c087824 */ /* 0x000fe200078e00ff */
[----:B------:R-:W-:-:S03]  /*25f0*/  SHF.R.S32.HI R84, RZ, 0x1f, R86 ;  /* 0x0000001fff547819 */ /* 0x000fc60000011456 */
[----:B------:R-:W-:Y:S01]  /*2600*/  IMAD.SHL.U32 R9, R13, 0x4, RZ ;  /* 0x000000040d097824 */ /* 0x000fe200078e00ff */
[----:B------:R-:W-:-:S04]  /*2610*/  IADD3 R12, P2, PT, R86, R8, RZ ;  /* 0x00000008560c7210 */ /* 0x000fc80007f5e0ff */
[----:B------:R-:W-:Y:S02]  /*2620*/  IADD3 R13, P3, PT, R86, R9, RZ ;  /* 0x00000009560d7210 */ /* 0x000fe40007f7e0ff */
[-C--:B------:R-:W-:Y:S02]  /*2630*/  LEA.HI.X.SX32 R87, R8, R84.reuse, 0x1, P2 ;  /* 0x0000005408577211 */ /* 0x080fe400010f0eff */
[C---:B------:R-:W-:Y:S02]  /*2640*/  LEA R86, P2, R12.reuse, UR8, 0x2 ;  /* 0x000000080c567c11 */ /* 0x040fe4000f8410ff */
[----:B------:R-:W-:Y:S02]  /*2650*/  LEA.HI.X.SX32 R8, R9, R84, 0x1, P3 ;  /* 0x0000005409087211 */ /* 0x000fe400018f0eff */
[----:B------:R-:W-:Y:S02]  /*2660*/  LEA.HI.X R87, R12, UR9, R87, 0x2, P2 ;  /* 0x000000090c577c11 */ /* 0x000fe400090f1457 */
[----:B------:R-:W-:-:S03]  /*2670*/  LEA R12, P2, R13, UR8, 0x2 ;  /* 0x000000080d0c7c11 */ /* 0x000fc6000f8410ff */
[----:B------:R3:W5:Y:S01]  /*2680*/  LDG.E R9, desc[UR36][R86.64] ;  /* 0x0000002456097981 */ /* 0x000762000c1e1900 */
[----:B------:R-:W-:-:S05]  /*2690*/  LEA.HI.X R13, R13, UR9, R8, 0x2, P2 ;  /* 0x000000090d0d7c11 */ /* 0x000fca00090f1408 */
[----:B------:R3:W5:Y:S04]  /*26a0*/  LDG.E R8, desc[UR36][R12.64] ;  /* 0x000000240c087981 */ /* 0x000768000c1e1900 */
.L_x_3033:
[----:B------:R-:W-:Y:S05]  /*26b0*/  BSYNC.RECONVERGENT B1 ;  /* 0x0000000000017941 */ /* 0x000fea0003800200 */
.L_x_3032:
[----:B------:R-:W-:Y:S04]  /*26c0*/  BSSY.RECONVERGENT B1, `(.L_x_3034) ;  /* 0x0000018000017945 */ /* 0x000fe80003800200 */
[----:B------:R-:W-:Y:S05]  /*26d0*/  @P1 BRA `(.L_x_3035) ;  /* 0x0000000000581947 */ /* 0x000fea0003800000 */
[----:B------:R-:W4:Y:S02]  /*26e0*/  S2UR UR4, SR_CTAID.Y ;  /* 0x00000000000479c3 */ /* 0x000f240000002600 */
[----:B----4-:R-:W-:-:S05]  /*26f0*/  IMAD R7, R15, UR4, RZ ;  /* 0x000000040f077c24 */ /* 0x010fca000f8e02ff */
[----:B-123--:R-:W-:-:S04]  /*2700*/  IADD3 R13, P2, PT, R7, R14, RZ ;  /* 0x0000000e070d7210 */ /* 0x00efc80007f5e0ff */
[----:B------:R-:W-:Y:S02]  /*2710*/  LEA.HI.X.SX32 R84, R7, RZ, 0x1, P2 ;  /* 0x000000ff07547211 */ /* 0x000fe400010f0eff */
[----:B------:R-:W-:-:S04]  /*2720*/  LEA R12, P2, R13, UR6, 0x2 ;  /* 0x000000060d0c7c11 */ /* 0x000fc8000f8410ff */
[----:B------:R-:W-:-:S05]  /*2730*/  LEA.HI.X R13, R13, UR7, R84, 0x2, P2 ;  /* 0x000000070d0d7c11 */ /* 0x000fca00090f1454 */
[----:B------:R-:W2:Y:S01]  /*2740*/  LDG.E R12, desc[UR36][R12.64] ;  /* 0x000000240c0c7981 */ /* 0x000ea2000c1e1900 */
[----:B------:R-:W-:Y:S01]  /*2750*/  IMAD R7, R15, UR18, RZ ;  /* 0x000000120f077c24 */ /* 0x000fe2000f8e02ff */
[----:B------:R-:W-:Y:S01]  /*2760*/  IADD3 R86, PT, PT, R14, R15, RZ ;  /* 0x0000000f0e567210 */ /* 0x000fe20007ffe0ff */
[----:B------:R-:W1:Y:S02]  /*2770*/  S2R R87, SR_TID.X ;  /* 0x0000000000577919 */ /* 0x000e640000002100 */
[----:B-1----:R-:W-:-:S05]  /*2780*/  LOP3.LUT R87, R87, 0x3, RZ, 0xc0, !PT ;  /* 0x0000000357577812 */ /* 0x002fca00078ec0ff */
[----:B------:R-:W-:Y:S02]  /*2790*/  IMAD R87, R62, R15, R87 ;  /* 0x0000000f3e577224 */ /* 0x000fe400078e0257 */
[----:B--2---:R-:W-:Y:S02]  /*27a0*/  IMAD R84, R12, R7, RZ ;  /* 0x000000070c547224 */ /* 0x004fe400078e02ff */
[----:B------:R-:W-:-:S04]  /*27b0*/  IMAD R7, R15, 0x4, R86 ;  /* 0x000000040f077824 */ /* 0x000fc800078e0256 */
[----:B------:R-:W-:-:S05]  /*27c0*/  IMAD R7, R84, 0x20, R7 ;  /* 0x0000002054077824 */ /* 0x000fca00078e0207 */
[----:B------:R-:W-:-:S04]  /*27d0*/  SHF.L.U32 R7, R7, 0x2, RZ ;  /* 0x0000000207077819 */ /* 0x000fc800000006ff */
[----:B------:R-:W-:Y:S02]  /*27e0*/  SHF.R.S32.HI R84, RZ, 0x1f, R7 ;  /* 0x0000001fff547819 */ /* 0x000fe40000011407 */
[----:B------:R-:W-:-:S04]  /*27f0*/  IADD3 R7, P2, PT, R87, R7, RZ ;  /* 0x0000000757077210 */ /* 0x000fc80007f5e0ff */
[----:B------:R-:W-:Y:S02]  /*2800*/  LEA.HI.X.SX32 R84, R87, R84, 0x1, P2 ;  /* 0x0000005457547211 */ /* 0x000fe400010f0eff */
[----:B------:R-:W-:-:S04]  /*2810*/  LEA R12, P2, R7, UR8, 0x2 ;  /* 0x00000008070c7c11 */ /* 0x000fc8000f8410ff */
[----:B------:R-:W-:-:S05]  /*2820*/  LEA.HI.X R13, R7, UR9, R84, 0x2, P2 ;  /* 0x00000009070d7c11 */ /* 0x000fca00090f1454 */
[----:B------:R4:W5:Y:S04]  /*2830*/  LDG.E R7, desc[UR36][R12.64] ;  /* 0x000000240c077981 */ /* 0x000968000c1e1900 */
.L_x_3035:
[----:B------:R-:W-:Y:S05]  /*2840*/  BSYNC.RECONVERGENT B1 ;  /* 0x0000000000017941 */ /* 0x000fea0003800200 */
.L_x_3034:
[----:B------:R-:W-:Y:S04]  /*2850*/  BSSY.RECONVERGENT B1, `(.L_x_3036) ;  /* 0x0000019000017945 */ /* 0x000fe80003800200 */
[----:B------:R-:W-:Y:S05]  /*2860*/  @P1 BRA `(.L_x_3037) ;  /* 0x00000000005c1947 */ /* 0x000fea0003800000 */
[----:B------:R-:W1:Y:S02]  /*2870*/  S2UR UR4, SR_CTAID.Y ;  /* 0x00000000000479c3 */ /* 0x000e640000002600 */
[----:B-1234-:R-:W-:-:S05]  /*2880*/  IMAD R13, R15, UR4, RZ ;  /* 0x000000040f0d7c24 */ /* 0x01efca000f8e02ff */
        /* <DEDUP_REMOVED lines=9> */
[----:B------:R-:W-:Y:S02]  /*2920*/  IADD3 R6, PT, PT, R6, R15, RZ ;  /* 0x0000000f06067210 */ /* 0x000fe40007ffe0ff */
[----:B-1----:R-:W-:Y:S01]  /*2930*/  LOP3.LUT R84, R84, 0x3, RZ, 0xc0, !PT ;  /* 0x0000000354547812 */ /* 0x002fe200078ec0ff */
[----:B--2---:R-:W-:-:S04]  /*2940*/  IMAD R87, R12, R87, RZ ;  /* 0x000000570c577224 */ /* 0x004fc800078e02ff */
[----:B------:R-:W-:Y:S02]  /*2950*/  IMAD R6, R87, 0x20, R6 ;  /* 0x0000002057067824 */ /* 0x000fe400078e0206 */
[----:B------:R-:W-:Y:S02]  /*2960*/  IMAD R87, R62, R15, R84 ;  /* 0x0000000f3e577224 */ /* 0x000fe400078e0254 */
[----:B------:R-:W-:-:S05]  /*2970*/  IMAD.SHL.U32 R6, R6, 0x4, RZ ;  /* 0x0000000406067824 */ /* 0x000fca00078e00ff */
[----:B------:R-:W-:Y:S02]  /*2980*/  SHF.R.S32.HI R12, RZ, 0x1f, R6 ;  /* 0x0000001fff0c7819 */ /* 0x000fe40000011406 */
[----:B------:R-:W-:-:S04]  /*2990*/  IADD3 R6, P2, PT, R87, R6, RZ ;  /* 0x0000000657067210 */ /* 0x000fc80007f5e0ff */
[----:B------:R-:W-:Y:S02]  /*29a0*/  LEA.HI.X.SX32 R13, R87, R12, 0x1, P2 ;  /* 0x0000000c570d7211 */ /* 0x000fe400010f0eff */
[----:B------:R-:W-:-:S04]  /*29b0*/  LEA R12, P2, R6, UR8, 0x2 ;  /* 0x00000008060c7c11 */ /* 0x000fc8000f8410ff */
[----:B------:R-:W-:-:S05]  /*29c0*/  LEA.HI.X R13, R6, UR9, R13, 0x2, P2 ;  /* 0x00000009060d7c11 */ /* 0x000fca00090f140d */
[----:B------:R1:W5:Y:S04]  /*29d0*/  LDG.E R6, desc[UR36][R12.64] ;  /* 0x000000240c067981 */ /* 0x000368000c1e1900 */
.L_x_3037:
[----:B------:R-:W-:Y:S05]  /*29e0*/  BSYNC.RECONVERGENT B1 ;  /* 0x0000000000017941 */ /* 0x000fea0003800200 */
.L_x_3036:
[----:B------:R-:W-:Y:S04]  /*29f0*/  BSSY.RECONVERGENT B1, `(.L_x_3038) ;  /* 0x0000020000017945 */ /* 0x000fe80003800200 */
[----:B------:R-:W-:Y:S05]  /*2a00*/  @P1 BRA `(.L_x_3039) ;  /* 0x0000000000781947 */ /* 0x000fea0003800000 */
[----:B------:R-:W0:Y:S02]  /*2a10*/  S2UR UR4, SR_CTAID.Y ;  /* 0x00000000000479c3 */ /* 0x000e240000002600 */
[----:B0-----:R-:W-:-:S05]  /*2a20*/  IMAD R5, R15, UR4, RZ ;  /* 0x000000040f057c24 */ /* 0x001fca000f8e02ff */
[----:B-1234-:R-:W-:-:S04]  /*2a30*/  IADD3 R12, P2, PT, R5, R14, RZ ;  /* 0x0000000e050c7210 */ /* 0x01efc80007f5e0ff */
[----:B------:R-:W-:Y:S02]  /*2a40*/  LEA.HI.X.SX32 R5, R5, RZ, 0x1, P2 ;  /* 0x000000ff05057211 */ /* 0x000fe400010f0eff */
[----:B------:R-:W-:-:S04]  /*2a50*/  LEA R4, P2, R12, UR6, 0x2 ;  /* 0x000000060c047c11 */ /* 0x000fc8000f8410ff */
[----:B------:R-:W-:-:S05]  /*2a60*/  LEA.HI.X R5, R12, UR7, R5, 0x2, P2 ;  /* 0x000000070c057c11 */ /* 0x000fca00090f1405 */
[----:B------:R-:W2:Y:S01]  /*2a70*/  LDG.E R4, desc[UR36][R4.64] ;  /* 0x0000002404047981 */ /* 0x000ea2000c1e1900 */
[C---:B------:R-:W-:Y:S01]  /*2a80*/  IMAD R13, R15.reuse, UR18, RZ ;  /* 0x000000120f0d7c24 */ /* 0x040fe2000f8e02ff */
[----:B------:R-:W-:Y:S01]  /*2a90*/  IADD3 R12, PT, PT, R14, R15, RZ ;  /* 0x0000000f0e0c7210 */ /* 0x000fe20007ffe0ff */
[----:B------:R-:W0:Y:S04]  /*2aa0*/  S2R R84, SR_TID.X ;  /* 0x0000000000547919 */ /* 0x000e280000002100 */
[----:B------:R-:W-:-:S04]  /*2ab0*/  IMAD R12, R15, 0x4, R12 ;  /* 0x000000040f0c7824 */ /* 0x000fc800078e020c */
[----:B------:R-:W-:Y:S01]  /*2ac0*/  IMAD R12, R15, 0x2, R12 ;  /* 0x000000020f0c7824 */ /* 0x000fe200078e020c */
[----:B0-----:R-:W-:-:S05]  /*2ad0*/  LOP3.LUT R86, R84, 0x3, RZ, 0xc0, !PT ;  /* 0x0000000354567812 */ /* 0x001fca00078ec0ff */
[----:B------:R-:W-:-:S05]  /*2ae0*/  IMAD R87, R62, R15, R86 ;  /* 0x0000000f3e577224 */ /* 0x000fca00078e0256 */
[----:B------:R-:W-:Y:S01]  /*2af0*/  SHF.R.S32.HI R89, RZ, 0x1f, R87 ;  /* 0x0000001fff597819 */ /* 0x000fe20000011457 */
[----:B--2---:R-:W-:-:S05]  /*2b00*/  IMAD R13, R4, R13, RZ ;  /* 0x0000000d040d7224 */ /* 0x004fca00078e02ff */
[----:B------:R-:W-:Y:S01]  /*2b10*/  SHF.L.U32 R84, R13, 0x7, RZ ;  /* 0x000000070d547819 */ /* 0x000fe200000006ff */
[----:B------:R-:W-:-:S04]  /*2b20*/  IMAD R13, R15, 0x8, R14 ;  /* 0x000000080f0d7824 */ /* 0x000fc800078e020e */
[----:B------:R-:W-:Y:S01]  /*2b30*/  IMAD R12, R12, 0x4, R84 ;  /* 0x000000040c0c7824 */ /* 0x000fe200078e0254 */
[----:B------:R-:W-:-:S04]  /*2b40*/  LEA R4, R13, R84, 0x2 ;  /* 0x000000540d047211 */ /* 0x000fc800078e10ff */
[C---:B------:R-:W-:Y:S02]  /*2b50*/  IADD3 R13, P2, PT, R87.reuse, R12, RZ ;  /* 0x0000000c570d7210 */ /* 0x040fe40007f5e0ff */
[----:B------:R-:W-:Y:S02]  /*2b60*/  IADD3 R5, P3, PT, R87, R4, RZ ;  /* 0x0000000457057210 */ /* 0x000fe40007f7e0ff */
[-C--:B------:R-:W-:Y:S02]  /*2b70*/  LEA.HI.X.SX32 R12, R12, R89.reuse, 0x1, P2 ;  /* 0x000000590c0c7211 */ /* 0x080fe400010f0eff */
[C---:B------:R-:W-:Y:S02]  /*2b80*/  LEA R86, P2, R13.reuse, UR8, 0x2 ;  /* 0x000000080d567c11 */ /* 0x040fe4000f8410ff */
[----:B------:R-:W-:Y:S02]  /*2b90*/  LEA.HI.X.SX32 R4, R4, R89, 0x1, P3 ;  /* 0x0000005904047211 */ /* 0x000fe400018f0eff */
[----:B------:R-:W-:-:S02]  /*2ba0*/  LEA.HI.X R87, R13, UR9, R12, 0x2, P2 ;  /* 0x000000090d577c11 */ /* 0x000fc400090f140c */
[----:B------:R-:W-:-:S04]  /*2bb0*/  LEA R12, P2, R5, UR8, 0x2 ;  /* 0x00000008050c7c11 */ /* 0x000fc8000f8410ff */
[----:B------:R-:W-:Y:S02]  /*2bc0*/  LEA.HI.X R13, R5, UR9, R4, 0x2, P2 ;  /* 0x00000009050d7c11 */ /* 0x000fe400090f1404 */
[----:B------:R0:W5:Y:S04]  /*2bd0*/  LDG.E R5, desc[UR36][R86.64] ;  /* 0x0000002456057981 */ /* 0x000168000c1e1900 */
[----:B------:R0:W5:Y:S03]  /*2be0*/  LDG.E R4, desc[UR36][R12.64] ;  /* 0x000000240c047981 */ /* 0x000166000c1e1900 */
.L_x_3039:
[----:B------:R-:W-:Y:S05]  /*2bf0*/  BSYNC.RECONVERGENT B1 ;  /* 0x0000000000017941 */ /* 0x000fea0003800200 */
.L_x_3038:
        /* <DEDUP_REMOVED lines=15> */
[----:B------:R-:W2:Y:S01]  /*2cf0*/  LDG.E R12, desc[UR36][R12.64] ;  /* 0x000000240c0c7981 */ /* 0x000ea2000c1e1900 */
[----:B------:R-:W-:Y:S02]  /*2d00*/  IMAD.IADD R86, R14, 0x1, R15 ;  /* 0x000000010e567824 */ /* 0x000fe400078e020f */
[C---:B------:R-:W-:Y:S01]  /*2d10*/  IMAD R3, R15.reuse, UR18, RZ ;  /* 0x000000120f037c24 */ /* 0x040fe2000f8e02ff */
[----:B------:R-:W0:Y:S02]  /*2d20*/  S2R R87, SR_TID.X ;  /* 0x0000000000577919 */ /* 0x000e240000002100 */
[----:B------:R-:W-:-:S05]  /*2d30*/  LEA R86, R15, R86, 0x2 ;  /* 0x000000560f567211 */ /* 0x000fca00078e10ff */
[----:B------:R-:W-:Y:S01]  /*2d40*/  IMAD R88, R15, 0x2, R86 ;  /* 0x000000020f587824 */ /* 0x000fe200078e0256 */
[----:B0-----:R-:W-:-:S05]  /*2d50*/  LOP3.LUT R87, R87, 0x3, RZ, 0xc0, !PT ;  /* 0x0000000357577812 */ /* 0x001fca00078ec0ff */
[----:B------:R-:W-:Y:S02]  /*2d60*/  IMAD R87, R62, R15, R87 ;  /* 0x0000000f3e577224 */ /* 0x000fe400078e0257 */
[----:B--2---:R-:W-:Y:S02]  /*2d70*/  IMAD R86, R12, R3, RZ ;  /* 0x000000030c567224 */ /* 0x004fe400078e02ff */
[----:B------:R-:W-:-:S05]  /*2d80*/  IMAD R3, R15, 0x2, R88 ;  /* 0x000000020f037824 */ /* 0x000fca00078e0258 */
        /* <DEDUP_REMOVED lines=8> */
.L_x_3041:
[----:B------:R-:W-:Y:S05]  /*2e10*/  BSYNC.RECONVERGENT B1 ;  /* 0x0000000000017941 */ /* 0x000fea0003800200 */
.L_x_3040:
        /* <DEDUP_REMOVED lines=13> */
[----:B------:R-:W-:-:S04]  /*2ef0*/  IMAD R86, R15, 0x2, R86 ;  /* 0x000000020f567824 */ /* 0x000fc800078e0256 */
[----:B------:R-:W-:Y:S01]  /*2f00*/  IMAD R88, R15, 0x2, R86 ;  /* 0x000000020f587824 */ /* 0x000fe200078e0256 */
[----:B0-----:R-:W-:-:S05]  /*2f10*/  LOP3.LUT R87, R87, 0x3, RZ, 0xc0, !PT ;  /* 0x0000000357577812 */ /* 0x001fca00078ec0ff */
[----:B------:R-:W-:Y:S02]  /*2f20*/  IMAD R87, R62, R15, R87 ;  /* 0x0000000f3e577224 */ /* 0x000fe400078e0257 */
[----:B--2---:R-:W-:Y:S01]  /*2f30*/  IMAD R86, R12, R81, RZ ;  /* 0x000000510c567224 */ /* 0x004fe200078e02ff */
[----:B------:R-:W-:-:S05]  /*2f40*/  IADD3 R81, PT, PT, R88, R15, RZ ;  /* 0x0000000f58517210 */ /* 0x000fca0007ffe0ff */
        /* <DEDUP_REMOVED lines=8> */
.L_x_3043:
[----:B------:R-:W-:Y:S05]  /*2fd0*/  BSYNC.RECONVERGENT B1 ;  /* 0x0000000000017941 */ /* 0x000fea0003800200 */
.L_x_3042:
[----:B------:R-:W-:Y:S04]  /*2fe0*/  BSSY.RECONVERGENT B1, `(.L_x_3044) ;  /* 0x000001b000017945 */ /* 0x000fe80003800200 */
[----:B------:R-:W-:Y:S05]  /*2ff0*/  @P1 BRA `(.L_x_3045) ;  /* 0x0000000000641947 */ /* 0x000fea0003800000 */
[----:B------:R-:W0:Y:S02]  /*3000*/  S2UR UR4, SR_CTAID.Y ;  /* 0x00000000000479c3 */ /* 0x000e240000002600 */
[----:B01----:R-:W-:-:S05]  /*3010*/  IMAD R13, R15, UR4, RZ ;  /* 0x000000040f0d7c24 */ /* 0x003fca000f8e02ff */
[----:B------:R-:W-:-:S04]  /*3020*/  IADD3 R80, P2, PT, R13, R14, RZ ;  /* 0x0000000e0d507210 */ /* 0x000fc80007f5e0ff */
[----:B------:R-:W-:Y:S02]  /*3030*/  LEA.HI.X.SX32 R13, R13, RZ, 0x1, P2 ;  /* 0x000000ff0d0d7211 */ /* 0x000fe400010f0eff */
[----:B------:R-:W-:-:S04]  /*3040*/  LEA R12, P2, R80, UR6, 0x2 ;  /* 0x00000006500c7c11 */ /* 0x000fc8000f8410ff */
[----:B------:R-:W-:-:S05]  /*3050*/  LEA.HI.X R13, R80, UR7, R13, 0x2, P2 ;  /* 0x00000007500d7c11 */ /* 0x000fca00090f140d */
[----:B------:R-:W2:Y:S01]  /*3060*/  LDG.E R12, desc[UR36][R12.64] ;  /* 0x000000240c0c7981 */ /* 0x000ea2000c1e1900 */
[----:B------:R-:W-:Y:S01]  /*3070*/  IADD3 R80, PT, PT, R14, R15, RZ ;  /* 0x0000000f0e507210 */ /* 0x000fe20007ffe0ff */
[C---:B------:R-:W-:Y:S01]  /*3080*/  IMAD R87, R15.reuse, UR18, RZ ;  /* 0x000000120f577c24 */ /* 0x040fe2000f8e02ff */
[----:B------:R-:W0:Y:S03]  /*3090*/  S2R R86, SR_TID.X ;  /* 0x0000000000567919 */ /* 0x000e260000002100 */
[----:B------:R-:W-:-:S04]  /*30a0*/  IMAD R80, R15, 0x4, R80 ;  /* 0x000000040f507824 */ /* 0x000fc800078e0250 */
[----:B------:R-:W-:-:S05]  /*30b0*/  IMAD R80, R15, 0x2, R80 ;  /* 0x000000020f507824 */ /* 0x000fca00078e0250 */
[----:B------:R-:W-:-:S05]  /*30c0*/  LEA R80, R15, R80, 0x1 ;  /* 0x000000500f507211 */ /* 0x000fca00078e08ff */
[----:B------:R-:W-:Y:S01]  /*30d0*/  IMAD R80, R15, 0x2, R80 ;  /* 0x000000020f507824 */ /* 0x000fe200078e0250 */
[----:B0-----:R-:W-:-:S05]  /*30e0*/  LOP3.LUT R86, R86, 0x3, RZ, 0xc0, !PT ;  /* 0x0000000356567812 */ /* 0x001fca00078ec0ff */
        /* <DEDUP_REMOVED lines=10> */
.L_x_3045:
[----:B------:R-:W-:Y:S05]  /*3190*/  BSYNC.RECONVERGENT B1 ;  /* 0x0000000000017941 */ /* 0x000fea0003800200 */
.L_x_3044:
[----:B------:R-:W-:Y:S04]  /*31a0*/  BSSY.RECONVERGENT B1, `(.L_x_3046) ;  /* 0x000001c000017945 */ /* 0x000fe80003800200 */
[----:B------:R-:W-:Y:S05]  /*31b0*/  @P1 BRA `(.L_x_3047) ;  /* 0x0000000000681947 */ /* 0x000fea0003800000 */
[----:B------:R-:W0:Y:S02]  /*31c0*/  S2UR UR4, SR_CTAID.Y ;  /* 0x00000000000479c3 */ /* 0x000e240000002600 */
[----:B012---:R-:W-:-:S05]  /*31d0*/  IMAD R13, R15, UR4, RZ ;  /* 0x000000040f0d7c24 */ /* 0x007fca000f8e02ff */
[----:B------:R-:W-:-:S04]  /*31e0*/  IADD3 R83, P2, PT, R13, R14, RZ ;  /* 0x0000000e0d537210 */ /* 0x000fc80007f5e0ff */
[----:B------:R-:W-:Y:S02]  /*31f0*/  LEA.HI.X.SX32 R86, R13, RZ, 0x1, P2 ;  /* 0x000000ff0d567211 */ /* 0x000fe400010f0eff */
[----:B------:R-:W-:-:S04]  /*3200*/  LEA R12, P2, R83, UR6, 0x2 ;  /* 0x00000006530c7c11 */ /* 0x000fc8000f8410ff */
[----:B------:R-:W-:-:S05]  /*3210*/  LEA.HI.X R13, R83, UR7, R86, 0x2, P2 ;  /* 0x00000007530d7c11 */ /* 0x000fca00090f1456 */
[----:B------:R-:W2:Y:S01]  /*3220*/  LDG.E R12, desc[UR36][R12.64] ;  /* 0x000000240c0c7981 */ /* 0x000ea2000c1e1900 */
[----:B------:R-:W-:Y:S02]  /*3230*/  IMAD.IADD R86, R14, 0x1, R15 ;  /* 0x000000010e567824 */ /* 0x000fe400078e020f */
[C---:B------:R-:W-:Y:S01]  /*3240*/  IMAD R83, R15.reuse, UR18, RZ ;  /* 0x000000120f537c24 */ /* 0x040fe2000f8e02ff */
[----:B------:R-:W0:Y:S01]  /*3250*/  S2R R87, SR_TID.X ;  /* 0x0000000000577919 */ /* 0x000e220000002100 */
[----:B------:R-:W-:-:S05]  /*3260*/  IMAD R86, R15, 0x4, R86 ;  /* 0x000000040f567824 */ /* 0x000fca00078e0256 */
        /* <DEDUP_REMOVED lines=15> */
.L_x_3047:
[----:B------:R-:W-:Y:S05]  /*3360*/  BSYNC.RECONVERGENT B1 ;  /* 0x0000000000017941 */ /* 0x000fea0003800200 */
.L_x_3046:
[----:B------:R-:W-:Y:S04]  /*3370*/  BSSY.RECONVERGENT B1, `(.L_x_3048) ;  /* 0x000001c000017945 */ /* 0x000fe80003800200 */
[----:B------:R-:W-:Y:S05]  /*3380*/  @P1 BRA `(.L_x_3049) ;  /* 0x0000000000681947 */ /* 0x000fea0003800000 */
[----:B------:R-:W0:Y:S02]  /*3390*/  S2UR UR4, SR_CTAID.Y ;  /* 0x00000000000479c3 */ /* 0x000e240000002600 */
[----:B0123--:R-:W-:-:S05]  /*33a0*/  IMAD R13, R15, UR4, RZ ;  /* 0x000000040f0d7c24 */ /* 0x00ffca000f8e02ff */
        /* <DEDUP_REMOVED lines=11> */
[----:B------:R-:W-:-:S04]  /*3460*/  IMAD R82, R15, 0x2, R82 ;  /* 0x000000020f527824 */ /* 0x000fc800078e0252 */
[----:B------:R-:W-:Y:S01]  /*3470*/  IMAD R82, R15, 0x2, R82 ;  /* 0x000000020f527824 */ /* 0x000fe200078e0252 */
[----:B0-----:R-:W-:-:S05]  /*3480*/  LOP3.LUT R86, R86, 0x3, RZ, 0xc0, !PT ;  /* 0x0000000356567812 */ /* 0x001fca00078ec0ff */
        /* <DEDUP_REMOVED lines=10> */
.L_x_3049:
[----:B------:R-:W-:Y:S05]  /*3530*/  BSYNC.RECONVERGENT B1 ;  /* 0x0000000000017941 */ /* 0x000fea0003800200 */
.L_x_3048:
[----:B------:R-:W-:Y:S04]  /*3540*/  BSSY.RECONVERGENT B1, `(.L_x_3050) ;  /* 0x000001d000017945 */ /* 0x000fe80003800200 */
[----:B------:R-:W-:Y:S05]  /*3550*/  @P1 BRA `(.L_x_3051) ;  /* 0x00000000006c1947 */ /* 0x000fea0003800000 */
[----:B------:R-:W0:Y:S02]  /*3560*/  S2UR UR4, SR_CTAID.Y ;  /* 0x00000000000479c3 */ /* 0x000e240000002600 */
[----:B01234-:R-:W-:-:S05]  /*3570*/  IMAD R13, R15, UR4, RZ ;  /* 0x000000040f0d7c24 */ /* 0x01ffca000f8e02ff */
        /* <DEDUP_REMOVED lines=10> */
[----:B------:R-:W-:-:S05]  /*3620*/  IMAD R86, R15, 0x2, R86 ;  /* 0x000000020f567824 */ /* 0x000fca00078e0256 */
[----:B------:R-:W-:-:S05]  /*3630*/  LEA R86, R15, R86, 0x1 ;  /* 0x000000560f567211 */ /* 0x000fca00078e08ff */
[----:B------:R-:W-:-:S04]  /*3640*/  IMAD R86, R15, 0x2, R86 ;  /* 0x000000020f567824 */ /* 0x000fc800078e0256 */
[----:B------:R-:W-:Y:S01]  /*3650*/  IMAD.IADD R86, R86, 0x1, R15 ;  /* 0x0000000156567824 */ /* 0x000fe200078e020f */
[----:B0-----:R-:W-:Y:S01]  /*3660*/  LOP3.LUT R85, R85, 0x3, RZ, 0xc0, !PT ;  /* 0x0000000355557812 */ /* 0x001fe200078ec0ff */
[----:B--2---:R-:W-:-:S05]  /*3670*/  IMAD R87, R12, R87, RZ ;  /* 0x000000570c577224 */ /* 0x004fca00078e02ff */
[----:B------:R-:W-:Y:S01]  /*3680*/  LEA R12, R87, R86, 0x5 ;  /* 0x00000056570c7211 */ /* 0x000fe200078e28ff */
[----:B------:R-:W-:-:S04]  /*3690*/  IMAD R86, R62, R15, R85 ;  /* 0x0000000f3e567224 */ /* 0x000fc800078e0255 */
[----:B------:R-:W-:-:S05]  /*36a0*/  IMAD.SHL.U32 R12, R12, 0x4, RZ ;  /* 0x000000040c0c7824 */ /* 0x000fca00078e00ff */
[----:B------:R-:W-:Y:S02]  /*36b0*/  SHF.R.S32.HI R13, RZ, 0x1f, R12 ;  /* 0x0000001fff0d7819 */ /* 0x000fe4000001140c */
[----:B------:R-:W-:-:S04]  /*36c0*/  IADD3 R85, P2, PT, R86, R12, RZ ;  /* 0x0000000c56557210 */ /* 0x000fc80007f5e0ff */
[----:B------:R-:W-:Y:S02]  /*36d0*/  LEA.HI.X.SX32 R86, R86, R13, 0x1, P2 ;  /* 0x0000000d56567211 */ /* 0x000fe400010f0eff */
[----:B------:R-:W-:-:S04]  /*36e0*/  LEA R12, P2, R85, UR8, 0x2 ;  /* 0x00000008550c7c11 */ /* 0x000fc8000f8410ff */
[----:B------:R-:W-:-:S05]  /*36f0*/  LEA.HI.X R13, R85, UR9, R86, 0x2, P2 ;  /* 0x00000009550d7c11 */ /* 0x000fca00090f1456 */
[----:B------:R0:W5:Y:S04]  /*3700*/  LDG.E R85, desc[UR36][R12.64] ;  /* 0x000000240c557981 */ /* 0x000168000c1e1900 */
.L_x_3051:
[----:B------:R-:W-:Y:S05]  /*3710*/  BSYNC.RECONVERGENT B1 ;  /* 0x0000000000017941 */ /* 0x000fea0003800200 */
.L_x_3050:
        /* <DEDUP_REMOVED lines=9> */
[C---:B------:R-:W-:Y:S01]  /*37b0*/  IMAD R63, R15.reuse, UR18, RZ ;  /* 0x000000120f3f7c24 */ /* 0x040fe2000f8e02ff */
[----:B------:R-:W0:Y:S02]  /*37c0*/  S2R R64, SR_TID.X ;  /* 0x0000000000407919 */ /* 0x000e240000002100 */
[----:B0-----:R-:W-:Y:S02]  /*37d0*/  LOP3.LUT R86, R64, 0x3, RZ, 0xc0, !PT ;  /* 0x0000000340567812 */ /* 0x001fe400078ec0ff */
[----:B------:R-:W-:-:S03]  /*37e0*/  LEA R64, R15, R14, 0x4 ;  /* 0x0000000e0f407211 */ /* 0x000fc600078e20ff */
[----:B------:R-:W-:-:S05]  /*37f0*/  IMAD R86, R62, R15, R86 ;  /* 0x0000000f3e567224 */ /* 0x000fca00078e0256 */
        /* <DEDUP_REMOVED lines=13> */
[----:B------:R0:W5:Y:S04]  /*38d0*/  LDG.E R64, desc[UR36][R86.64] ;  /* 0x0000002456407981 */ /* 0x000168000c1e1900 */
[----:B------:R0:W5:Y:S03]  /*38e0*/  LDG.E R63, desc[UR36][R12.64] ;  /* 0x000000240c3f7981 */ /* 0x000166000c1e1900 */
.L_x_3053:
[----:B------:R-:W-:Y:S05]  /*38f0*/  BSYNC.RECONVERGENT B1 ;  /* 0x0000000000017941 */ /* 0x000fea0003800200 */
.L_x_3052:
[----:B------:R-:W-:Y:S01]  /*3900*/  BSSY.RECONVERGENT B1, `(.L_x_3054) ;  /* 0x0000017000017945 */ /* 0x000fe20003800200 */
[----:B------:R-:W-:-:S03]  /*3910*/  LEA R84, R15, R84, 0x1 ;  /* 0x000000540f547211 */ /* 0x000fc600078e08ff */
        /* <DEDUP_REMOVED lines=8> */
[----:B------:R-:W-:Y:S01]  /*39a0*/  IMAD R87, R15, UR18, RZ ;  /* 0x000000120f577c24 */ /* 0x000fe2000f8e02ff */
[----:B------:R-:W0:Y:S02]  /*39b0*/  S2R R66, SR_TID.X ;  /* 0x0000000000427919 */ /* 0x000e240000002100 */
[----:B0-----:R-:W-:Y:S01]  /*39c0*/  LOP3.LUT R86, R66, 0x3, RZ, 0xc0, !PT ;  /* 0x0000000342567812 */ /* 0x001fe200078ec0ff */
        /* <DEDUP_REMOVED lines=10> */
.L_x_3055:
[----:B------:R-:W-:Y:S05]  /*3a70*/  BSYNC.RECONVERGENT B1 ;  /* 0x0000000000017941 */ /* 0x000fea0003800200 */
.L_x_3054:
[----:B------:R-:W-:Y:S01]  /*3a80*/  BSSY.RECONVERGENT B1, `(.L_x_3056) ;  /* 0x0000017000017945 */ /* 0x000fe20003800200 */
[----:B------:R-:W-:-:S03]  /*3a90*/  IADD3 R84, PT, PT, R84, R15, RZ ;  /* 0x0000000f54547210 */ /* 0x000fc60007ffe0ff */
        /* <DEDUP_REMOVED lines=10> */
[----:B0-----:R-:W-:-:S05]  /*3b40*/  LOP3.LUT R86, R86, 0x3, RZ, 0xc0, !PT ;  /* 0x0000000356567812 */ /* 0x001fca00078ec0ff */
        /* <DEDUP_REMOVED lines=10> */
.L_x_3057:
[----:B------:R-:W-:Y:S05]  /*3bf0*/  BSYNC.RECONVERGENT B1 ;  /* 0x0000000000017941 */ /* 0x000fea0003800200 */
.L_x_3056:
        /* <DEDUP_REMOVED lines=23> */
.L_x_3059:
[----:B------:R-:W-:Y:S05]  /*3d70*/  BSYNC.RECONVERGENT B1 ;  /* 0x0000000000017941 */ /* 0x000fea0003800200 */
.L_x_3058:
        /* <DEDUP_REMOVED lines=23> */
.L_x_3061:
[----:B------:R-:W-:Y:S05]  /*3ef0*/  BSYNC.RECONVERGENT B1 ;  /* 0x0000000000017941 */ /* 0x000fea0003800200 */
.L_x_3060:
        /* <DEDUP_REMOVED lines=23> */
.L_x_3063:
[----:B------:R-:W-:Y:S05]  /*4070*/  BSYNC.RECONVERGENT B1 ;  /* 0x0000000000017941 */ /* 0x000fea0003800200 */
.L_x_3062:
        /* <DEDUP_REMOVED lines=23> */
.L_x_3065:
[----:B------:R-:W-:Y:S05]  /*41f0*/  BSYNC.RECONVERGENT B1 ;  /* 0x0000000000017941 */ /* 0x000fea0003800200 */
.L_x_3064:
        /* <DEDUP_REMOVED lines=23> */
.L_x_3067:
[----:B------:R-:W-:Y:S05]  /*4370*/  BSYNC.RECONVERGENT B1 ;  /* 0x0000000000017941 */ /* 0x000fea0003800200 */
.L_x_3066:
        /* <DEDUP_REMOVED lines=23> */
.L_x_3069:
[----:B------:R-:W-:Y:S05]  /*44f0*/  BSYNC.RECONVERGENT B1 ;  /* 0x0000000000017941 */ /* 0x000fea0003800200 */
.L_x_3068:
        /* <DEDUP_REMOVED lines=23> */
.L_x_3071:
[----:B------:R-:W-:Y:S05]  /*4670*/  BSYNC.RECONVERGENT B1 ;  /* 0x0000000000017941 */ /* 0x000fea0003800200 */
.L_x_3070:
        /* <DEDUP_REMOVED lines=23> */
.L_x_3073:
[----:B------:R-:W-:Y:S05]  /*47f0*/  BSYNC.RECONVERGENT B1 ;  /* 0x0000000000017941 */ /* 0x000fea0003800200 */
.L_x_3072:
        /* <DEDUP_REMOVED lines=23> */
.L_x_3075:
[----:B------:R-:W-:Y:S05]  /*4970*/  BSYNC.RECONVERGENT B1 ;  /* 0x0000000000017941 */ /* 0x000fea0003800200 */
.L_x_3074:
        /* <DEDUP_REMOVED lines=23> */
.L_x_3077:
[----:B------:R-:W-:Y:S05]  /*4af0*/  BSYNC.RECONVERGENT B1 ;  /* 0x0000000000017941 */ /* 0x000fea0003800200 */
.L_x_3076:
        /* <DEDUP_REMOVED lines=23> */
.L_x_3079:
[----:B------:R-:W-:Y:S05]  /*4c70*/  BSYNC.RECONVERGENT B1 ;  /* 0x0000000000017941 */ /* 0x000fea0003800200 */
.L_x_3078:
        /* <DEDUP_REMOVED lines=23> */
.L_x_3081:
[----:B------:R-:W-:Y:S05]  /*4df0*/  BSYNC.RECONVERGENT B1 ;  /* 0x0000000000017941 */ /* 0x000fea0003800200 */
.L_x_3080:
        /* <DEDUP_REMOVED lines=10> */
[----:B------:R-:W-:Y:S01]  /*4ea0*/  IADD3 R84, PT, PT, R84, R15, RZ ;  /* 0x0000000f54547210 */ /* 0x000fe20007ffe0ff */
        /* <DEDUP_REMOVED lines=12> */
.L_x_3083:
[----:B------:R-:W-:Y:S05]  /*4f70*/  BSYNC.RECONVERGENT B1 ;  /* 0x0000000000017941 */ /* 0x000fea0003800200 */
.L_x_3082:
[----:B012345:R-:W-:Y:S01]  /*4f80*/  FMUL.FTZ R13, R59, R20 ;  /* 0x000000143b0d7220 */ /* 0x03ffe20000410000 */
[----:B------:R-:W0:Y:S01]  /*4f90*/  S2R R14, SR_TID.X ;  /* 0x00000000000e7919 */ /* 0x000e220000002100 */
[----:B------:R-:W-:Y:S01]  /*4fa0*/  UMOV UR4, 0xffffffff ;  /* 0xffffffff00047882 */ /* 0x000fe20000000000 */
[----:B------:R-:W-:Y:S01]  /*4fb0*/  ISETP.NE.AND P2, PT, R11, RZ, P0 ;  /* 0x000000ff0b00720c */ /* 0x000fe20000745270 */
        /* <DEDUP_REMOVED lines=33> */
[----:B------:R-:W0:Y:S02]  /*51d0*/  SHFL.BFLY PT, R14, R13, 0x2, 0x1f ;  /* 0x0c401f000d0e7f89 */ /* 0x000e2400000e0000 */
[----:B0-----:R-:W-:-:S05]  /*51e0*/  FADD.FTZ R13, R13, R14 ;  /* 0x0000000e0d0d7221 */ /* 0x001fca0000010000 */
[----:B------:R0:W1:Y:S02]  /*51f0*/  SHFL.BFLY PT, R14, R13, 0x1, 0x1f ;  /* 0x0c201f000d0e7f89 */ /* 0x00006400000e0000 */
.L_x_3163:
[----:B------:R-:W-:Y:S01]  /*5200*/  ISETP.GE.OR P1, PT, R29, R16, P1 ;  /* 0x000000101d00720c */ /* 0x000fe20000f26670 */
        /* <DEDUP_REMOVED lines=17> */
[----:B--2---:R-:W-:-:S04]  /*5320*/  @P1 IADD3 R84, PT, PT, R87, R84, RZ ;  /* 0x0000005457541210 */ /* 0x004fc80007ffe0ff */
        /* <DEDUP_REMOVED lines=8> */
.L_x_3086:
[----:B------:R-:W-:Y:S05]  /*53b0*/  BSYNC.RECONVERGENT B1 ;  /* 0x0000000000017941 */ /* 0x000fea0003800200 */
.L_x_3085:
[----:B------:R-:W-:Y:S01]  /*53c0*/  VIADD R29, R29, 0x10 ;  /* 0x000000101d1d7836 */ /* 0x000fe20000000000 */
[----:B------:R-:W-:Y:S01]  /*53d0*/  IADD3 R26, P2, PT, R26, 0x10, RZ ;  /* 0x000000101a1a7810 */ /* 0x000fe20007f5e0ff */
[----:B-1----:R-:W-:Y:S01]  /*53e0*/  VIADD R23, R23, 0x40 ;  /* 0x0000004017177836 */ /* 0x002fe20000000000 */
[----:B------:R-:W-:Y:S02]  /*53f0*/  IADD3 R22, PT, PT, R22, 0x10, RZ ;  /* 0x0000001016167810 */ /* 0x000fe40007ffe0ff */
[----:B------:R-:W-:Y:S01]  /*5400*/  ISETP.GE.AND P1, PT, R29, R27, PT ;  /* 0x0000001b1d00720c */ /* 0x000fe20003f26270 */
[----:B------:R-:W-:-:S12]  /*5410*/  IMAD.X R25, RZ, RZ, R25, P2 ;  /* 0x000000ffff197224 */ /* 0x000fd800010e0619 */
[----:B------:R-:W-:Y:S05]  /*5420*/  @!P1 BRA `(.L_x_3087) ;  /* 0xffffffcc00009947 */ /* 0x000fea000383ffff */
.L_x_3027:
[----:B01--4-:R-:W-:Y:S05]  /*5430*/  BSYNC B0 ;  /* 0x0000000000007941 */ /* 0x013fea0003800000 */
.L_x_3026:
[----:B------:R-:W0:Y:S01]  /*5440*/  LDC R3, c[0x0][0x3f4] ;  /* 0x0000fd00ff037b82 */ /* 0x000e220000000800 */
[----:B------:R-:W-:Y:S01]  /*5450*/  UMOV UR4, 0xffffffff ;  /* 0xffffffff00047882 */ /* 0x000fe20000000000 */
[----:B0-----:R-:W-:-:S04]  /*5460*/  IADD3 R3, PT, PT, R16, 0x1, -R3 ;  /* 0x0000000110037810 */ /* 0x001fc80007ffe803 */
[----:B-----5:R-:W-:Y:S01]  /*5470*/  VIMNMX R17, PT, PT, RZ, R3, !PT ;  /* 0x00000003ff117248 */ /* 0x020fe20007fe0100 */
[----:B------:R-:W-:Y:S06]  /*5480*/  BRA.DIV UR4, `(.L_x_3088) ;  /* 0x0000005a04a87947 */ /* 0x000fec000b800000 */
[----:B------:R-:W0:Y:S02]  /*5490*/  SHFL.BFLY PT, R14, R0, 0x10, 0x1f ;  /* 0x0e001f00000e7f89 */ /* 0x000e2400000e0000 */
[----:B0-----:R-:W-:-:S05]  /*54a0*/  FMNMX.FTZ R13, R14, R0, !PT ;  /* 0x000000000e0d7209 */ /* 0x001fca0007810000 */
[----:B------:R-:W0:Y:S02]  /*54b0*/  SHFL.BFLY PT, R14, R13, 0x8, 0x1f ;  /* 0x0d001f000d0e7f89 */ /* 0x000e2400000e0000 */
[----:B0-----:R-:W-:-:S05]  /*54c0*/  FMNMX.FTZ R3, R13, R14, !PT ;  /* 0x0000000e0d037209 */ /* 0x001fca0007810000 */
[----:B------:R0:W1:Y:S02]  /*54d0*/  SHFL.BFLY PT, R14, R3, 0x4, 0x1f ;  /* 0x0c801f00030e7f89 */ /* 0x00006400000e0000 */
.L_x_3168:
[----:B---3--:R-:W3:Y:S01]  /*54e0*/  S2R R0, SR_TID.X ;  /* 0x0000000000007919 */ /* 0x008ee20000002100 */
[----:B------:R-:W-:Y:S01]  /*54f0*/  MOV R15, 0x400 ;  /* 0x00000400000f7802 */ /* 0x000fe20000000f00 */
[----:B------:R-:W-:Y:S05]  /*5500*/  WARPSYNC.ALL ;  /* 0x0000000000007948 */ /* 0x000fea0003800000 */
[----:B------:R-:W4:Y:S01]  /*5510*/  S2R R20, SR_CgaCtaId ;  /* 0x0000000000147919 */ /* 0x000f220000008800 */
[----:B-1----:R-:W-:Y:S02]  /*5520*/  FMNMX.FTZ R14, R3, R14, !PT ;  /* 0x0000000e030e7209 */ /* 0x002fe40007810000 */
[----:B---3--:R-:W-:-:S02]  /*5530*/  LOP3.LUT P0, R6, R0, 0x1f, RZ, 0xc0, !PT ;  /* 0x0000001f00067812 */ /* 0x008fc4000780c0ff */
[----:B----4-:R-:W-:-:S11]  /*5540*/  LEA R7, R20, R15, 0x18 ;  /* 0x0000000f14077211 */ /* 0x010fd600078ec0ff */
[----:B0-----:R-:W-:-:S05]  /*5550*/  @!P0 LEA.HI R3, R0, R7, RZ, 0x1d ;  /* 0x0000000700038211 */ /* 0x001fca00078fe8ff */
[----:B------:R-:W-:Y:S01]  /*5560*/  @!P0 STS [R3], R14 ;  /* 0x0000000e03008388 */ /* 0x000fe20000000800 */
[----:B------:R-:W-:Y:S01]  /*5570*/  BAR.SYNC.DEFER_BLOCKING 0x0 ;  /* 0x0000000000007b1d */ /* 0x000fe20000010000 */
[C---:B------:R-:W-:Y:S01]  /*5580*/  ISETP.GT.U32.AND P0, PT, R6.reuse, 0x1, PT ;  /* 0x000000010600780c */ /* 0x040fe20003f04070 */
[----:B------:R-:W-:Y:S01]  /*5590*/  IMAD R8, R6, 0x4, R7 ;  /* 0x0000000406087824 */ /* 0x000fe200078e0207 */
[----:B------:R-:W-:Y:S01]  /*55a0*/  MOV R9, 0xff7fffff ;  /* 0xff7fffff00097802 */ /* 0x000fe20000000f00 */
[----:B------:R-:W-:-:S04]  /*55b0*/  IMAD.IADD R5, R17, 0x1, R0 ;  /* 0x0000000111057824 */ /* 0x000fc800078e0200 */
[----:B------:R-:W0:Y:S01]  /*55c0*/  S2UR UR5, SR_CTAID.Y ;  /* 0x00000000000579c3 */ /* 0x000e220000002600 */
[----:B------:R-:W0:Y:S01]  /*55d0*/  LDCU UR4, c[0x0][0x3f4] ;  /* 0x00007e80ff0477ac */ /* 0x000e220008000800 */
[----:B------:R-:W-:Y:S01]  /*55e0*/  BSSY.RECONVERGENT B0, `(.L_x_3089) ;  /* 0x000016d000007945 */ /* 0x000fe20003800200 */
[----:B------:R-:W-:-:S03]  /*55f0*/  IMAD.SHL.U32 R36, R0, 0x4, RZ ;  /* 0x0000000400247824 */ /* 0x000fc600078e00ff */
[----:B------:R-:W1:Y:S01]  /*5600*/  @!P0 LDS R9, [R8] ;  /* 0x0000000008098984 */ /* 0x000e620000000800 */
[----:B------:R-:W-:Y:S01]  /*5610*/  ISETP.GT.AND P0, PT, R5, R16, PT ;  /* 0x000000100500720c */ /* 0x000fe20003f04270 */
[----:B0-----:R-:W-:-:S04]  /*5620*/  UIMAD UR4, UR5, UR4, URZ ;  /* 0x00000004050472a4 */ /* 0x001fc8000f8e02ff */
[----:B------:R-:W-:Y:S01]  /*5630*/  USHF.R.S32.HI UR10, URZ, 0x1f, UR4 ;  /* 0x0000001fff0a7899 */ /* 0x000fe20008011404 */
[----:B-1----:R-:W0:Y:S02]  /*5640*/  SHFL.BFLY PT, R4, R9, 0x1, 0x1f ;  /* 0x0c201f0009047f89 */ /* 0x002e2400000e0000 */
[----:B0-----:R-:W-:Y:S01]  /*5650*/  FMNMX.FTZ R3, R4, R9, !PT ;  /* 0x0000000904037209 */ /* 0x001fe20007810000 */
[----:B------:R-:W-:Y:S01]  /*5660*/  IMAD.MOV.U32 R9, RZ, RZ, RZ ;  /* 0x000000ffff097224 */ /* 0x000fe200078e00ff */
[----:B------:R-:W-:-:S04]  /*5670*/  IADD3 R4, PT, PT, R16, 0x1, RZ ;  /* 0x0000000110047810 */ /* 0x000fc80007ffe0ff */
[----:B------:R-:W0:Y:S01]  /*5680*/  SHFL.IDX PT, R3, R3, RZ, 0x1f ;  /* 0x00001fff03037589 */ /* 0x000e2200000e0000 */
        /* <DEDUP_REMOVED lines=15> */
[----:B------:R-:W-:Y:S01]  /*5780*/  VIADD R13, R15, 0x210 ;  /* 0x000002100f0d7836 */ /* 0x000fe20000000000 */
[----:B------:R-:W-:Y:S02]  /*5790*/  LEA.HI R9, R11, 0x1, RZ, 0x1a ;  /* 0x000000010b097811 */ /* 0x000fe400078fd0ff */
[----:B------:R-:W-:Y:S02]  /*57a0*/  MOV R10, R5 ;  /* 0x00000005000a7202 */ /* 0x000fe40000000f00 */
[----:B------:R-:W-:Y:S02]  /*57b0*/  LEA R13, R20, R13, 0x18 ;  /* 0x0000000d140d7211 */ /* 0x000fe400078ec0ff */
[----:B------:R-:W-:Y:S01]  /*57c0*/  LOP3.LUT R11, R9, 0x3, RZ, 0xc0, !PT ;  /* 0x00000003090b7812 */ /* 0x000fe200078ec0ff */
[----:B------:R-:W-:Y:S02]  /*57d0*/  IMAD.MOV.U32 R9, RZ, RZ, RZ ;  /* 0x000000ffff097224 */ /* 0x000fe400078e00ff */
[----:B------:R-:W-:-:S02]  /*57e0*/  IMAD.IADD R12, R36, 0x1, R13 ;  /* 0x00000001240c7824 */ /* 0x000fc400078e020d */
[----:B------:R-:W-:-:S07]  /*57f0*/  IMAD.MOV R11, RZ, RZ, -R11 ;  /* 0x000000ffff0b7224 */ /* 0x000fce00078e0a0b */
.L_x_3094:
        /* <DEDUP_REMOVED lines=11> */
.L_x_3093:
[----:B------:R-:W-:Y:S05]  /*58b0*/  BSYNC.RECONVERGENT B1 ;  /* 0x0000000000017941 */ /* 0x000fea0003800200 */
.L_x_3092:
[----:B------:R-:W-:Y:S05]  /*58c0*/  @!P1 BRA `(.L_x_3090) ;  /* 0x0000001000f89947 */ /* 0x000fea0003800000 */
[----:B------:R-:W-:Y:S01]  /*58d0*/  IMAD.SHL.U32 R11, R17, 0x4, RZ ;  /* 0x00000004110b7824 */ /* 0x000fe200078e00ff */
[----:B------:R-:W-:-:S03]  /*58e0*/  IADD3 R15, PT, PT, R15, 0x210, RZ ;  /* 0x000002100f0f7810 */ /* 0x000fc60007ffe0ff */
[----:B------:R-:W-:Y:S01]  /*58f0*/  IMAD R11, R10, 0x4, -R11 ;  /* 0x000000040a0b7824 */ /* 0x000fe200078e0a0b */
[----:B------:R-:W-:-:S04]  /*5900*/  LEA R12, R20, R15, 0x18 ;  /* 0x0000000f140c7211 */ /* 0x000fc800078ec0ff */
[----:B------:R-:W-:Y:S01]  /*5910*/  IADD3 R12, PT, PT, R12, R11, RZ ;  /* 0x0000000b0c0c7210 */ /* 0x000fe20007ffe0ff */
[----:B------:R-:W-:-:S04]  /*5920*/  VIADD R11, R10, 0x100 ;  /* 0x000001000a0b7836 */ /* 0x000fc80000000000 */
[----:B------:R-:W0:Y:S01]  /*5930*/  LDS R14, [R12] ;  /* 0x000000000c0e7984 */ /* 0x000e220000000800 */
[----:B------:R-:W-:-:S03]  /*5940*/  ISETP.GT.AND P0, PT, R11, R16, PT ;  /* 0x000000100b00720c */ /* 0x000fc60003f04270 */
        /* <DEDUP_REMOVED lines=24> */
[----:B------:R-:W-:Y:S01]  /*5ad0*/  IMAD.IADD R10, R16, 0x1, -R11 ;  /* 0x00000001100a7824 */ /* 0x000fe200078e0a0b */
[----:B------:R-:W-:Y:S01]  /*5ae0*/  BSSY.RECONVERGENT B1, `(.L_x_3095) ;  /* 0x000006b000017945 */ /* 0x000fe20003800200 */
[----:B------:R-:W-:-:S03]  /*5af0*/  PLOP3.LUT P0, PT, PT, PT, PT, 0x80, 0x8 ;  /* 0x000000000008781c */ /* 0x000fc60003f0f070 */
[----:B------:R-:W-:Y:S02]  /*5b00*/  ISETP.GT.AND P1, PT, R10, 0x2ff, PT ;  /* 0x000002ff0a00780c */ /* 0x000fe40003f24270 */
[----:B------:R-:W-:-:S11]  /*5b10*/  IADD3 R10, PT, PT, R12, 0x600, RZ ;  /* 0x000006000c0a7810 */ /* 0x000fd60007ffe0ff */
[----:B------:R-:W-:Y:S05]  /*5b20*/  @!P1 BRA `(.L_x_3096) ;  /* 0x0000000400989947 */ /* 0x000fea0003800000 */
[----:B------:R-:W-:Y:S01]  /*5b30*/  PLOP3.LUT P0, PT, PT, PT, PT, 0x8, 0x80 ;  /* 0x000000000080781c */ /* 0x000fe20003f0e170 */
[----:B0-----:R-:W-:-:S12]  /*5b40*/  VIADD R12, R16, 0xfffffd01 ;  /* 0xfffffd01100c7836 */ /* 0x001fd80000000000 */
.L_x_3097:
[----:B------:R-:W0:Y:S01]  /*5b50*/  LDS R14, [R10+-0x200] ;  /* 0xfffe00000a0e7984 */ /* 0x000e220000000800 */
[----:B------:R-:W-:-:S03]  /*5b60*/  VIADD R11, R11, 0x400 ;  /* 0x000004000b0b7836 */ /* 0x000fc60000000000 */
[----:B------:R-:W1:Y:S02]  /*5b70*/  LDS R20, [R10+-0x100] ;  /* 0xffff00000a147984 */ /* 0x000e640000000800 */
[----:B------:R-:W-:Y:S02]  /*5b80*/  ISETP.GE.AND P1, PT, R11, R12, PT ;  /* 0x0000000c0b00720c */ /* 0x000fe40003f26270 */
[----:B------:R-:W3:Y:S04]  /*5b90*/  LDS R22, [R10] ;  /* 0x000000000a167984 */ /* 0x000ee80000000800 */
[----:B------:R-:W4:Y:S04]  /*5ba0*/  LDS R24, [R10+0x100] ;  /* 0x000100000a187984 */ /* 0x000f280000000800 */
[----:B------:R-:W5:Y:S04]  /*5bb0*/  LDS R26, [R10+0x200] ;  /* 0x000200000a1a7984 */ /* 0x000f680000000800 */
[----:B--2---:R-:W2:Y:S04]  /*5bc0*/  LDS R28, [R10+0x300] ;  /* 0x000300000a1c7984 */ /* 0x004ea80000000800 */
[----:B------:R-:W2:Y:S04]  /*5bd0*/  LDS R30, [R10+0x400] ;  /* 0x000400000a1e7984 */ /* 0x000ea80000000800 */
[----:B------:R-:W2:Y:S04]  /*5be0*/  LDS R32, [R10+0x500] ;  /* 0x000500000a207984 */ /* 0x000ea80000000800 */
[----:B------:R-:W2:Y:S04]  /*5bf0*/  LDS R34, [R10+0x600] ;  /* 0x000600000a227984 */ /* 0x000ea80000000800 */
[----:B------:R-:W2:Y:S04]  /*5c00*/  LDS R38, [R10+0x700] ;  /* 0x000700000a267984 */ /* 0x000ea80000000800 */
[----:B------:R-:W2:Y:S01]  /*5c10*/  LDS R40, [R10+0x800] ;  /* 0x000800000a287984 */ /* 0x000ea20000000800 */
        /* <DEDUP_REMOVED lines=9> */
[C---:B----4-:R-:W-:Y:S01]  /*5cb0*/  FADD.FTZ R24, -R3.reuse, R24 ;  /* 0x0000001803187221 */ /* 0x050fe20000010100 */
[----:B------:R-:W-:Y:S01]  /*5cc0*/  FMUL.FTZ R22, R22, 1.4426950216293334961 ;  /* 0x3fb8aa3b16167820 */ /* 0x000fe20000410000 */
[----:B------:R-:W4:Y:S01]  /*5cd0*/  MUFU.EX2 R20, R20 ;  /* 0x0000001400147308 */ /* 0x000f220000000800 */
[----:B------:R-:W1:Y:S01]  /*5ce0*/  LDS R48, [R10+0xc00] ;  /* 0x000c00000a307984 */ /* 0x000e620000000800 */
[C---:B-----5:R-:W-:Y:S01]  /*5cf0*/  FADD.FTZ R26, -R3.reuse, R26 ;  /* 0x0000001a031a7221 */ /* 0x060fe20000010100 */
[----:B------:R-:W-:Y:S01]  /*5d00*/  FMUL.FTZ R24, R24, 1.4426950216293334961 ;  /* 0x3fb8aa3b18187820 */ /* 0x000fe20000410000 */
[C---:B--2---:R-:W-:Y:S01]  /*5d10*/  FADD.FTZ R28, -R3.reuse, R28 ;  /* 0x0000001c031c7221 */ /* 0x044fe20000010100 */
[----:B------:R-:W2:Y:S01]  /*5d20*/  MUFU.EX2 R22, R22 ;  /* 0x0000001600167308 */ /* 0x000ea20000000800 */
[----:B------:R-:W5:Y:S01]  /*5d30*/  LDS R50, [R10+0xd00] ;  /* 0x000d00000a327984 */ /* 0x000f620000000800 */
[----:B------:R-:W-:Y:S01]  /*5d40*/  FMUL.FTZ R26, R26, 1.4426950216293334961 ;  /* 0x3fb8aa3b1a1a7820 */ /* 0x000fe20000410000 */
        /* <DEDUP_REMOVED lines=11> */
[----:B--2---:R-:W-:Y:S01]  /*5e00*/  FADD.FTZ R9, R9, R22 ;  /* 0x0000001609097221 */ /* 0x004fe20000010000 */
[----:B------:R-:W-:Y:S01]  /*5e10*/  FADD.FTZ R38, -R3, R38 ;  /* 0x0000002603267221 */ /* 0x000fe20000010100 */
[----:B------:R-:W2:Y:S01]  /*5e20*/  MUFU.EX2 R30, R30 ;  /* 0x0000001e001e7308 */ /* 0x000ea20000000800 */
[----:B------:R-:W-:Y:S01]  /*5e30*/  FMUL.FTZ R34, R34, 1.4426950216293334961 ;  /* 0x3fb8aa3b22227820 */ /* 0x000fe20000410000 */
[----:B------:R-:W-:Y:S01]  /*5e40*/  FADD.FTZ R9, R9, R24 ;  /* 0x0000001809097221 */ /* 0x000fe20000010000 */
[----:B------:R-:W-:Y:S01]  /*5e50*/  FADD.FTZ R40, -R3, R40 ;  /* 0x0000002803287221 */ /* 0x000fe20000010100 */
[----:B------:R-:W2:Y:S01]  /*5e60*/  MUFU.EX2 R32, R32 ;  /* 0x0000002000207308 */ /* 0x000ea20000000800 */
[----:B------:R-:W-:Y:S01]  /*5e70*/  FMUL.FTZ R38, R38, 1.4426950216293334961 ;  /* 0x3fb8aa3b26267820 */ /* 0x000fe20000410000 */
[----:B---3--:R-:W-:Y:S01]  /*5e80*/  FADD.FTZ R9, R9, R26 ;  /* 0x0000001a09097221 */ /* 0x008fe20000010000 */
[----:B0-----:R-:W-:Y:S01]  /*5e90*/  FADD.FTZ R42, -R3, R42 ;  /* 0x0000002a032a7221 */ /* 0x001fe20000010100 */
[----:B------:R-:W0:Y:S01]  /*5ea0*/  MUFU.EX2 R34, R34 ;  /* 0x0000002200227308 */ /* 0x000e220000000800 */
[----:B------:R-:W-:Y:S01]  /*5eb0*/  FMUL.FTZ R40, R40, 1.4426950216293334961 ;  /* 0x3fb8aa3b28287820 */ /* 0x000fe20000410000 */
[----:B----4-:R-:W-:Y:S01]  /*5ec0*/  FADD.FTZ R9, R9, R28 ;  /* 0x0000001c09097221 */ /* 0x010fe20000010000 */
[----:B-1----:R-:W-:Y:S01]  /*5ed0*/  FADD.FTZ R44, -R3, R44 ;  /* 0x0000002c032c7221 */ /* 0x002fe20000010100 */
[----:B------:R-:W1:Y:S01]  /*5ee0*/  MUFU.EX2 R38, R38 ;  /* 0x0000002600267308 */ /* 0x000e620000000800 */
[----:B------:R-:W-:Y:S01]  /*5ef0*/  FMUL.FTZ R42, R42, 1.4426950216293334961 ;  /* 0x3fb8aa3b2a2a7820 */ /* 0x000fe20000410000 */
[----:B--2---:R-:W-:Y:S01]  /*5f00*/  FADD.FTZ R9, R9, R30 ;  /* 0x0000001e09097221 */ /* 0x004fe20000010000 */
        /* <DEDUP_REMOVED lines=40> */
.L_x_3096:
[----:B------:R-:W-:Y:S05]  /*6190*/  BSYNC.RECONVERGENT B1 ;  /* 0x0000000000017941 */ /* 0x000fea0003800200 */
.L_x_3095:
[----:B0-----:R-:W-:Y:S01]  /*61a0*/  IMAD.IADD R12, R16, 0x1, -R11 ;  /* 0x00000001100c7824 */ /* 0x001fe200078e0a0b */
        /* <DEDUP_REMOVED lines=22> */
[C---:B-----5:R-:W-:Y:S01]  /*6310*/  FADD.FTZ R24, -R3.reuse, R24 ;  /* 0x0000001803187221 */ /* 0x060fe20000010100 */
[----:B------:R-:W-:Y:S02]  /*6320*/  FMUL.FTZ R22, R22, 1.4426950216293334961 ;  /* 0x3fb8aa3b16167820 */ /* 0x000fe40000410000 */
[----:B------:R-:W3:Y:S01]  /*6330*/  MUFU.EX2 R20, R20 ;  /* 0x0000001400147308 */ /* 0x000ee20000000800 */
[----:B------:R-:W-:Y:S01]  /*6340*/  FADD.FTZ R26, -R3, R26 ;  /* 0x0000001a031a7221 */ /* 0x000fe20000010100 */
[----:B------:R-:W-:-:S02]  /*6350*/  FMUL.FTZ R24, R24, 1.4426950216293334961 ;  /* 0x3fb8aa3b18187820 */ /* 0x000fc40000410000 */
[----:B------:R-:W4:Y:S01]  /*6360*/  MUFU.EX2 R22, R22 ;  /* 0x0000001600167308 */ /* 0x000f220000000800 */
[----:B--2---:R-:W-:Y:S01]  /*6370*/  FADD.FTZ R28, -R3, R28 ;  /* 0x0000001c031c7221 */ /* 0x004fe20000010100 */
        /* <DEDUP_REMOVED lines=25> */
.L_x_3099:
[----:B------:R-:W-:Y:S05]  /*6510*/  BSYNC.RECONVERGENT B1 ;  /* 0x0000000000017941 */ /* 0x000fea0003800200 */
.L_x_3098:
        /* <DEDUP_REMOVED lines=27> */
.L_x_3091:
[----:B------:R-:W-:Y:S01]  /*66d0*/  VIADDMNMX R12, R5, 0x40, R4, !PT ;  /* 0x00000040050c7846 */ /* 0x000fe20007800104 */
[----:B------:R-:W-:Y:S01]  /*66e0*/  BSSY.RECONVERGENT B1, `(.L_x_3100) ;  /* 0x0000024000017945 */ /* 0x000fe20003800200 */
[----:B------:R-:W-:Y:S01]  /*66f0*/  LOP3.LUT R9, RZ, R0, RZ, 0x33, !PT ;  /* 0x00000000ff097212 */ /* 0x000fe200078e33ff */
[----:B------:R-:W-:-:S03]  /*6700*/  IMAD.MOV.U32 R13, RZ, RZ, R5 ;  /* 0x000000ffff0d7224 */ /* 0x000fc600078e0005 */
[----:B------:R-:W-:-:S04]  /*6710*/  IADD3 R12, PT, PT, -R17, R12, R9 ;  /* 0x0000000c110c7210 */ /* 0x000fc80007ffe109 */
[C---:B------:R-:W-:Y:S02]  /*6720*/  LOP3.LUT R9, R12.reuse, 0xc0, RZ, 0xc0, !PT ;  /* 0x000000c00c097812 */ /* 0x040fe400078ec0ff */
[----:B------:R-:W-:Y:S02]  /*6730*/  ISETP.GE.U32.AND P1, PT, R12, 0xc0, PT ;  /* 0x000000c00c00780c */ /* 0x000fe40003f26070 */
[----:B------:R-:W-:Y:S01]  /*6740*/  ISETP.NE.AND P0, PT, R9, 0xc0, PT ;  /* 0x000000c00900780c */ /* 0x000fe20003f05270 */
[----:B------:R-:W-:-:S12]  /*6750*/  IMAD.MOV.U32 R9, RZ, RZ, RZ ;  /* 0x000000ffff097224 */ /* 0x000fd800078e00ff */
[----:B------:R-:W-:Y:S05]  /*6760*/  @!P0 BRA `(.L_x_3101) ;  /* 0x00000000006c8947 */ /* 0x000fea0003800000 */
[----:B------:R-:W-:Y:S01]  /*6770*/  LEA.HI R9, R12, 0x1, RZ, 0x1a ;  /* 0x000000010c097811 */ /* 0x000fe200078fd0ff */
[--C-:B------:R-:W-:Y:S01]  /*6780*/  IMAD.MOV.U32 R13, RZ, RZ, R5.reuse ;  /* 0x000000ffff0d7224 */ /* 0x100fe200078e0005 */
[----:B------:R-:W-:Y:S02]  /*6790*/  IADD3 R15, PT, PT, R15, 0x210, RZ ;  /* 0x000002100f0f7810 */ /* 0x000fe40007ffe0ff */
[----:B------:R-:W-:Y:S02]  /*67a0*/  IADD3 R21, P0, P2, R10, UR4, R5 ;  /* 0x000000040a157c10 */ /* 0x000fe4000fa1e005 */
[----:B------:R-:W-:Y:S01]  /*67b0*/  LOP3.LUT R10, R9, 0x3, RZ, 0xc0, !PT ;  /* 0x00000003090a7812 */ /* 0x000fe200078ec0ff */
[----:B------:R-:W-:Y:S01]  /*67c0*/  IMAD.MOV.U32 R9, RZ, RZ, RZ ;  /* 0x000000ffff097224 */ /* 0x000fe200078e00ff */
[----:B------:R-:W-:Y:S02]  /*67d0*/  LEA R15, R20, R15, 0x18 ;  /* 0x0000000f140f7211 */ /* 0x000fe400078ec0ff */
[----:B------:R-:W-:Y:S01]  /*67e0*/  IADD3.X R11, PT, PT, R11, UR10, RZ, P0, P2 ;  /* 0x0000000a0b0b7c10 */ /* 0x000fe200087e44ff */
[----:B------:R-:W-:Y:S01]  /*67f0*/  IMAD.MOV R14, RZ, RZ, -R10 ;  /* 0x000000ffff0e7224 */ /* 0x000fe200078e0a0a */
[----:B------:R-:W-:-:S07]  /*6800*/  IADD3 R12, PT, PT, R36, R15, RZ ;  /* 0x0000000f240c7210 */ /* 0x000fce0007ffe0ff */
.L_x_3102:
[----:B------:R-:W-:-:S06]  /*6810*/  IMAD.MOV.U32 R10, RZ, RZ, R21 ;  /* 0x000000ffff0a7224 */ /* 0x000fcc00078e0015 */
[----:B------:R1:W3:Y:S01]  /*6820*/  LDG.E.U8 R10, desc[UR36][R10.64] ;  /* 0x000000240a0a7981 */ /* 0x0002e2000c1e1100 */
[----:B------:R-:W-:Y:S02]  /*6830*/  HFMA2 R15, -RZ, RZ, 0, 0 ;  /* 0x00000000ff0f7431 */ /* 0x000fe400000001ff */
[----:B------:R-:W-:Y:S01]  /*6840*/  VIADD R14, R14, 0x1 ;  /* 0x000000010e0e7836 */ /* 0x000fe20000000000 */
[----:B------:R-:W-:Y:S01]  /*6850*/  IADD3 R21, P2, PT, R21, 0x40, RZ ;  /* 0x0000004015157810 */ /* 0x000fe20007f5e0ff */
[----:B------:R-:W-:-:S03]  /*6860*/  VIADD R13, R13, 0x40 ;  /* 0x000000400d0d7836 */ /* 0x000fc60000000000 */
        /* <DEDUP_REMOVED lines=11> */
.L_x_3101:
[----:B------:R-:W-:Y:S05]  /*6920*/  BSYNC.RECONVERGENT B1 ;  /* 0x0000000000017941 */ /* 0x000fea0003800200 */
.L_x_3100:
        /* <DEDUP_REMOVED lines=13> */
.L_x_3103:
[----:B------:R-:W-:-:S05]  /*6a00*/  MOV R10, R15 ;  /* 0x0000000f000a7202 */ /* 0x000fca0000000f00 */
[----:B------:R-:W3:Y:S04]  /*6a10*/  LDG.E.U8 R21, desc[UR36][R10.64+-0x80] ;  /* 0xffff80240a157981 */ /* 0x000ee8000c1e1100 */
[----:B------:R-:W4:Y:S04]  /*6a20*/  LDG.E.U8 R14, desc[UR36][R10.64+-0x40] ;  /* 0xffffc0240a0e7981 */ /* 0x000f28000c1e1100 */
[----:B------:R-:W5:Y:S04]  /*6a30*/  LDG.E.U8 R15, desc[UR36][R10.64] ;  /* 0x000000240a0f7981 */ /* 0x000f68000c1e1100 */
[----:B------:R-:W2:Y:S01]  /*6a40*/  LDG.E.U8 R20, desc[UR36][R10.64+0x40] ;  /* 0x000040240a147981 */ /* 0x000ea2000c1e1100 */
[----:B------:R-:W-:Y:S01]  /*6a50*/  IMAD.MOV.U32 R23, RZ, RZ, RZ ;  /* 0x000000ffff177224 */ /* 0x000fe200078e00ff */
[----:B------:R-:W-:Y:S01]  /*6a60*/  MOV R25, RZ ;  /* 0x000000ff00197202 */ /* 0x000fe20000000f00 */
[----:B------:R-:W-:Y:S01]  /*6a70*/  VIADD R13, R13, 0x100 ;  /* 0x000001000d0d7836 */ /* 0x000fe20000000000 */
[----:B---3--:R-:W-:Y:S01]  /*6a80*/  ISETP.NE.AND P0, PT, R21, RZ, PT ;  /* 0x000000ff1500720c */ /* 0x008fe20003f05270 */
[----:B------:R-:W-:Y:S01]  /*6a90*/  HFMA2 R21, -RZ, RZ, 0, 0 ;  /* 0x00000000ff157431 */ /* 0x000fe200000001ff */
[----:B----4-:R-:W-:-:S02]  /*6aa0*/  ISETP.NE.AND P1, PT, R14, RZ, PT ;  /* 0x000000ff0e00720c */ /* 0x010fc40003f25270 */
[----:B-----5:R-:W-:Y:S02]  /*6ab0*/  ISETP.NE.AND P2, PT, R15, RZ, PT ;  /* 0x000000ff0f00720c */ /* 0x020fe40003f45270 */
[----:B--2---:R-:W-:-:S07]  /*6ac0*/  ISETP.NE.AND P3, PT, R20, RZ, PT ;  /* 0x000000ff1400720c */ /* 0x004fce0003f65270 */
[----:B------:R-:W0:Y:S04]  /*6ad0*/  @!P0 LDS R14, [R12+-0x200] ;  /* 0xfffe00000c0e8984 */ /* 0x000e280000000800 */
[----:B------:R-:W1:Y:S04]  /*6ae0*/  @!P1 LDS R20, [R12+-0x100] ;  /* 0xffff00000c149984 */ /* 0x000e680000000800 */
[----:B------:R-:W2:Y:S04]  /*6af0*/  @!P2 LDS R22, [R12] ;  /* 0x000000000c16a984 */ /* 0x000ea80000000800 */
[----:B------:R-:W3:Y:S01]  /*6b00*/  @!P3 LDS R24, [R12+0x100] ;  /* 0x000100000c18b984 */ /* 0x000ee20000000800 */
[----:B0-----:R-:W-:Y:S01]  /*6b10*/  @!P0 FADD.FTZ R15, -R3, R14 ;  /* 0x0000000e030f8221 */ /* 0x001fe20000010100 */
[----:B------:R-:W-:-:S03]  /*6b20*/  IMAD.MOV.U32 R14, RZ, RZ, RZ ;  /* 0x000000ffff0e7224 */ /* 0x000fc600078e00ff */
[----:B------:R-:W-:Y:S01]  /*6b30*/  @!P0 FMUL.FTZ R15, R15, 1.4426950216293334961 ;  /* 0x3fb8aa3b0f0f8820 */ /* 0x000fe20000410000 */
[----:B-1----:R-:W-:-:S03]  /*6b40*/  @!P1 FADD.FTZ R20, -R3, R20 ;  /* 0x0000001403149221 */ /* 0x002fc60000010100 */
[----:B------:R0:W1:Y:S01]  /*6b50*/  @!P0 MUFU.EX2 R14, R15 ;  /* 0x0000000f000e8308 */ /* 0x0000620000000800 */
[----:B------:R-:W-:Y:S01]  /*6b60*/  @!P1 FMUL.FTZ R20, R20, 1.4426950216293334961 ;  /* 0x3fb8aa3b14149820 */ /* 0x000fe20000410000 */
[----:B--2---:R-:W-:Y:S01]  /*6b70*/  @!P2 FADD.FTZ R22, -R3, R22 ;  /* 0x000000160316a221 */ /* 0x004fe20000010100 */
[----:B------:R-:W-:Y:S01]  /*6b80*/  ISETP.GT.AND P0, PT, R13, R16, PT ;  /* 0x000000100d00720c */ /* 0x000fe20003f04270 */
[----:B---3--:R-:W-:Y:S01]  /*6b90*/  @!P3 FADD.FTZ R24, -R3, R24 ;  /* 0x000000180318b221 */ /* 0x008fe20000010100 */
[----:B------:R1:W2:Y:S01]  /*6ba0*/  @!P1 MUFU.EX2 R21, R20 ;  /* 0x0000001400159308 */ /* 0x0002a20000000800 */
        /* <DEDUP_REMOVED lines=16> */
.L_x_3090:
[----:B------:R-:W-:Y:S05]  /*6cb0*/  BSYNC.RECONVERGENT B0 ;  /* 0x0000000000007941 */ /* 0x000fea0003800200 */
.L_x_3089:
[----:B0-----:R-:W0:Y:S01]  /*6cc0*/  SHFL.BFLY PT, R10, R9, 0x10, 0x1f ;  /* 0x0e001f00090a7f89 */ /* 0x001e2200000e0000 */
[C---:B------:R-:W-:Y:S01]  /*6cd0*/  ISETP.NE.AND P0, PT, R6.reuse, RZ, PT ;  /* 0x000000ff0600720c */ /* 0x040fe20003f05270 */
[----:B------:R-:W1:Y:S01]  /*6ce0*/  LDCU.U8 UR7, c[0x0][0x48c] ;  /* 0x00009180ff0777ac */ /* 0x000e620008000000 */
[----:B------:R-:W-:Y:S01]  /*6cf0*/  SHF.R.U32.HI R34, RZ, 0x5, R0 ;  /* 0x00000005ff227819 */ /* 0x000fe20000011600 */
[----:B------:R-:W3:Y:S01]  /*6d00*/  LDC R40, c[0x0][0x3f8] ;  /* 0x0000fe00ff287b82 */ /* 0x000ee20000000800 */
[----:B------:R-:W-:-:S09]  /*6d10*/  ISETP.GT.U32.AND P1, PT, R6, 0x1, PT ;  /* 0x000000010600780c */ /* 0x000fd20003f24070 */
[----:B------:R-:W-:Y:S01]  /*6d20*/  @!P0 LEA R7, R34, R7, 0x2 ;  /* 0x0000000722078211 */ /* 0x000fe200078e10ff */
[----:B-1----:R-:W-:Y:S01]  /*6d30*/  UISETP.NE.AND UP0, UPT, UR7, URZ, UPT ;  /* 0x000000ff0700728c */ /* 0x002fe2000bf05270 */
        /* <DEDUP_REMOVED lines=9> */
[----:B------:R0:W-:Y:S01]  /*6dd0*/  @!P0 STS [R7+0x8], R14 ;  /* 0x0000080e07008388 */ /* 0x0001e20000000800 */
[----:B------:R-:W-:Y:S01]  /*6de0*/  BAR.SYNC.DEFER_BLOCKING 0x0 ;  /* 0x0000000000007b1d */ /* 0x000fe20000010000 */
[----:B------:R-:W-:Y:S02]  /*6df0*/  ISETP.GT.AND P0, PT, R5, R16, PT ;  /* 0x000000100500720c */ /* 0x000fe40003f04270 */
[----:B0-----:R-:W-:-:S03]  /*6e00*/  CS2R R6, SRZ ;  /* 0x0000000000067805 */ /* 0x001fc6000001ff00 */
[----:B------:R-:W0:Y:S04]  /*6e10*/  @!P1 LDS R14, [R8+0x8] ;  /* 0x00000800080e9984 */ /* 0x000e280000000800 */
[----:B0-----:R-:W0:Y:S02]  /*6e20*/  SHFL.BFLY PT, R3, R14, 0x1, 0x1f ;  /* 0x0c201f000e037f89 */ /* 0x001e2400000e0000 */
[----:B0-----:R-:W-:Y:S02]  /*6e30*/  FADD.FTZ R10, R3, R14 ;  /* 0x0000000e030a7221 */ /* 0x001fe40000010000 */
[----:B------:R-:W3:Y:S04]  /*6e40*/  S2R R3, SR_CTAID.X ;  /* 0x0000000000037919 */ /* 0x000ee80000002500 */
[----:B------:R-:W0:Y:S02]  /*6e50*/  SHFL.IDX PT, R10, R10, RZ, 0x1f ;  /* 0x00001fff0a0a7589 */ /* 0x000e2400000e0000 */
[----:B0-----:R-:W-:Y:S01]  /*6e60*/  FADD.FTZ R9, R10, 9.9999999747524270788e-07 ;  /* 0x358637bd0a097421 */ /* 0x001fe20000010000 */
[----:B---3--:R-:W-:-:S05]  /*6e70*/  IMAD R37, R40, UR5, R3 ;  /* 0x0000000528257c24 */ /* 0x008fca000f8e0203 */
        /* <DEDUP_REMOVED lines=8> */
.L_x_3104:
        /* <DEDUP_REMOVED lines=23> */
.L_x_3110:
[----:B------:R-:W0:Y:S01]  /*7070*/  LDS R6, [R4] ;  /* 0x0000000004067984 */ /* 0x000e220000000800 */
[----:B------:R-:W-:-:S05]  /*7080*/  VIADD R7, R7, 0x1 ;  /* 0x0000000107077836 */ /* 0x000fca0000000000 */
[----:B------:R-:W-:Y:S01]  /*7090*/  ISETP.NE.AND P0, PT, R7, RZ, PT ;  /* 0x000000ff0700720c */ /* 0x000fe20003f05270 */
[----:B0-----:R-:W-:-:S05]  /*70a0*/  FMUL.FTZ R11, R6, R9 ;  /* 0x00000009060b7220 */ /* 0x001fca0000410000 */
[----:B------:R0:W-:Y:S02]  /*70b0*/  STS [R4], R11 ;  /* 0x0000000b04007388 */ /* 0x0001e40000000800 */
[----:B0-----:R-:W-:-:S05]  /*70c0*/  IADD3 R4, PT, PT, R4, 0x100, RZ ;  /* 0x0000010004047810 */ /* 0x001fca0007ffe0ff */
[----:B------:R-:W-:Y:S05]  /*70d0*/  @P0 BRA `(.L_x_3110) ;  /* 0xfffffffc00e40947 */ /* 0x000fea000383ffff */
.L_x_3109:
[----:B------:R-:W-:Y:S05]  /*70e0*/  BSYNC.RECONVERGENT B1 ;  /* 0x0000000000017941 */ /* 0x000fea0003800200 */
.L_x_3108:
        /* <DEDUP_REMOVED lines=31> */
.L_x_3113:
        /* <DEDUP_REMOVED lines=8> */
[----:B------:R-:W5:Y:S04]  /*7360*/  LDS R20, [R5+0x400] ;  /* 0x0004000005147984 */ /* 0x000f680000000800 */
[----:B------:R-:W5:Y:S04]  /*7370*/  LDS R22, [R5+0x500] ;  /* 0x0005000005167984 */ /* 0x000f680000000800 */
[----:B------:R-:W5:Y:S04]  /*7380*/  LDS R24, [R5+0x600] ;  /* 0x0006000005187984 */ /* 0x000f680000000800 */
[----:B------:R-:W5:Y:S04]  /*7390*/  LDS R26, [R5+0x700] ;  /* 0x00070000051a7984 */ /* 0x000f680000000800 */
[----:B--2---:R-:W2:Y:S01]  /*73a0*/  LDS R28, [R5+0x800] ;  /* 0x00080000051c7984 */ /* 0x004ea20000000800 */
        /* <DEDUP_REMOVED lines=17> */
[----:B------:R-:W-:-:S03]  /*74c0*/  FMUL.FTZ R26, R9, R26 ;  /* 0x0000001a091a7220 */ /* 0x000fc60000410000 */
        /* <DEDUP_REMOVED lines=21> */
.L_x_3112:
[----:B------:R-:W-:Y:S05]  /*7620*/  BSYNC.RECONVERGENT B1 ;  /* 0x0000000000017941 */ /* 0x000fea0003800200 */
.L_x_3111:
        /* <DEDUP_REMOVED lines=11> */
[----:B------:R-:W2:Y:S04]  /*76e0*/  LDS R14, [R5+0x300] ;  /* 0x00030000050e7984 */ /* 0x000ea80000000800 */
[----:B------:R-:W2:Y:S04]  /*76f0*/  LDS R20, [R5+0x400] ;  /* 0x0004000005147984 */ /* 0x000ea80000000800 */
        /* <DEDUP_REMOVED lines=10> */
[----:B--2---:R-:W-:-:S03]  /*77a0*/  FMUL.FTZ R14, R9, R14 ;  /* 0x0000000e090e7220 */ /* 0x004fc60000410000 */
[----:B------:R-:W-:Y:S01]  /*77b0*/  STS [R5+0x200], R12 ;  /* 0x0002000c05007388 */ /* 0x000fe20000000800 */
[----:B------:R-:W-:-:S03]  /*77c0*/  FMUL.FTZ R20, R9, R20 ;  /* 0x0000001409147220 */ /* 0x000fc60000410000 */
[----:B------:R-:W-:Y:S01]  /*77d0*/  STS [R5+0x300], R14 ;  /* 0x0003000e05007388 */ /* 0x000fe20000000800 */
[----:B------:R-:W-:-:S03]  /*77e0*/  FMUL.FTZ R22, R9, R22 ;  /* 0x0000001609167220 */ /* 0x000fc60000410000 */
[----:B------:R-:W-:Y:S04]  /*77f0*/  STS [R5+0x400], R20 ;  /* 0x0004001405007388 */ /* 0x000fe80000000800 */
[----:B------:R0:W-:Y:S02]  /*7800*/  STS [R5+0x500], R22 ;  /* 0x0005001605007388 */ /* 0x0001e40000000800 */
[----:B0-----:R-:W-:-:S07]  /*7810*/  IADD3 R5, PT, PT, R5, 0x800, RZ ;  /* 0x0000080005057810 */ /* 0x001fce0007ffe0ff */
.L_x_3115:
[----:B------:R-:W-:Y:S05]  /*7820*/  BSYNC.RECONVERGENT B1 ;  /* 0x0000000000017941 */ /* 0x000fea0003800200 */
.L_x_3114:
        /* <DEDUP_REMOVED lines=15> */
.L_x_3107:
        /* <DEDUP_REMOVED lines=13> */
[C---:B------:R-:W-:Y:S01]  /*79f0*/  IMAD.SHL.U32 R8, R4.reuse, 0x40, RZ ;  /* 0x0000004004087824 */ /* 0x040fe200078e00ff */
[----:B------:R-:W-:Y:S01]  /*7a00*/  UIADD3 UR5, UPT, UPT, UR5, 0x210, URZ ;  /* 0x0000021005057890 */ /* 0x000fe2000fffe0ff */
[----:B------:R-:W-:Y:S02]  /*7a10*/  IADD3.X R10, PT, PT, RZ, R7, RZ, P0, !PT ;  /* 0x00000007ff0a7210 */ /* 0x000fe400007fe4ff */
[----:B------:R-:W-:-:S02]  /*7a20*/  LOP3.LUT R4, R4, 0x3, RZ, 0xc0, !PT ;  /* 0x0000000304047812 */ /* 0x000fc400078ec0ff */
[----:B------:R-:W-:-:S05]  /*7a30*/  LOP3.LUT R8, R8, 0xc0, RZ, 0xc0, !PT ;  /* 0x000000c008087812 */ /* 0x000fca00078ec0ff */
[----:B------:R-:W-:Y:S01]  /*7a40*/  IMAD.IADD R5, R5, 0x1, R8 ;  /* 0x0000000105057824 */ /* 0x000fe200078e0208 */
[C---:B---3--:R-:W-:Y:S02]  /*7a50*/  LEA R12, P0, R15.reuse, UR8, 0x2 ;  /* 0x000000080f0c7c11 */ /* 0x048fe4000f8010ff */
[----:B------:R-:W-:Y:S02]  /*7a60*/  IADD3 R8, PT, PT, -R4, RZ, RZ ;  /* 0x000000ff04087210 */ /* 0x000fe40007ffe1ff */
[----:B------:R-:W-:Y:S01]  /*7a70*/  LEA.HI.X R15, R15, UR9, R10, 0x2, P0 ;  /* 0x000000090f0f7c11 */ /* 0x000fe200080f140a */
[----:B-1----:R-:W-:-:S06]  /*7a80*/  ULEA UR5, UR6, UR5, 0x18 ;  /* 0x0000000506057291 */ /* 0x002fcc000f8ec0ff */
[----:B------:R-:W-:-:S07]  /*7a90*/  VIADD R4, R36, UR5 ;  /* 0x0000000524047c36 */ /* 0x000fce0008000000 */
.L_x_3118:
        /* <DEDUP_REMOVED lines=12> */
.L_x_3117:
[----:B------:R-:W-:Y:S05]  /*7b60*/  BSYNC.RECONVERGENT B1 ;  /* 0x0000000000017941 */ /* 0x000fea0003800200 */
.L_x_3116:
[----:B------:R-:W-:Y:S05]  /*7b70*/  @!P1 BRA `(.L_x_3106) ;  /* 0x0000000800709947 */ /* 0x000fea0003800000 */
[----:B------:R-:W3:Y:S01]  /*7b80*/  S2R R8, SR_CgaCtaId ;  /* 0x0000000000087919 */ /* 0x000ee20000008800 */
[----:B------:R-:W4:Y:S01]  /*7b90*/  LDCU.64 UR8, c[0x0][0x480] ;  /* 0x00009000ff0877ac */ /* 0x000f220008000a00 */
[C---:B------:R-:W-:Y:S01]  /*7ba0*/  IADD3 R6, P0, PT, R5.reuse, R6, RZ ;  /* 0x0000000605067210 */ /* 0x040fe20007f1e0ff */
[----:B------:R-:W-:Y:S01]  /*7bb0*/  BSSY.RECONVERGENT B1, `(.L_x_3119) ;  /* 0x000005a000017945 */ /* 0x000fe20003800200 */
[----:B-1----:R-:W-:Y:S02]  /*7bc0*/  IADD3 R11, PT, PT, -R5, R16, RZ ;  /* 0x00000010050b7210 */ /* 0x002fe40007ffe1ff */
[----:B------:R-:W-:Y:S01]  /*7bd0*/  MOV R4, 0x400 ;  /* 0x0000040000047802 */ /* 0x000fe20000000f00 */
[----:B------:R-:W-:Y:S01]  /*7be0*/  IMAD.X R7, RZ, RZ, R7, P0 ;  /* 0x000000ffff077224 */ /* 0x000fe200000e0607 */
[----:B------:R-:W-:Y:S02]  /*7bf0*/  ISETP.GT.AND P1, PT, R11, 0x2ff, PT ;  /* 0x000002ff0b00780c */ /* 0x000fe40003f24270 */
[----:B----4-:R-:W-:-:S04]  /*7c00*/  LEA R10, P0, R6, UR8, 0x2 ;  /* 0x00000008060a7c11 */ /* 0x010fc8000f8010ff */
[----:B------:R-:W-:Y:S01]  /*7c10*/  LEA.HI.X R12, R6, UR9, R7, 0x2, P0 ;  /* 0x00000009060c7c11 */ /* 0x000fe200080f1407 */
[----:B------:R-:W-:Y:S01]  /*7c20*/  VIADD R7, R4, 0x210 ;  /* 0x0000021004077836 */ /* 0x000fe20000000000 */
[----:B------:R-:W-:Y:S02]  /*7c30*/  SHF.L.U32 R4, R17, 0x2, RZ ;  /* 0x0000000211047819 */ /* 0x000fe400000006ff */
[----:B------:R-:W-:-:S03]  /*7c40*/  IADD3 R6, P0, PT, R10, 0x200, RZ ;  /* 0x000002000a067810 */ /* 0x000fc60007f1e0ff */
[----:B------:R-:W-:Y:S01]  /*7c50*/  IMAD R4, R5, 0x4, -R4 ;  /* 0x0000000405047824 */ /* 0x000fe200078e0a04 */
[----:B---3--:R-:W-:Y:S02]  /*7c60*/  LEA R11, R8, R7, 0x18 ;  /* 0x00000007080b7211 */ /* 0x008fe400078ec0ff */
[----:B------:R-:W-:Y:S02]  /*7c70*/  IADD3.X R7, PT, PT, RZ, R12, RZ, P0, !PT ;  /* 0x0000000cff077210 */ /* 0x000fe400007fe4ff */
[----:B------:R-:W-:Y:S02]  /*7c80*/  IADD3 R4, PT, PT, R4, 0x200, R11 ;  /* 0x0000020004047810 */ /* 0x000fe40007ffe00b */
[----:B------:R-:W-:Y:S01]  /*7c90*/  PLOP3.LUT P0, PT, PT, PT, PT, 0x80, 0x8 ;  /* 0x000000000008781c */ /* 0x000fe20003f0f070 */
[----:B------:R-:W-:-:S12]  /*7ca0*/  @!P1 BRA `(.L_x_3120) ;  /* 0x0000000400289947 */ /* 0x000fd80003800000 */
[----:B------:R-:W-:Y:S01]  /*7cb0*/  PLOP3.LUT P0, PT, PT, PT, PT, 0x8, 0x80 ;  /* 0x000000000080781c */ /* 0x000fe20003f0e170 */
[----:B------:R-:W-:-:S12]  /*7cc0*/  VIADD R48, R16, 0xfffffd01 ;  /* 0xfffffd0110307836 */ /* 0x000fd80000000000 */
.L_x_3121:
[----:B------:R-:W0:Y:S01]  /*7cd0*/  LDS R8, [R4+-0x200] ;  /* 0xfffe000004087984 */ /* 0x000e220000000800 */
[----:B------:R-:W-:-:S03]  /*7ce0*/  IADD3 R5, PT, PT, R5, 0x400, RZ ;  /* 0x0000040005057810 */ /* 0x000fc60007ffe0ff */
[----:B------:R-:W1:Y:S01]  /*7cf0*/  LDS R10, [R4+-0x100] ;  /* 0xffff0000040a7984 */ /* 0x000e620000000800 */
[----:B------:R-:W-:-:S03]  /*7d00*/  ISETP.GE.AND P1, PT, R5, R48, PT ;  /* 0x000000300500720c */ /* 0x000fc60003f26270 */
[----:B------:R-:W3:Y:S04]  /*7d10*/  LDS R12, [R4] ;  /* 0x00000000040c7984 */ /* 0x000ee80000000800 */
[----:B--2---:R-:W-:Y:S04]  /*7d20*/  LDS R28, [R4+0x600] ;  /* 0x00060000041c7984 */ /* 0x004fe80000000800 */
[----:B------:R-:W2:Y:S04]  /*7d30*/  LDS R14, [R4+0x100] ;  /* 0x00010000040e7984 */ /* 0x000ea80000000800 */
[----:B------:R-:W4:Y:S04]  /*7d40*/  LDS R20, [R4+0x200] ;  /* 0x0002000004147984 */ /* 0x000f280000000800 */
        /* <DEDUP_REMOVED lines=11> */
[----:B--2---:R-:W-:-:S03]  /*7e00*/  FMUL.FTZ R21, R9, R14 ;  /* 0x0000000e09157220 */ /* 0x004fc60000410000 */
[----:B------:R-:W-:Y:S01]  /*7e10*/  LDS R44, [R4+0xb00] ;  /* 0x000b0000042c7984 */ /* 0x000fe20000000800 */
[----:B----4-:R-:W-:-:S03]  /*7e20*/  FMUL.FTZ R23, R9, R20 ;  /* 0x0000001409177220 */ /* 0x010fc60000410000 */
        /* <DEDUP_REMOVED lines=50> */
.L_x_3120:
[----:B------:R-:W-:Y:S05]  /*8150*/  BSYNC.RECONVERGENT B1 ;  /* 0x0000000000017941 */ /* 0x000fea0003800200 */
.L_x_3119:
        /* <DEDUP_REMOVED lines=22> */
[----:B-----5:R-:W-:-:S03]  /*82c0*/  FMUL.FTZ R23, R9, R20 ;  /* 0x0000001409177220 */ /* 0x020fc60000410000 */
[----:B------:R0:W-:Y:S01]  /*82d0*/  STS [R4+-0x100], R13 ;  /* 0xffff000d04007388 */ /* 0x0001e20000000800 */
[----:B--2---:R-:W-:-:S03]  /*82e0*/  FMUL.FTZ R25, R9, R22 ;  /* 0x0000001609197220 */ /* 0x004fc60000410000 */
        /* <DEDUP_REMOVED lines=18> */
.L_x_3123:
[----:B------:R-:W-:Y:S05]  /*8410*/  BSYNC.RECONVERGENT B1 ;  /* 0x0000000000017941 */ /* 0x000fea0003800200 */
.L_x_3122:
        /* <DEDUP_REMOVED lines=18> */
.L_x_3106:
[----:B------:R-:W-:Y:S05]  /*8540*/  BSYNC.RECONVERGENT B0 ;  /* 0x0000000000007941 */ /* 0x000fea0003800200 */
.L_x_3105:
[----:B------:R-:W3:Y:S01]  /*8550*/  LDCU.64 UR6, c[0x0][0x3b0] ;  /* 0x00007600ff0677ac */ /* 0x000ee20008000a00 */
[----:B0-----:R-:W-:Y:S01]  /*8560*/  LEA.HI R4, R16, R16, RZ, 0x1 ;  /* 0x0000001010047211 */ /* 0x001fe200078f08ff */
[----:B------:R-:W0:Y:S01]  /*8570*/  LDC.64 R32, c[0x0][0x3c0] ;  /* 0x0000f000ff207b82 */ /* 0x000e220000000a00 */
[----:B------:R-:W-:Y:S01]  /*8580*/  LOP3.LUT R36, R36, 0x7c, RZ, 0xc0, !PT ;  /* 0x0000007c24247812 */ /* 0x000fe200078ec0ff */
[----:B------:R-:W4:Y:S01]  /*8590*/  LDCU UR5, c[0x0][0x3f4] ;  /* 0x00007e80ff0577ac */ /* 0x000f220008000800 */
[----:B------:R-:W-:Y:S02]  /*85a0*/  LOP3.LUT R39, R4, 0xfffffffe, RZ, 0xc0, !PT ;  /* 0xfffffffe04277812 */ /* 0x000fe400078ec0ff */
[----:B------:R-:W-:Y:S02]  /*85b0*/  CS2R R6, SRZ ;  /* 0x0000000000067805 */ /* 0x000fe4000001ff00 */
[----:B------:R-:W-:Y:S01]  /*85c0*/  IADD3 R38, PT, PT, R17, R34, RZ ;  /* 0x0000002211267210 */ /* 0x000fe20007ffe0ff */
[----:B------:R-:W0:Y:S01]  /*85d0*/  LDCU.64 UR8, c[0x0][0x3c8] ;  /* 0x00007900ff0877ac */ /* 0x000e220008000a00 */
[----:B------:R-:W-:Y:S01]  /*85e0*/  IMAD.IADD R39, R16, 0x1, -R39 ;  /* 0x0000000110277824 */ /* 0x000fe200078e0a27 */
[----:B---3--:R-:W-:-:S04]  /*85f0*/  ISETP.NE.U32.AND P0, PT, RZ, UR6, PT ;  /* 0x00000006ff007c0c */ /* 0x008fc8000bf05070 */
[----:B------:R-:W-:-:S04]  /*8600*/  ISETP.NE.AND.EX P0, PT, RZ, UR7, PT, P0 ;  /* 0x00000007ff007c0c */ /* 0x000fc8000bf05300 */
[----:B------:R-:W-:-:S13]  /*8610*/  ISETP.NE.OR P0, PT, R34, R39, !P0 ;  /* 0x000000272200720c */ /* 0x000fda0004705670 */
[----:B------:R-:W3:Y:S01]  /*8620*/  @!P0 LDC.64 R8, c[0x0][0x3b0] ;  /* 0x0000ec00ff088b82 */ /* 0x000ee20000000a00 */
[----:B------:R-:W-:Y:S01]  /*8630*/  @!P0 LEA R5, R3, R36, 0x7 ;  /* 0x0000002403058211 */ /* 0x000fe200078e38ff */
[----:B----4-:R-:W-:-:S05]  /*8640*/  IMAD.U32 R35, RZ, RZ, UR5 ;  /* 0x00000005ff237e24 */ /* 0x010fca000f8e00ff */
[----:B-1----:R-:W-:Y:S01]  /*8650*/  VIMNMX R13, PT, PT, R16, R35, PT ;  /* 0x00000023100d7248 */ /* 0x002fe20003fe0100 */
[----:B---3--:R-:W-:Y:S01]  /*8660*/  @!P0 IMAD.WIDE.U32 R8, R5, 0x4, R8 ;  /* 0x0000000405088825 */ /* 0x008fe200078e0008 */
[----:B------:R-:W-:-:S06]  /*8670*/  CS2R R4, SRZ ;  /* 0x0000000000047805 */ /* 0x000fcc000001ff00 */
[----:B------:R1:W5:Y:S01]  /*8680*/  @!P0 LDG.E.128 R4, desc[UR36][R8.64] ;  /* 0x0000002408048981 */ /* 0x000362000c1e1d00 */
[----:B------:R-:W-:Y:S01]  /*8690*/  BAR.SYNC.DEFER_BLOCKING 0x0 ;  /* 0x0000000000007b1d */ /* 0x000fe20000010000 */
[----:B------:R-:W-:Y:S01]  /*86a0*/  ISETP.GE.AND P0, PT, R38, R13, PT ;  /* 0x0000000d2600720c */ /* 0x000fe20003f06270 */
[----:B------:R-:W-:Y:S02]  /*86b0*/  IMAD R11, R62, R35, R36 ;  /* 0x000000233e0b7224 */ /* 0x000fe400078e0224 */
[----:B------:R-:W-:Y:S02]  /*86c0*/  IMAD.SHL.U32 R37, R37, 0x80, RZ ;  /* 0x0000008025257824 */ /* 0x000fe400078e00ff */
[----:B------:R-:W-:Y:S01]  /*86d0*/  BSSY.RECONVERGENT B0, `(.L_x_3124) ;  /* 0x000008e000007945 */ /* 0x000fe20003800200 */
[----:B0-----:R-:W-:Y:S01]  /*86e0*/  IMAD.WIDE R32, R11, 0x4, R32 ;  /* 0x000000040b207825 */ /* 0x001fe200078e0220 */
[----:B------:R-:W-:Y:S02]  /*86f0*/  CS2R R10, SRZ ;  /* 0x00000000000a7805 */ /* 0x000fe4000001ff00 */
[----:B-1----:R-:W-:-:S04]  /*8700*/  CS2R R8, SRZ ;  /* 0x0000000000087805 */ /* 0x002fc8000001ff00 */
[----:B------:R-:W-:Y:S05]  /*8710*/  @P0 BRA `(.L_x_3125) ;  /* 0x0000000800240947 */ /* 0x000fea0003800000 */
        /* <DEDUP_REMOVED lines=23> */
.L_x_3128:
[----:B------:R-:W-:Y:S01]  /*8890*/  IADD3 R13, P0, PT, R42, UR4, RZ ;  /* 0x000000042a0d7c10 */ /* 0x000fe2000ff1e0ff */
[----:B------:R-:W-:Y:S01]  /*88a0*/  IMAD R21, R34, 0x80, R43 ;  /* 0x0000008022157824 */ /* 0x000fe200078e022b */
[C---:B------:R-:W-:Y:S01]  /*88b0*/  SHF.L.U32 R15, R41.reuse, 0x7, RZ ;  /* 0x00000007290f7819 */ /* 0x040fe200000006ff */
[----:B------:R-:W-:Y:S01]  /*88c0*/  IMAD.SHL.U32 R25, R41, 0x80, RZ ;  /* 0x0000008029197824 */ /* 0x000fe200078e00ff */
[----:B------:R-:W-:Y:S01]  /*88d0*/  IADD3.X R14, PT, PT, RZ, UR10, RZ, P0, !PT ;  /* 0x0000000aff0e7c10 */ /* 0x000fe200087fe4ff */
[----:B------:R-:W0:Y:S01]  /*88e0*/  LDS R46, [R45+-0x10] ;  /* 0xfffff0002d2e7984 */ /* 0x000e220000000800 */
[----:B------:R-:W-:-:S03]  /*88f0*/  LEA R12, P0, R13, UR8, 0x2 ;  /* 0x000000080d0c7c11 */ /* 0x000fc6000f8010ff */
[----:B------:R-:W1:Y:S01]  /*8900*/  LDS R48, [R45+-0x8] ;  /* 0xfffff8002d307984 */ /* 0x000e620000000800 */
[----:B------:R-:W-:-:S03]  /*8910*/  LEA.HI.X R13, R13, UR9, R14, 0x2, P0 ;  /* 0x000000090d0d7c11 */ /* 0x000fc600080f140e */
[----:B------:R-:W3:Y:S04]  /*8920*/  LDS R49, [R45] ;  /* 0x000000002d317984 */ /* 0x000ee80000000800 */
[----:B------:R-:W4:Y:S04]  /*8930*/  LDG.E R20, desc[UR36][R12.64+0x8] ;  /* 0x000008240c147981 */ /* 0x000f28000c1e1900 */
[----:B------:R-:W2:Y:S04]  /*8940*/  LDG.E R14, desc[UR36][R12.64] ;  /* 0x000000240c0e7981 */ /* 0x000ea8000c1e1900 */
[----:B------:R-:W3:Y:S04]  /*8950*/  LDG.E R22, desc[UR36][R12.64+0x10] ;  /* 0x000010240c167981 */ /* 0x000ee8000c1e1900 */
[----:B------:R-:W3:Y:S04]  /*8960*/  LDG.E R24, desc[UR36][R12.64+0x18] ;  /* 0x000018240c187981 */ /* 0x000ee8000c1e1900 */
[----:B------:R0:W1:Y:S01]  /*8970*/  LDS R50, [R45+0x8] ;  /* 0x000008002d327984 */ /* 0x0000620000000800 */
[----:B----4-:R-:W-:-:S02]  /*8980*/  IMAD R20, R20, R15, R21 ;  /* 0x0000000f14147224 */ /* 0x010fc400078e0215 */
[----:B--2---:R-:W-:-:S03]  /*8990*/  IMAD R15, R14, R15, R21 ;  /* 0x0000000f0e0f7224 */ /* 0x004fc600078e0215 */
[----:B------:R-:W-:Y:S01]  /*89a0*/  IADD3 R23, PT, PT, R20, 0x100, RZ ;  /* 0x0000010014177810 */ /* 0x000fe20007ffe0ff */
[----:B------:R-:W-:-:S04]  /*89b0*/  IMAD.WIDE R14, R15, 0x4, R32 ;  /* 0x000000040f0e7825 */ /* 0x000fc800078e0220 */
[-CC-:B---3--:R-:W-:Y:S02]  /*89c0*/  IMAD R22, R22, R25.reuse, R21.reuse ;  /* 0x0000001916167224 */ /* 0x188fe400078e0215 */
        /* <DEDUP_REMOVED lines=32> */
.L_x_3127:
[----:B------:R-:W-:Y:S05]  /*8bd0*/  BSYNC.RECONVERGENT B1 ;  /* 0x0000000000017941 */ /* 0x000fea0003800200 */
.L_x_3126:
        /* <DEDUP_REMOVED lines=17> */
[----:B0-----:R-:W-:-:S03]  /*8cf0*/  IMAD.IADD R24, R42, 0x1, -R17 ;  /* 0x000000012a187824 */ /* 0x001fc600078e0a11 */
[----:B-1----:R-:W-:Y:S01]  /*8d00*/  ULEA UR5, UR6, UR5, 0x18 ;  /* 0x0000000506057291 */ /* 0x002fe2000f8ec0ff */
[-CC-:B---3--:R-:W-:Y:S02]  /*8d10*/  IMAD R14, R14, R15.reuse, R13.reuse ;  /* 0x0000000f0e0e7224 */ /* 0x188fe400078e020d */
[----:B----4-:R-:W-:-:S03]  /*8d20*/  IMAD R13, R12, R15, R13 ;  /* 0x0000000f0c0d7224 */ /* 0x010fc600078e020d */
[----:B------:R-:W-:Y:S01]  /*8d30*/  IADD3 R21, PT, PT, R14, 0x100, RZ ;  /* 0x000001000e157810 */ /* 0x000fe20007ffe0ff */
[----:B------:R-:W-:-:S04]  /*8d40*/  IMAD.WIDE R12, R13, 0x4, R32 ;  /* 0x000000040d0c7825 */ /* 0x000fc800078e0220 */
[----:B------:R-:W-:Y:S02]  /*8d50*/  IMAD.WIDE R20, R21, 0x4, R32 ;  /* 0x0000000415147825 */ /* 0x000fe400078e0220 */
[----:B------:R-:W3:Y:S04]  /*8d60*/  LDG.E.128 R12, desc[UR36][R12.64] ;  /* 0x000000240c0c7981 */ /* 0x000ee8000c1e1d00 */
[----:B------:R-:W4:Y:S01]  /*8d70*/  LDG.E.128 R20, desc[UR36][R20.64] ;  /* 0x0000002414147981 */ /* 0x000f22000c1e1d00 */
[----:B------:R-:W-:Y:S02]  /*8d80*/  LEA R24, R24, UR5, 0x2 ;  /* 0x0000000518187c11 */ /* 0x000fe4000f8e10ff */
[----:B------:R-:W-:-:S03]  /*8d90*/  IADD3 R42, PT, PT, R42, 0x4, RZ ;  /* 0x000000042a2a7810 */ /* 0x000fc60007ffe0ff */
[----:B------:R-:W3:Y:S04]  /*8da0*/  LDS R25, [R24] ;  /* 0x0000000018197984 */ /* 0x000ee80000000800 */
[----:B------:R-:W4:Y:S01]  /*8db0*/  LDS R26, [R24+0x8] ;  /* 0x00000800181a7984 */ /* 0x000f220000000800 */
[-C--:B---3--:R-:W-:Y:S01]  /*8dc0*/  FFMA.FTZ R27, R12, R25.reuse, R8 ;  /* 0x000000190c1b7223 */ /* 0x088fe20000010008 */
[-C--:B------:R-:W-:Y:S01]  /*8dd0*/  FFMA.FTZ R12, R13, R25.reuse, R9 ;  /* 0x000000190d0c7223 */ /* 0x080fe20000010009 */
[-C--:B------:R-:W-:Y:S01]  /*8de0*/  FFMA.FTZ R13, R14, R25.reuse, R10 ;  /* 0x000000190e0d7223 */ /* 0x080fe2000001000a */
[----:B------:R-:W-:Y:S01]  /*8df0*/  FFMA.FTZ R14, R15, R25, R11 ;  /* 0x000000190f0e7223 */ /* 0x000fe2000001000b */
[-C--:B----4-:R-:W-:Y:S01]  /*8e00*/  FFMA.FTZ R8, R20, R26.reuse, R27 ;  /* 0x0000001a14087223 */ /* 0x090fe2000001001b */
[-C--:B------:R-:W-:Y:S01]  /*8e10*/  FFMA.FTZ R9, R21, R26.reuse, R12 ;  /* 0x0000001a15097223 */ /* 0x080fe2000001000c */
[-C--:B------:R-:W-:Y:S01]  /*8e20*/  FFMA.FTZ R10, R22, R26.reuse, R13 ;  /* 0x0000001a160a7223 */ /* 0x080fe2000001000d */
[----:B------:R-:W-:-:S07]  /*8e30*/  FFMA.FTZ R11, R23, R26, R14 ;  /* 0x0000001a170b7223 */ /* 0x000fce000001000e */
.L_x_3130:
[----:B------:R-:W-:Y:S05]  /*8e40*/  BSYNC.RECONVERGENT B1 ;  /* 0x0000000000017941 */ /* 0x000fea0003800200 */
.L_x_3129:
        /* <DEDUP_REMOVED lines=10> */
[----:B------:R-:W-:-:S03]  /*8ef0*/  IMAD.IADD R24, R42, 0x1, -R17 ;  /* 0x000000012a187824 */ /* 0x000fc600078e0a11 */
        /* <DEDUP_REMOVED lines=11> */
.L_x_3125:
[----:B------:R-:W-:Y:S05]  /*8fb0*/  BSYNC.RECONVERGENT B0 ;  /* 0x0000000000007941 */ /* 0x000fea0003800200 */
.L_x_3124:
        /* <DEDUP_REMOVED lines=19> */
[----:B------:R-:W3:Y:S01]  /*90f0*/  LDC R35, c[0x0][0x3f4] ;  /* 0x0000fd00ff237b82 */ /* 0x000ee20000000800 */
[----:B-1----:R-:W-:-:S06]  /*9100*/  ULEA UR5, UR6, UR5, 0x18 ;  /* 0x0000000506057291 */ /* 0x002fcc000f8ec0ff */
[----:B------:R-:W-:-:S04]  /*9110*/  LEA R22, R34, UR5, 0x2 ;  /* 0x0000000522167c11 */ /* 0x000fc8000f8e10ff */
[----:B------:R-:W-:-:S07]  /*9120*/  IADD3 R22, PT, PT, R22, 0x10, RZ ;  /* 0x0000001016167810 */ /* 0x000fce0007ffe0ff */
.L_x_3144:
[C---:B------:R-:W-:Y:S01]  /*9130*/  IADD3 R14, PT, PT, R38.reuse, -0x4, RZ ;  /* 0xfffffffc260e7810 */ /* 0x040fe20007ffe0ff */
[----:B------:R-:W-:Y:S01]  /*9140*/  VIADD R23, R23, 0x4 ;  /* 0x0000000417177836 */ /* 0x000fe20000000000 */
[C---:B------:R-:W-:Y:S01]  /*9150*/  IADD3 R24, PT, PT, R38.reuse, 0x2, RZ ;  /* 0x0000000226187810 */ /* 0x040fe20007ffe0ff */
[----:B--2---:R-:W-:Y:S01]  /*9160*/  VIADD R28, R38, 0xfffffffe ;  /* 0xfffffffe261c7836 */ /* 0x004fe20000000000 */
[-C--:B---3--:R-:W-:Y:S01]  /*9170*/  ISETP.GE.AND P4, PT, R14, R35.reuse, PT ;  /* 0x000000230e00720c */ /* 0x088fe20003f86270 */
        /* <DEDUP_REMOVED lines=36> */
[----:B------:R-:W-:-:S06]  /*93c0*/  IMAD.WIDE R12, R13, 0x4, R32 ;  /* 0x000000040d0c7825 */ /* 0x000fcc00078e0220 */
[----:B------:R-:W1:Y:S02]  /*93d0*/  LDG.E.128 R12, desc[UR36][R12.64] ;  /* 0x000000240c0c7981 */ /* 0x000e64000c1e1d00 */
[-C--:B-1----:R-:W-:Y:S01]  /*93e0*/  FFMA.FTZ R8, R12, R25.reuse, R8 ;  /* 0x000000190c087223 */ /* 0x082fe20000010008 */
[-C--:B------:R-:W-:Y:S01]  /*93f0*/  FFMA.FTZ R9, R13, R25.reuse, R9 ;  /* 0x000000190d097223 */ /* 0x080fe20000010009 */
[-C--:B------:R-:W-:Y:S01]  /*9400*/  FFMA.FTZ R10, R14, R25.reuse, R10 ;  /* 0x000000190e0a7223 */ /* 0x080fe2000001000a */
[----:B------:R-:W-:-:S07]  /*9410*/  FFMA.FTZ R11, R15, R25, R11 ;  /* 0x000000190f0b7223 */ /* 0x000fce000001000b */
.L_x_3137:
[----:B0-----:R-:W-:Y:S05]  /*9420*/  BSYNC.RECONVERGENT B3 ;  /* 0x0000000000037941 */ /* 0x001fea0003800200 */
.L_x_3136:
        /* <DEDUP_REMOVED lines=33> */
[----:B------:R-:W0:Y:S02]  /*9640*/  LDG.E.128 R12, desc[UR36][R12.64] ;  /* 0x000000240c0c7981 */ /* 0x000e24000c1e1d00 */
[-C--:B0-----:R-:W-:Y:S01]  /*9650*/  FFMA.FTZ R8, R12, R25.reuse, R8 ;  /* 0x000000190c087223 */ /* 0x081fe20000010008 */
[-C--:B------:R-:W-:Y:S01]  /*9660*/  FFMA.FTZ R9, R13, R25.reuse, R9 ;  /* 0x000000190d097223 */ /* 0x080fe20000010009 */
[-C--:B------:R-:W-:Y:S01]  /*9670*/  FFMA.FTZ R10, R14, R25.reuse, R10 ;  /* 0x000000190e0a7223 */ /* 0x080fe2000001000a */
[----:B------:R-:W-:-:S07]  /*9680*/  FFMA.FTZ R11, R15, R25, R11 ;  /* 0x000000190f0b7223 */ /* 0x000fce000001000b */
.L_x_3139:
[----:B------:R-:W-:Y:S05]  /*9690*/  BSYNC.RECONVERGENT B3 ;  /* 0x0000000000037941 */ /* 0x000fea0003800200 */
.L_x_3138:
        /* <DEDUP_REMOVED lines=10> */
[----:B0-----:R-:W0:Y:S01]  /*9740*/  LDS R25, [R22] ;  /* 0x0000000016197984 */ /* 0x001e220000000800 */
        /* <DEDUP_REMOVED lines=27> */
.L_x_3141:
[----:B------:R-:W-:Y:S05]  /*9900*/  BSYNC.RECONVERGENT B3 ;  /* 0x0000000000037941 */ /* 0x000fea0003800200 */
.L_x_3140:
        /* <DEDUP_REMOVED lines=15> */
[----:B------:R-:W0:Y:S03]  /*9a00*/  LDS R26, [R22+0x8] ;  /* 0x00000800161a7984 */ /* 0x000e260000000800 */
        /* <DEDUP_REMOVED lines=22> */
.L_x_3143:
[----:B------:R-:W-:Y:S05]  /*9b70*/  BSYNC.RECONVERGENT B3 ;  /* 0x0000000000037941 */ /* 0x000fea0003800200 */
.L_x_3142:
[----:B------:R-:W-:Y:S01]  /*9b80*/  VIADD R38, R38, 0x8 ;  /* 0x0000000826267836 */ /* 0x000fe20000000000 */
[----:B------:R-:W-:Y:S01]  /*9b90*/  IADD3 R22, PT, PT, R22, 0x20, RZ ;  /* 0x0000002016167810 */ /* 0x000fe20007ffe0ff */
[----:B------:R-:W-:Y:S06]  /*9ba0*/  @P0 BRA `(.L_x_3144) ;  /* 0xfffffff400600947 */ /* 0x000fec000383ffff */
[----:B------:R-:W-:Y:S05]  /*9bb0*/  BSYNC.RECONVERGENT B0 ;  /* 0x0000000000007941 */ /* 0x000fea0003800200 */
.L_x_3135:
[----:B------:R-:W-:-:S07]  /*9bc0*/  VIADD R38, R38, 0xfffffffc ;  /* 0xfffffffc26267836 */ /* 0x000fce0000000000 */
.L_x_3134:
[----:B0-----:R-:W-:Y:S05]  /*9bd0*/  BSYNC.RECONVERGENT B1 ;  /* 0x0000000000017941 */ /* 0x001fea0003800200 */
.L_x_3133:
        /* <DEDUP_REMOVED lines=9> */
[C---:B------:R-:W-:Y:S01]  /*9c70*/  IMAD.IADD R12, R38.reuse, 0x1, -R17 ;  /* 0x00000001260c7824 */ /* 0x040fe200078e0a11 */
[----:B--2---:R-:W-:Y:S01]  /*9c80*/  IADD3 R28, PT, PT, R38, 0x2, RZ ;  /* 0x00000002261c7810 */ /* 0x004fe20007ffe0ff */
[----:B------:R-:W-:Y:S03]  /*9c90*/  BSSY.RECONVERGENT B1, `(.L_x_3147) ;  /* 0x000002a000017945 */ /* 0x000fe60003800200 */
[----:B------:R-:W-:Y:S01]  /*9ca0*/  ISETP.GE.AND P0, PT, R28, R35, PT ;  /* 0x000000231c00720c */ /* 0x000fe20003f06270 */
[----:B0-----:R-:W-:-:S06]  /*9cb0*/  ULEA UR5, UR6, UR5, 0x18 ;  /* 0x0000000506057291 */ /* 0x001fcc000f8ec0ff */
[----:B------:R-:W-:Y:S01]  /*9cc0*/  LEA R23, R12, UR5, 0x2 ;  /* 0x000000050c177c11 */ /* 0x000fe2000f8e10ff */
[----:B------:R-:W-:Y:S06]  /*9cd0*/  @!P1 BRA `(.L_x_3148) ;  /* 0x0000000000949947 */ /* 0x000fec0003800000 */
[----:B------:R-:W-:Y:S01]  /*9ce0*/  IABS R15, R35 ;  /* 0x00000023000f7213 */ /* 0x000fe20000000000 */
[----:B------:R-:W0:Y:S01]  /*9cf0*/  LDCU.64 UR6, c[0x0][0x3c8] ;  /* 0x00007900ff0677ac */ /* 0x000e220008000a00 */
[----:B------:R-:W-:Y:S02]  /*9d00*/  IABS R22, R38 ;  /* 0x0000002600167213 */ /* 0x000fe40000000000 */
[----:B------:R-:W1:Y:S01]  /*9d10*/  I2F.RP R14, R15 ;  /* 0x0000000f000e7306 */ /* 0x000e620000209400 */
[----:B------:R-:W-:Y:S02]  /*9d20*/  ISETP.GE.AND P2, PT, R38, RZ, PT ;  /* 0x000000ff2600720c */ /* 0x000fe40003f46270 */
[----:B------:R-:W-:-:S05]  /*9d30*/  ISETP.NE.AND P3, PT, R35, RZ, PT ;  /* 0x000000ff2300720c */ /* 0x000fca0003f65270 */
[----:B-1----:R-:W1:Y:S02]  /*9d40*/  MUFU.RCP R14, R14 ;  /* 0x0000000e000e7308 */ /* 0x002e640000001000 */
[----:B-1----:R-:W-:-:S06]  /*9d50*/  IADD3 R21, PT, PT, R14, 0xffffffe, RZ ;  /* 0x0ffffffe0e157810 */ /* 0x002fcc0007ffe0ff */
[----:B------:R1:W2:Y:S02]  /*9d60*/  F2I.FTZ.U32.TRUNC.NTZ R13, R21 ;  /* 0x00000015000d7305 */ /* 0x0002a4000021f000 */
[----:B-1----:R-:W1:Y:S01]  /*9d70*/  LDS R21, [R23] ;  /* 0x0000000017157984 */ /* 0x002e620000000800 */
[----:B--2---:R-:W-:-:S04]  /*9d80*/  IMAD.MOV R12, RZ, RZ, -R13 ;  /* 0x000000ffff0c7224 */ /* 0x004fc800078e0a0d */
        /* <DEDUP_REMOVED lines=17> */
[----:B------:R-:W2:Y:S02]  /*9ea0*/  LDG.E R15, desc[UR36][R14.64] ;  /* 0x000000240e0f7981 */ /* 0x000ea4000c1e1900 */
[----:B--2---:R-:W-:-:S04]  /*9eb0*/  IMAD R13, R40, R15, R12 ;  /* 0x0000000f280d7224 */ /* 0x004fc800078e020c */
[----:B------:R-:W-:-:S04]  /*9ec0*/  IMAD.SHL.U32 R13, R13, 0x80, RZ ;  /* 0x000000800d0d7824 */ /* 0x000fc800078e00ff */
[----:B------:R-:W-:-:S05]  /*9ed0*/  IMAD.WIDE R12, R13, 0x4, R32 ;  /* 0x000000040d0c7825 */ /* 0x000fca00078e0220 */
[----:B------:R-:W1:Y:S02]  /*9ee0*/  LDG.E.128 R24, desc[UR36][R12.64] ;  /* 0x000000240c187981 */ /* 0x000e64000c1e1d00 */
[-C--:B-1----:R-:W-:Y:S01]  /*9ef0*/  FFMA.FTZ R8, R24, R21.reuse, R8 ;  /* 0x0000001518087223 */ /* 0x082fe20000010008 */
[-C--:B------:R-:W-:Y:S01]  /*9f00*/  FFMA.FTZ R9, R25, R21.reuse, R9 ;  /* 0x0000001519097223 */ /* 0x080fe20000010009 */
[-C--:B------:R-:W-:Y:S01]  /*9f10*/  FFMA.FTZ R10, R26, R21.reuse, R10 ;  /* 0x000000151a0a7223 */ /* 0x080fe2000001000a */
[----:B------:R-:W-:-:S07]  /*9f20*/  FFMA.FTZ R11, R27, R21, R11 ;  /* 0x000000151b0b7223 */ /* 0x000fce000001000b */
.L_x_3148:
[----:B------:R-:W-:Y:S05]  /*9f30*/  BSYNC.RECONVERGENT B1 ;  /* 0x0000000000017941 */ /* 0x000fea0003800200 */
.L_x_3147:
[----:B------:R-:W-:Y:S04]  /*9f40*/  BSSY.RECONVERGENT B1, `(.L_x_3149) ;  /* 0x0000027000017945 */ /* 0x000fe80003800200 */
[----:B------:R-:W-:Y:S05]  /*9f50*/  @!P0 BRA `(.L_x_3150) ;  /* 0x0000000000948947 */ /* 0x000fea0003800000 */
        /* <DEDUP_REMOVED lines=9> */
[----:B-1----:R-:W1:Y:S01]  /*9ff0*/  LDS R21, [R23+0x8] ;  /* 0x0000080017157984 */ /* 0x002e620000000800 */
[----:B--2---:R-:W-:-:S04]  /*a000*/  IMAD.MOV R12, RZ, RZ, -R13 ;  /* 0x000000ffff0c7224 */ /* 0x004fc800078e0a0d */
        /* <DEDUP_REMOVED lines=26> */
.L_x_3150:
[----:B------:R-:W-:Y:S05]  /*a1b0*/  BSYNC.RECONVERGENT B1 ;  /* 0x0000000000017941 */ /* 0x000fea0003800200 */
.L_x_3149:
[----:B------:R-:W-:-:S07]  /*a1c0*/  IADD3 R38, PT, PT, R38, 0x4, RZ ;  /* 0x0000000426267810 */ /* 0x000fce0007ffe0ff */
.L_x_3146:
[----:B------:R-:W-:Y:S05]  /*a1d0*/  BSYNC.RECONVERGENT B0 ;  /* 0x0000000000007941 */ /* 0x000fea0003800200 */
.L_x_3145:
[----:B------:R-:W-:-:S04]  /*a1e0*/  LOP3.LUT P0, RZ, R20, 0x2, RZ, 0xc0, !PT ;  /* 0x0000000214ff7812 */ /* 0x000fc8000780c0ff */
[----:B------:R-:W-:-:S13]  /*a1f0*/  ISETP.LT.OR P0, PT, R38, R35, P0 ;  /* 0x000000232600720c */ /* 0x000fda0000701670 */
[----:B------:R-:W-:Y:S05]  /*a200*/  @P0 BRA `(.L_x_3132) ;  /* 0x0000000000b00947 */ /* 0x000fea0003800000 */
[----:B------:R-:W-:Y:S01]  /*a210*/  IABS R15, R35 ;  /* 0x00000023000f7213 */ /* 0x000fe20000000000 */
[----:B------:R-:W0:Y:S01]  /*a220*/  LDCU.64 UR6, c[0x0][0x3c8] ;  /* 0x00007900ff0677ac */ /* 0x000e220008000a00 */
        /* <DEDUP_REMOVED lines=19> */
[----:B------:R-:W-:-:S05]  /*a360*/  MOV R15, R12 ;  /* 0x0000000c000f7202 */ /* 0x000fca0000000f00 */
[----:B------:R-:W-:Y:S01]  /*a370*/  @!P1 IMAD.MOV R15, RZ, RZ, -R15 ;  /* 0x000000ffff0f9224 */ /* 0x000fe200078e0a0f */
[----:B------:R-:W-:-:S04]  /*a380*/  @!P2 LOP3.LUT R15, RZ, R35, RZ, 0x33, !PT ;  /* 0x00000023ff0fa212 */ /* 0x000fc800078e33ff */
[----:B------:R-:W-:-:S04]  /*a390*/  IADD3 R13, P0, PT, R15, UR4, RZ ;  /* 0x000000040f0d7c10 */ /* 0x000fc8000ff1e0ff */
[----:B------:R-:W-:Y:S02]  /*a3a0*/  IADD3.X R14, PT, PT, RZ, UR10, RZ, P0, !PT ;  /* 0x0000000aff0e7c10 */ /* 0x000fe400087fe4ff */
[----:B0-----:R-:W-:-:S04]  /*a3b0*/  LEA R12, P0, R13, UR6, 0x2 ;  /* 0x000000060d0c7c11 */ /* 0x001fc8000f8010ff */
[----:B------:R-:W-:-:S05]  /*a3c0*/  LEA.HI.X R13, R13, UR7, R14, 0x2, P0 ;  /* 0x000000070d0d7c11 */ /* 0x000fca00080f140e */
[----:B------:R-:W3:Y:S01]  /*a3d0*/  LDG.E R12, desc[UR36][R12.64] ;  /* 0x000000240c0c7981 */ /* 0x000ee2000c1e1900 */
[----:B------:R-:W0:Y:S01]  /*a3e0*/  S2UR UR6, SR_CgaCtaId ;  /* 0x00000000000679c3 */ /* 0x000e220000008800 */
[----:B------:R-:W-:Y:S02]  /*a3f0*/  UMOV UR5, 0x400 ;  /* 0x0000040000057882 */ /* 0x000fe40000000000 */
[----:B------:R-:W-:Y:S01]  /*a400*/  UIADD3 UR5, UPT, UPT, UR5, 0x210, URZ ;  /* 0x0000021005057890 */ /* 0x000fe2000fffe0ff */
[----:B------:R-:W-:-:S03]  /*a410*/  IADD3 R38, PT, PT, -R17, R38, RZ ;  /* 0x0000002611267210 */ /* 0x000fc60007ffe1ff */
[----:B0-----:R-:W-:-:S06]  /*a420*/  ULEA UR5, UR6, UR5, 0x18 ;  /* 0x0000000506057291 */ /* 0x001fcc000f8ec0ff */
[----:B------:R-:W-:-:S06]  /*a430*/  LEA R38, R38, UR5, 0x2 ;  /* 0x0000000526267c11 */ /* 0x000fcc000f8e10ff */
[----:B------:R-:W0:Y:S01]  /*a440*/  LDS R38, [R38] ;  /* 0x0000000026267984 */ /* 0x000e220000000800 */
[----:B---3--:R-:W-:-:S04]  /*a450*/  IMAD R15, R40, R12, R15 ;  /* 0x0000000c280f7224 */ /* 0x008fc800078e020f */
[----:B------:R-:W-:-:S04]  /*a460*/  IMAD.SHL.U32 R15, R15, 0x80, RZ ;  /* 0x000000800f0f7824 */ /* 0x000fc800078e00ff */
[----:B------:R-:W-:-:S05]  /*a470*/  IMAD.WIDE R32, R15, 0x4, R32 ;  /* 0x000000040f207825 */ /* 0x000fca00078e0220 */
[----:B------:R-:W0:Y:S02]  /*a480*/  LDG.E.128 R20, desc[UR36][R32.64] ;  /* 0x0000002420147981 */ /* 0x000e24000c1e1d00 */
[-C--:B0-----:R-:W-:Y:S01]  /*a490*/  FFMA.FTZ R8, R20, R38.reuse, R8 ;  /* 0x0000002614087223 */ /* 0x081fe20000010008 */
[-C--:B------:R-:W-:Y:S01]  /*a4a0*/  FFMA.FTZ R9, R21, R38.reuse, R9 ;  /* 0x0000002615097223 */ /* 0x080fe20000010009 */
[-C--:B------:R-:W-:Y:S01]  /*a4b0*/  FFMA.FTZ R10, R22, R38.reuse, R10 ;  /* 0x00000026160a7223 */ /* 0x080fe2000001000a */
[----:B------:R-:W-:-:S07]  /*a4c0*/  FFMA.FTZ R11, R23, R38, R11 ;  /* 0x00000026170b7223 */ /* 0x000fce000001000b */
.L_x_3132:
[----:B0-----:R-:W-:Y:S05]  /*a4d0*/  BSYNC.RECONVERGENT B2 ;  /* 0x0000000000027941 */ /* 0x001fea0003800200 */
.L_x_3131:
[----:B------:R-:W-:Y:S01]  /*a4e0*/  ISETP.NE.AND P0, PT, R34, R39, PT ;  /* 0x000000272200720c */ /* 0x000fe20003f05270 */
[----:B------:R-:W-:-:S12]  /*a4f0*/  BSSY.RECONVERGENT B0, `(.L_x_3151) ;  /* 0x000003b000007945 */ /* 0x000fd80003800200 */
[----:B------:R-:W-:Y:S05]  /*a500*/  @P0 BRA `(.L_x_3152) ;  /* 0x0000000000e40947 */ /* 0x000fea0003800000 */
[----:B------:R-:W0:Y:S01]  /*a510*/  LDC R12, c[0x0][0x478] ;  /* 0x00011e00ff0c7b82 */ /* 0x000e220000000800 */
[----:B------:R-:W-:Y:S01]  /*a520*/  IMAD.IADD R19, R36, 0x1, R19 ;  /* 0x0000000124137824 */ /* 0x000fe200078e0213 */
[----:B------:R-:W1:Y:S01]  /*a530*/  LDCU.64 UR4, c[0x0][0x460] ;  /* 0x00008c00ff0477ac */ /* 0x000e620008000a00 */
        /* <DEDUP_REMOVED lines=9> */
[----:B------:R-:W-:Y:S01]  /*a5d0*/  ISETP.NE.AND.EX P0, PT, RZ, UR5, PT, P0 ;  /* 0x00000005ff007c0c */ /* 0x000fe2000bf05300 */
[----:B------:R-:W0:-:S12]  /*a5e0*/  LDCU.64 UR4, c[0x0][0x3c0] ;  /* 0x00007800ff0477ac */ /* 0x000e180008000a00 */
[----:B------:R-:W1:Y:S08]  /*a5f0*/  @P0 LDC R26, c[0x0][0x3f8] ;  /* 0x0000fe00ff1a0b82 */ /* 0x000e700000000800 */
[----:B------:R-:W0:Y:S01]  /*a600*/  @P0 LDC.64 R20, c[0x0][0x458] ;  /* 0x00011600ff140b82 */ /* 0x000e220000000a00 */
[----:B-1----:R-:W-:Y:S02]  /*a610*/  @P0 IMAD R3, R18, R26, R3 ;  /* 0x0000001a12030224 */ /* 0x002fe400078e0203 */
[----:B----4-:R-:W-:-:S03]  /*a620*/  @P1 IMAD.WIDE R18, R19, 0x4, R14 ;  /* 0x0000000413121825 */ /* 0x010fc600078e020e */
[----:B------:R-:W-:-:S05]  /*a630*/  @P0 LEA R3, R3, R36, 0x7 ;  /* 0x0000002403030211 */ /* 0x000fca00078e38ff */
[----:B0-----:R-:W-:Y:S01]  /*a640*/  @P0 IMAD.WIDE R20, R3, 0x4, R20 ;  /* 0x0000000403140825 */ /* 0x001fe200078e0214 */
        /* <DEDUP_REMOVED lines=9> */
[----:B------:R-:W3:Y:S01]  /*a6e0*/  @P1 LDG.E.128 R12, desc[UR36][R18.64] ;  /* 0x00000024120c1981 */ /* 0x000ee2000c1e1d00 */
[----:B------:R-:W0:Y:S01]  /*a6f0*/  S2R R24, SR_CgaCtaId ;  /* 0x0000000000187919 */ /* 0x000e220000008800 */
[----:B------:R-:W-:-:S05]  /*a700*/  MOV R3, 0x400 ;  /* 0x0000040000037802 */ /* 0x000fca0000000f00 */
[----:B------:R-:W-:Y:S01]  /*a710*/  VIADD R3, R3, 0x210 ;  /* 0x0000021003037836 */ /* 0x000fe20000000000 */
[----:B------:R-:W-:Y:S01]  /*a720*/  IADD3 R16, PT, PT, -R17, R16, RZ ;  /* 0x0000001011107210 */ /* 0x000fe20007ffe1ff */
[----:B------:R-:W-:Y:S01]  /*a730*/  IMAD R35, R37, R35, R36 ;  /* 0x0000002325237224 */ /* 0x000fe200078e0224 */
[----:B------:R-:W-:Y:S02]  /*a740*/  SHF.L.U32 R2, R2, 0x7, RZ ;  /* 0x0000000702027819 */ /* 0x000fe400000006ff */
[----:B0-----:R-:W-:-:S05]  /*a750*/  LEA R3, R24, R3, 0x18 ;  /* 0x0000000318037211 */ /* 0x001fca00078ec0ff */
[----:B------:R-:W-:Y:S01]  /*a760*/  IMAD R17, R16, 0x4, R3 ;  /* 0x0000000410117824 */ /* 0x000fe200078e0203 */
[----:B------:R-:W-:-:S05]  /*a770*/  SHF.R.S32.HI R3, RZ, 0x1f, R35 ;  /* 0x0000001fff037819 */ /* 0x000fca0000011423 */
[----:B------:R-:W0:Y:S01]  /*a780*/  LDS R17, [R17] ;  /* 0x0000000011117984 */ /* 0x000e220000000800 */
[----:B------:R-:W-:-:S04]  /*a790*/  IADD3 R35, P1, PT, R2, R35, RZ ;  /* 0x0000002302237210 */ /* 0x000fc80007f3e0ff */
        /* <DEDUP_REMOVED lines=16> */
.L_x_3152:
[----:B------:R-:W-:Y:S05]  /*a8a0*/  BSYNC.RECONVERGENT B0 ;  /* 0x0000000000007941 */ /* 0x000fea0003800200 */
.L_x_3151:
[----:B------:R-:W0:Y:S08]  /*a8b0*/  S2UR UR5, SR_CgaCtaId ;  /* 0x00000000000579c3 */ /* 0x000e300000008800 */
[----:B------:R-:W-:Y:S01]  /*a8c0*/  BAR.SYNC.DEFER_BLOCKING 0x0 ;  /* 0x0000000000007b1d */ /* 0x000fe20000010000 */
[C---:B-1----:R-:W-:Y:S02]  /*a8d0*/  LOP3.LUT R2, R0.reuse, 0x3e0, RZ, 0xc0, !PT ;  /* 0x000003e000027812 */ /* 0x042fe400078ec0ff */
[----:B------:R-:W-:-:S02]  /*a8e0*/  ISETP.GT.U32.AND P1, PT, R0, 0x1f, PT ;  /* 0x0000001f0000780c */ /* 0x000fc40003f24070 */
[----:B------:R-:W-:Y:S01]  /*a8f0*/  ISETP.NE.AND P0, PT, R2, 0x20, PT ;  /* 0x000000200200780c */ /* 0x000fe20003f05270 */
[----:B------:R-:W-:Y:S02]  /*a900*/  UMOV UR4, 0x400 ;  /* 0x0000040000047882 */ /* 0x000fe40000000000 */
[----:B------:R-:W-:-:S04]  /*a910*/  UIADD3 UR4, UPT, UPT, UR4, 0x210, URZ ;  /* 0x0000021004047890 */ /* 0x000fc8000fffe0ff */
[----:B0-----:R-:W-:-:S06]  /*a920*/  ULEA UR4, UR5, UR4, 0x18 ;  /* 0x0000000405047291 */ /* 0x001fcc000f8ec0ff */
[----:B------:R-:W-:-:S05]  /*a930*/  LEA R0, R36, UR4, 0x2 ;  /* 0x0000000424007c11 */ /* 0x000fca000f8e10ff */
[----:B------:R0:W-:Y:S01]  /*a940*/  @!P0 STS.128 [R0], R8 ;  /* 0x0000000800008388 */ /* 0x0001e20000000c00 */
[----:B------:R-:W-:Y:S06]  /*a950*/  BAR.SYNC.DEFER_BLOCKING 0x0 ;  /* 0x0000000000007b1d */ /* 0x000fec0000010000 */
[----:B-----5:R0:W1:Y:S02]  /*a960*/  @!P1 LDS.128 R4, [R0] ;  /* 0x0000000000049984 */ /* 0x0200640000000c00 */
        /* <DEDUP_REMOVED lines=35> */
[----:B-1----:R-:W-:-:S03]  /*aba0*/  IADD3 R2, P0, PT, R36, UR4, RZ ;  /* 0x0000000424027c10 */ /* 0x002fc6000ff1e0ff */
[----:B------:R-:W-:Y:S01]  /*abb0*/  IMAD.IADD R5, R4, 0x1, R5 ;  /* 0x0000000104057824 */ /* 0x000fe200078e0205 */
[----:B------:R-:W-:-:S05]  /*abc0*/  LEA.HI.X.SX32 R3, R36, UR5, 0x1, P0 ;  /* 0x0000000524037c11 */ /* 0x000fca00080f0eff */
[----:B------:R-:W-:Y:S01]  /*abd0*/  STG.E desc[UR36][R2.64], R5 ;  /* 0x0000000502007986 */ /* 0x000fe2000c101924 */
[----:B------:R-:W-:Y:S05]  /*abe0*/  EXIT ;  /* 0x000000000000794d */ /* 0x000fea0003800000 */
.L_x_3153:
[----:B------:R-:W0:Y:S01]  /*abf0*/  LDC.64 R2, c[0x0][0x380] ;  /* 0x0000e000ff027b82 */ /* 0x000e220000000a00 */
[----:B------:R-:W-:-:S05]  /*ac00*/  IADD3 R37, PT, PT, R37, R36, RZ ;  /* 0x0000002425257210 */ /* 0x000fca0007ffe0ff */
[----:B0-----:R-:W-:-:S05]  /*ac10*/  IMAD.WIDE R2, R37, 0x4, R2 ;  /* 0x0000000425027825 */ /* 0x001fca00078e0202 */
[----:B------:R-:W-:Y:S01]  /*ac20*/  STG.E.128 desc[UR36][R2.64], R8 ;  /* 0x0000000802007986 */ /* 0x000fe2000c101d24 */
[----:B------:R-:W-:Y:S05]  /*ac30*/  EXIT ;  /* 0x000000000000794d */ /* 0x000fea0003800000 */
.L_x_3024:
[----:B------:R-:W-:Y:S02]  /*ac40*/  IMAD.MOV.U32 R12, RZ, RZ, 0x10 ;  /* 0x00000010ff0c7424 */ /* 0x000fe400078e00ff */
[----:B------:R-:W-:Y:S02]  /*ac50*/  HFMA2 R11, -RZ, RZ, 0, 1.847743988037109375e-06 ;  /* 0x0000001fff0b7431 */ /* 0x000fe400000001ff */
[----:B------:R-:W-:-:S07]  /*ac60*/  IMAD.MOV.U32 R15, RZ, RZ, -0x1 ;  /* 0xffffffffff0f7424 */ /* 0x000fce00078e00ff */
[----:B0----5:R-:W-:Y:S05]  /*ac70*/  WARPSYNC.COLLECTIVE R15, `(.L_x_3154) ;  /* 0x000000000f087348 */ /* 0x021fea0003c00000 */
[----:B------:R1:W2:Y:S02]  /*ac80*/  SHFL.BFLY P6, R14, R13, R12, R11 ;  /* 0x0c00000c0d0e7389 */ /* 0x0002a400000c000b */
[----:B012--5:R-:W-:Y:S05]  /*ac90*/  ENDCOLLECTIVE ;  /* 0x000000000000791b */ /* 0x027fea0003800000 */
.L_x_3154:
[----:B------:R-:W-:Y:S02]  /*aca0*/  IMAD.MOV.U32 R12, RZ, RZ, 0x8 ;  /* 0x00000008ff0c7424 */ /* 0x000fe400078e00ff */
[----:B------:R-:W-:-:S05]  /*acb0*/  FADD.FTZ R3, R13, R14 ;  /* 0x0000000e0d037221 */ /* 0x000fca0000010000 */
[----:B------:R-:W-:-:S07]  /*acc0*/  MOV R13, R3 ;  /* 0x00000003000d7202 */ /* 0x000fce0000000f00 */
[----:B------:R-:W-:Y:S05]  /*acd0*/  WARPSYNC.COLLECTIVE R15, `(.L_x_3155) ;  /* 0x000000000f087348 */ /* 0x000fea0003c00000 */
[----:B------:R0:W1:Y:S02]  /*ace0*/  SHFL.BFLY P6, R14, R13, R12, R11 ;  /* 0x0c00000c0d0e7389 */ /* 0x00006400000c000b */
[----:B01----:R-:W-:Y:S05]  /*acf0*/  ENDCOLLECTIVE ;  /* 0x000000000000791b */ /* 0x003fea0003800000 */
.L_x_3155:
[----:B------:R-:W-:Y:S02]  /*ad00*/  IMAD.MOV.U32 R12, RZ, RZ, 0x4 ;  /* 0x00000004ff0c7424 */ /* 0x000fe400078e00ff */
[----:B------:R-:W-:-:S05]  /*ad10*/  FADD.FTZ R4, R3, R14 ;  /* 0x0000000e03047221 */ /* 0x000fca0000010000 */
[----:B------:R-:W-:-:S07]  /*ad20*/  MOV R13, R4 ;  /* 0x00000004000d7202 */ /* 0x000fce0000000f00 */
[----:B------:R-:W-:Y:S05]  /*ad30*/  WARPSYNC.COLLECTIVE R15, `(.L_x_3156) ;  /* 0x000000000f087348 */ /* 0x000fea0003c00000 */
[----:B------:R0:W1:Y:S02]  /*ad40*/  SHFL.BFLY P6, R14, R13, R12, R11 ;  /* 0x0c00000c0d0e7389 */ /* 0x00006400000c000b */
[----:B01----:R-:W-:Y:S05]  /*ad50*/  ENDCOLLECTIVE ;  /* 0x000000000000791b */ /* 0x003fea0003800000 */
.L_x_3156:
[----:B------:R-:W-:Y:S02]  /*ad60*/  IMAD.MOV.U32 R12, RZ, RZ, 0x2 ;  /* 0x00000002ff0c7424 */ /* 0x000fe400078e00ff */
[----:B------:R-:W-:-:S05]  /*ad70*/  FADD.FTZ R5, R4, R14 ;  /* 0x0000000e04057221 */ /* 0x000fca0000010000 */
[----:B------:R-:W-:-:S07]  /*ad80*/  MOV R13, R5 ;  /* 0x00000005000d7202 */ /* 0x000fce0000000f00 */
[----:B------:R-:W-:Y:S05]  /*ad90*/  WARPSYNC.COLLECTIVE R15, `(.L_x_3157) ;  /* 0x000000000f087348 */ /* 0x000fea0003c00000 */
[----:B------:R0:W1:Y:S02]  /*ada0*/  SHFL.BFLY P6, R14, R13, R12, R11 ;  /* 0x0c00000c0d0e7389 */ /* 0x00006400000c000b */
[----:B01----:R-:W-:Y:S05]  /*adb0*/  ENDCOLLECTIVE ;  /* 0x000000000000791b */ /* 0x003fea0003800000 */
.L_x_3157:
[----:B------:R-:W-:Y:S02]  /*adc0*/  IMAD.MOV.U32 R12, RZ, RZ, 0x1 ;  /* 0x00000001ff0c7424 */ /* 0x000fe400078e00ff */
[----:B------:R-:W-:-:S05]  /*add0*/  FADD.FTZ R6, R5, R14 ;  /* 0x0000000e05067221 */ /* 0x000fca0000010000 */
[----:B------:R-:W-:-:S07]  /*ade0*/  MOV R13, R6 ;  /* 0x00000006000d7202 */ /* 0x000fce0000000f00 */
[----:B------:R-:W-:Y:S05]  /*adf0*/  WARPSYNC.COLLECTIVE R15, `(.L_x_3158) ;  /* 0x000000000f087348 */ /* 0x000fea0003c00000 */
[----:B------:R0:W1:Y:S02]  /*ae00*/  SHFL.BFLY P6, R14, R13, R12, R11 ;  /* 0x0c00000c0d0e7389 */ /* 0x00006400000c000b */
[----:B01----:R-:W-:Y:S05]  /*ae10*/  ENDCOLLECTIVE ;  /* 0x000000000000791b */ /* 0x003fea0003800000 */
.L_x_3158:
[----:B------:R-:W-:Y:S05]  /*ae20*/  BRA `(.L_x_3159) ;  /* 0xffffff6800fc7947 */ /* 0x000fea000383ffff */
.L_x_3084:
[----:B------:R-:W-:Y:S01]  /*ae30*/  HFMA2 R12, -RZ, RZ, 0, 1.1920928955078125e-07 ;  /* 0x00000002ff0c7431 */ /* 0x000fe200000001ff */
[----:B------:R-:W-:Y:S01]  /*ae40*/  BSSY B1, `(.L_x_3160) ;  /* 0x0000006000017945 */ /* 0x000fe20003800000 */
[----:B------:R-:W-:Y:S01]  /*ae50*/  IMAD.MOV.U32 R11, RZ, RZ, 0x1f ;  /* 0x0000001fff0b7424 */ /* 0x000fe200078e00ff */
[----:B------:R-:W-:-:S07]  /*ae60*/  MOV R15, 0xffffffff ;  /* 0xffffffff000f7802 */ /* 0x000fce0000000f00 */
[----:B------:R-:W-:Y:S05]  /*ae70*/  WARPSYNC.COLLECTIVE R15, `(.L_x_3161) ;  /* 0x000000000f087348 */ /* 0x000fea0003c00000 */
[----:B------:R0:W1:Y:S02]  /*ae80*/  SHFL.BFLY P6, R14, R13, R12, R11 ;  /* 0x0c00000c0d0e7389 */ /* 0x00006400000c000b */
[----:B01----:R-:W-:Y:S05]  /*ae90*/  ENDCOLLECTIVE ;  /* 0x000000000000791b */ /* 0x003fea0003800000 */
.L_x_3161:
[----:B------:R-:W-:Y:S05]  /*aea0*/  BSYNC B1 ;  /* 0x0000000000017941 */ /* 0x000fea0003800000 */
.L_x_3160:
[----:B------:R-:W-:Y:S01]  /*aeb0*/  FADD.FTZ R13, R13, R14 ;  /* 0x0000000e0d0d7221 */ /* 0x000fe20000010000 */
[----:B------:R-:W-:Y:S02]  /*aec0*/  IMAD.MOV.U32 R12, RZ, RZ, 0x1 ;  /* 0x00000001ff0c7424 */ /* 0x000fe400078e00ff */
[----:B------:R-:W-:Y:S02]  /*aed0*/  HFMA2 R11, -RZ, RZ, 0, 1.847743988037109375e-06 ;  /* 0x0000001fff0b7431 */ /* 0x000fe400000001ff */
[----:B------:R-:W-:-:S07]  /*aee0*/  IMAD.MOV.U32 R15, RZ, RZ, -0x1 ;  /* 0xffffffffff0f7424 */ /* 0x000fce00078e00ff */
[----:B------:R-:W-:Y:S05]  /*aef0*/  WARPSYNC.COLLECTIVE R15, `(.L_x_3162) ;  /* 0x000000000f087348 */ /* 0x000fea0003c00000 */
[----:B------:R0:W1:Y:S02]  /*af00*/  SHFL.BFLY P6, R14, R13, R12, R11 ;  /* 0x0c00000c0d0e7389 */ /* 0x00006400000c000b */
[----:B01----:R-:W-:Y:S05]  /*af10*/  ENDCOLLECTIVE ;  /* 0x000000000000791b */ /* 0x003fea0003800000 */
.L_x_3162:
[----:B------:R-:W-:Y:S05]  /*af20*/  BRA `(.L_x_3163) ;  /* 0xffffffa000b47947 */ /* 0x000fea000383ffff */
.L_x_3088:
[----:B------:R-:W-:Y:S01]  /*af30*/  HFMA2 R11, -RZ, RZ, 0, 1.847743988037109375e-06 ;  /* 0x0000001fff0b7431 */ /* 0x000fe200000001ff */
[----:B------:R-:W-:Y:S01]  /*af40*/  BSSY B0, `(.L_x_3164) ;  /* 0x0000007000007945 */ /* 0x000fe20003800000 */
[----:B------:R-:W-:Y:S01]  /*af50*/  MOV R13, R0 ;  /* 0x00000000000d7202 */ /* 0x000fe20000000f00 */
[----:B------:R-:W-:Y:S02]  /*af60*/  IMAD.MOV.U32 R12, RZ, RZ, 0x10 ;  /* 0x00000010ff0c7424 */ /* 0x000fe400078e00ff */
[----:B------:R-:W-:-:S07]  /*af70*/  IMAD.MOV.U32 R15, RZ, RZ, -0x1 ;  /* 0xffffffffff0f7424 */ /* 0x000fce00078e00ff */
[----:B--23--:R-:W-:Y:S05]  /*af80*/  WARPSYNC.COLLECTIVE R15, `(.L_x_3165) ;  /* 0x000000000f087348 */ /* 0x00cfea0003c00000 */
[----:B------:R0:W1:Y:S02]  /*af90*/  SHFL.BFLY P6, R14, R13, R12, R11 ;  /* 0x0c00000c0d0e7389 */ /* 0x00006400000c000b */
[----:B0123--:R-:W-:Y:S05]  /*afa0*/  ENDCOLLECTIVE ;  /* 0x000000000000791b */ /* 0x00ffea0003800000 */
.L_x_3165:
[----:B------:R-:W-:Y:S05]  /*afb0*/  BSYNC B0 ;  /* 0x0000000000007941 */ /* 0x000fea0003800000 */
.L_x_3164:
[----:B------:R-:W-:Y:S01]  /*afc0*/  FMNMX.FTZ R13, R14, R0, !PT ;  /* 0x000000000e0d7209 */ /* 0x000fe20007810000 */
[----:B------:R-:W-:Y:S01]  /*afd0*/  IMAD.MOV.U32 R11, RZ, RZ, 0x1f ;  /* 0x0000001fff0b7424 */ /* 0x000fe200078e00ff */
[----:B------:R-:W-:Y:S02]  /*afe0*/  MOV R12, 0x8 ;  /* 0x00000008000c7802 */ /* 0x000fe40000000f00 */
[----:B------:R-:W-:-:S07]  /*aff0*/  MOV R15, 0xffffffff ;  /* 0xffffffff000f7802 */ /* 0x000fce0000000f00 */
[----:B------:R-:W-:Y:S05]  /*b000*/  WARPSYNC.COLLECTIVE R15, `(.L_x_3166) ;  /* 0x000000000f087348 */ /* 0x000fea0003c00000 */
[----:B------:R0:W1:Y:S02]  /*b010*/  SHFL.BFLY P6, R14, R13, R12, R11 ;  /* 0x0c00000c0d0e7389 */ /* 0x00006400000c000b */
[----:B01----:R-:W-:Y:S05]  /*b020*/  ENDCOLLECTIVE ;  /* 0x000000000000791b */ /* 0x003fea0003800000 */
.L_x_3166:
[----:B------:R-:W-:Y:S01]  /*b030*/  HFMA2 R12, -RZ, RZ, 0, 2.384185791015625e-07 ;  /* 0x00000004ff0c7431 */ /* 0x000fe200000001ff */
[----:B------:R-:W-:-:S05]  /*b040*/  FMNMX.FTZ R3, R13, R14, !PT ;  /* 0x0000000e0d037209 */ /* 0x000fca0007810000 */
[----:B------:R-:W-:-:S07]  /*b050*/  IMAD.MOV.U32 R13, RZ, RZ, R3 ;  /* 0x000000ffff0d7224 */ /* 0x000fce00078e0003 */
[----:B------:R-:W-:Y:S05]  /*b060*/  WARPSYNC.COLLECTIVE R15, `(.L_x_3167) ;  /* 0x000000000f087348 */ /* 0x000fea0003c00000 */
[----:B------:R0:W1:Y:S02]  /*b070*/  SHFL.BFLY P6, R14, R13, R12, R11 ;  /* 0x0c00000c0d0e7389 */ /* 0x00006400000c000b */
[----:B01----:R-:W-:Y:S05]  /*b080*/  ENDCOLLECTIVE ;  /* 0x000000000000791b */ /* 0x003fea0003800000 */
.L_x_3167:
[----:B------:R-:W-:Y:S05]  /*b090*/  BRA `(.L_x_3168) ;  /* 0xffffffa400107947 */ /* 0x000fea000383ffff */
.L_x_3169:
        /* <DEDUP_REMOVED lines=14> */
.L_x_3513:


//--------------------- .text._ZN4mmha33masked_multihead_attention_kernelIfLi128ELi128ELi1ELi32ELi256ELb0ELb0EEEv26Multihead_attention_paramsIT_XT5_EE --------------------------
	.section	.text._ZN4mmha33masked_multihead_attention_kernelIfLi128ELi128ELi1ELi32ELi256ELb0ELb0EEEv26Multihead_attention_paramsIT_XT5_EE,"ax",@progbits
	.align	128
        .global         _ZN4mmha33masked_multihead_attention_kernelIfLi128ELi128ELi1ELi32ELi256ELb0ELb0EEEv26Multihead_attention_paramsIT_XT5_EE
        .type           _ZN4mmha33masked_multihead_attention_kernelIfLi128ELi128ELi1ELi32ELi256ELb0ELb0EEEv26Multihead_attention_paramsIT_XT5_EE,@function
        .size           _ZN4mmha33masked_multihead_attention_kernelIfLi128ELi128ELi1ELi32ELi256ELb0ELb0EEEv26Multihead_attention_paramsIT_XT5_EE,(.L_x_3514 - _ZN4mmha33masked_multihead_attention_kernelIfLi128ELi128ELi1ELi32ELi256ELb0ELb0EEEv26Multihead_attention_paramsIT_XT5_EE)
        .other          _ZN4mmha33masked_multihead_attention_kernelIfLi128ELi128ELi1ELi32ELi256ELb0ELb0EEEv26Multihead_attention_paramsIT_XT5_EE,@"STO_CUDA_ENTRY STV_DEFAULT"
_ZN4mmha33masked_multihead_attention_kernelIfLi128ELi128ELi1ELi32ELi256ELb0ELb0EEEv26Multihead_attention_paramsIT_XT5_EE:
.text._ZN4mmha33masked_multihead_attention_kernelIfLi128ELi128ELi1ELi32ELi256ELb0ELb0EEEv26Multihead_attention_paramsIT_XT5_EE:
        /* <DEDUP_REMOVED lines=15> */
.L_x_3170:
        /* <DEDUP_REMOVED lines=135> */
.L_x_3172:
[----:B------:R-:W-:Y:S05]  /*0960*/  BSYNC.RECONVERGENT B0 ;  /* 0x0000000000007941 */ /* 0x000fea0003800200 */
.L_x_3171:
        /* <DEDUP_REMOVED lines=8> */
.L_x_3174:
[----:B------:R-:W-:Y:S05]  /*09f0*/  BSYNC.RECONVERGENT B0 ;  /* 0x0000000000007941 */ /* 0x000fea0003800200 */
.L_x_3173:
        /* <DEDUP_REMOVED lines=103> */
.L_x_3176:
        /* <DEDUP_REMOVED lines=54> */
.L_x_3178:
        /* <DEDUP_REMOVED lines=79> */
.L_x_3182:
[----:B------:R-:W-:Y:S05]  /*18c0*/  BSYNC.RECONVERGENT B1 ;  /* 0x0000000000017941 */ /* 0x000fea0003800200 */
.L_x_3181:
        /* <DEDUP_REMOVED lines=8> */
.L_x_3180:
[----:B------:R-:W-:Y:S05]  /*1950*/  BSYNC.RECONVERGENT B0 ;  /* 0x0000000000007941 */ /* 0x000fea0003800200 */
.L_x_3179:
[----:B------:R-:W-:Y:S01]  /*1960*/  BAR.SYNC.DEFER_BLOCKING 0x0 ;  /* 0x0000000000007b1d */ /* 0x000fe20000010000 */
[----:B------:R-:W-:-:S04]  /*1970*/  @!P6 IMAD R23, R18, R23, R22 ;  /* 0x000000171217e224 */ /* 0x000fc800078e0216 */
[C---:B------:R-:W-:Y:S01]  /*1980*/  @!P6 IMAD R0, R23.reuse, 0x4, R0 ;  /* 0x000000041700e824 */ /* 0x040fe200078e0200 */
[----:B------:R-:W-:-:S04]  /*1990*/  @!P6 LEA R2, R23, R2, 0x2 ;  /* 0x000000021702e211 */ /* 0x000fc800078e10ff */
[----:B---3--:R0:W1:Y:S04]  /*19a0*/  @!P6 LDS.128 R24, [R0] ;  /* 0x000000000018e984 */ /* 0x0080680000000c00 */
[----:B------:R0:W2:Y:S01]  /*19b0*/  @!P6 LDS.128 R28, [R2] ;  /* 0x00000000021ce984 */ /* 0x0000a20000000c00 */
[----:B------:R-:W-:Y:S06]  /*19c0*/  BAR.SYNC.DEFER_BLOCKING 0x0 ;  /* 0x0000000000007b1d */ /* 0x000fec0000010000 */
.L_x_3177:
[----:B------:R-:W-:Y:S05]  /*19d0*/  BSYNC.RECONVERGENT B6 ;  /* 0x0000000000067941 */ /* 0x000fea0003800200 */
.L_x_3175:
        /* <DEDUP_REMOVED lines=39> */
.L_x_3265:
        /* <DEDUP_REMOVED lines=16> */
[----:B------:R-:W-:Y:S02]  /*1d50*/  MOV R2, UR4 ;  /* 0x0000000400027c02 */ /* 0x000fe40008000f00 */
[----:B------:R-:W-:-:S05]  /*1d60*/  MOV R3, UR5 ;  /* 0x0000000500037c02 */ /* 0x000fca0008000f00 */
[----:B------:R-:W2:Y:S02]  /*1d70*/  LDG.E R2, desc[UR36][R2.64] ;  /* 0x0000002402027981 */ /* 0x000ea4000c1e1900 */
[----:B--2---:R-:W-:-:S05]  /*1d80*/  FADD.FTZ R0, R0, R2 ;  /* 0x0000000200007221 */ /* 0x004fca0000010000 */
[----:B------:R1:W-:Y:S02]  /*1d90*/  STL [R1+0x68], R0 ;  /* 0x0000680001007387 */ /* 0x0003e40000100800 */
.L_x_3185:
[----:B-1----:R-:W2:Y:S04]  /*1da0*/  LDL R0, [R1+0x68] ;  /* 0x0000680001007983 */ /* 0x002ea80000100800 */
[----:B--2---:R3:W-:Y:S02]  /*1db0*/  STS [R8], R0 ;  /* 0x0000000008007388 */ /* 0x0047e40000000800 */
.L_x_3183:
[----:B------:R-:W-:Y:S05]  /*1dc0*/  WARPSYNC.ALL ;  /* 0x0000000000007948 */ /* 0x000fea0003800000 */
[----:B0--3--:R-:W-:Y:S01]  /*1dd0*/  VIADD R0, R6, 0x1f ;  /* 0x0000001f06007836 */ /* 0x009fe20000000000 */
[----:B------:R-:W0:Y:S01]  /*1de0*/  LDCU UR4, c[0x0][0x3f0] ;  /* 0x00007e00ff0477ac */ /* 0x000e220008000800 */
[----:B------:R-:W-:Y:S03]  /*1df0*/  BSSY.RECONVERGENT B0, `(.L_x_3186) ;  /* 0x0000274000007945 */ /* 0x000fe60003800200 */
[----:B------:R-:W-:Y:S01]  /*1e00*/  SHF.R.S32.HI R3, RZ, 0x1f, R0 ;  /* 0x0000001fff037819 */ /* 0x000fe20000011400 */
[----:B------:R-:W3:Y:S03]  /*1e10*/  LDCU UR9, c[0x0][0x410] ;  /* 0x00008200ff0977ac */ /* 0x000ee60008000800 */
[----:B------:R-:W-:Y:S01]  /*1e20*/  LEA.HI R3, R3, R0, RZ, 0x5 ;  /* 0x0000000003037211 */ /* 0x000fe200078f28ff */
[----:B------:R-:W4:Y:S03]  /*1e30*/  LDCU.64 UR12, c[0x0][0x438] ;  /* 0x00008700ff0c77ac */ /* 0x000f260008000a00 */
[----:B------:R-:W-:Y:S01]  /*1e40*/  LOP3.LUT R2, R3, 0xffffffe0, RZ, 0xc0, !PT ;  /* 0xffffffe003027812 */ /* 0x000fe200078ec0ff */
[----:B------:R-:W1:Y:S01]  /*1e50*/  LDCU.64 UR10, c[0x0][0x3b8] ;  /* 0x00007700ff0a77ac */ /* 0x000e620008000a00 */
[----:B------:R-:W-:Y:S02]  /*1e60*/  BAR.SYNC.DEFER_BLOCKING 0x0 ;  /* 0x0000000000007b1d */ /* 0x000fe40000010000 */
[----:B------:R-:W-:Y:S01]  /*1e70*/  ISETP.GE.AND P0, PT, R16, R2, PT ;  /* 0x000000021000720c */ /* 0x000fe20003f06270 */
[----:B0-----:R-:W-:-:S03]  /*1e80*/  UIMAD UR41, UR41, UR4, UR42 ;  /* 0x00000004292972a4 */ /* 0x001fc6000f8e022a */
[----:B------:R-:W0:Y:S01]  /*1e90*/  LDCU.64 UR6, c[0x0][0x448] ;  /* 0x00008900ff0677ac */ /* 0x000e220008000a00 */
[----:B------:R-:W-:-:S08]  /*1ea0*/  USHF.L.U32 UR41, UR41, 0x7, URZ ;  /* 0x0000000729297899 */ /* 0x000fd000080006ff */
[----:B---34-:R-:W-:Y:S05]  /*1eb0*/  @P0 BRA `(.L_x_3187) ;  /* 0x00000024009c0947 */ /* 0x018fea0003800000 */
[----:B------:R-:W-:Y:S01]  /*1ec0*/  LEA R4, R21, R9, 0x18 ;  /* 0x0000000915047211 */ /* 0x000fe200078ec0ff */
[----:B------:R-:W3:Y:S01]  /*1ed0*/  LDC R0, c[0x0][0x3f4] ;  /* 0x0000fd00ff007b82 */ /* 0x000ee20000000800 */
[----:B------:R-:W4:Y:S03]  /*1ee0*/  LDCU.64 UR4, c[0x0][0x420] ;  /* 0x00008400ff0477ac */ /* 0x000f260008000a00 */
[----:B-1----:R-:W1:Y:S01]  /*1ef0*/  LDS.128 R24, [R4+0x40] ;  /* 0x0000400004187984 */ /* 0x002e620000000c00 */
[----:B------:R-:W5:Y:S03]  /*1f00*/  LDCU UR8, c[0x0][0x440] ;  /* 0x00008800ff0877ac */ /* 0x000f660008000800 */
[----:B------:R-:W0:Y:S04]  /*1f10*/  LDS.128 R20, [R4+0x50] ;  /* 0x0000500004147984 */ /* 0x000e280000000c00 */
[----:B------:R-:W0:Y:S04]  /*1f20*/  LDS.128 R12, [R4+0x60] ;  /* 0x00006000040c7984 */ /* 0x000e280000000c00 */
[----:B--2---:R-:W-:Y:S01]  /*1f30*/  LDS.128 R28, [R4+0xa0] ;  /* 0x0000a000041c7984 */ /* 0x004fe20000000c00 */
[----:B----4-:R-:W-:-:S03]  /*1f40*/  IMAD.U32 R5, RZ, RZ, UR4 ;  /* 0x00000004ff057e24 */ /* 0x010fc6000f8e00ff */
[----:B------:R-:W-:Y:S01]  /*1f50*/  LDS.128 R32, [R4+0xb0] ;  /* 0x0000b00004207984 */ /* 0x000fe20000000c00 */
[----:B------:R-:W-:Y:S01]  /*1f60*/  ISETP.NE.U32.AND P0, PT, RZ, UR4, PT ;  /* 0x00000004ff007c0c */ /* 0x000fe2000bf05070 */
[----:B------:R-:W-:Y:S01]  /*1f70*/  IMAD.U32 R251, RZ, RZ, UR5 ;  /* 0x00000005fffb7e24 */ /* 0x000fe2000f8e00ff */
[----:B-----5:R-:W-:Y:S01]  /*1f80*/  UIMAD UR4, UR42, UR8, UR45 ;  /* 0x000000082a0472a4 */ /* 0x020fe2000f8e022d */
[----:B---3--:R-:W-:Y:S01]  /*1f90*/  IABS R0, R0 ;  /* 0x0000000000007213 */ /* 0x008fe20000000000 */
[----:B------:R-:W-:Y:S01]  /*1fa0*/  LDS.128 R36, [R4+0xc0] ;  /* 0x0000c00004247984 */ /* 0x000fe20000000c00 */
[----:B------:R-:W-:Y:S02]  /*1fb0*/  MOV R7, UR8 ;  /* 0x0000000800077c02 */ /* 0x000fe40008000f00 */
[----:B------:R-:W-:Y:S01]  /*1fc0*/  MOV R8, R0 ;  /* 0x0000000000087202 */ /* 0x000fe20000000f00 */
[----:B------:R-:W-:Y:S01]  /*1fd0*/  LDS.128 R40, [R4+0xd0] ;  /* 0x0000d00004287984 */ /* 0x000fe20000000c00 */
[----:B------:R-:W-:-:S02]  /*1fe0*/  ISETP.NE.AND.EX P0, PT, RZ, UR5, PT, P0 ;  /* 0x00000005ff007c0c */ /* 0x000fc4000bf05300 */
[----:B------:R-:W2:Y:S01]  /*1ff0*/  I2F.RP R0, R8 ;  /* 0x0000000800007306 */ /* 0x000ea20000209400 */
[----:B------:R-:W-:Y:S04]  /*2000*/  LDS.128 R44, [R4+0xe0] ;  /* 0x0000e000042c7984 */ /* 0x000fe80000000c00 */
[----:B------:R-:W-:Y:S04]  /*2010*/  LDS.128 R48, [R4+0xf0] ;  /* 0x0000f00004307984 */ /* 0x000fe80000000c00 */
[----:B------:R-:W-:Y:S04]  /*2020*/  LDS.128 R52, [R4+0x100] ;  /* 0x0001000004347984 */ /* 0x000fe80000000c00 */
[----:B-1----:R-:W-:Y:S01]  /*2030*/  STL.64 [R1+0x50], R24 ;  /* 0x0000501801007387 */ /* 0x002fe20000100a00 */
[----:B--2---:R-:W1:Y:S03]  /*2040*/  MUFU.RCP R0, R0 ;  /* 0x0000000000007308 */ /* 0x004e660000001000 */
[----:B------:R-:W-:Y:S04]  /*2050*/  STL.64 [R1+0x58], R26 ;  /* 0x0000581a01007387 */ /* 0x000fe80000100a00 */
[----:B------:R-:W2:Y:S04]  /*2060*/  LDS.128 R24, [R4+0x70] ;  /* 0x0000700004187984 */ /* 0x000ea80000000c00 */
[----:B0-----:R-:W-:Y:S04]  /*2070*/  STL.64 [R1+0x40], R20 ;  /* 0x0000401401007387 */ /* 0x001fe80000100a00 */
[----:B------:R-:W-:Y:S04]  /*2080*/  STL.64 [R1+0x48], R22 ;  /* 0x0000481601007387 */ /* 0x000fe80000100a00 */
[----:B------:R-:W0:Y:S01]  /*2090*/  LDS.128 R20, [R4+0x80] ;  /* 0x0000800004147984 */ /* 0x000e220000000c00 */
[----:B-1----:R-:W-:-:S02]  /*20a0*/  IADD3 R3, PT, PT, R0, 0xffffffe, RZ ;  /* 0x0ffffffe00037810 */ /* 0x002fc40007ffe0ff */
[----:B------:R-:W-:Y:S01]  /*20b0*/  IADD3 R0, PT, PT, R19, R16, RZ ;  /* 0x0000001013007210 */ /* 0x000fe20007ffe0ff */
[----:B------:R-:W-:Y:S03]  /*20c0*/  STL.64 [R1+0x30], R12 ;  /* 0x0000300c01007387 */ /* 0x000fe60000100a00 */
[----:B------:R-:W1:Y:S01]  /*20d0*/  F2I.FTZ.U32.TRUNC.NTZ R3, R3 ;  /* 0x0000000300037305 */ /* 0x000e62000021f000 */
[----:B------:R-:W-:Y:S01]  /*20e0*/  STL.64 [R1+0x38], R14 ;  /* 0x0000380e01007387 */ /* 0x000fe20000100a00 */
[----:B------:R-:W-:-:S03]  /*20f0*/  IADD3 R252, P1, P2, R5, UR46, R0 ;  /* 0x0000002e05fc7c10 */ /* 0x000fc6000fa3e000 */
[----:B------:R-:W3:Y:S01]  /*2100*/  LDS.128 R12, [R4+0x90] ;  /* 0x00009000040c7984 */ /* 0x000ee20000000c00 */
[----:B------:R-:W-:-:S03]  /*2110*/  IADD3.X R251, PT, PT, R251, UR47, RZ, P1, P2 ;  /* 0x0000002ffbfb7c10 */ /* 0x000fc60008fe44ff */
[----:B------:R-:W4:Y:S04]  /*2120*/  LDS.128 R56, [R4+0x110] ;  /* 0x0001100004387984 */ /* 0x000f280000000c00 */
[----:B------:R-:W0:Y:S01]  /*2130*/  LDS.128 R60, [R4+0x120] ;  /* 0x00012000043c7984 */ /* 0x000e220000000c00 */
[----:B-1----:R-:W-:-:S03]  /*2140*/  IADD3 R6, PT, PT, RZ, -R3, RZ ;  /* 0x80000003ff067210 */ /* 0x002fc60007ffe0ff */
[----:B------:R-:W1:Y:S02]  /*2150*/  LDS.128 R64, [R4+0x130] ;  /* 0x0001300004407984 */ /* 0x000e640000000c00 */
[----:B------:R-:W-:Y:S02]  /*2160*/  IMAD R5, R6, R8, RZ ;  /* 0x0000000806057224 */ /* 0x000fe400078e02ff */
[----:B--2---:R-:W-:Y:S04]  /*2170*/  STL.64 [R1+0x20], R24 ;  /* 0x0000201801007387 */ /* 0x004fe80000100a00 */
[----:B------:R-:W2:Y:S04]  /*2180*/  LDS.128 R68, [R4+0x140] ;  /* 0x0001400004447984 */ /* 0x000ea80000000c00 */
        /* <DEDUP_REMOVED lines=14> */
[----:B------:R5:W1:Y:S04]  /*2270*/  LDS.128 R128, [R4+0x230] ;  /* 0x0002300004807984 */ /* 0x000a680000000c00 */
[----:B------:R-:W-:Y:S01]  /*2280*/  STL.64 [R1+0x28], R26 ;  /* 0x0000281a01007387 */ /* 0x000fe20000100a00 */
[----:B-----5:R-:W-:-:S03]  /*2290*/  IMAD.IADD R4, R17, 0x1, R10 ;  /* 0x0000000111047824 */ /* 0x020fc600078e020a */
[----:B0-----:R-:W-:Y:S04]  /*22a0*/  STL.64 [R1+0x10], R20 ;  /* 0x0000101401007387 */ /* 0x001fe80000100a00 */
[----:B------:R-:W-:Y:S04]  /*22b0*/  STL.64 [R1+0x18], R22 ;  /* 0x0000181601007387 */ /* 0x000fe80000100a00 */
[----:B---3--:R-:W-:Y:S04]  /*22c0*/  STL.64 [R1], R12 ;  /* 0x0000000c01007387 */ /* 0x008fe80000100a00 */
[----:B------:R-:W-:Y:S04]  /*22d0*/  STL.64 [R1+0x8], R14 ;  /* 0x0000080e01007387 */ /* 0x000fe80000100a00 */
[----:B------:R0:W-:Y:S02]  /*22e0*/  STL [R1+0x64], R4 ;  /* 0x0000640401007387 */ /* 0x0001e40000100800 */
[----:B0-----:R-:W-:Y:S01]  /*22f0*/  IADD3 R4, PT, PT, R19, R2, RZ ;  /* 0x0000000213047210 */ /* 0x001fe20007ffe0ff */
[----:B------:R-:W-:-:S04]  /*2300*/  HFMA2 R2, -RZ, RZ, 0, 0 ;  /* 0x00000000ff027431 */ /* 0x000fc800000001ff */
[----:B------:R0:W-:Y:S01]  /*2310*/  STL [R1+0x70], R4 ;  /* 0x0000700401007387 */ /* 0x0001e20000100800 */
[----:B------:R-:W-:-:S04]  /*2320*/  IMAD.HI.U32 R3, R3, R5, R2 ;  /* 0x0000000503037227 */ /* 0x000fc800078e0002 */
[----:B------:R-:W-:Y:S01]  /*2330*/  IMAD R2, R7, UR4, R0 ;  /* 0x0000000407027c24 */ /* 0x000fe2000f8e0200 */
[----:B------:R0:W-:Y:S04]  /*2340*/  STL [R1+0x6c], R3 ;  /* 0x00006c0301007387 */ /* 0x0001e80000100800 */
[----:B-12-4-:R0:W-:Y:S02]  /*2350*/  STL [R1+0x60], R2 ;  /* 0x0000600201007387 */ /* 0x0161e40000100800 */
.L_x_3192:
[----:B0-----:R-:W2:Y:S01]  /*2360*/  LDL R3, [R1+0x6c] ;  /* 0x00006c0001037983 */ /* 0x001ea20000100800 */
[----:B------:R-:W0:Y:S01]  /*2370*/  LDC R250, c[0x0][0x3f4] ;  /* 0x0000fd00fffa7b82 */ /* 0x000e220000000800 */
[----:B------:R-:W-:Y:S02]  /*2380*/  IABS R2, R0 ;  /* 0x0000000000027213 */ /* 0x000fe40000000000 */
[----:B------:R-:W-:-:S05]  /*2390*/  ISETP.GE.AND P3, PT, R0, RZ, PT ;  /* 0x000000ff0000720c */ /* 0x000fca0003f66270 */
[----:B------:R-:W1:Y:S01]  /*23a0*/  LDC R5, c[0x0][0x3f4] ;  /* 0x0000fd00ff057b82 */ /* 0x000e620000000800 */
[----:B0-----:R-:W-:Y:S02]  /*23b0*/  IABS R4, R250 ;  /* 0x000000fa00047213 */ /* 0x001fe40000000000 */
[----:B-1----:R-:W-:Y:S01]  /*23c0*/  IABS R5, R5 ;  /* 0x0000000500057213 */ /* 0x002fe20000000000 */
[----:B--2---:R-:W-:-:S05]  /*23d0*/  IMAD.HI.U32 R3, R3, R2, RZ ;  /* 0x0000000203037227 */ /* 0x004fca00078e00ff */
[----:B------:R-:W-:-:S05]  /*23e0*/  IADD3 R3, PT, PT, -R3, RZ, RZ ;  /* 0x000000ff03037210 */ /* 0x000fca0007ffe1ff */
[----:B------:R-:W-:-:S05]  /*23f0*/  IMAD R2, R4, R3, R2 ;  /* 0x0000000304027224 */ /* 0x000fca00078e0202 */
[----:B------:R-:W-:-:S13]  /*2400*/  ISETP.GT.U32.AND P1, PT, R5, R2, PT ;  /* 0x000000020500720c */ /* 0x000fda0003f24070 */
[----:B------:R-:W-:Y:S01]  /*2410*/  @!P1 IMAD.IADD R2, R2, 0x1, -R4 ;  /* 0x0000000102029824 */ /* 0x000fe200078e0a04 */
[----:B------:R-:W-:-:S04]  /*2420*/  ISETP.GE.AND P1, PT, R0, UR45, PT ;  /* 0x0000002d00007c0c */ /* 0x000fc8000bf26270 */
[----:B------:R-:W-:-:S09]  /*2430*/  ISETP.GT.U32.AND P2, PT, R5, R2, PT ;  /* 0x000000020500720c */ /* 0x000fd20003f44070 */
[C---:B------:R-:W-:Y:S02]  /*2440*/  @!P1 IMAD R6, R250.reuse, UR41, RZ ;  /* 0x00000029fa069c24 */ /* 0x040fe4000f8e02ff */
[----:B------:R-:W-:Y:S02]  /*2450*/  @!P1 IMAD R247, R250, UR41, RZ ;  /* 0x00000029faf79c24 */ /* 0x000fe4000f8e02ff */
[----:B------:R-:W-:Y:S02]  /*2460*/  @!P2 IADD3 R2, PT, PT, R2, -R4, RZ ;  /* 0x800000040202a210 */ /* 0x000fe40007ffe0ff */
[----:B------:R-:W-:Y:S02]  /*2470*/  ISETP.NE.AND P2, PT, R250, RZ, PT ;  /* 0x000000fffa00720c */ /* 0x000fe40003f45270 */
[----:B------:R-:W-:Y:S02]  /*2480*/  MOV R248, R2 ;  /* 0x0000000200f87202 */ /* 0x000fe40000000f00 */
[----:B------:R-:W0:Y:S01]  /*2490*/  @!P1 LDC.64 R2, c[0x0][0x3b8] ;  /* 0x0000ee00ff029b82 */ /* 0x000e220000000a00 */
[----:B------:R-:W-:-:S02]  /*24a0*/  @!P1 SHF.R.S32.HI R240, RZ, 0x1f, R6 ;  /* 0x0000001ffff09819 */ /* 0x000fc40000011406 */
[----:B------:R-:W-:-:S06]  /*24b0*/  @!P3 IMAD.MOV R248, RZ, RZ, -R248 ;  /* 0x000000fffff8b224 */ /* 0x000fcc00078e0af8 */
[----:B------:R-:W-:-:S04]  /*24c0*/  @!P2 LOP3.LUT R248, RZ, R250, RZ, 0x33, !PT ;  /* 0x000000fafff8a212 */ /* 0x000fc800078e33ff */
[----:B------:R-:W-:Y:S02]  /*24d0*/  @!P1 IADD3 R7, PT, PT, R248, R250, RZ ;  /* 0x000000faf8079210 */ /* 0x000fe40007ffe0ff */
[----:B------:R-:W-:-:S03]  /*24e0*/  @!P1 LEA R4, R250, R248, 0x1 ;  /* 0x000000f8fa049211 */ /* 0x000fc600078e08ff */
[----:B------:R-:W-:Y:S01]  /*24f0*/  @!P1 IMAD.SHL.U32 R7, R7, 0x4, RZ ;  /* 0x0000000407079824 */ /* 0x000fe200078e00ff */
[----:B------:R-:W-:-:S04]  /*2500*/  @!P1 SHF.L.U32 R4, R4, 0x2, RZ ;  /* 0x0000000204049819 */ /* 0x000fc800000006ff */
[C---:B------:R-:W-:Y:S02]  /*2510*/  @!P1 IADD3 R5, P2, PT, R6.reuse, R7, RZ ;  /* 0x0000000706059210 */ /* 0x040fe40007f5e0ff */
[----:B------:R-:W-:Y:S02]  /*2520*/  @!P1 IADD3 R6, P3, PT, R6, R4, RZ ;  /* 0x0000000406069210 */ /* 0x000fe40007f7e0ff */
[-C--:B------:R-:W-:Y:S02]  /*2530*/  @!P1 LEA.HI.X.SX32 R7, R7, R240.reuse, 0x1, P2 ;  /* 0x000000f007079211 */ /* 0x080fe400010f0eff */
[----:B------:R-:W-:Y:S02]  /*2540*/  @!P1 LEA.HI.X.SX32 R240, R4, R240, 0x1, P3 ;  /* 0x000000f004f09211 */ /* 0x000fe400018f0eff */
[CC--:B0-----:R-:W-:Y:S02]  /*2550*/  @!P1 LEA R242, P2, R5.reuse, R2.reuse, 0x2 ;  /* 0x0000000205f29211 */ /* 0x0c1fe400078410ff */
[----:B------:R-:W-:Y:S01]  /*2560*/  @!P1 LEA R4, P3, R6, R2, 0x2 ;  /* 0x0000000206049211 */ /* 0x000fe200078610ff */
[----:B------:R-:W-:Y:S01]  /*2570*/  @!P1 IMAD R2, R250, UR41, RZ ;  /* 0x00000029fa029c24 */ /* 0x000fe2000f8e02ff */
[----:B------:R-:W-:-:S02]  /*2580*/  @!P1 LEA.HI.X R243, R5, R3, R7, 0x2, P2 ;  /* 0x0000000305f39211 */ /* 0x000fc400010f1407 */
[----:B------:R-:W-:Y:S02]  /*2590*/  @!P1 LEA.HI.X R5, R6, R3, R240, 0x2, P3 ;  /* 0x0000000306059211 */ /* 0x000fe400018f14f0 */
[----:B------:R-:W0:Y:S01]  /*25a0*/  @!P1 LDC.64 R6, c[0x0][0x3b8] ;  /* 0x0000ee00ff069b82 */ /* 0x000e220000000a00 */
[----:B------:R-:W-:Y:S01]  /*25b0*/  @!P1 IADD3 R3, PT, PT, R248, R250, RZ ;  /* 0x000000faf8039210 */ /* 0x000fe20007ffe0ff */
[----:B-----5:R1:W5:Y:S01]  /*25c0*/  @!P1 LDG.E.128 R132, desc[UR36][R242.64] ;  /* 0x00000024f2849981 */ /* 0x020362000c1e1d00 */
[C---:B------:R-:W-:Y:S02]  /*25d0*/  @!P1 LEA R240, R250.reuse, R248, 0x2 ;  /* 0x000000f8faf09211 */ /* 0x040fe400078e10ff */
[----:B------:R-:W-:Y:S01]  /*25e0*/  @!P1 SHF.R.S32.HI R245, RZ, 0x1f, R2 ;  /* 0x0000001ffff59819 */ /* 0x000fe20000011402 */
[----:B------:R-:W-:Y:S01]  /*25f0*/  @!P1 IMAD R3, R250, 0x2, R3 ;  /* 0x00000002fa039824 */ /* 0x000fe200078e0203 */
[----:B------:R-:W-:Y:S01]  /*2600*/  @!P1 SHF.L.U32 R246, R240, 0x2, RZ ;  /* 0x00000002f0f69819 */ /* 0x000fe200000006ff */
[----:B------:R2:W5:Y:S02]  /*2610*/  @!P1 LDG.E.128 R136, desc[UR36][R4.64] ;  /* 0x0000002404889981 */ /* 0x000564000c1e1d00 */
[----:B------:R-:W-:Y:S01]  /*2620*/  @!P1 IMAD.SHL.U32 R240, R3, 0x4, RZ ;  /* 0x0000000403f09824 */ /* 0x000fe200078e00ff */
[----:B------:R-:W-:-:S04]  /*2630*/  @!P1 IADD3 R241, P3, PT, R2, R246, RZ ;  /* 0x000000f602f19210 */ /* 0x000fc80007f7e0ff */
[----:B------:R-:W-:Y:S02]  /*2640*/  @!P1 IADD3 R244, P2, PT, R2, R240, RZ ;  /* 0x000000f002f49210 */ /* 0x000fe40007f5e0ff */
[----:B------:R-:W3:Y:S01]  /*2650*/  @!P1 LDC.64 R2, c[0x0][0x3b8] ;  /* 0x0000ee00ff029b82 */ /* 0x000ee20000000a00 */
[-C--:B------:R-:W-:Y:S02]  /*2660*/  @!P1 LEA.HI.X.SX32 R246, R246, R245.reuse, 0x1, P3 ;  /* 0x000000f5f6f69211 */ /* 0x080fe400018f0eff */
[----:B------:R-:W-:Y:S02]  /*2670*/  @!P1 LEA.HI.X.SX32 R245, R240, R245, 0x1, P2 ;  /* 0x000000f5f0f59211 */ /* 0x000fe400010f0eff */
[CC--:B0-----:R-:W-:Y:S02]  /*2680*/  @!P1 LEA R240, P3, R241.reuse, R6.reuse, 0x2 ;  /* 0x00000006f1f09211 */ /* 0x0c1fe400078610ff */
[----:B------:R-:W-:Y:S02]  /*2690*/  @!P1 LEA R6, P2, R244, R6, 0x2 ;  /* 0x00000006f4069211 */ /* 0x000fe400078410ff */
[----:B------:R-:W-:-:S02]  /*26a0*/  @!P1 LEA.HI.X R241, R241, R7, R246, 0x2, P3 ;  /* 0x00000007f1f19211 */ /* 0x000fc400018f14f6 */
[----:B------:R-:W-:Y:S01]  /*26b0*/  @!P1 LEA.HI.X R7, R244, R7, R245, 0x2, P2 ;  /* 0x00000007f4079211 */ /* 0x000fe200010f14f5 */
[----:B------:R-:W-:Y:S01]  /*26c0*/  @!P1 IMAD R245, R250, UR41, RZ ;  /* 0x00000029faf59c24 */ /* 0x000fe2000f8e02ff */
[C---:B-1----:R-:W-:Y:S01]  /*26d0*/  @!P1 IADD3 R242, PT, PT, R248.reuse, R250, RZ ;  /* 0x000000faf8f29210 */ /* 0x042fe20007ffe0ff */
[----:B------:R0:W5:Y:S03]  /*26e0*/  @!P1 LDG.E.128 R140, desc[UR36][R240.64] ;  /* 0x00000024f08c9981 */ /* 0x000166000c1e1d00 */
[----:B------:R-:W-:Y:S01]  /*26f0*/  @!P1 LEA R244, P2, R248, R245, 0x2 ;  /* 0x000000f5f8f49211 */ /* 0x000fe200078410ff */
[----:B------:R1:W5:Y:S03]  /*2700*/  @!P1 LDG.E.128 R144, desc[UR36][R6.64] ;  /* 0x0000002406909981 */ /* 0x000366000c1e1d00 */
[----:B------:R-:W-:-:S02]  /*2710*/  @!P1 LEA.HI.X.SX32 R245, R245, RZ, 0x1, P2 ;  /* 0x000000fff5f59211 */ /* 0x000fc400010f0eff */
[----:B---3--:R-:W-:-:S04]  /*2720*/  @!P1 LEA R2, P2, R244, R2, 0x2 ;  /* 0x00000002f4029211 */ /* 0x008fc800078410ff */
[----:B------:R-:W-:Y:S02]  /*2730*/  @!P1 LEA.HI.X R3, R244, R3, R245, 0x2, P2 ;  /* 0x00000003f4039211 */ /* 0x000fe400010f14f5 */
[----:B------:R-:W-:Y:S02]  /*2740*/  @!P1 LEA R242, R250, R242, 0x2 ;  /* 0x000000f2faf29211 */ /* 0x000fe400078e10ff */
[-C--:B--2---:R-:W-:Y:S01]  /*2750*/  IADD3 R4, PT, PT, R248, R250.reuse, RZ ;  /* 0x000000faf8047210 */ /* 0x084fe20007ffe0ff */
[----:B0-----:R-:W-:Y:S01]  /*2760*/  @!P1 IMAD R241, R250, UR41, RZ ;  /* 0x00000029faf19c24 */ /* 0x001fe2000f8e02ff */
[----:B------:R-:W-:Y:S01]  /*2770*/  @!P1 IADD3 R244, PT, PT, R248, R250, RZ ;  /* 0x000000faf8f49210 */ /* 0x000fe20007ffe0ff */
[----:B-1----:R-:W0:Y:S01]  /*2780*/  @!P1 LDC.64 R6, c[0x0][0x3b8] ;  /* 0x0000ee00ff069b82 */ /* 0x002e220000000a00 */
[----:B------:R-:W5:Y:S02]  /*2790*/  @!P1 LDG.E.128 R148, desc[UR36][R2.64] ;  /* 0x0000002402949981 */ /* 0x000f64000c1e1d00 */
[----:B------:R-:W-:-:S05]  /*27a0*/  @!P1 LEA R244, R250, R244, 0x2 ;  /* 0x000000f4faf49211 */ /* 0x000fca00078e10ff */
[----:B------:R-:W-:-:S05]  /*27b0*/  @!P1 IMAD.SHL.U32 R246, R244, 0x4, RZ ;  /* 0x00000004f4f69824 */ /* 0x000fca00078e00ff */
[----:B------:R-:W-:Y:S02]  /*27c0*/  @!P1 SHF.R.S32.HI R244, RZ, 0x1f, R246 ;  /* 0x0000001ffff49819 */ /* 0x000fe400000114f6 */
[----:B------:R-:W-:-:S04]  /*27d0*/  @!P1 IADD3 R246, P2, PT, R247, R246, RZ ;  /* 0x000000f6f7f69210 */ /* 0x000fc80007f5e0ff */
[----:B------:R-:W-:Y:S02]  /*27e0*/  @!P1 LEA.HI.X.SX32 R247, R247, R244, 0x1, P2 ;  /* 0x000000f4f7f79211 */ /* 0x000fe400010f0eff */
[----:B------:R-:W1:Y:S01]  /*27f0*/  @!P1 LDC.64 R244, c[0x0][0x3b8] ;  /* 0x0000ee00fff49b82 */ /* 0x000e620000000a00 */
[----:B------:R-:W-:Y:S01]  /*2800*/  @!P1 IMAD.IADD R242, R242, 0x1, R250 ;  /* 0x00000001f2f29824 */ /* 0x000fe200078e02fa */
[----:B-1----:R-:W-:-:S04]  /*2810*/  @!P1 LEA R244, P2, R246, R244, 0x2 ;  /* 0x000000f4f6f49211 */ /* 0x002fc800078410ff */
[----:B------:R-:W-:Y:S02]  /*2820*/  @!P1 LEA.HI.X R245, R246, R245, R247, 0x2, P2 ;  /* 0x000000f5f6f59211 */ /* 0x000fe400010f14f7 */
[----:B------:R-:W-:Y:S01]  /*2830*/  @!P1 SHF.L.U32 R246, R242, 0x2, RZ ;  /* 0x00000002f2f69819 */ /* 0x000fe200000006ff */
[C---:B------:R-:W-:Y:S02]  /*2840*/  @!P1 IMAD R242, R250.reuse, UR41, RZ ;  /* 0x00000029faf29c24 */ /* 0x040fe4000f8e02ff */
[----:B------:R-:W-:Y:S01]  /*2850*/  IMAD R240, R250, 0x4, R4 ;  /* 0x00000004faf07824 */ /* 0x000fe200078e0204 */
[----:B------:R-:W-:Y:S01]  /*2860*/  @!P1 SHF.R.S32.HI R243, RZ, 0x1f, R246 ;  /* 0x0000001ffff39819 */ /* 0x000fe200000114f6 */
[----:B------:R-:W1:Y:S01]  /*2870*/  @!P1 LDC.64 R4, c[0x0][0x3b8] ;  /* 0x0000ee00ff049b82 */ /* 0x000e620000000a00 */
[C---:B------:R-:W-:Y:S01]  /*2880*/  @!P1 IADD3 R246, P2, PT, R242.reuse, R246, RZ ;  /* 0x000000f6f2f69210 */ /* 0x040fe20007f5e0ff */
[----:B------:R2:W5:Y:S03]  /*2890*/  @!P1 LDG.E.128 R152, desc[UR36][R244.64] ;  /* 0x00000024f4989981 */ /* 0x000566000c1e1d00 */
[----:B------:R-:W-:-:S03]  /*28a0*/  @!P1 LEA.HI.X.SX32 R247, R242, R243, 0x1, P2 ;  /* 0x000000f3f2f79211 */ /* 0x000fc600010f0eff */
[----:B------:R-:W3:Y:S01]  /*28b0*/  @!P1 LDC.64 R242, c[0x0][0x3b8] ;  /* 0x0000ee00fff29b82 */ /* 0x000ee20000000a00 */
[----:B------:R-:W-:-:S07]  /*28c0*/  LEA R240, R250, R240, 0x1 ;  /* 0x000000f0faf07211 */ /* 0x000fce00078e08ff */
[----:B--2---:R-:W2:Y:S01]  /*28d0*/  @!P1 LDC.64 R244, c[0x0][0x3b8] ;  /* 0x0000ee00fff49b82 */ /* 0x004ea20000000a00 */
[----:B---3--:R-:W-:-:S04]  /*28e0*/  @!P1 LEA R242, P2, R246, R242, 0x2 ;  /* 0x000000f2f6f29211 */ /* 0x008fc800078410ff */
[----:B------:R-:W-:Y:S02]  /*28f0*/  @!P1 LEA.HI.X R243, R246, R243, R247, 0x2, P2 ;  /* 0x000000f3f6f39211 */ /* 0x000fe400010f14f7 */
[----:B------:R-:W-:-:S03]  /*2900*/  LEA R246, R250, R240, 0x1 ;  /* 0x000000f0faf67211 */ /* 0x000fc600078e08ff */
[----:B------:R3:W5:Y:S02]  /*2910*/  @!P1 LDG.E.128 R156, desc[UR36][R242.64] ;  /* 0x00000024f29c9981 */ /* 0x000764000c1e1d00 */
[----:B------:R-:W-:-:S05]  /*2920*/  @!P1 IMAD.SHL.U32 R240, R246, 0x4, RZ ;  /* 0x00000004f6f09824 */ /* 0x000fca00078e00ff */
[----:B------:R-:W-:Y:S02]  /*2930*/  @!P1 SHF.R.S32.HI R247, RZ, 0x1f, R240 ;  /* 0x0000001ffff79819 */ /* 0x000fe400000114f0 */
[C---:B------:R-:W-:Y:S01]  /*2940*/  @!P1 IADD3 R240, P2, PT, R241.reuse, R240, RZ ;  /* 0x000000f0f1f09210 */ /* 0x040fe20007f5e0ff */
[----:B------:R-:W-:Y:S01]  /*2950*/  IMAD R2, R250, 0x2, R246 ;  /* 0x00000002fa027824 */ /* 0x000fe200078e02f6 */
[----:B---3--:R-:W3:Y:S02]  /*2960*/  @!P1 LDC.64 R242, c[0x0][0x3b8] ;  /* 0x0000ee00fff29b82 */ /* 0x008ee40000000a00 */
[----:B------:R-:W-:Y:S02]  /*2970*/  @!P1 LEA.HI.X.SX32 R241, R241, R247, 0x1, P2 ;  /* 0x000000f7f1f19211 */ /* 0x000fe400010f0eff */
[----:B-1----:R-:W-:-:S04]  /*2980*/  @!P1 LEA R4, P2, R240, R4, 0x2 ;  /* 0x00000004f0049211 */ /* 0x002fc800078410ff */
[----:B------:R-:W-:Y:S02]  /*2990*/  @!P1 LEA.HI.X R5, R240, R5, R241, 0x2, P2 ;  /* 0x00000005f0059211 */ /* 0x000fe400010f14f1 */
[----:B------:R-:W-:Y:S01]  /*29a0*/  @!P1 IADD3 R240, PT, PT, R246, R250, RZ ;  /* 0x000000faf6f09210 */ /* 0x000fe20007ffe0ff */
[----:B------:R-:W-:Y:S01]  /*29b0*/  @!P1 IMAD R241, R250, UR41, RZ ;  /* 0x00000029faf19c24 */ /* 0x000fe2000f8e02ff */
[----:B------:R-:W-:Y:S01]  /*29c0*/  @!P1 SHF.L.U32 R3, R2, 0x2, RZ ;  /* 0x0000000202039819 */ /* 0x000fe200000006ff */
[----:B------:R1:W5:Y:S01]  /*29d0*/  @!P1 LDG.E.128 R160, desc[UR36][R4.64] ;  /* 0x0000002404a09981 */ /* 0x000362000c1e1d00 */
[----:B------:R-:W-:-:S04]  /*29e0*/  @!P1 SHF.L.U32 R240, R240, 0x2, RZ ;  /* 0x00000002f0f09819 */ /* 0x000fc800000006ff */
[----:B------:R-:W-:Y:S02]  /*29f0*/  @!P1 SHF.R.S32.HI R247, RZ, 0x1f, R240 ;  /* 0x0000001ffff79819 */ /* 0x000fe400000114f0 */
[C---:B------:R-:W-:Y:S01]  /*2a00*/  @!P1 IADD3 R240, P2, PT, R241.reuse, R240, RZ ;  /* 0x000000f0f1f09210 */ /* 0x040fe20007f5e0ff */
[----:B------:R-:W-:Y:S01]  /*2a10*/  @!P1 IMAD R246, R250, UR41, RZ ;  /* 0x00000029faf69c24 */ /* 0x000fe2000f8e02ff */
[----:B-1----:R-:W1:Y:S02]  /*2a20*/  @!P1 LDC.64 R4, c[0x0][0x3b8] ;  /* 0x0000ee00ff049b82 */ /* 0x002e640000000a00 */
[----:B------:R-:W-:Y:S02]  /*2a30*/  @!P1 LEA.HI.X.SX32 R241, R241, R247, 0x1, P2 ;  /* 0x000000f7f1f19211 */ /* 0x000fe400010f0eff */
[----:B0-----:R-:W-:-:S04]  /*2a40*/  @!P1 LEA R6, P2, R240, R6, 0x2 ;  /* 0x00000006f0069211 */ /* 0x001fc800078410ff */
[----:B------:R-:W-:Y:S02]  /*2a50*/  @!P1 LEA.HI.X R7, R240, R7, R241, 0x2, P2 ;  /* 0x00000007f0079211 */ /* 0x000fe400010f14f1 */
[----:B------:R-:W0:Y:S01]  /*2a60*/  @!P1 LDC.64 R240, c[0x0][0x3b8] ;  /* 0x0000ee00fff09b82 */ /* 0x000e220000000a00 */
[----:B------:R-:W-:Y:S02]  /*2a70*/  @!P1 SHF.R.S32.HI R247, RZ, 0x1f, R3 ;  /* 0x0000001ffff79819 */ /* 0x000fe40000011403 */
[C---:B------:R-:W-:Y:S01]  /*2a80*/  @!P1 IADD3 R3, P2, PT, R246.reuse, R3, RZ ;  /* 0x00000003f6039210 */ /* 0x040fe20007f5e0ff */
[----:B------:R-:W5:Y:S03]  /*2a90*/  @!P1 LDG.E.128 R164, desc[UR36][R6.64] ;  /* 0x0000002406a49981 */ /* 0x000f66000c1e1d00 */
[----:B------:R-:W-:Y:S02]  /*2aa0*/  @!P1 LEA.HI.X.SX32 R246, R246, R247, 0x1, P2 ;  /* 0x000000f7f6f69211 */ /* 0x000fe400010f0eff */
[----:B0-----:R-:W-:-:S04]  /*2ab0*/  @!P1 LEA R240, P2, R3, R240, 0x2 ;  /* 0x000000f003f09211 */ /* 0x001fc800078410ff */
[----:B------:R-:W-:Y:S02]  /*2ac0*/  @!P1 LEA.HI.X R241, R3, R241, R246, 0x2, P2 ;  /* 0x000000f103f19211 */ /* 0x000fe400010f14f6 */
[----:B------:R-:W-:Y:S01]  /*2ad0*/  @!P1 IADD3 R3, PT, PT, R2, R250, RZ ;  /* 0x000000fa02039210 */ /* 0x000fe20007ffe0ff */
[----:B------:R-:W-:Y:S02]  /*2ae0*/  @!P1 IMAD R246, R250, UR41, RZ ;  /* 0x00000029faf69c24 */ /* 0x000fe4000f8e02ff */
[----:B------:R0:W5:Y:S02]  /*2af0*/  @!P1 LDG.E.128 R168, desc[UR36][R240.64] ;  /* 0x00000024f0a89981 */ /* 0x000164000c1e1d00 */
[----:B------:R-:W-:-:S05]  /*2b00*/  @!P1 IMAD.SHL.U32 R3, R3, 0x4, RZ ;  /* 0x0000000403039824 */ /* 0x000fca00078e00ff */
[----:B------:R-:W-:Y:S02]  /*2b10*/  @!P1 SHF.R.S32.HI R247, RZ, 0x1f, R3 ;  /* 0x0000001ffff79819 */ /* 0x000fe40000011403 */
[C---:B------:R-:W-:Y:S01]  /*2b20*/  @!P1 IADD3 R3, P2, PT, R246.reuse, R3, RZ ;  /* 0x00000003f6039210 */ /* 0x040fe20007f5e0ff */
[----:B0-----:R-:W0:Y:S03]  /*2b30*/  @!P1 LDC.64 R240, c[0x0][0x3b8] ;  /* 0x0000ee00fff09b82 */ /* 0x001e260000000a00 */
[----:B------:R-:W-:Y:S02]  /*2b40*/  @!P1 LEA.HI.X.SX32 R246, R246, R247, 0x1, P2 ;  /* 0x000000f7f6f69211 */ /* 0x000fe400010f0eff */
[----:B--2---:R-:W-:-:S04]  /*2b50*/  @!P1 LEA R244, P2, R3, R244, 0x2 ;  /* 0x000000f403f49211 */ /* 0x004fc800078410ff */
[----:B------:R-:W-:Y:S02]  /*2b60*/  @!P1 LEA.HI.X R245, R3, R245, R246, 0x2, P2 ;  /* 0x000000f503f59211 */ /* 0x000fe400010f14f6 */
[C---:B------:R-:W-:Y:S01]  /*2b70*/  @!P1 LEA R3, R250.reuse, R2, 0x1 ;  /* 0x00000002fa039211 */ /* 0x040fe200078e08ff */
[C---:B------:R-:W-:Y:S01]  /*2b80*/  @!P1 IMAD R247, R250.reuse, UR41, RZ ;  /* 0x00000029faf79c24 */ /* 0x040fe2000f8e02ff */
[----:B------:R-:W-:Y:S01]  /*2b90*/  @!P1 LEA R6, R250, R248, 0x4 ;  /* 0x000000f8fa069211 */ /* 0x000fe200078e20ff */
[----:B------:R2:W5:Y:S01]  /*2ba0*/  @!P1 LDG.E.128 R172, desc[UR36][R244.64] ;  /* 0x00000024f4ac9981 */ /* 0x000562000c1e1d00 */
[----:B------:R-:W-:-:S04]  /*2bb0*/  @!P1 SHF.L.U32 R3, R3, 0x2, RZ ;  /* 0x0000000203039819 */ /* 0x000fc800000006ff */
[----:B------:R-:W-:Y:S02]  /*2bc0*/  @!P1 SHF.R.S32.HI R246, RZ, 0x1f, R3 ;  /* 0x0000001ffff69819 */ /* 0x000fe40000011403 */
[----:B------:R-:W-:-:S04]  /*2bd0*/  @!P1 IADD3 R3, P2, PT, R247, R3, RZ ;  /* 0x00000003f7039210 */ /* 0x000fc80007f5e0ff */
[----:B------:R-:W-:Y:S02]  /*2be0*/  @!P1 LEA.HI.X.SX32 R247, R247, R246, 0x1, P2 ;  /* 0x000000f6f7f79211 */ /* 0x000fe400010f0eff */
[----:B---3--:R-:W-:-:S04]  /*2bf0*/  @!P1 LEA R246, P2, R3, R242, 0x2 ;  /* 0x000000f203f69211 */ /* 0x008fc800078410ff */
[----:B------:R-:W-:Y:S01]  /*2c00*/  @!P1 LEA.HI.X R247, R3, R243, R247, 0x2, P2 ;  /* 0x000000f303f79211 */ /* 0x000fe200010f14f7 */
[C---:B------:R-:W-:Y:S02]  /*2c10*/  @!P1 IMAD R3, R250.reuse, 0x2, R2 ;  /* 0x00000002fa039824 */ /* 0x040fe400078e0202 */
[----:B------:R-:W-:Y:S02]  /*2c20*/  @!P1 IMAD R242, R250, UR41, RZ ;  /* 0x00000029faf29c24 */ /* 0x000fe4000f8e02ff */
[----:B------:R3:W5:Y:S01]  /*2c30*/  @!P1 LDG.E.128 R176, desc[UR36][R246.64] ;  /* 0x00000024f6b09981 */ /* 0x000762000c1e1d00 */
[----:B------:R-:W-:-:S04]  /*2c40*/  @!P1 IADD3 R3, PT, PT, R3, R250, RZ ;  /* 0x000000fa03039210 */ /* 0x000fc80007ffe0ff */
[----:B------:R-:W-:-:S04]  /*2c50*/  @!P1 SHF.L.U32 R3, R3, 0x2, RZ ;  /* 0x0000000203039819 */ /* 0x000fc800000006ff */
[----:B------:R-:W-:Y:S02]  /*2c60*/  @!P1 SHF.R.S32.HI R243, RZ, 0x1f, R3 ;  /* 0x0000001ffff39819 */ /* 0x000fe40000011403 */
[----:B------:R-:W-:Y:S01]  /*2c70*/  @!P1 IADD3 R3, P2, PT, R242, R3, RZ ;  /* 0x00000003f2039210 */ /* 0x000fe20007f5e0ff */
[----:B------:R-:W-:-:S03]  /*2c80*/  IMAD R2, R250, 0x2, R2 ;  /* 0x00000002fa027824 */ /* 0x000fc600078e0202 */
[----:B------:R-:W-:Y:S02]  /*2c90*/  @!P1 LEA.HI.X.SX32 R242, R242, R243, 0x1, P2 ;  /* 0x000000f3f2f29211 */ /* 0x000fe400010f0eff */
[C---:B-1----:R-:W-:Y:S02]  /*2ca0*/  @!P1 LEA R4, P2, R3.reuse, R4, 0x2 ;  /* 0x0000000403049211 */ /* 0x042fe400078410ff */
[----:B------:R-:W-:Y:S01]  /*2cb0*/  LEA R2, R250, R2, 0x1 ;  /* 0x00000002fa027211 */ /* 0x000fe200078e08ff */
[----:B------:R-:W-:Y:S01]  /*2cc0*/  @!P1 IMAD.SHL.U32 R243, R6, 0x4, RZ ;  /* 0x0000000406f39824 */ /* 0x000fe200078e00ff */
[----:B------:R-:W-:Y:S01]  /*2cd0*/  @!P1 LEA.HI.X R5, R3, R5, R242, 0x2, P2 ;  /* 0x0000000503059211 */ /* 0x000fe200010f14f2 */
[----:B------:R-:W-:Y:S01]  /*2ce0*/  @!P1 IMAD R3, R250, UR41, RZ ;  /* 0x00000029fa039c24 */ /* 0x000fe2000f8e02ff */
[----:B------:R-:W-:Y:S02]  /*2cf0*/  @!P1 SHF.L.U32 R6, R2, 0x2, RZ ;  /* 0x0000000202069819 */ /* 0x000fe400000006ff */
[----:B------:R-:W-:Y:S01]  /*2d00*/  LEA R249, R250, R2, 0x1 ;  /* 0x00000002faf97211 */ /* 0x000fe200078e08ff */
[----:B------:R1:W5:Y:S01]  /*2d10*/  @!P1 LDG.E.128 R180, desc[UR36][R4.64] ;  /* 0x0000002404b49981 */ /* 0x000362000c1e1d00 */
[----:B------:R-:W-:-:S02]  /*2d20*/  @!P1 SHF.R.S32.HI R242, RZ, 0x1f, R3 ;  /* 0x0000001ffff29819 */ /* 0x000fc40000011403 */
[C---:B------:R-:W-:Y:S02]  /*2d30*/  @!P1 IADD3 R7, P3, PT, R3.reuse, R243, RZ ;  /* 0x000000f303079210 */ /* 0x040fe40007f7e0ff */
[----:B------:R-:W-:Y:S02]  /*2d40*/  @!P1 IADD3 R3, P2, PT, R3, R6, RZ ;  /* 0x0000000603039210 */ /* 0x000fe40007f5e0ff */
[-C--:B------:R-:W-:Y:S02]  /*2d50*/  @!P1 LEA.HI.X.SX32 R243, R243, R242.reuse, 0x1, P3 ;  /* 0x000000f2f3f39211 */ /* 0x080fe400018f0eff */
[----:B------:R-:W-:Y:S02]  /*2d60*/  @!P1 LEA.HI.X.SX32 R242, R6, R242, 0x1, P2 ;  /* 0x000000f206f29211 */ /* 0x000fe400010f0eff */
[-C--:B0-----:R-:W-:Y:S01]  /*2d70*/  @!P1 LEA R6, P3, R7, R240.reuse, 0x2 ;  /* 0x000000f007069211 */ /* 0x081fe200078610ff */
[----:B------:R-:W-:Y:S01]  /*2d80*/  @!P1 IMAD R2, R250, UR41, RZ ;  /* 0x00000029fa029c24 */ /* 0x000fe2000f8e02ff */
[----:B------:R-:W-:-:S02]  /*2d90*/  @!P1 LEA R240, P2, R3, R240, 0x2 ;  /* 0x000000f003f09211 */ /* 0x000fc400078410ff */
[-C--:B------:R-:W-:Y:S01]  /*2da0*/  @!P1 LEA.HI.X R7, R7, R241.reuse, R243, 0x2, P3 ;  /* 0x000000f107079211 */ /* 0x080fe200018f14f3 */
[----:B------:R-:W-:Y:S01]  /*2db0*/  @!P1 IMAD.SHL.U32 R243, R249, 0x4, RZ ;  /* 0x00000004f9f39824 */ /* 0x000fe200078e00ff */
[----:B------:R-:W-:-:S03]  /*2dc0*/  @!P1 LEA.HI.X R241, R3, R241, R242, 0x2, P2 ;  /* 0x000000f103f19211 */ /* 0x000fc600010f14f2 */
[----:B------:R0:W5:Y:S01]  /*2dd0*/  @!P1 LDG.E.128 R184, desc[UR36][R6.64] ;  /* 0x0000002406b89981 */ /* 0x000162000c1e1d00 */
[----:B------:R-:W-:Y:S02]  /*2de0*/  @!P1 SHF.R.S32.HI R3, RZ, 0x1f, R243 ;  /* 0x0000001fff039819 */ /* 0x000fe400000114f3 */
[C---:B------:R-:W-:Y:S01]  /*2df0*/  @!P1 IADD3 R243, P2, PT, R2.reuse, R243, RZ ;  /* 0x000000f302f39210 */ /* 0x040fe20007f5e0ff */
[----:B------:R4:W5:Y:S03]  /*2e00*/  @!P1 LDG.E.128 R188, desc[UR36][R240.64] ;  /* 0x00000024f0bc9981 */ /* 0x000966000c1e1d00 */
[----:B------:R-:W-:Y:S02]  /*2e10*/  @!P1 LEA.HI.X.SX32 R250, R2, R3, 0x1, P2 ;  /* 0x0000000302fa9211 */ /* 0x000fe400010f0eff */
[----:B------:R-:W2:Y:S02]  /*2e20*/  @!P1 LDC.64 R2, c[0x0][0x3b8] ;  /* 0x0000ee00ff029b82 */ /* 0x000ea40000000a00 */
[----:B--2---:R-:W-:-:S06]  /*2e30*/  @!P1 LEA R242, P2, R243, R2, 0x2 ;  /* 0x00000002f3f29211 */ /* 0x004fcc00078410ff */
[----:B------:R-:W2:Y:S01]  /*2e40*/  LDC R2, c[0x0][0x3f4] ;  /* 0x0000fd00ff027b82 */ /* 0x000ea20000000800 */
[----:B------:R-:W-:-:S05]  /*2e50*/  @!P1 LEA.HI.X R243, R243, R3, R250, 0x2, P2 ;  /* 0x00000003f3f39211 */ /* 0x000fca00010f14fa */
[----:B------:R4:W5:Y:S01]  /*2e60*/  @!P1 LDG.E.128 R192, desc[UR36][R242.64] ;  /* 0x00000024f2c09981 */ /* 0x000962000c1e1d00 */
[----:B--2---:R-:W-:Y:S01]  /*2e70*/  IADD3 R249, PT, PT, R249, R2, RZ ;  /* 0x00000002f9f97210 */ /* 0x004fe20007ffe0ff */
[----:B------:R-:W-:-:S03]  /*2e80*/  @!P1 IMAD R2, R2, UR41, RZ ;  /* 0x0000002902029c24 */ /* 0x000fc6000f8e02ff */
[----:B------:R-:W-:-:S04]  /*2e90*/  @!P1 SHF.L.U32 R245, R249, 0x2, RZ ;  /* 0x00000002f9f59819 */ /* 0x000fc800000006ff */
[----:B------:R-:W-:Y:S02]  /*2ea0*/  @!P1 SHF.R.S32.HI R3, RZ, 0x1f, R245 ;  /* 0x0000001fff039819 */ /* 0x000fe400000114f5 */
[----:B------:R-:W-:-:S04]  /*2eb0*/  @!P1 IADD3 R245, P2, PT, R2, R245, RZ ;  /* 0x000000f502f59210 */ /* 0x000fc80007f5e0ff */
[----:B------:R-:W-:Y:S02]  /*2ec0*/  @!P1 LEA.HI.X.SX32 R250, R2, R3, 0x1, P2 ;  /* 0x0000000302fa9211 */ /* 0x000fe400010f0eff */
[----:B------:R-:W2:Y:S02]  /*2ed0*/  @!P1 LDC.64 R2, c[0x0][0x3b8] ;  /* 0x0000ee00ff029b82 */ /* 0x000ea40000000a00 */
[----:B--2---:R-:W-:-:S04]  /*2ee0*/  @!P1 LEA R244, P2, R245, R2, 0x2 ;  /* 0x00000002f5f49211 */ /* 0x004fc800078410ff */
[----:B------:R-:W-:Y:S02]  /*2ef0*/  @!P1 LEA.HI.X R245, R245, R3, R250, 0x2, P2 ;  /* 0x00000003f5f59211 */ /* 0x000fe400010f14fa */
[----:B------:R-:W3:Y:S03]  /*2f00*/  LDC R250, c[0x0][0x3f4] ;  /* 0x0000fd00fffa7b82 */ /* 0x000ee60000000800 */
[----:B------:R2:W5:Y:S01]  /*2f10*/  @!P1 LDG.E.128 R196, desc[UR36][R244.64] ;  /* 0x00000024f4c49981 */ /* 0x000562000c1e1d00 */
[----:B---3--:R-:W-:Y:S02]  /*2f20*/  IMAD.IADD R246, R249, 0x1, R250 ;  /* 0x00000001f9f67824 */ /* 0x008fe400078e02fa */
[----:B------:R-:W-:-:S03]  /*2f30*/  @!P1 IMAD R2, R250, UR41, RZ ;  /* 0x00000029fa029c24 */ /* 0x000fc6000f8e02ff */
[----:B------:R-:W-:-:S04]  /*2f40*/  @!P1 SHF.L.U32 R247, R246, 0x2, RZ ;  /* 0x00000002f6f79819 */ /* 0x000fc800000006ff */
[----:B------:R-:W-:Y:S02]  /*2f50*/  @!P1 SHF.R.S32.HI R3, RZ, 0x1f, R247 ;  /* 0x0000001fff039819 */ /* 0x000fe400000114f7 */
[----:B------:R-:W-:-:S04]  /*2f60*/  @!P1 IADD3 R247, P2, PT, R2, R247, RZ ;  /* 0x000000f702f79210 */ /* 0x000fc80007f5e0ff */
[----:B------:R-:W-:Y:S02]  /*2f70*/  @!P1 LEA.HI.X.SX32 R249, R2, R3, 0x1, P2 ;  /* 0x0000000302f99211 */ /* 0x000fe400010f0eff */
[----:B------:R-:W3:Y:S01]  /*2f80*/  @!P1 LDC.64 R2, c[0x0][0x3b8] ;  /* 0x0000ee00ff029b82 */ /* 0x000ee20000000a00 */
[----:B------:R-:W-:Y:S01]  /*2f90*/  IADD3 R246, PT, PT, R246, R250, RZ ;  /* 0x000000faf6f67210 */ /* 0x000fe20007ffe0ff */
[----:B-1----:R-:W-:Y:S01]  /*2fa0*/  @!P1 IMAD R4, R250, UR41, RZ ;  /* 0x00000029fa049c24 */ /* 0x002fe2000f8e02ff */
[----:B---3--:R-:W-:-:S04]  /*2fb0*/  @!P1 LEA R2, P2, R247, R2, 0x2 ;  /* 0x00000002f7029211 */ /* 0x008fc800078410ff */
[----:B------:R-:W-:Y:S01]  /*2fc0*/  @!P1 LEA.HI.X R3, R247, R3, R249, 0x2, P2 ;  /* 0x00000003f7039211 */ /* 0x000fe200010f14f9 */
[----:B------:R-:W-:Y:S02]  /*2fd0*/  @!P1 IMAD.SHL.U32 R247, R246, 0x4, RZ ;  /* 0x00000004f6f79824 */ /* 0x000fe400078e00ff */
[C---:B0-----:R-:W-:Y:S02]  /*2fe0*/  @!P1 IMAD R6, R250.reuse, UR41, RZ ;  /* 0x00000029fa069c24 */ /* 0x041fe4000f8e02ff */
[C---:B----4-:R-:W-:Y:S01]  /*2ff0*/  @!P1 IMAD R240, R250.reuse, UR41, RZ ;  /* 0x00000029faf09c24 */ /* 0x050fe2000f8e02ff */
[----:B------:R-:W-:Y:S01]  /*3000*/  @!P1 SHF.R.S32.HI R5, RZ, 0x1f, R247 ;  /* 0x0000001fff059819 */ /* 0x000fe200000114f7 */
[----:B------:R-:W-:Y:S01]  /*3010*/  @!P1 IMAD R242, R250, UR41, RZ ;  /* 0x00000029faf29c24 */ /* 0x000fe2000f8e02ff */
[----:B------:R-:W-:Y:S01]  /*3020*/  @!P1 IADD3 R247, P2, PT, R4, R247, RZ ;  /* 0x000000f704f79210 */ /* 0x000fe20007f5e0ff */
[----:B--2---:R-:W-:Y:S01]  /*3030*/  @!P1 IMAD R244, R250, UR41, RZ ;  /* 0x00000029faf49c24 */ /* 0x004fe2000f8e02ff */
[----:B------:R0:W5:Y:S02]  /*3040*/  @!P1 LDG.E.128 R200, desc[UR36][R2.64] ;  /* 0x0000002402c89981 */ /* 0x000164000c1e1d00 */
[----:B------:R-:W-:-:S02]  /*3050*/  @!P1 LEA.HI.X.SX32 R249, R4, R5, 0x1, P2 ;  /* 0x0000000504f99211 */ /* 0x000fc400010f0eff */
[----:B------:R-:W1:Y:S01]  /*3060*/  @!P1 LDC.64 R4, c[0x0][0x3b8] ;  /* 0x0000ee00ff049b82 */ /* 0x000e620000000a00 */
[----:B------:R-:W-:Y:S02]  /*3070*/  IADD3 R246, PT, PT, R246, R250, RZ ;  /* 0x000000faf6f67210 */ /* 0x000fe40007ffe0ff */
[----:B-1----:R-:W-:-:S04]  /*3080*/  @!P1 LEA R4, P2, R247, R4, 0x2 ;  /* 0x00000004f7049211 */ /* 0x002fc800078410ff */
[----:B------:R-:W-:Y:S02]  /*3090*/  @!P1 LEA.HI.X R5, R247, R5, R249, 0x2, P2 ;  /* 0x00000005f7059211 */ /* 0x000fe400010f14f9 */
[----:B------:R-:W-:Y:S01]  /*30a0*/  @!P1 SHF.L.U32 R247, R246, 0x2, RZ ;  /* 0x00000002f6f79819 */ /* 0x000fe200000006ff */
[----:B0-----:R-:W-:Y:S02]  /*30b0*/  @!P1 IMAD R2, R250, UR41, RZ ;  /* 0x00000029fa029c24 */ /* 0x001fe4000f8e02ff */
[----:B------:R0:W5:Y:S01]  /*30c0*/  @!P1 LDG.E.128 R204, desc[UR36][R4.64] ;  /* 0x0000002404cc9981 */ /* 0x000162000c1e1d00 */
[----:B------:R-:W-:Y:S02]  /*30d0*/  @!P1 SHF.R.S32.HI R7, RZ, 0x1f, R247 ;  /* 0x0000001fff079819 */ /* 0x000fe400000114f7 */
[----:B------:R-:W-:-:S04]  /*30e0*/  @!P1 IADD3 R247, P2, PT, R6, R247, RZ ;  /* 0x000000f706f79210 */ /* 0x000fc80007f5e0ff */
[----:B------:R-:W-:Y:S02]  /*30f0*/  @!P1 LEA.HI.X.SX32 R249, R6, R7, 0x1, P2 ;  /* 0x0000000706f99211 */ /* 0x000fe400010f0eff */
[----:B------:R-:W1:Y:S01]  /*3100*/  @!P1 LDC.64 R6, c[0x0][0x3b8] ;  /* 0x0000ee00ff069b82 */ /* 0x000e620000000a00 */
[----:B------:R-:W-:Y:S01]  /*3110*/  IMAD.IADD R246, R246, 0x1, R250 ;  /* 0x00000001f6f67824 */ /* 0x000fe200078e02fa */
        /* <DEDUP_REMOVED lines=9> */
[----:B------:R-:W-:Y:S02]  /*31b0*/  IADD3 R246, PT, PT, R246, R250, RZ ;  /* 0x000000faf6f67210 */ /* 0x000fe40007ffe0ff */
[----:B-1----:R-:W-:-:S04]  /*31c0*/  @!P1 LEA R240, P2, R247, R240, 0x2 ;  /* 0x000000f0f7f09211 */ /* 0x002fc800078410ff */
[----:B------:R-:W-:Y:S01]  /*31d0*/  @!P1 LEA.HI.X R241, R247, R241, R249, 0x2, P2 ;  /* 0x000000f1f7f19211 */ /* 0x000fe200010f14f9 */
[----:B------:R-:W-:Y:S02]  /*31e0*/  @!P1 IMAD.SHL.U32 R247, R246, 0x4, RZ ;  /* 0x00000004f6f79824 */ /* 0x000fe400078e00ff */
        /* <DEDUP_REMOVED lines=40> */
[----:B0-----:R-:W-:Y:S01]  /*3470*/  @P0 IMAD.MOV.U32 R3, RZ, RZ, R251 ;  /* 0x000000ffff030224 */ /* 0x001fe200078e00fb */
[----:B------:R-:W-:Y:S01]  /*3480*/  @P0 MOV R2, R252 ;  /* 0x000000fc00020202 */ /* 0x000fe20000000f00 */
[----:B------:R0:W5:Y:S01]  /*3490*/  @!P1 LDG.E.128 R12, desc[UR36][R4.64] ;  /* 0x00000024040c9981 */ /* 0x000162000c1e1d00 */
[----:B------:R-:W-:Y:S02]  /*34a0*/  @!P1 SHF.R.S32.HI R7, RZ, 0x1f, R247 ;  /* 0x0000001fff079819 */ /* 0x000fe400000114f7 */
[----:B------:R-:W-:Y:S01]  /*34b0*/  @!P1 IADD3 R247, P2, PT, R6, R247, RZ ;  /* 0x000000f706f79210 */ /* 0x000fe20007f5e0ff */
[----:B------:R-:W-:Y:S01]  /*34c0*/  IMAD.IADD R246, R246, 0x1, R250 ;  /* 0x00000001f6f67824 */ /* 0x000fe200078e02fa */
[----:B------:R-:W2:Y:S02]  /*34d0*/  @P0 LDG.E.U8 R2, desc[UR36][R2.64] ;  /* 0x0000002402020981 */ /* 0x000ea4000c1e1100 */
[----:B------:R-:W-:-:S02]  /*34e0*/  @!P1 LEA.HI.X.SX32 R249, R6, R7, 0x1, P2 ;  /* 0x0000000706f99211 */ /* 0x000fc400010f0eff */
[----:B------:R-:W1:Y:S02]  /*34f0*/  @!P1 LDC.64 R6, c[0x0][0x3b8] ;  /* 0x0000ee00ff069b82 */ /* 0x000e640000000a00 */
[----:B-1----:R-:W-:-:S04]  /*3500*/  @!P1 LEA R6, P2, R247, R6, 0x2 ;  /* 0x00000006f7069211 */ /* 0x002fc800078410ff */
[----:B------:R-:W-:Y:S02]  /*3510*/  @!P1 LEA.HI.X R7, R247, R7, R249, 0x2, P2 ;  /* 0x00000007f7079211 */ /* 0x000fe400010f14f9 */
[----:B------:R-:W-:-:S03]  /*3520*/  @!P1 SHF.L.U32 R247, R246, 0x2, RZ ;  /* 0x00000002f6f79819 */ /* 0x000fc600000006ff */
        /* <DEDUP_REMOVED lines=8> */
[----:B------:R-:W-:-:S04]  /*35b0*/  @!P1 IMAD.SHL.U32 R247, R246, 0x4, RZ ;  /* 0x00000004f6f79824 */ /* 0x000fc800078e00ff */
        /* <DEDUP_REMOVED lines=8> */
[----:B------:R-:W-:-:S03]  /*3640*/  @!P1 IADD3 R247, PT, PT, R246, R250, RZ ;  /* 0x000000faf6f79210 */ /* 0x000fc60007ffe0ff */
[----:B------:R0:W5:Y:S02]  /*3650*/  @!P1 LDG.E.128 R220, desc[UR36][R242.64] ;  /* 0x00000024f2dc9981 */ /* 0x000164000c1e1d00 */
[----:B------:R-:W-:-:S05]  /*3660*/  @!P1 IMAD.SHL.U32 R247, R247, 0x4, RZ ;  /* 0x00000004f7f79824 */ /* 0x000fca00078e00ff */
[----:B------:R-:W-:Y:S02]  /*3670*/  @!P1 SHF.R.S32.HI R245, RZ, 0x1f, R247 ;  /* 0x0000001ffff59819 */ /* 0x000fe400000114f7 */
[----:B------:R-:W-:-:S04]  /*3680*/  @!P1 IADD3 R247, P2, PT, R244, R247, RZ ;  /* 0x000000f7f4f79210 */ /* 0x000fc80007f5e0ff */
[----:B------:R-:W-:Y:S02]  /*3690*/  @!P1 LEA.HI.X.SX32 R249, R244, R245, 0x1, P2 ;  /* 0x000000f5f4f99211 */ /* 0x000fe400010f0eff */
[----:B------:R-:W1:Y:S02]  /*36a0*/  @!P1 LDC.64 R244, c[0x0][0x3b8] ;  /* 0x0000ee00fff49b82 */ /* 0x000e640000000a00 */
[----:B-1----:R-:W-:-:S04]  /*36b0*/  @!P1 LEA R244, P2, R247, R244, 0x2 ;  /* 0x000000f4f7f49211 */ /* 0x002fc800078410ff */
[----:B------:R-:W-:Y:S02]  /*36c0*/  @!P1 LEA.HI.X R245, R247, R245, R249, 0x2, P2 ;  /* 0x000000f5f7f59211 */ /* 0x000fe400010f14f9 */
[----:B------:R-:W-:Y:S01]  /*36d0*/  @!P1 SHF.L.U32 R247, R246, 0x2, RZ ;  /* 0x00000002f6f79819 */ /* 0x000fe200000006ff */
[----:B------:R-:W-:Y:S02]  /*36e0*/  @!P1 IMAD R246, R250, UR41, RZ ;  /* 0x00000029faf69c24 */ /* 0x000fe4000f8e02ff */
[----:B------:R0:W5:Y:S01]  /*36f0*/  @!P1 LDG.E.128 R224, desc[UR36][R244.64] ;  /* 0x00000024f4e09981 */ /* 0x000162000c1e1d00 */
[----:B------:R-:W-:Y:S02]  /*3700*/  @!P1 SHF.R.S32.HI R250, RZ, 0x1f, R247 ;  /* 0x0000001ffffa9819 */ /* 0x000fe400000114f7 */
[----:B------:R-:W-:-:S04]  /*3710*/  @!P1 IADD3 R249, P2, PT, R246, R247, RZ ;  /* 0x000000f7f6f99210 */ /* 0x000fc80007f5e0ff */
[----:B------:R-:W-:Y:S02]  /*3720*/  @!P1 LEA.HI.X.SX32 R250, R246, R250, 0x1, P2 ;  /* 0x000000faf6fa9211 */ /* 0x000fe400010f0eff */
[----:B------:R-:W1:Y:S02]  /*3730*/  @!P1 LDC.64 R246, c[0x0][0x3b8] ;  /* 0x0000ee00fff69b82 */ /* 0x000e640000000a00 */
[----:B-1----:R-:W-:-:S04]  /*3740*/  @!P1 LEA R246, P2, R249, R246, 0x2 ;  /* 0x000000f6f9f69211 */ /* 0x002fc800078410ff */
[----:B------:R-:W-:-:S05]  /*3750*/  @!P1 LEA.HI.X R247, R249, R247, R250, 0x2, P2 ;  /* 0x000000f7f9f79211 */ /* 0x000fca00010f14fa */
[----:B------:R0:W5:Y:S01]  /*3760*/  @!P1 LDG.E.128 R228, desc[UR36][R246.64] ;  /* 0x00000024f6e49981 */ /* 0x000162000c1e1d00 */
[----:B------:R-:W-:Y:S01]  /*3770*/  BSSY.RECONVERGENT B1, `(.L_x_3188) ;  /* 0x0000016000017945 */ /* 0x000fe20003800200 */
[----:B--2---:R-:W-:-:S03]  /*3780*/  ISETP.NE.AND P3, PT, R2, RZ, P0 ;  /* 0x000000ff0200720c */ /* 0x004fc60000765270 */
[----:B------:R-:W-:Y:S10]  /*3790*/  @P1 BRA `(.L_x_3189) ;  /* 0x00000000004c1947 */ /* 0x000ff40003800000 */
[----:B------:R-:W0:Y:S02]  /*37a0*/  LDC R250, c[0x0][0x3f4] ;  /* 0x0000fd00fffa7b82 */ /* 0x000e240000000800 */
[----:B0-----:R-:W-:Y:S01]  /*37b0*/  IADD3 R6, PT, PT, R248, R250, RZ ;  /* 0x000000faf8067210 */ /* 0x001fe20007ffe0ff */
[C---:B------:R-:W-:Y:S02]  /*37c0*/  IMAD R5, R250.reuse, 0x8, R248 ;  /* 0x00000008fa057824 */ /* 0x040fe400078e02f8 */
[C---:B------:R-:W-:Y:S01]  /*37d0*/  IMAD R3, R250.reuse, UR41, RZ ;  /* 0x00000029fa037c24 */ /* 0x040fe2000f8e02ff */
[C---:B------:R-:W-:Y:S02]  /*37e0*/  LEA R6, R250.reuse, R6, 0x2 ;  /* 0x00000006fa067211 */ /* 0x040fe400078e10ff */
[----:B------:R-:W-:Y:S02]  /*37f0*/  SHF.L.U32 R5, R5, 0x2, RZ ;  /* 0x0000000205057819 */ /* 0x000fe400000006ff */
[----:B------:R-:W-:-:S02]  /*3800*/  LEA R6, R250, R6, 0x1 ;  /* 0x00000006fa067211 */ /* 0x000fc400078e08ff */
[----:B------:R-:W-:Y:S02]  /*3810*/  SHF.R.S32.HI R4, RZ, 0x1f, R3 ;  /* 0x0000001fff047819 */ /* 0x000fe40000011403 */
[----:B------:R-:W-:Y:S01]  /*3820*/  IADD3 R2, P4, PT, R3, R5, RZ ;  /* 0x0000000503027210 */ /* 0x000fe20007f9e0ff */
[----:B------:R-:W-:-:S03]  /*3830*/  IMAD.SHL.U32 R6, R6, 0x4, RZ ;  /* 0x0000000406067824 */ /* 0x000fc600078e00ff */
[----:B------:R-:W-:Y:S02]  /*3840*/  LEA.HI.X.SX32 R5, R5, R4, 0x1, P4 ;  /* 0x0000000405057211 */ /* 0x000fe400020f0eff */
[----:B------:R-:W-:-:S04]  /*3850*/  IADD3 R3, P2, PT, R3, R6, RZ ;  /* 0x0000000603037210 */ /* 0x000fc80007f5e0ff */
[----:B------:R-:W-:Y:S02]  /*3860*/  LEA.HI.X.SX32 R6, R6, R4, 0x1, P2 ;  /* 0x0000000406067211 */ /* 0x000fe400010f0eff */
[----:B------:R-:W-:-:S04]  /*3870*/  LEA R4, P2, R2, UR10, 0x2 ;  /* 0x0000000a02047c11 */ /* 0x000fc8000f8410ff */
[----:B------:R-:W-:Y:S02]  /*3880*/  LEA.HI.X R5, R2, UR11, R5, 0x2, P2 ;  /* 0x0000000b02057c11 */ /* 0x000fe400090f1405 */
[----:B------:R-:W-:-:S03]  /*3890*/  LEA R2, P2, R3, UR10, 0x2 ;  /* 0x0000000a03027c11 */ /* 0x000fc6000f8410ff */
[----:B------:R1:W5:Y:S01]  /*38a0*/  LDG.E.128 R232, desc[UR36][R4.64] ;  /* 0x0000002404e87981 */ /* 0x000362000c1e1d00 */
[----:B------:R-:W-:-:S05]  /*38b0*/  LEA.HI.X R3, R3, UR11, R6, 0x2, P2 ;  /* 0x0000000b03037c11 */ /* 0x000fca00090f1406 */
[----:B------:R1:W5:Y:S04]  /*38c0*/  LDG.E.128 R236, desc[UR36][R2.64] ;  /* 0x0000002402ec7981 */ /* 0x000368000c1e1d00 */
.L_x_3189:
[----:B------:R-:W-:Y:S05]  /*38d0*/  BSYNC.RECONVERGENT B1 ;  /* 0x0000000000017941 */ /* 0x000fea0003800200 */
.L_x_3188:
[----:B------:R-:W-:Y:S04]  /*38e0*/  BSSY.RECONVERGENT B1, `(.L_x_3190) ;  /* 0x00000b8000017945 */ /* 0x000fe80003800200 */
[----:B------:R-:W-:Y:S05]  /*38f0*/  @P1 BRA `(.L_x_3191) ;  /* 0x0000000800d81947 */ /* 0x000fea0003800000 */
[----:B------:R-:W2:Y:S04]  /*3900*/  LDL R248, [R1+0x40] ;  /* 0x0000400001f87983 */ /* 0x000ea80000100800 */
[----:B0-----:R-:W3:Y:S04]  /*3910*/  LDL R247, [R1+0x44] ;  /* 0x0000440001f77983 */ /* 0x001ee80000100800 */
        /* <DEDUP_REMOVED lines=8> */
[----:B------:R-:W4:Y:S04]  /*39a0*/  LDL R6, [R1] ;  /* 0x0000000001067983 */ /* 0x000f280000100800 */
[----:B-1----:R-:W4:Y:S01]  /*39b0*/  LDL R5, [R1+0x4] ;  /* 0x0000040001057983 */ /* 0x002f220000100800 */
[----:B------:R-:W-:-:S04]  /*39c0*/  ISETP.NE.U32.AND P1, PT, RZ, UR6, PT ;  /* 0x00000006ff007c0c */ /* 0x000fc8000bf25070 */
[----:B------:R-:W-:-:S13]  /*39d0*/  ISETP.NE.AND.EX P1, PT, RZ, UR7, PT, P1 ;  /* 0x00000007ff007c0c */ /* 0x000fda000bf25310 */
[----:B------:R-:W0:Y:S01]  /*39e0*/  @P1 LDC R3, c[0x0][0x408] ;  /* 0x00010200ff031b82 */ /* 0x000e220000000800 */
[----:B------:R-:W1:Y:S07]  /*39f0*/  @P1 S2R R4, SR_CTAID.X ;  /* 0x0000000000041919 */ /* 0x000e6e0000002500 */
[----:B------:R-:W0:Y:S02]  /*3a00*/  @P1 LDC R2, c[0x0][0x430] ;  /* 0x00010c00ff021b82 */ /* 0x000e240000000800 */
[----:B0-----:R-:W-:-:S04]  /*3a10*/  @P1 IADD3 R2, PT, PT, R2, R3, RZ ;  /* 0x0000000302021210 */ /* 0x001fc80007ffe0ff */
[----:B------:R-:W-:Y:S02]  /*3a20*/  @P1 ISETP.GE.AND P4, PT, R0, R2, PT ;  /* 0x000000020000120c */ /* 0x000fe40003f86270 */
[----:B------:R-:W1:Y:S02]  /*3a30*/  @P1 LDC.64 R2, c[0x0][0x448] ;  /* 0x00011200ff021b82 */ /* 0x000e640000000a00 */
[----:B-1----:R-:W-:-:S06]  /*3a40*/  @P1 IMAD.WIDE.U32 R2, R4, 0x4, R2 ;  /* 0x0000000404021825 */ /* 0x002fcc00078e0002 */
[----:B------:R3:W4:Y:S01]  /*3a50*/  @P1 LDG.E R2, desc[UR36][R2.64] ;  /* 0x0000002402021981 */ /* 0x000722000c1e1900 */
[----:B--2--5:R-:W-:Y:S01]  /*3a60*/  FMUL.FTZ R4, R248, R132 ;  /* 0x00000084f8047220 */ /* 0x024fe20000410000 */
[----:B---3--:R-:W-:-:S03]  /*3a70*/  FMUL.FTZ R3, R247, R133 ;  /* 0x00000085f7037220 */ /* 0x008fc60000410000 */
[----:B----4-:R-:W-:Y:S01]  /*3a80*/  FFMA.FTZ R4, R246, R148, R4 ;  /* 0x00000094f6047223 */ /* 0x010fe20000010004 */
[----:B------:R-:W-:-:S03]  /*3a90*/  FFMA.FTZ R3, R245, R149, R3 ;  /* 0x00000095f5037223 */ /* 0x000fc60000010003 */
[----:B------:R-:W-:Y:S01]  /*3aa0*/  FFMA.FTZ R4, R244, R136, R4 ;  /* 0x00000088f4047223 */ /* 0x000fe20000010004 */
[----:B------:R-:W-:-:S03]  /*3ab0*/  FFMA.FTZ R3, R243, R137, R3 ;  /* 0x00000089f3037223 */ /* 0x000fc60000010003 */
[----:B------:R-:W-:Y:S02]  /*3ac0*/  FFMA.FTZ R4, R242, R144, R4 ;  /* 0x00000090f2047223 */ /* 0x000fe40000010004 */
[----:B------:R-:W2:Y:S01]  /*3ad0*/  LDL R242, [R1+0x48] ;  /* 0x0000480001f27983 */ /* 0x000ea20000100800 */
[----:B------:R-:W-:-:S03]  /*3ae0*/  FFMA.FTZ R3, R241, R145, R3 ;  /* 0x00000091f1037223 */ /* 0x000fc60000010003 */
[----:B------:R-:W3:Y:S01]  /*3af0*/  LDL R241, [R1+0x58] ;  /* 0x0000580001f17983 */ /* 0x000ee20000100800 */
        /* <DEDUP_REMOVED lines=61> */
[----:B--2---:R-:W-:Y:S02]  /*3ed0*/  FMUL.FTZ R3, R242, R134 ;  /* 0x00000086f2037220 */ /* 0x004fe40000410000 */
[----:B------:R-:W2:Y:S02]  /*3ee0*/  LDL R242, [R1+0x4c] ;  /* 0x00004c0001f27983 */ /* 0x000ea40000100800 */
[----:B---3--:R-:W-:Y:S02]  /*3ef0*/  FFMA.FTZ R3, R241, R150, R3 ;  /* 0x00000096f1037223 */ /* 0x008fe40000010003 */
[----:B------:R-:W3:Y:S02]  /*3f00*/  LDL R241, [R1+0x5c] ;  /* 0x00005c0001f17983 */ /* 0x000ee40000100800 */
[----:B----4-:R-:W-:Y:S02]  /*3f10*/  FFMA.FTZ R3, R240, R138, R3 ;  /* 0x0000008af0037223 */ /* 0x010fe40000010003 */
[----:B------:R-:W4:Y:S02]  /*3f20*/  LDL R240, [R1+0x3c] ;  /* 0x00003c0001f07983 */ /* 0x000f240000100800 */
[----:B------:R-:W-:-:S02]  /*3f30*/  FFMA.FTZ R3, R7, R146, R3 ;  /* 0x0000009207037223 */ /* 0x000fc40000010003 */
[----:B------:R-:W4:Y:S02]  /*3f40*/  LDL R7, [R1+0x2c] ;  /* 0x00002c0001077983 */ /* 0x000f240000100800 */
[----:B------:R-:W-:Y:S02]  /*3f50*/  FFMA.FTZ R3, R6, R142, R3 ;  /* 0x0000008e06037223 */ /* 0x000fe40000010003 */
[----:B------:R-:W4:Y:S02]  /*3f60*/  LDL R6, [R1+0x1c] ;  /* 0x00001c0001067983 */ /* 0x000f240000100800 */
[----:B------:R-:W-:Y:S02]  /*3f70*/  FFMA.FTZ R3, R5, R154, R3 ;  /* 0x0000009a05037223 */ /* 0x000fe40000010003 */
[----:B------:R-:W4:Y:S02]  /*3f80*/  LDL R5, [R1+0xc] ;  /* 0x00000c0001057983 */ /* 0x000f240000100800 */
        /* <DEDUP_REMOVED lines=26> */
[----:B------:R-:W-:Y:S01]  /*4130*/  FADD.FTZ R4, R3, R4 ;  /* 0x0000000403047221 */ /* 0x000fe20000010000 */
[----:B--2---:R-:W-:-:S04]  /*4140*/  FMUL.FTZ R3, R242, R135 ;  /* 0x00000087f2037220 */ /* 0x004fc80000410000 */
[----:B---3--:R-:W-:-:S04]  /*4150*/  FFMA.FTZ R3, R241, R151, R3 ;  /* 0x00000097f1037223 */ /* 0x008fc80000010003 */
[----:B----4-:R-:W-:Y:S02]  /*4160*/  FFMA.FTZ R3, R240, R139, R3 ;  /* 0x0000008bf0037223 */ /* 0x010fe40000010003 */
[----:B------:R-:W2:Y:S02]  /*4170*/  LDL R240, [R1+0x60] ;  /* 0x0000600001f07983 */ /* 0x000ea40000100800 */
[----:B------:R-:W-:Y:S01]  /*4180*/  FFMA.FTZ R3, R7, R147, R3 ;  /* 0x0000009307037223 */ /* 0x000fe20000010003 */
[----:B------:R-:W-:Y:S01]  /*4190*/  ISETP.NE.U32.AND P2, PT, RZ, UR12, PT ;  /* 0x0000000cff007c0c */ /* 0x000fe2000bf45070 */
[----:B------:R-:W3:Y:S02]  /*41a0*/  LDL R7, [R1+0x64] ;  /* 0x0000640001077983 */ /* 0x000ee40000100800 */
[----:B------:R-:W-:Y:S01]  /*41b0*/  FFMA.FTZ R3, R6, R143, R3 ;  /* 0x0000008f06037223 */ /* 0x000fe20000010003 */
[----:B------:R-:W-:Y:S01]  /*41c0*/  ISETP.NE.AND.EX P2, PT, RZ, UR13, PT, P2 ;  /* 0x0000000dff007c0c */ /* 0x000fe2000bf45320 */
        /* <DEDUP_REMOVED lines=29> */
[----:B------:R-:W2:Y:S02]  /*43a0*/  @P2 LDC.64 R4, c[0x0][0x438] ;  /* 0x00010e00ff042b82 */ /* 0x000ea40000000a00 */
[----:B--2---:R-:W-:-:S06]  /*43b0*/  @P2 IMAD.WIDE R4, R240, 0x4, R4 ;  /* 0x00000004f0042825 */ /* 0x004fcc00078e0204 */
[----:B------:R-:W2:Y:S01]  /*43c0*/  @P2 LDG.E R4, desc[UR36][R4.64] ;  /* 0x0000002404042981 */ /* 0x000ea2000c1e1900 */
[----:B------:R-:W-:-:S04]  /*43d0*/  FMUL.FTZ R3, R3, UR9 ;  /* 0x0000000903037c20 */ /* 0x000fc80008410000 */
[----:B--2---:R-:W-:Y:S01]  /*43e0*/  @P2 FADD.FTZ R3, R3, R4 ;  /* 0x0000000403032221 */ /* 0x004fe20000010000 */
[----:B------:R-:W-:-:S04]  /*43f0*/  @P1 SEL R4, RZ, UR39, P4 ;  /* 0x00000027ff041c07 */ /* 0x000fc8000a000000 */
[----:B------:R-:W-:-:S04]  /*4400*/  @P1 IADD3 R4, PT, PT, R0, -UR45, R4 ;  /* 0x8000002d00041c10 */ /* 0x000fc8000fffe004 */
[----:B------:R-:W-:-:S05]  /*4410*/  @P1 I2FP.F32.S32 R4, R4 ;  /* 0x0000000400041245 */ /* 0x000fca0000201400 */
[----:B------:R-:W-:-:S05]  /*4420*/  @P1 FFMA.FTZ R3, R4, R2, R3 ;  /* 0x0000000204031223 */ /* 0x000fca0000010003 */
[----:B----4-:R-:W-:Y:S01]  /*4430*/  @!P3 FMNMX.FTZ R6, R6, R3, !PT ;  /* 0x000000030606b209 */ /* 0x010fe20007810000 */
[----:B---3--:R2:W-:Y:S04]  /*4440*/  STS [R7], R3 ;  /* 0x0000000307007388 */ /* 0x0085e80000000800 */
[----:B------:R2:W-:Y:S02]  /*4450*/  @!P3 STL [R1+0x68], R6 ;  /* 0x000068060100b387 */ /* 0x0005e40000100800 */
.L_x_3191:
[----:B------:R-:W-:Y:S05]  /*4460*/  BSYNC.RECONVERGENT B1 ;  /* 0x0000000000017941 */ /* 0x000fea0003800200 */
.L_x_3190:
[----:B01----:R-:W3:Y:S04]  /*4470*/  LDL.LU R4, [R1+0x64] ;  /* 0x0000640001047983 */ /* 0x003ee80000300800 */
[----:B--2---:R-:W2:Y:S04]  /*4480*/  LDL.LU R3, [R1+0x60] ;  /* 0x0000600001037983 */ /* 0x004ea80000300800 */
[----:B------:R-:W4:Y:S01]  /*4490*/  LDL R2, [R1+0x70] ;  /* 0x0000700001027983 */ /* 0x000f220000100800 */
[----:B------:R-:W-:Y:S02]  /*44a0*/  IADD3 R252, P1, PT, R252, 0x100, RZ ;  /* 0x00000100fcfc7810 */ /* 0x000fe40007f3e0ff */
[----:B------:R-:W-:-:S02]  /*44b0*/  IADD3 R0, PT, PT, R0, 0x100, RZ ;  /* 0x0000010000007810 */ /* 0x000fc40007ffe0ff */
[----:B------:R-:W-:Y:S01]  /*44c0*/  IADD3.X R251, PT, PT, RZ, R251, RZ, P1, !PT ;  /* 0x000000fbfffb7210 */ /* 0x000fe20000ffe4ff */
[----:B---3--:R-:W-:Y:S01]  /*44d0*/  VIADD R4, R4, 0x400 ;  /* 0x0000040004047836 */ /* 0x008fe20000000000 */
[----:B--2---:R-:W-:-:S04]  /*44e0*/  IADD3 R3, PT, PT, R3, 0x100, RZ ;  /* 0x0000010003037810 */ /* 0x004fc80007ffe0ff */
[----:B------:R3:W-:Y:S01]  /*44f0*/  STL [R1+0x64], R4 ;  /* 0x0000640401007387 */ /* 0x0007e20000100800 */
[----:B----4-:R-:W-:-:S03]  /*4500*/  ISETP.GE.AND P1, PT, R0, R2, PT ;  /* 0x000000020000720c */ /* 0x010fc60003f26270 */
[----:B------:R3:W-:Y:S10]  /*4510*/  STL [R1+0x60], R3 ;  /* 0x0000600301007387 */ /* 0x0007f40000100800 */
[----:B---3--:R-:W-:Y:S05]  /*4520*/  @!P1 BRA `(.L_x_3192) ;  /* 0xffffffdc008c9947 */ /* 0x008fea000383ffff */
.L_x_3187:
[----:B01----:R-:W-:Y:S05]  /*4530*/  BSYNC.RECONVERGENT B0 ;  /* 0x0000000000007941 */ /* 0x003fea0003800200 */
.L_x_3186:
[----:B------:R-:W3:Y:S01]  /*4540*/  LDL.LU R2, [R1+0x68] ;  /* 0x0000680001027983 */ /* 0x000ee20000300800 */
[----:B------:R-:W0:Y:S01]  /*4550*/  S2UR UR8, SR_CgaCtaId ;  /* 0x00000000000879c3 */ /* 0x000e220000008800 */
[----:B------:R-:W-:Y:S01]  /*4560*/  UMOV UR7, 0x400 ;  /* 0x0000040000077882 */ /* 0x000fe20000000000 */
[----:B------:R-:W1:Y:S01]  /*4570*/  LDCU UR4, c[0x0][0x3f4] ;  /* 0x00007e80ff0477ac */ /* 0x000e620008000800 */
[----:B------:R-:W-:Y:S01]  /*4580*/  BSSY.RECONVERGENT B0, `(.L_x_3193) ;  /* 0x000018d000007945 */ /* 0x000fe20003800200 */
[----:B------:R-:W-:Y:S02]  /*4590*/  UIADD3 UR10, UPT, UPT, UR45, 0x1, URZ ;  /* 0x000000012d0a7890 */ /* 0x000fe4000fffe0ff */
[----:B-1----:R-:W-:Y:S02]  /*45a0*/  UIADD3 UR4, UPT, UPT, UR45, 0x1, -UR4 ;  /* 0x000000012d047890 */ /* 0x002fe4000fffe804 */
[----:B0-----:R-:W-:Y:S02]  /*45b0*/  ULEA UR9, UR8, UR7, 0x18 ;  /* 0x0000000708097291 */ /* 0x001fe4000f8ec0ff */
[----:B------:R-:W-:-:S04]  /*45c0*/  UISETP.LT.AND UP0, UPT, URZ, UR4, UPT ;  /* 0x00000004ff00728c */ /* 0x000fc8000bf01270 */
[----:B------:R-:W-:Y:S01]  /*45d0*/  USEL UR4, URZ, UR4, !UP0 ;  /* 0x00000004ff047287 */ /* 0x000fe2000c000000 */
[----:B---3--:R-:W0:Y:S02]  /*45e0*/  SHFL.BFLY PT, R0, R2, 0x10, 0x1f ;  /* 0x0e001f0002007f89 */ /* 0x008e2400000e0000 */
[----:B0-----:R-:W-:-:S05]  /*45f0*/  FMNMX.FTZ R3, R0, R2, !PT ;  /* 0x0000000200037209 */ /* 0x001fca0007810000 */
[----:B------:R-:W0:Y:S02]  /*4600*/  SHFL.BFLY PT, R0, R3, 0x8, 0x1f ;  /* 0x0d001f0003007f89 */ /* 0x000e2400000e0000 */
[----:B0-----:R-:W-:Y:S02]  /*4610*/  FMNMX.FTZ R4, R3, R0, !PT ;  /* 0x0000000003047209 */ /* 0x001fe40007810000 */
[----:B------:R-:W0:Y:S03]  /*4620*/  S2R R0, SR_TID.X ;  /* 0x0000000000007919 */ /* 0x000e260000002100 */
[----:B------:R-:W1:Y:S02]  /*4630*/  SHFL.BFLY PT, R5, R4, 0x4, 0x1f ;  /* 0x0c801f0004057f89 */ /* 0x000e6400000e0000 */
[----:B-1----:R-:W-:Y:S01]  /*4640*/  FMNMX.FTZ R5, R4, R5, !PT ;  /* 0x0000000504057209 */ /* 0x002fe20007810000 */
[----:B0----5:R-:W-:-:S04]  /*4650*/  IMAD.SHL.U32 R14, R0, 0x4, RZ ;  /* 0x00000004000e7824 */ /* 0x021fc800078e00ff */
[----:B------:R-:W0:Y:S02]  /*4660*/  SHFL.BFLY PT, R2, R5, 0x2, 0x1f ;  /* 0x0c401f0005027f89 */ /* 0x000e2400000e0000 */
[----:B0-----:R-:W-:Y:S01]  /*4670*/  FMNMX.FTZ R6, R5, R2, !PT ;  /* 0x0000000205067209 */ /* 0x001fe20007810000 */
[----:B------:R-:W-:Y:S01]  /*4680*/  IMAD.MOV.U32 R5, RZ, RZ, -0x800001 ;  /* 0xff7fffffff057424 */ /* 0x000fe200078e00ff */
[----:B------:R-:W-:-:S03]  /*4690*/  LOP3.LUT P0, R2, R0, 0x1f, RZ, 0xc0, !PT ;  /* 0x0000001f00027812 */ /* 0x000fc6000780c0ff */
[----:B------:R-:W0:Y:S01]  /*46a0*/  SHFL.BFLY PT, R7, R6, 0x1, 0x1f ;  /* 0x0c201f0006077f89 */ /* 0x000e2200000e0000 */
[C---:B------:R-:W-:Y:S02]  /*46b0*/  ISETP.GT.U32.AND P1, PT, R2.reuse, 0x7, PT ;  /* 0x000000070200780c */ /* 0x040fe40003f24070 */
[----:B------:R-:W-:-:S07]  /*46c0*/  LEA R4, R2, UR9, 0x2 ;  /* 0x0000000902047c11 */ /* 0x000fce000f8e10ff */
[----:B------:R-:W-:Y:S02]  /*46d0*/  @!P0 LEA.HI R3, R0, UR9, RZ, 0x1d ;  /* 0x0000000900038c11 */ /* 0x000fe4000f8fe8ff */
[----:B0-----:R-:W-:-:S05]  /*46e0*/  FMNMX.FTZ R10, R6, R7, !PT ;  /* 0x00000007060a7209 */ /* 0x001fca0007810000 */
[----:B------:R0:W-:Y:S01]  /*46f0*/  @!P0 STS [R3], R10 ;  /* 0x0000000a03008388 */ /* 0x0001e20000000800 */
[----:B------:R-:W-:Y:S01]  /*4700*/  BAR.SYNC.DEFER_BLOCKING 0x0 ;  /* 0x0000000000007b1d */ /* 0x000fe20000010000 */
[----:B0-----:R-:W-:-:S05]  /*4710*/  MOV R3, RZ ;  /* 0x000000ff00037202 */ /* 0x001fca0000000f00 */
[----:B------:R-:W0:Y:S04]  /*4720*/  @!P1 LDS R5, [R4] ;  /* 0x0000000004059984 */ /* 0x000e280000000800 */
[----:B0-----:R-:W0:Y:S02]  /*4730*/  SHFL.BFLY PT, R6, R5, 0x4, 0x1f ;  /* 0x0c801f0005067f89 */ /* 0x001e2400000e0000 */
[----:B0-----:R-:W-:Y:S02]  /*4740*/  FMNMX.FTZ R6, R6, R5, !PT ;  /* 0x0000000506067209 */ /* 0x001fe40007810000 */
[----:B------:R-:W-:-:S03]  /*4750*/  IADD3 R5, PT, PT, R0, UR4, RZ ;  /* 0x0000000400057c10 */ /* 0x000fc6000fffe0ff */
[----:B------:R-:W0:Y:S01]  /*4760*/  SHFL.BFLY PT, R7, R6, 0x2, 0x1f ;  /* 0x0c401f0006077f89 */ /* 0x000e2200000e0000 */
[----:B------:R-:W-:Y:S02]  /*4770*/  ISETP.GT.AND P0, PT, R5, UR45, PT ;  /* 0x0000002d05007c0c */ /* 0x000fe4000bf04270 */
[----:B0-----:R-:W-:-:S05]  /*4780*/  FMNMX.FTZ R7, R6, R7, !PT ;  /* 0x0000000706077209 */ /* 0x001fca0007810000 */
[----:B------:R-:W0:Y:S02]  /*4790*/  SHFL.BFLY PT, R8, R7, 0x1, 0x1f ;  /* 0x0c201f0007087f89 */ /* 0x000e2400000e0000 */
[----:B0-----:R-:W-:-:S05]  /*47a0*/  FMNMX.FTZ R8, R7, R8, !PT ;  /* 0x0000000807087209 */ /* 0x001fca0007810000 */
[----:B------:R0:W1:Y:S01]  /*47b0*/  SHFL.IDX PT, R26, R8, RZ, 0x1f ;  /* 0x00001fff081a7589 */ /* 0x00006200000e0000 */
[----:B------:R-:W-:Y:S05]  /*47c0*/  @P0 BRA `(.L_x_3194) ;  /* 0x0000001400a00947 */ /* 0x000fea0003800000 */
[----:B------:R-:W3:Y:S02]  /*47d0*/  LDC.64 R6, c[0x0][0x420] ;  /* 0x00010800ff067b82 */ /* 0x000ee40000000a00 */
[----:B---3--:R-:W-:-:S04]  /*47e0*/  ISETP.NE.U32.AND P0, PT, R6, RZ, PT ;  /* 0x000000ff0600720c */ /* 0x008fc80003f05070 */
[----:B------:R-:W-:-:S13]  /*47f0*/  ISETP.NE.AND.EX P0, PT, R7, RZ, PT, P0 ;  /* 0x000000ff0700720c */ /* 0x000fda0003f05300 */
[----:B------:R-:W-:Y:S05]  /*4800*/  @P0 BRA `(.L_x_3195) ;  /* 0x0000001000040947 */ /* 0x000fea0003800000 */
[----:B0-----:R-:W-:Y:S01]  /*4810*/  MOV R8, UR10 ;  /* 0x0000000a00087c02 */ /* 0x001fe20008000f00 */
[----:B------:R-:W-:Y:S01]  /*4820*/  BSSY.RECONVERGENT B1, `(.L_x_3196) ;  /* 0x000001d000017945 */ /* 0x000fe20003800200 */
[----:B------:R-:W-:Y:S02]  /*4830*/  LOP3.LUT R6, RZ, R0, RZ, 0x33, !PT ;  /* 0x00000000ff067212 */ /* 0x000fe400078e33ff */
[----:B------:R-:W-:-:S04]  /*4840*/  VIADDMNMX R3, R5, 0x100, R8, !PT ;  /* 0x0000010005037846 */ /* 0x000fc80007800108 */
[----:B------:R-:W-:Y:S01]  /*4850*/  IADD3 R7, PT, PT, R3, -UR4, R6 ;  /* 0x8000000403077c10 */ /* 0x000fe2000fffe006 */
[----:B------:R-:W-:-:S03]  /*4860*/  IMAD.MOV.U32 R6, RZ, RZ, R5 ;  /* 0x000000ffff067224 */ /* 0x000fc600078e0005 */
[C---:B------:R-:W-:Y:S02]  /*4870*/  LOP3.LUT R3, R7.reuse, 0x300, RZ, 0xc0, !PT ;  /* 0x0000030007037812 */ /* 0x040fe400078ec0ff */
[----:B------:R-:W-:Y:S02]  /*4880*/  ISETP.GE.U32.AND P1, PT, R7, 0x300, PT ;  /* 0x000003000700780c */ /* 0x000fe40003f26070 */
[----:B------:R-:W-:Y:S01]  /*4890*/  ISETP.NE.AND P0, PT, R3, 0x300, PT ;  /* 0x000003000300780c */ /* 0x000fe20003f05270 */
[----:B------:R-:W-:-:S12]  /*48a0*/  HFMA2 R3, -RZ, RZ, 0, 0 ;  /* 0x00000000ff037431 */ /* 0x000fd800000001ff */
[----:B------:R-:W-:Y:S05]  /*48b0*/  @!P0 BRA `(.L_x_3197) ;  /* 0x00000000004c8947 */ /* 0x000fea0003800000 */
[----:B------:R-:W-:Y:S01]  /*48c0*/  UIADD3 UR5, UPT, UPT, UR7, 0x240, URZ ;  /* 0x0000024007057890 */ /* 0x000fe2000fffe0ff */
[----:B------:R-:W-:Y:S02]  /*48d0*/  LEA.HI R3, R7, 0x1, RZ, 0x18 ;  /* 0x0000000107037811 */ /* 0x000fe400078fc0ff */
[----:B------:R-:W-:Y:S01]  /*48e0*/  MOV R6, R5 ;  /* 0x0000000500067202 */ /* 0x000fe20000000f00 */
[----:B------:R-:W-:Y:S01]  /*48f0*/  ULEA UR5, UR8, UR5, 0x18 ;  /* 0x0000000508057291 */ /* 0x000fe2000f8ec0ff */
[----:B------:R-:W-:Y:S02]  /*4900*/  LOP3.LUT R7, R3, 0x3, RZ, 0xc0, !PT ;  /* 0x0000000303077812 */ /* 0x000fe400078ec0ff */
[----:B------:R-:W-:-:S03]  /*4910*/  MOV R3, RZ ;  /* 0x000000ff00037202 */ /* 0x000fc60000000f00 */
[----:B------:R-:W-:Y:S01]  /*4920*/  IMAD.MOV R8, RZ, RZ, -R7 ;  /* 0x000000ffff087224 */ /* 0x000fe200078e0a07 */
[----:B------:R-:W-:-:S07]  /*4930*/  IADD3 R7, PT, PT, R14, UR5, RZ ;  /* 0x000000050e077c10 */ /* 0x000fce000fffe0ff */
.L_x_3198:
[----:B------:R-:W1:Y:S01]  /*4940*/  LDS R9, [R7] ;  /* 0x0000000007097984 */ /* 0x000e620000000800 */
[----:B------:R-:W-:Y:S01]  /*4950*/  IADD3 R8, PT, PT, R8, 0x1, RZ ;  /* 0x0000000108087810 */ /* 0x000fe20007ffe0ff */
[----:B------:R-:W-:-:S03]  /*4960*/  VIADD R6, R6, 0x100 ;  /* 0x0000010006067836 */ /* 0x000fc60000000000 */
[----:B------:R-:W-:Y:S01]  /*4970*/  ISETP.NE.AND P0, PT, R8, RZ, PT ;  /* 0x000000ff0800720c */ /* 0x000fe20003f05270 */
[----:B-1----:R-:W-:-:S04]  /*4980*/  FADD.FTZ R9, -R26, R9 ;  /* 0x000000091a097221 */ /* 0x002fc80000010100 */
[----:B------:R-:W-:-:S04]  /*4990*/  FMUL.FTZ R9, R9, 1.4426950216293334961 ;  /* 0x3fb8aa3b09097820 */ /* 0x000fc80000410000 */
[----:B------:R-:W0:Y:S02]  /*49a0*/  MUFU.EX2 R10, R9 ;  /* 0x00000009000a7308 */ /* 0x000e240000000800 */
[----:B0-----:R0:W-:Y:S01]  /*49b0*/  STS [R7], R10 ;  /* 0x0000000a07007388 */ /* 0x0011e20000000800 */
[----:B------:R-:W-:Y:S01]  /*49c0*/  FADD.FTZ R3, R10, R3 ;  /* 0x000000030a037221 */ /* 0x000fe20000010000 */
[----:B0-----:R-:W-:Y:S01]  /*49d0*/  IADD3 R7, PT, PT, R7, 0x400, RZ ;  /* 0x0000040007077810 */ /* 0x001fe20007ffe0ff */
[----:B------:R-:W-:Y:S06]  /*49e0*/  @P0 BRA `(.L_x_3198) ;  /* 0xfffffffc00d40947 */ /* 0x000fec000383ffff */
.L_x_3197:
[----:B------:R-:W-:Y:S05]  /*49f0*/  BSYNC.RECONVERGENT B1 ;  /* 0x0000000000017941 */ /* 0x000fea0003800200 */
.L_x_3196:
        /* <DEDUP_REMOVED lines=10> */
[----:B------:R-:W3:Y:S04]  /*4aa0*/  LDS R10, [R7+UR5+0x800] ;  /* 0x00080005070a7984 */ /* 0x000ee80008000800 */
[----:B------:R-:W4:Y:S01]  /*4ab0*/  LDS R11, [R7+UR5+0xc00] ;  /* 0x000c0005070b7984 */ /* 0x000f220008000800 */
[----:B-1----:R-:W-:-:S04]  /*4ac0*/  FADD.FTZ R8, -R26, R8 ;  /* 0x000000081a087221 */ /* 0x002fc80000010100 */
[----:B------:R-:W-:Y:S01]  /*4ad0*/  FMUL.FTZ R8, R8, 1.4426950216293334961 ;  /* 0x3fb8aa3b08087820 */ /* 0x000fe20000410000 */
[C---:B0-----:R-:W-:Y:S01]  /*4ae0*/  FADD.FTZ R9, -R26.reuse, R9 ;  /* 0x000000091a097221 */ /* 0x041fe20000010100 */
[----:B---3--:R-:W-:-:S03]  /*4af0*/  FADD.FTZ R10, -R26, R10 ;  /* 0x0000000a1a0a7221 */ /* 0x008fc60000010100 */
[----:B------:R-:W-:Y:S01]  /*4b00*/  FMUL.FTZ R9, R9, 1.4426950216293334961 ;  /* 0x3fb8aa3b09097820 */ /* 0x000fe20000410000 */
[----:B------:R-:W0:Y:S01]  /*4b10*/  MUFU.EX2 R8, R8 ;  /* 0x0000000800087308 */ /* 0x000e220000000800 */
[----:B----4-:R-:W-:Y:S01]  /*4b20*/  FADD.FTZ R12, -R26, R11 ;  /* 0x0000000b1a0c7221 */ /* 0x010fe20000010100 */
[----:B------:R-:W-:Y:S02]  /*4b30*/  FMUL.FTZ R11, R10, 1.4426950216293334961 ;  /* 0x3fb8aa3b0a0b7820 */ /* 0x000fe40000410000 */
[----:B------:R-:W1:Y:S01]  /*4b40*/  MUFU.EX2 R10, R9 ;  /* 0x00000009000a7308 */ /* 0x000e620000000800 */
[----:B------:R-:W-:-:S03]  /*4b50*/  FMUL.FTZ R13, R12, 1.4426950216293334961 ;  /* 0x3fb8aa3b0c0d7820 */ /* 0x000fc60000410000 */
[----:B------:R-:W3:Y:S04]  /*4b60*/  MUFU.EX2 R12, R11 ;  /* 0x0000000b000c7308 */ /* 0x000ee80000000800 */
[----:B------:R-:W4:Y:S01]  /*4b70*/  MUFU.EX2 R16, R13 ;  /* 0x0000000d00107308 */ /* 0x000f220000000800 */
[----:B0-----:R-:W-:Y:S01]  /*4b80*/  FADD.FTZ R3, R3, R8 ;  /* 0x0000000803037221 */ /* 0x001fe20000010000 */
[----:B------:R0:W-:Y:S03]  /*4b90*/  STS [R7+UR5], R8 ;  /* 0x0000000807007988 */ /* 0x0001e60008000805 */
[----:B-1----:R-:W-:Y:S01]  /*4ba0*/  FADD.FTZ R3, R3, R10 ;  /* 0x0000000a03037221 */ /* 0x002fe20000010000 */
[----:B------:R0:W-:Y:S03]  /*4bb0*/  STS [R7+UR5+0x400], R10 ;  /* 0x0004000a07007988 */ /* 0x0001e60008000805 */
[----:B---3--:R-:W-:Y:S01]  /*4bc0*/  FADD.FTZ R3, R3, R12 ;  /* 0x0000000c03037221 */ /* 0x008fe20000010000 */
[----:B------:R0:W-:Y:S03]  /*4bd0*/  STS [R7+UR5+0x800], R12 ;  /* 0x0008000c07007988 */ /* 0x0001e60008000805 */
[----:B----4-:R-:W-:Y:S01]  /*4be0*/  FADD.FTZ R3, R3, R16 ;  /* 0x0000001003037221 */ /* 0x010fe20000010000 */
[----:B------:R0:W-:Y:S01]  /*4bf0*/  STS [R7+UR5+0xc00], R16 ;  /* 0x000c001007007988 */ /* 0x0001e20008000805 */
[----:B------:R-:W-:Y:S05]  /*4c00*/  @P0 BRA `(.L_x_3194) ;  /* 0x0000001000900947 */ /* 0x000fea0003800000 */
[----:B0-----:R-:W-:Y:S01]  /*4c10*/  IADD3 R7, PT, PT, -R15, UR45, RZ ;  /* 0x0000002d0f077c10 */ /* 0x001fe2000fffe1ff */
[----:B------:R-:W-:Y:S01]  /*4c20*/  BSSY.RECONVERGENT B1, `(.L_x_3199) ;  /* 0x000006c000017945 */ /* 0x000fe20003800200 */
[----:B------:R-:W-:Y:S02]  /*4c30*/  IADD3 R6, PT, PT, R6, 0x1800, RZ ;  /* 0x0000180006067810 */ /* 0x000fe40007ffe0ff */
[----:B------:R-:W-:Y:S02]  /*4c40*/  ISETP.GT.AND P1, PT, R7, 0xbff, PT ;  /* 0x00000bff0700780c */ /* 0x000fe40003f24270 */
[----:B------:R-:W-:-:S11]  /*4c50*/  PLOP3.LUT P0, PT, PT, PT, PT, 0x80, 0x8 ;  /* 0x000000000008781c */ /* 0x000fd60003f0f070 */
[----:B------:R-:W-:Y:S05]  /*4c60*/  @!P1 BRA `(.L_x_3200) ;  /* 0x00000004009c9947 */ /* 0x000fea0003800000 */
[----:B--2---:R-:W-:Y:S02]  /*4c70*/  MOV R28, UR45 ;  /* 0x0000002d001c7c02 */ /* 0x004fe40008000f00 */
[----:B------:R-:W-:-:S03]  /*4c80*/  PLOP3.LUT P0, PT, PT, PT, PT, 0x8, 0x80 ;  /* 0x000000000080781c */ /* 0x000fc60003f0e170 */
[----:B------:R-:W-:-:S10]  /*4c90*/  VIADD R28, R28, 0xfffff401 ;  /* 0xfffff4011c1c7836 */ /* 0x000fd40000000000 */
.L_x_3201:
        /* <DEDUP_REMOVED lines=100> */
.L_x_3200:
[----:B------:R-:W-:Y:S05]  /*52e0*/  BSYNC.RECONVERGENT B1 ;  /* 0x0000000000017941 */ /* 0x000fea0003800200 */
.L_x_3199:
        /* <DEDUP_REMOVED lines=23> */
[----:B-----5:R-:W-:Y:S01]  /*5460*/  FADD.FTZ R11, -R26, R11 ;  /* 0x0000000b1a0b7221 */ /* 0x020fe20000010100 */
[----:B------:R-:W-:Y:S02]  /*5470*/  FMUL.FTZ R10, R10, 1.4426950216293334961 ;  /* 0x3fb8aa3b0a0a7820 */ /* 0x000fe40000410000 */
[----:B------:R-:W3:Y:S01]  /*5480*/  MUFU.EX2 R9, R9 ;  /* 0x0000000900097308 */ /* 0x000ee20000000800 */
[----:B--2---:R-:W-:Y:S01]  /*5490*/  FADD.FTZ R12, -R26, R12 ;  /* 0x0000000c1a0c7221 */ /* 0x004fe20000010100 */
[----:B------:R-:W-:-:S02]  /*54a0*/  FMUL.FTZ R11, R11, 1.4426950216293334961 ;  /* 0x3fb8aa3b0b0b7820 */ /* 0x000fc40000410000 */
[----:B------:R-:W2:Y:S01]  /*54b0*/  MUFU.EX2 R10, R10 ;  /* 0x0000000a000a7308 */ /* 0x000ea20000000800 */
        /* <DEDUP_REMOVED lines=11> */
[----:B------:R-:W3:Y:S02]  /*5570*/  MUFU.EX2 R13, R13 ;  /* 0x0000000d000d7308 */ /* 0x000ee40000000800 */
[----:B------:R-:W-:Y:S01]  /*5580*/  STS [R6+-0x400], R8 ;  /* 0xfffc000806007388 */ /* 0x000fe20000000800 */
[----:B--2---:R-:W-:Y:S01]  /*5590*/  FADD.FTZ R3, R3, R10 ;  /* 0x0000000a03037221 */ /* 0x004fe20000010000 */
[----:B------:R-:W2:Y:S02]  /*55a0*/  MUFU.EX2 R16, R16 ;  /* 0x0000001000107308 */ /* 0x000ea40000000800 */
[----:B------:R-:W-:Y:S01]  /*55b0*/  STS [R6], R9 ;  /* 0x0000000906007388 */ /* 0x000fe20000000800 */
[----:B0-----:R-:W-:-:S03]  /*55c0*/  FADD.FTZ R3, R3, R11 ;  /* 0x0000000b03037221 */ /* 0x001fc60000010000 */
[----:B------:R-:W-:Y:S01]  /*55d0*/  STS [R6+0x400], R10 ;  /* 0x0004000a06007388 */ /* 0x000fe20000000800 */
[----:B-1----:R-:W-:-:S03]  /*55e0*/  FADD.FTZ R3, R3, R12 ;  /* 0x0000000c03037221 */ /* 0x002fc60000010000 */
[----:B------:R-:W-:Y:S01]  /*55f0*/  STS [R6+0x800], R11 ;  /* 0x0008000b06007388 */ /* 0x000fe20000000800 */
[----:B---3--:R-:W-:-:S03]  /*5600*/  FADD.FTZ R3, R3, R13 ;  /* 0x0000000d03037221 */ /* 0x008fc60000010000 */
[----:B------:R-:W-:Y:S01]  /*5610*/  STS [R6+0xc00], R12 ;  /* 0x000c000c06007388 */ /* 0x000fe20000000800 */
[----:B--2---:R-:W-:-:S03]  /*5620*/  FADD.FTZ R3, R3, R16 ;  /* 0x0000001003037221 */ /* 0x004fc60000010000 */
[----:B------:R-:W-:Y:S04]  /*5630*/  STS [R6+0x1000], R13 ;  /* 0x0010000d06007388 */ /* 0x000fe80000000800 */
[----:B------:R0:W-:Y:S02]  /*5640*/  STS [R6+0x1400], R16 ;  /* 0x0014001006007388 */ /* 0x0001e40000000800 */
[----:B0-----:R-:W-:-:S07]  /*5650*/  IADD3 R6, PT, PT, R6, 0x2000, RZ ;  /* 0x0000200006067810 */ /* 0x001fce0007ffe0ff */
.L_x_3203:
[----:B------:R-:W-:Y:S05]  /*5660*/  BSYNC.RECONVERGENT B1 ;  /* 0x0000000000017941 */ /* 0x000fea0003800200 */
.L_x_3202:
        /* <DEDUP_REMOVED lines=27> */
.L_x_3195:
[----:B0-----:R-:W-:Y:S01]  /*5820*/  MOV R8, UR10 ;  /* 0x0000000a00087c02 */ /* 0x001fe20008000f00 */
[----:B------:R-:W0:Y:S01]  /*5830*/  S2UR UR5, SR_CTAID.Y ;  /* 0x00000000000579c3 */ /* 0x000e220000002600 */
[----:B------:R-:W-:Y:S01]  /*5840*/  LOP3.LUT R9, RZ, R0, RZ, 0x33, !PT ;  /* 0x00000000ff097212 */ /* 0x000fe200078e33ff */
[----:B------:R-:W-:Y:S01]  /*5850*/  BSSY.RECONVERGENT B1, `(.L_x_3204) ;  /* 0x0000027000017945 */ /* 0x000fe20003800200 */
[----:B------:R-:W-:-:S04]  /*5860*/  VIADDMNMX R8, R5, 0x100, R8, !PT ;  /* 0x0000010005087846 */ /* 0x000fc80007800108 */
[----:B------:R-:W-:Y:S01]  /*5870*/  IADD3 R9, PT, PT, R8, -UR4, R9 ;  /* 0x8000000408097c10 */ /* 0x000fe2000fffe009 */
[----:B------:R-:W0:Y:S03]  /*5880*/  LDC R3, c[0x0][0x3f4] ;  /* 0x0000fd00ff037b82 */ /* 0x000e260000000800 */
[C---:B------:R-:W-:Y:S02]  /*5890*/  LOP3.LUT R8, R9.reuse, 0x300, RZ, 0xc0, !PT ;  /* 0x0000030009087812 */ /* 0x040fe400078ec0ff */
[----:B------:R-:W-:Y:S02]  /*58a0*/  ISETP.GE.U32.AND P1, PT, R9, 0x300, PT ;  /* 0x000003000900780c */ /* 0x000fe40003f26070 */
[----:B------:R-:W-:Y:S02]  /*58b0*/  ISETP.NE.AND P0, PT, R8, 0x300, PT ;  /* 0x000003000800780c */ /* 0x000fe40003f05270 */
[----:B------:R-:W-:Y:S01]  /*58c0*/  MOV R8, R5 ;  /* 0x0000000500087202 */ /* 0x000fe20000000f00 */
[----:B0-----:R-:W-:-:S02]  /*58d0*/  IMAD R15, R3, UR5, RZ ;  /* 0x00000005030f7c24 */ /* 0x001fc4000f8e02ff */
[----:B------:R-:W-:-:S03]  /*58e0*/  IMAD.MOV.U32 R3, RZ, RZ, RZ ;  /* 0x000000ffff037224 */ /* 0x000fc600078e00ff */
[----:B------:R-:W-:-:S05]  /*58f0*/  SHF.R.S32.HI R16, RZ, 0x1f, R15 ;  /* 0x0000001fff107819 */ /* 0x000fca000001140f */
[----:B------:R-:W-:Y:S05]  /*5900*/  @!P0 BRA `(.L_x_3205) ;  /* 0x00000000006c8947 */ /* 0x000fea0003800000 */
[----:B------:R-:W-:Y:S01]  /*5910*/  UIADD3 UR5, UPT, UPT, UR7, 0x240, URZ ;  /* 0x0000024007057890 */ /* 0x000fe2000fffe0ff */
[----:B------:R-:W-:Y:S01]  /*5920*/  LEA.HI R3, R9, 0x1, RZ, 0x18 ;  /* 0x0000000109037811 */ /* 0x000fe200078fc0ff */
[--C-:B------:R-:W-:Y:S01]  /*5930*/  IMAD.MOV.U32 R8, RZ, RZ, R5.reuse ;  /* 0x000000ffff087224 */ /* 0x100fe200078e0005 */
[----:B------:R-:W-:Y:S01]  /*5940*/  IADD3 R13, P0, P2, R15, R6, R5 ;  /* 0x000000060f0d7210 */ /* 0x000fe20007a1e005 */
[----:B------:R-:W-:Y:S01]  /*5950*/  ULEA UR5, UR8, UR5, 0x18 ;  /* 0x0000000508057291 */ /* 0x000fe2000f8ec0ff */
[----:B------:R-:W-:Y:S01]  /*5960*/  LOP3.LUT R6, R3, 0x3, RZ, 0xc0, !PT ;  /* 0x0000000303067812 */ /* 0x000fe200078ec0ff */
[----:B------:R-:W-:Y:S01]  /*5970*/  HFMA2 R3, -RZ, RZ, 0, 0 ;  /* 0x00000000ff037431 */ /* 0x000fe200000001ff */
[----:B------:R-:W-:Y:S02]  /*5980*/  IADD3.X R7, PT, PT, R16, R7, RZ, P0, P2 ;  /* 0x0000000710077210 */ /* 0x000fe400007e44ff */
[----:B------:R-:W-:Y:S02]  /*5990*/  IADD3 R10, PT, PT, -R6, RZ, RZ ;  /* 0x000000ff060a7210 */ /* 0x000fe40007ffe1ff */
[----:B------:R-:W-:-:S07]  /*59a0*/  IADD3 R9, PT, PT, R14, UR5, RZ ;  /* 0x000000050e097c10 */ /* 0x000fce000fffe0ff */
.L_x_3206:
[----:B------:R-:W-:-:S06]  /*59b0*/  IMAD.MOV.U32 R6, RZ, RZ, R13 ;  /* 0x000000ffff067224 */ /* 0x000fcc00078e000d */
[----:B------:R0:W3:Y:S01]  /*59c0*/  LDG.E.U8 R6, desc[UR36][R6.64] ;  /* 0x0000002406067981 */ /* 0x0000e2000c1e1100 */
[----:B------:R-:W-:Y:S01]  /*59d0*/  MOV R12, RZ ;  /* 0x000000ff000c7202 */ /* 0x000fe20000000f00 */
[----:B------:R-:W-:Y:S01]  /*59e0*/  VIADD R8, R8, 0x100 ;  /* 0x0000010008087836 */ /* 0x000fe20000000000 */
[----:B------:R-:W-:Y:S02]  /*59f0*/  IADD3 R10, PT, PT, R10, 0x1, RZ ;  /* 0x000000010a0a7810 */ /* 0x000fe40007ffe0ff */
[----:B------:R-:W-:-:S04]  /*5a00*/  IADD3 R13, P2, PT, R13, 0x100, RZ ;  /* 0x000001000d0d7810 */ /* 0x000fc80007f5e0ff */
[----:B0-----:R-:W-:Y:S02]  /*5a10*/  IADD3.X R7, PT, PT, RZ, R7, RZ, P2, !PT ;  /* 0x00000007ff077210 */ /* 0x001fe400017fe4ff */
[----:B---3--:R-:W-:-:S13]  /*5a20*/  ISETP.NE.AND P0, PT, R6, RZ, PT ;  /* 0x000000ff0600720c */ /* 0x008fda0003f05270 */
        /* <DEDUP_REMOVED lines=9> */
.L_x_3205:
[----:B------:R-:W-:Y:S05]  /*5ac0*/  BSYNC.RECONVERGENT B1 ;  /* 0x0000000000017941 */ /* 0x000fea0003800200 */
.L_x_3204:
[----:B------:R-:W-:Y:S05]  /*5ad0*/  @!P1 BRA `(.L_x_3194) ;  /* 0x0000000000dc9947 */ /* 0x000fea0003800000 */
[----:B------:R-:W0:Y:S01]  /*5ae0*/  S2R R10, SR_CgaCtaId ;  /* 0x00000000000a7919 */ /* 0x000e220000008800 */
[----:B------:R-:W3:Y:S01]  /*5af0*/  LDCU.64 UR12, c[0x0][0x420] ;  /* 0x00008400ff0c77ac */ /* 0x000ee20008000a00 */
[----:B------:R-:W-:Y:S01]  /*5b00*/  MOV R6, 0x400 ;  /* 0x0000040000067802 */ /* 0x000fe20000000f00 */
[----:B------:R-:W-:-:S04]  /*5b10*/  USHF.L.U32 UR5, UR4, 0x2, URZ ;  /* 0x0000000204057899 */ /* 0x000fc800080006ff */
[----:B------:R-:W-:Y:S02]  /*5b20*/  VIADD R7, R6, 0x240 ;  /* 0x0000024006077836 */ /* 0x000fe40000000000 */
[----:B------:R-:W-:Y:S02]  /*5b30*/  LEA R6, R8, -UR5, 0x2 ;  /* 0x8000000508067c11 */ /* 0x000fe4000f8e10ff */
[----:B---3--:R-:W-:-:S04]  /*5b40*/  IADD3 R11, P0, P1, R15, UR12, R8 ;  /* 0x0000000c0f0b7c10 */ /* 0x008fc8000f91e008 */
[----:B------:R-:W-:Y:S02]  /*5b50*/  IADD3 R11, P2, PT, R11, 0x200, RZ ;  /* 0x000002000b0b7810 */ /* 0x000fe40007f5e0ff */
[----:B0-----:R-:W-:Y:S02]  /*5b60*/  LEA R9, R10, R7, 0x18 ;  /* 0x000000070a097211 */ /* 0x001fe400078ec0ff */
[----:B------:R-:W-:Y:S02]  /*5b70*/  IADD3.X R7, PT, PT, R16, UR13, RZ, P0, P1 ;  /* 0x0000000d10077c10 */ /* 0x000fe400087e24ff */
[----:B------:R-:W-:Y:S02]  /*5b80*/  IADD3 R9, PT, PT, R6, 0x800, R9 ;  /* 0x0000080006097810 */ /* 0x000fe40007ffe009 */
[----:B------:R-:W-:-:S07]  /*5b90*/  IADD3.X R7, PT, PT, RZ, R7, RZ, P2, !PT ;  /* 0x00000007ff077210 */ /* 0x000fce00017fe4ff */
.L_x_3207:
[----:B------:R-:W-:-:S05]  /*5ba0*/  MOV R6, R11 ;  /* 0x0000000b00067202 */ /* 0x000fca0000000f00 */
[----:B------:R-:W3:Y:S04]  /*5bb0*/  LDG.E.U8 R13, desc[UR36][R6.64+-0x200] ;  /* 0xfffe0024060d7981 */ /* 0x000ee8000c1e1100 */
[----:B------:R-:W4:Y:S04]  /*5bc0*/  LDG.E.U8 R10, desc[UR36][R6.64+-0x100] ;  /* 0xffff0024060a7981 */ /* 0x000f28000c1e1100 */
[----:B------:R-:W5:Y:S04]  /*5bd0*/  LDG.E.U8 R11, desc[UR36][R6.64] ;  /* 0x00000024060b7981 */ /* 0x000f68000c1e1100 */
[----:B------:R-:W2:Y:S01]  /*5be0*/  LDG.E.U8 R12, desc[UR36][R6.64+0x100] ;  /* 0x00010024060c7981 */ /* 0x000ea2000c1e1100 */
[----:B------:R-:W-:Y:S01]  /*5bf0*/  MOV R16, RZ ;  /* 0x000000ff00107202 */ /* 0x000fe20000000f00 */
[----:B------:R-:W-:Y:S01]  /*5c00*/  IMAD.MOV.U32 R18, RZ, RZ, RZ ;  /* 0x000000ffff127224 */ /* 0x000fe200078e00ff */
[----:B------:R-:W-:-:S02]  /*5c10*/  IADD3 R8, PT, PT, R8, 0x400, RZ ;  /* 0x0000040008087810 */ /* 0x000fc40007ffe0ff */
[----:B---3--:R-:W-:Y:S02]  /*5c20*/  ISETP.NE.AND P0, PT, R13, RZ, PT ;  /* 0x000000ff0d00720c */ /* 0x008fe40003f05270 */
        /* <DEDUP_REMOVED lines=10> */
[C---:B0-----:R-:W-:Y:S01]  /*5cd0*/  @!P1 FADD.FTZ R13, -R26.reuse, R12 ;  /* 0x0000000c1a0d9221 */ /* 0x041fe20000010100 */
[----:B------:R-:W-:Y:S02]  /*5ce0*/  HFMA2 R12, -RZ, RZ, 0, 0 ;  /* 0x00000000ff0c7431 */ /* 0x000fe400000001ff */
[----:B------:R0:W1:Y:S01]  /*5cf0*/  @!P0 MUFU.EX2 R10, R11 ;  /* 0x0000000b000a8308 */ /* 0x0000620000000800 */
[----:B------:R-:W-:Y:S01]  /*5d00*/  @!P1 FMUL.FTZ R13, R13, 1.4426950216293334961 ;  /* 0x3fb8aa3b0d0d9820 */ /* 0x000fe20000410000 */
[----:B--2---:R-:W-:Y:S01]  /*5d10*/  @!P2 FADD.FTZ R15, -R26, R15 ;  /* 0x0000000f1a0fa221 */ /* 0x004fe20000010100 */
[----:B------:R-:W-:Y:S01]  /*5d20*/  ISETP.GT.AND P0, PT, R8, UR45, PT ;  /* 0x0000002d08007c0c */ /* 0x000fe2000bf04270 */
[----:B---3--:R-:W-:Y:S01]  /*5d30*/  @!P3 FADD.FTZ R17, -R26, R17 ;  /* 0x000000111a11b221 */ /* 0x008fe20000010100 */
[----:B------:R-:W2:Y:S01]  /*5d40*/  @!P1 MUFU.EX2 R12, R13 ;  /* 0x0000000d000c9308 */ /* 0x000ea20000000800 */
[----:B------:R-:W-:-:S02]  /*5d50*/  @!P2 FMUL.FTZ R15, R15, 1.4426950216293334961 ;  /* 0x3fb8aa3b0f0fa820 */ /* 0x000fc40000410000 */
        /* <DEDUP_REMOVED lines=15> */
.L_x_3194:
[----:B------:R-:W-:Y:S05]  /*5e50*/  BSYNC.RECONVERGENT B0 ;  /* 0x0000000000007941 */ /* 0x000fea0003800200 */
.L_x_3193:
[----:B0-----:R-:W0:Y:S01]  /*5e60*/  SHFL.BFLY PT, R6, R3, 0x10, 0x1f ;  /* 0x0e001f0003067f89 */ /* 0x001e2200000e0000 */
[C---:B------:R-:W-:Y:S01]  /*5e70*/  ISETP.NE.AND P0, PT, R2.reuse, RZ, PT ;  /* 0x000000ff0200720c */ /* 0x040fe20003f05270 */
[----:B------:R-:W3:Y:S01]  /*5e80*/  LDCU.U8 UR7, c[0x0][0x48c] ;  /* 0x00009180ff0777ac */ /* 0x000ee20008000000 */
[----:B------:R-:W-:Y:S01]  /*5e90*/  ISETP.GT.U32.AND P1, PT, R2, 0x7, PT ;  /* 0x000000070200780c */ /* 0x000fe20003f24070 */
[----:B------:R-:W4:Y:S01]  /*5ea0*/  S2UR UR5, SR_CTAID.Y ;  /* 0x00000000000579c3 */ /* 0x000f220000002600 */
[----:B------:R-:W-:-:S07]  /*5eb0*/  SHF.R.U32.HI R2, RZ, 0x5, R0 ;  /* 0x00000005ff027819 */ /* 0x000fce0000011600 */
[----:B------:R-:W4:Y:S02]  /*5ec0*/  LDC R12, c[0x0][0x3f8] ;  /* 0x0000fe00ff0c7b82 */ /* 0x000f240000000800 */
[----:B------:R-:W-:Y:S01]  /*5ed0*/  @!P0 LEA R11, R2, UR9, 0x2 ;  /* 0x00000009020b8c11 */ /* 0x000fe2000f8e10ff */
        /* <DEDUP_REMOVED lines=17> */
[----:B0-----:R-:W-:Y:S02]  /*5ff0*/  FADD.FTZ R7, R6, R3 ;  /* 0x0000000306077221 */ /* 0x001fe40000010000 */
[----:B------:R-:W4:Y:S03]  /*6000*/  S2R R3, SR_CTAID.X ;  /* 0x0000000000037919 */ /* 0x000f260000002500 */
[----:B------:R-:W0:Y:S02]  /*6010*/  SHFL.BFLY PT, R8, R7, 0x1, 0x1f ;  /* 0x0c201f0007087f89 */ /* 0x000e2400000e0000 */
[----:B0-----:R-:W-:Y:S01]  /*6020*/  FADD.FTZ R8, R7, R8 ;  /* 0x0000000807087221 */ /* 0x001fe20000010000 */
[----:B------:R-:W-:Y:S01]  /*6030*/  CS2R R6, SRZ ;  /* 0x0000000000067805 */ /* 0x000fe2000001ff00 */
[----:B----4-:R-:W-:-:S04]  /*6040*/  IMAD R35, R12, UR5, R3 ;  /* 0x000000050c237c24 */ /* 0x010fc8000f8e0203 */
[----:B------:R-:W0:Y:S02]  /*6050*/  SHFL.IDX PT, R8, R8, RZ, 0x1f ;  /* 0x00001fff08087589 */ /* 0x000e2400000e0000 */
[----:B0-----:R-:W-:-:S04]  /*6060*/  FADD.FTZ R4, R8, 9.9999999747524270788e-07 ;  /* 0x358637bd08047421 */ /* 0x001fc80000010000 */
[----:B------:R0:W3:Y:S01]  /*6070*/  MUFU.RCP R33, R4 ;  /* 0x0000000400217308 */ /* 0x0000e20000001000 */
[----:B------:R-:W-:Y:S05]  /*6080*/  BRA.U !UP0, `(.L_x_3208) ;  /* 0x0000000108187547 */ /* 0x000fea000b800000 */
[----:B0-----:R-:W0:Y:S08]  /*6090*/  LDC R4, c[0x0][0x488] ;  /* 0x00012200ff047b82 */ /* 0x001e300000000800 */
[----:B------:R-:W0:Y:S08]  /*60a0*/  LDC R6, c[0x0][0x40c] ;  /* 0x00010300ff067b82 */ /* 0x000e300000000800 */
[----:B------:R-:W4:Y:S01]  /*60b0*/  LDC R7, c[0x0][0x3f4] ;  /* 0x0000fd00ff077b82 */ /* 0x000f220000000800 */
[----:B0-----:R-:W-:-:S04]  /*60c0*/  IMAD R4, R35, R4, R6 ;  /* 0x0000000423047224 */ /* 0x001fc800078e0206 */
[----:B----4-:R-:W-:-:S05]  /*60d0*/  IMAD R6, R4, R7, RZ ;  /* 0x0000000704067224 */ /* 0x010fca00078e02ff */
[----:B------:R-:W-:-:S07]  /*60e0*/  SHF.R.S32.HI R7, RZ, 0x1f, R6 ;  /* 0x0000001fff077819 */ /* 0x000fce0000011406 */
.L_x_3208:
        /* <DEDUP_REMOVED lines=16> */
[----:B------:R-:W-:Y:S01]  /*61f0*/  UIADD3 UR5, UPT, UPT, UR5, 0x240, URZ ;  /* 0x0000024005057890 */ /* 0x000fe2000fffe0ff */
[C---:B------:R-:W-:Y:S02]  /*6200*/  SHF.L.U32 R6, R4.reuse, 0x8, RZ ;  /* 0x0000000804067819 */ /* 0x040fe400000006ff */
[----:B------:R-:W-:Y:S02]  /*6210*/  LOP3.LUT R4, R4, 0x3, RZ, 0xc0, !PT ;  /* 0x0000000304047812 */ /* 0x000fe400078ec0ff */
[----:B------:R-:W-:-:S03]  /*6220*/  LOP3.LUT R6, R6, 0x300, RZ, 0xc0, !PT ;  /* 0x0000030006067812 */ /* 0x000fc600078ec0ff */
[----:B------:R-:W-:Y:S01]  /*6230*/  IMAD.MOV R7, RZ, RZ, -R4 ;  /* 0x000000ffff077224 */ /* 0x000fe200078e0a04 */
[----:B------:R-:W-:Y:S01]  /*6240*/  IADD3 R5, PT, PT, R5, R6, RZ ;  /* 0x0000000605057210 */ /* 0x000fe20007ffe0ff */
[----:B0-----:R-:W-:-:S06]  /*6250*/  ULEA UR5, UR6, UR5, 0x18 ;  /* 0x0000000506057291 */ /* 0x001fcc000f8ec0ff */
[----:B------:R-:W-:-:S07]  /*6260*/  IADD3 R4, PT, PT, R14, UR5, RZ ;  /* 0x000000050e047c10 */ /* 0x000fce000fffe0ff */
.L_x_3214:
[----:B------:R-:W3:Y:S01]  /*6270*/  LDS R6, [R4] ;  /* 0x0000000004067984 */ /* 0x000ee20000000800 */
[----:B------:R-:W-:-:S05]  /*6280*/  VIADD R7, R7, 0x1 ;  /* 0x0000000107077836 */ /* 0x000fca0000000000 */
[----:B------:R-:W-:Y:S01]  /*6290*/  ISETP.NE.AND P0, PT, R7, RZ, PT ;  /* 0x000000ff0700720c */ /* 0x000fe20003f05270 */
[----:B---3--:R-:W-:-:S05]  /*62a0*/  FMUL.FTZ R9, R6, R33 ;  /* 0x0000002106097220 */ /* 0x008fca0000410000 */
[----:B------:R0:W-:Y:S02]  /*62b0*/  STS [R4], R9 ;  /* 0x0000000904007388 */ /* 0x0001e40000000800 */
[----:B0-----:R-:W-:-:S05]  /*62c0*/  IADD3 R4, PT, PT, R4, 0x400, RZ ;  /* 0x0000040004047810 */ /* 0x001fca0007ffe0ff */
[----:B------:R-:W-:Y:S05]  /*62d0*/  @P0 BRA `(.L_x_3214) ;  /* 0xfffffffc00e40947 */ /* 0x000fea000383ffff */
.L_x_3213:
[----:B------:R-:W-:Y:S05]  /*62e0*/  BSYNC.RECONVERGENT B1 ;  /* 0x0000000000017941 */ /* 0x000fea0003800200 */
.L_x_3212:
[----:B------:R-:W-:Y:S05]  /*62f0*/  @!P1 BRA `(.L_x_3210) ;  /* 0x00000014001c9947 */ /* 0x000fea0003800000 */
[----:B------:R-:W0:Y:S01]  /*6300*/  S2UR UR6, SR_CgaCtaId ;  /* 0x00000000000679c3 */ /* 0x000e220000008800 */
[----:B------:R-:W-:Y:S01]  /*6310*/  UMOV UR5, 0x400 ;  /* 0x0000040000057882 */ /* 0x000fe20000000000 */
[----:B------:R-:W-:Y:S02]  /*6320*/  USHF.L.U32 UR8, UR4, 0x2, URZ ;  /* 0x0000000204087899 */ /* 0x000fe400080006ff */
[----:B------:R-:W-:-:S04]  /*6330*/  UIADD3 UR5, UPT, UPT, UR5, 0x240, URZ ;  /* 0x0000024005057890 */ /* 0x000fc8000fffe0ff */
[----:B------:R-:W-:Y:S01]  /*6340*/  LEA R4, R5, -UR8, 0x2 ;  /* 0x8000000805047c11 */ /* 0x000fe2000f8e10ff */
[----:B0-----:R-:W-:-:S09]  /*6350*/  ULEA UR5, UR6, UR5, 0x18 ;  /* 0x0000000506057291 */ /* 0x001fd2000f8ec0ff */
[----:B------:R-:W3:Y:S04]  /*6360*/  LDS R6, [R4+UR5] ;  /* 0x0000000504067984 */ /* 0x000ee80008000800 */
[----:B------:R-:W0:Y:S04]  /*6370*/  LDS R8, [R4+UR5+0x400] ;  /* 0x0004000504087984 */ /* 0x000e280008000800 */
[----:B------:R-:W4:Y:S04]  /*6380*/  LDS R10, [R4+UR5+0x800] ;  /* 0x00080005040a7984 */ /* 0x000f280008000800 */
[----:B------:R-:W5:Y:S01]  /*6390*/  LDS R12, [R4+UR5+0xc00] ;  /* 0x000c0005040c7984 */ /* 0x000f620008000800 */
[----:B---3--:R-:W-:Y:S01]  /*63a0*/  FMUL.FTZ R7, R6, R33 ;  /* 0x0000002106077220 */ /* 0x008fe20000410000 */
[----:B------:R-:W-:Y:S01]  /*63b0*/  IADD3 R6, PT, PT, R5, 0x400, RZ ;  /* 0x0000040005067810 */ /* 0x000fe20007ffe0ff */
[----:B------:R-:W-:-:S02]  /*63c0*/  VIADD R5, R4, UR5 ;  /* 0x0000000504057c36 */ /* 0x000fc40008000000 */
[-C--:B0-----:R-:W-:Y:S01]  /*63d0*/  FMUL.FTZ R9, R8, R33.reuse ;  /* 0x0000002108097220 */ /* 0x081fe20000410000 */
[----:B------:R-:W-:Y:S01]  /*63e0*/  ISETP.GT.AND P0, PT, R6, UR45, PT ;  /* 0x0000002d06007c0c */ /* 0x000fe2000bf04270 */
[----:B------:R0:W-:Y:S01]  /*63f0*/  STS [R4+UR5], R7 ;  /* 0x0000000704007988 */ /* 0x0001e20008000805 */
[----:B----4-:R-:W-:-:S03]  /*6400*/  FMUL.FTZ R11, R10, R33 ;  /* 0x000000210a0b7220 */ /* 0x010fc60000410000 */
[----:B------:R0:W-:Y:S01]  /*6410*/  STS [R4+UR5+0x400], R9 ;  /* 0x0004000904007988 */ /* 0x0001e20008000805 */
[----:B-----5:R-:W-:-:S03]  /*6420*/  FMUL.FTZ R13, R12, R33 ;  /* 0x000000210c0d7220 */ /* 0x020fc60000410000 */
[----:B------:R0:W-:Y:S04]  /*6430*/  STS [R4+UR5+0x800], R11 ;  /* 0x0008000b04007988 */ /* 0x0001e80008000805 */
        /* <DEDUP_REMOVED lines=8> */
[----:B------:R-:W-:Y:S02]  /*64c0*/  MOV R37, UR45 ;  /* 0x0000002d00257c02 */ /* 0x000fe40008000f00 */
[----:B------:R-:W-:-:S03]  /*64d0*/  PLOP3.LUT P0, PT, PT, PT, PT, 0x8, 0x80 ;  /* 0x000000000080781c */ /* 0x000fc60003f0e170 */
[----:B------:R-:W-:-:S10]  /*64e0*/  VIADD R37, R37, 0xfffff401 ;  /* 0xfffff40125257836 */ /* 0x000fd40000000000 */
.L_x_3217:
[----:B------:R-:W0:Y:S01]  /*64f0*/  LDS R4, [R5+-0x800] ;  /* 0xfff8000005047984 */ /* 0x000e220000000800 */
[----:B------:R-:W-:-:S03]  /*6500*/  IADD3 R6, PT, PT, R6, 0x1000, RZ ;  /* 0x0000100006067810 */ /* 0x000fc60007ffe0ff */
[----:B------:R-:W3:Y:S01]  /*6510*/  LDS R7, [R5+-0x400] ;  /* 0xfffc000005077984 */ /* 0x000ee20000000800 */
[----:B------:R-:W-:-:S03]  /*6520*/  ISETP.GE.AND P1, PT, R6, R37, PT ;  /* 0x000000250600720c */ /* 0x000fc60003f26270 */
[----:B------:R-:W4:Y:S04]  /*6530*/  LDS R9, [R5] ;  /* 0x0000000005097984 */ /* 0x000f280000000800 */
[----:B------:R-:W5:Y:S04]  /*6540*/  LDS R11, [R5+0x400] ;  /* 0x00040000050b7984 */ /* 0x000f680000000800 */
[----:B------:R-:W1:Y:S04]  /*6550*/  LDS R13, [R5+0x800] ;  /* 0x00080000050d7984 */ /* 0x000e680000000800 */
        /* <DEDUP_REMOVED lines=8> */
[----:B---3--:R-:W-:-:S03]  /*65e0*/  FMUL.FTZ R8, R33, R7 ;  /* 0x0000000721087220 */ /* 0x008fc60000410000 */
[----:B--2---:R-:W2:Y:S01]  /*65f0*/  LDS R28, [R5+0x2800] ;  /* 0x00280000051c7984 */ /* 0x004ea20000000800 */
[----:B----4-:R-:W-:-:S03]  /*6600*/  FMUL.FTZ R10, R33, R9 ;  /* 0x00000009210a7220 */ /* 0x010fc60000410000 */
[----:B------:R-:W3:Y:S01]  /*6610*/  LDS R29, [R5+0x2c00] ;  /* 0x002c0000051d7984 */ /* 0x000ee20000000800 */
[----:B-----5:R-:W-:-:S03]  /*6620*/  FMUL.FTZ R12, R33, R11 ;  /* 0x0000000b210c7220 */ /* 0x020fc60000410000 */
        /* <DEDUP_REMOVED lines=32> */
.L_x_3216:
[----:B------:R-:W-:Y:S05]  /*6830*/  BSYNC.RECONVERGENT B1 ;  /* 0x0000000000017941 */ /* 0x000fea0003800200 */
.L_x_3215:
[----:B------:R-:W-:Y:S01]  /*6840*/  IADD3 R4, PT, PT, -R6, UR45, RZ ;  /* 0x0000002d06047c10 */ /* 0x000fe2000fffe1ff */
[----:B------:R-:W-:Y:S03]  /*6850*/  BSSY.RECONVERGENT B1, `(.L_x_3218) ;  /* 0x000001e000017945 */ /* 0x000fe60003800200 */
[----:B------:R-:W-:-:S13]  /*6860*/  ISETP.GT.AND P1, PT, R4, 0x3ff, PT ;  /* 0x000003ff0400780c */ /* 0x000fda0003f24270 */
[----:B------:R-:W-:Y:S05]  /*6870*/  @!P1 BRA `(.L_x_3219) ;  /* 0x00000000006c9947 */ /* 0x000fea0003800000 */
[----:B------:R-:W0:Y:S01]  /*6880*/  LDS R4, [R5+-0x800] ;  /* 0xfff8000005047984 */ /* 0x000e220000000800 */
[----:B------:R-:W-:Y:S01]  /*6890*/  PLOP3.LUT P0, PT, PT, PT, PT, 0x8, 0x80 ;  /* 0x000000000080781c */ /* 0x000fe20003f0e170 */
[----:B------:R-:W-:Y:S02]  /*68a0*/  VIADD R6, R6, 0x800 ;  /* 0x0000080006067836 */ /* 0x000fe40000000000 */
[----:B------:R-:W3:Y:S04]  /*68b0*/  LDS R7, [R5+-0x400] ;  /* 0xfffc000005077984 */ /* 0x000ee80000000800 */
[----:B------:R-:W4:Y:S04]  /*68c0*/  LDS R9, [R5] ;  /* 0x0000000005097984 */ /* 0x000f280000000800 */
[----:B------:R-:W5:Y:S04]  /*68d0*/  LDS R11, [R5+0x400] ;  /* 0x00040000050b7984 */ /* 0x000f680000000800 */
[----:B------:R-:W1:Y:S04]  /*68e0*/  LDS R13, [R5+0x800] ;  /* 0x00080000050d7984 */ /* 0x000e680000000800 */
[----:B------:R-:W2:Y:S04]  /*68f0*/  LDS R15, [R5+0xc00] ;  /* 0x000c0000050f7984 */ /* 0x000ea80000000800 */
[----:B------:R-:W2:Y:S04]  /*6900*/  LDS R17, [R5+0x1000] ;  /* 0x0010000005117984 */ /* 0x000ea80000000800 */
[----:B------:R-:W2:Y:S01]  /*6910*/  LDS R19, [R5+0x1400] ;  /* 0x0014000005137984 */ /* 0x000ea20000000800 */
[C---:B0-----:R-:W-:Y:S01]  /*6920*/  FMUL.FTZ R4, R33.reuse, R4 ;  /* 0x0000000421047220 */ /* 0x041fe20000410000 */
[----:B---3--:R-:W-:-:S04]  /*6930*/  FMUL.FTZ R8, R33, R7 ;  /* 0x0000000721087220 */ /* 0x008fc80000410000 */
[----:B------:R-:W-:Y:S01]  /*6940*/  STS [R5+-0x800], R4 ;  /* 0xfff8000405007388 */ /* 0x000fe20000000800 */
[----:B----4-:R-:W-:-:S03]  /*6950*/  FMUL.FTZ R10, R33, R9 ;  /* 0x00000009210a7220 */ /* 0x010fc60000410000 */
[----:B------:R-:W-:Y:S01]  /*6960*/  STS [R5+-0x400], R8 ;  /* 0xfffc000805007388 */ /* 0x000fe20000000800 */
[----:B-----5:R-:W-:-:S03]  /*6970*/  FMUL.FTZ R12, R33, R11 ;  /* 0x0000000b210c7220 */ /* 0x020fc60000410000 */
[----:B------:R-:W-:Y:S01]  /*6980*/  STS [R5], R10 ;  /* 0x0000000a05007388 */ /* 0x000fe20000000800 */
[----:B-1----:R-:W-:-:S03]  /*6990*/  FMUL.FTZ R16, R33, R13 ;  /* 0x0000000d21107220 */ /* 0x002fc60000410000 */
        /* <DEDUP_REMOVED lines=9> */
.L_x_3219:
[----:B------:R-:W-:Y:S05]  /*6a30*/  BSYNC.RECONVERGENT B1 ;  /* 0x0000000000017941 */ /* 0x000fea0003800200 */
.L_x_3218:
[----:B------:R-:W-:-:S13]  /*6a40*/  ISETP.GT.AND P1, PT, R6, UR45, PT ;  /* 0x0000002d06007c0c */ /* 0x000fda000bf24270 */
[----:B------:R-:W-:Y:S05]  /*6a50*/  @!P0 BRA P1, `(.L_x_3210) ;  /* 0x0000000c00448947 */ /* 0x000fea0000800000 */
[----:B------:R-:W0:Y:S04]  /*6a60*/  LDS R4, [R5+-0x800] ;  /* 0xfff8000005047984 */ /* 0x000e280000000800 */
[----:B------:R-:W3:Y:S04]  /*6a70*/  LDS R6, [R5+-0x400] ;  /* 0xfffc000005067984 */ /* 0x000ee80000000800 */
[----:B------:R-:W4:Y:S04]  /*6a80*/  LDS R7, [R5] ;  /* 0x0000000005077984 */ /* 0x000f280000000800 */
[----:B------:R-:W5:Y:S01]  /*6a90*/  LDS R9, [R5+0x400] ;  /* 0x0004000005097984 */ /* 0x000f620000000800 */
[C---:B0-----:R-:W-:Y:S01]  /*6aa0*/  FMUL.FTZ R4, R33.reuse, R4 ;  /* 0x0000000421047220 */ /* 0x041fe20000410000 */
[----:B---3--:R-:W-:-:S04]  /*6ab0*/  FMUL.FTZ R6, R33, R6 ;  /* 0x0000000621067220 */ /* 0x008fc80000410000 */
[----:B------:R0:W-:Y:S01]  /*6ac0*/  STS [R5+-0x800], R4 ;  /* 0xfff8000405007388 */ /* 0x0001e20000000800 */
[----:B----4-:R-:W-:-:S03]  /*6ad0*/  FMUL.FTZ R8, R33, R7 ;  /* 0x0000000721087220 */ /* 0x010fc60000410000 */
[----:B------:R0:W-:Y:S01]  /*6ae0*/  STS [R5+-0x400], R6 ;  /* 0xfffc000605007388 */ /* 0x0001e20000000800 */
[----:B-----5:R-:W-:-:S03]  /*6af0*/  FMUL.FTZ R10, R33, R9 ;  /* 0x00000009210a7220 */ /* 0x020fc60000410000 */
[----:B------:R0:W-:Y:S04]  /*6b00*/  STS [R5], R8 ;  /* 0x0000000805007388 */ /* 0x0001e80000000800 */
[----:B------:R0:W-:Y:S01]  /*6b10*/  STS [R5+0x400], R10 ;  /* 0x0004000a05007388 */ /* 0x0001e20000000800 */
[----:B------:R-:W-:Y:S05]  /*6b20*/  BRA `(.L_x_3210) ;  /* 0x0000000c00107947 */ /* 0x000fea0003800000 */
.L_x_3211:
        /* <DEDUP_REMOVED lines=10> */
[----:B------:R-:W4:Y:S01]  /*6bd0*/  LDCU.64 UR8, c[0x0][0x480] ;  /* 0x00009000ff0877ac */ /* 0x000f220008000a00 */
[----:B------:R-:W-:Y:S02]  /*6be0*/  LEA.HI R4, R4, 0x1, RZ, 0x18 ;  /* 0x0000000104047811 */ /* 0x000fe400078fc0ff */
[----:B------:R-:W-:Y:S01]  /*6bf0*/  IADD3 R13, P0, PT, R5, R6, RZ ;  /* 0x00000006050d7210 */ /* 0x000fe20007f1e0ff */
[----:B------:R-:W-:Y:S02]  /*6c00*/  UMOV UR5, 0x400 ;  /* 0x0000040000057882 */ /* 0x000fe40000000000 */
[----:B------:R-:W-:Y:S01]  /*6c10*/  UIADD3 UR5, UPT, UPT, UR5, 0x240, URZ ;  /* 0x0000024005057890 */ /* 0x000fe2000fffe0ff */
[C---:B------:R-:W-:Y:S01]  /*6c20*/  IMAD.SHL.U32 R8, R4.reuse, 0x100, RZ ;  /* 0x0000010004087824 */ /* 0x040fe200078e00ff */
[----:B------:R-:W-:Y:S02]  /*6c30*/  IADD3.X R10, PT, PT, RZ, R7, RZ, P0, !PT ;  /* 0x00000007ff0a7210 */ /* 0x000fe400007fe4ff */
[----:B------:R-:W-:-:S02]  /*6c40*/  LOP3.LUT R4, R4, 0x3, RZ, 0xc0, !PT ;  /* 0x0000000304047812 */ /* 0x000fc400078ec0ff */
[----:B------:R-:W-:-:S04]  /*6c50*/  LOP3.LUT R8, R8, 0x300, RZ, 0xc0, !PT ;  /* 0x0000030008087812 */ /* 0x000fc800078ec0ff */
[----:B------:R-:W-:Y:S02]  /*6c60*/  IADD3 R5, PT, PT, R5, R8, RZ ;  /* 0x0000000805057210 */ /* 0x000fe40007ffe0ff */
[----:B----4-:R-:W-:-:S04]  /*6c70*/  LEA R12, P0, R13, UR8, 0x2 ;  /* 0x000000080d0c7c11 */ /* 0x010fc8000f8010ff */
[----:B------:R-:W-:Y:S01]  /*6c80*/  LEA.HI.X R13, R13, UR9, R10, 0x2, P0 ;  /* 0x000000090d0d7c11 */ /* 0x000fe200080f140a */
[----:B0-----:R-:W-:Y:S01]  /*6c90*/  ULEA UR5, UR6, UR5, 0x18 ;  /* 0x0000000506057291 */ /* 0x001fe2000f8ec0ff */
[----:B------:R-:W-:-:S05]  /*6ca0*/  IMAD.MOV R10, RZ, RZ, -R4 ;  /* 0x000000ffff0a7224 */ /* 0x000fca00078e0a04 */
[----:B------:R-:W-:-:S07]  /*6cb0*/  IADD3 R4, PT, PT, R14, UR5, RZ ;  /* 0x000000050e047c10 */ /* 0x000fce000fffe0ff */
.L_x_3222:
[----:B----4-:R-:W3:Y:S01]  /*6cc0*/  LDS R8, [R4] ;  /* 0x0000000004087984 */ /* 0x010ee20000000800 */
[----:B------:R-:W-:Y:S01]  /*6cd0*/  IMAD.MOV.U32 R9, RZ, RZ, R13 ;  /* 0x000000ffff097224 */ /* 0x000fe200078e000d */
[----:B------:R-:W-:-:S04]  /*6ce0*/  IADD3 R10, PT, PT, R10, 0x1, RZ ;  /* 0x000000010a0a7810 */ /* 0x000fc80007ffe0ff */
[----:B------:R-:W-:Y:S01]  /*6cf0*/  ISETP.NE.AND P0, PT, R10, RZ, PT ;  /* 0x000000ff0a00720c */ /* 0x000fe20003f05270 */
[----:B---3--:R-:W-:Y:S01]  /*6d00*/  FMUL.FTZ R11, R8, R33 ;  /* 0x00000021080b7220 */ /* 0x008fe20000410000 */
[----:B------:R-:W-:Y:S02]  /*6d10*/  MOV R8, R12 ;  /* 0x0000000c00087202 */ /* 0x000fe40000000f00 */
[----:B------:R-:W-:Y:S02]  /*6d20*/  IADD3 R12, P2, PT, R12, 0x400, RZ ;  /* 0x000004000c0c7810 */ /* 0x000fe40007f5e0ff */
[----:B------:R0:W-:Y:S02]  /*6d30*/  STS [R4], R11 ;  /* 0x0000000b04007388 */ /* 0x0001e40000000800 */
[----:B------:R-:W-:Y:S02]  /*6d40*/  IADD3.X R13, PT, PT, RZ, R13, RZ, P2, !PT ;  /* 0x0000000dff0d7210 */ /* 0x000fe400017fe4ff */
[----:B------:R4:W-:Y:S01]  /*6d50*/  STG.E desc[UR36][R8.64], R11 ;  /* 0x0000000b08007986 */ /* 0x0009e2000c101924 */
[----:B0-----:R-:W-:-:S02]  /*6d60*/  VIADD R4, R4, 0x400 ;  /* 0x0000040004047836 */ /* 0x001fc40000000000 */
[----:B------:R-:W-:Y:S05]  /*6d70*/  @P0 BRA `(.L_x_3222) ;  /* 0xfffffffc00d00947 */ /* 0x000fea000383ffff */
.L_x_3221:
[----:B------:R-:W-:Y:S05]  /*6d80*/  BSYNC.RECONVERGENT B1 ;  /* 0x0000000000017941 */ /* 0x000fea0003800200 */
.L_x_3220:
[----:B------:R-:W-:Y:S05]  /*6d90*/  @!P1 BRA `(.L_x_3210) ;  /* 0x0000000800749947 */ /* 0x000fea0003800000 */
[----:B----4-:R-:W0:Y:S01]  /*6da0*/  S2R R9, SR_CgaCtaId ;  /* 0x0000000000097919 */ /* 0x010e220000008800 */
[----:B------:R-:W4:Y:S01]  /*6db0*/  LDCU.64 UR8, c[0x0][0x480] ;  /* 0x00009000ff0877ac */ /* 0x000f220008000a00 */
[C---:B------:R-:W-:Y:S01]  /*6dc0*/  IADD3 R10, PT, PT, -R5.reuse, UR45, RZ ;  /* 0x0000002d050a7c10 */ /* 0x040fe2000fffe1ff */
[----:B------:R-:W-:Y:S01]  /*6dd0*/  BSSY.RECONVERGENT B1, `(.L_x_3223) ;  /* 0x000005b000017945 */ /* 0x000fe20003800200 */
[----:B------:R-:W-:Y:S01]  /*6de0*/  IADD3 R6, P0, PT, R5, R6, RZ ;  /* 0x0000000605067210 */ /* 0x000fe20007f1e0ff */
[----:B------:R-:W-:Y:S01]  /*6df0*/  USHF.L.U32 UR5, UR4, 0x2, URZ ;  /* 0x0000000204057899 */ /* 0x000fe200080006ff */
[----:B------:R-:W-:Y:S02]  /*6e00*/  ISETP.GT.AND P1, PT, R10, 0xbff, PT ;  /* 0x00000bff0a00780c */ /* 0x000fe40003f24270 */
[----:B------:R-:W-:Y:S02]  /*6e10*/  MOV R4, 0x400 ;  /* 0x0000040000047802 */ /* 0x000fe40000000f00 */
[----:B------:R-:W-:-:S02]  /*6e20*/  IADD3.X R7, PT, PT, RZ, R7, RZ, P0, !PT ;  /* 0x00000007ff077210 */ /* 0x000fc400007fe4ff */
[----:B------:R-:W-:Y:S02]  /*6e30*/  IADD3 R4, PT, PT, R4, 0x240, RZ ;  /* 0x0000024004047810 */ /* 0x000fe40007ffe0ff */
[----:B----4-:R-:W-:-:S04]  /*6e40*/  LEA R8, P0, R6, UR8, 0x2 ;  /* 0x0000000806087c11 */ /* 0x010fc8000f8010ff */
        /* <DEDUP_REMOVED lines=8> */
[----:B--2---:R-:W-:Y:S02]  /*6ed0*/  MOV R30, UR45 ;  /* 0x0000002d001e7c02 */ /* 0x004fe40008000f00 */
[----:B------:R-:W-:Y:S02]  /*6ee0*/  PLOP3.LUT P0, PT, PT, PT, PT, 0x8, 0x80 ;  /* 0x000000000080781c */ /* 0x000fe40003f0e170 */
[----:B------:R-:W-:-:S11]  /*6ef0*/  IADD3 R30, PT, PT, R30, -0xbff, RZ ;  /* 0xfffff4011e1e7810 */ /* 0x000fd60007ffe0ff */
.L_x_3225:
[----:B------:R-:W3:Y:S01]  /*6f00*/  LDS R8, [R4+-0x800] ;  /* 0xfff8000004087984 */ /* 0x000ee20000000800 */
[----:B------:R-:W-:-:S03]  /*6f10*/  VIADD R5, R5, 0x1000 ;  /* 0x0000100005057836 */ /* 0x000fc60000000000 */
[----:B------:R-:W0:Y:S02]  /*6f20*/  LDS R10, [R4+-0x400] ;  /* 0xfffc0000040a7984 */ /* 0x000e240000000800 */
[----:B------:R-:W-:Y:S02]  /*6f30*/  ISETP.GE.AND P1, PT, R5, R30, PT ;  /* 0x0000001e0500720c */ /* 0x000fe40003f26270 */
[----:B------:R-:W2:Y:S04]  /*6f40*/  LDS R15, [R4+0x400] ;  /* 0x00040000040f7984 */ /* 0x000ea80000000800 */
[----:B------:R-:W4:Y:S04]  /*6f50*/  LDS R12, [R4] ;  /* 0x00000000040c7984 */ /* 0x000f280000000800 */
[----:B------:R-:W-:Y:S04]  /*6f60*/  LDS R22, [R4+0x1400] ;  /* 0x0014000004167984 */ /* 0x000fe80000000800 */
[----:B------:R-:W-:Y:S04]  /*6f70*/  LDS R24, [R4+0x1c00] ;  /* 0x001c000004187984 */ /* 0x000fe80000000800 */
[----:B------:R-:W5:Y:S04]  /*6f80*/  LDS R16, [R4+0x800] ;  /* 0x0008000004107984 */ /* 0x000f680000000800 */
[----:B------:R-:W5:Y:S04]  /*6f90*/  LDS R18, [R4+0xc00] ;  /* 0x000c000004127984 */ /* 0x000f680000000800 */
[----:B------:R-:W5:Y:S04]  /*6fa0*/  LDS R20, [R4+0x1000] ;  /* 0x0010000004147984 */ /* 0x000f680000000800 */
[----:B------:R-:W5:Y:S01]  /*6fb0*/  LDS R23, [R4+0x1800] ;  /* 0x0018000004177984 */ /* 0x000f620000000800 */
[----:B---3--:R-:W-:-:S03]  /*6fc0*/  FMUL.FTZ R9, R33, R8 ;  /* 0x0000000821097220 */ /* 0x008fc60000410000 */
[----:B------:R-:W3:Y:S01]  /*6fd0*/  LDS R25, [R4+0x2000] ;  /* 0x0020000004197984 */ /* 0x000ee20000000800 */
[----:B0-----:R-:W-:-:S03]  /*6fe0*/  FMUL.FTZ R11, R33, R10 ;  /* 0x0000000a210b7220 */ /* 0x001fc60000410000 */
[----:B------:R-:W-:Y:S01]  /*6ff0*/  LDS R8, [R4+0x3400] ;  /* 0x0034000004087984 */ /* 0x000fe20000000800 */
[----:B--2---:R-:W-:-:S03]  /*7000*/  FMUL.FTZ R15, R33, R15 ;  /* 0x0000000f210f7220 */ /* 0x004fc60000410000 */
        /* <DEDUP_REMOVED lines=13> */
[----:B--2---:R-:W-:-:S03]  /*70e0*/  FMUL.FTZ R9, R33, R22 ;  /* 0x0000001621097220 */ /* 0x004fc60000410000 */
[----:B------:R-:W-:Y:S01]  /*70f0*/  STG.E desc[UR36][R6.64+0x400], R15 ;  /* 0x0004000f06007986 */ /* 0x000fe2000c101924 */
[----:B---3--:R-:W-:-:S03]  /*7100*/  FMUL.FTZ R25, R33, R25 ;  /* 0x0000001921197220 */ /* 0x008fc60000410000 */
        /* <DEDUP_REMOVED lines=39> */
.L_x_3224:
[----:B------:R-:W-:Y:S05]  /*7380*/  BSYNC.RECONVERGENT B1 ;  /* 0x0000000000017941 */ /* 0x000fea0003800200 */
.L_x_3223:
[----:B------:R-:W-:Y:S01]  /*7390*/  IADD3 R8, PT, PT, -R5, UR45, RZ ;  /* 0x0000002d05087c10 */ /* 0x000fe2000fffe1ff */
[----:B------:R-:W-:Y:S03]  /*73a0*/  BSSY.RECONVERGENT B1, `(.L_x_3226) ;  /* 0x000002a000017945 */ /* 0x000fe60003800200 */
[----:B------:R-:W-:-:S13]  /*73b0*/  ISETP.GT.AND P1, PT, R8, 0x3ff, PT ;  /* 0x000003ff0800780c */ /* 0x000fda0003f24270 */
[----:B------:R-:W-:Y:S05]  /*73c0*/  @!P1 BRA `(.L_x_3227) ;  /* 0x00000000009c9947 */ /* 0x000fea0003800000 */
[----:B------:R-:W3:Y:S01]  /*73d0*/  LDS R8, [R4+-0x800] ;  /* 0xfff8000004087984 */ /* 0x000ee20000000800 */
[----:B------:R-:W-:Y:S01]  /*73e0*/  PLOP3.LUT P0, PT, PT, PT, PT, 0x8, 0x80 ;  /* 0x000000000080781c */ /* 0x000fe20003f0e170 */
[----:B------:R-:W-:Y:S02]  /*73f0*/  VIADD R5, R5, 0x800 ;  /* 0x0000080005057836 */ /* 0x000fe40000000000 */
[----:B------:R-:W0:Y:S04]  /*7400*/  LDS R10, [R4+-0x400] ;  /* 0xfffc0000040a7984 */ /* 0x000e280000000800 */
[----:B------:R-:W4:Y:S04]  /*7410*/  LDS R12, [R4] ;  /* 0x00000000040c7984 */ /* 0x000f280000000800 */
[----:B------:R-:W5:Y:S04]  /*7420*/  LDS R15, [R4+0x400] ;  /* 0x00040000040f7984 */ /* 0x000f680000000800 */
[----:B------:R-:W1:Y:S04]  /*7430*/  LDS R16, [R4+0x800] ;  /* 0x0008000004107984 */ /* 0x000e680000000800 */
[----:B------:R-:W2:Y:S04]  /*7440*/  LDS R18, [R4+0xc00] ;  /* 0x000c000004127984 */ /* 0x000ea80000000800 */
[----:B------:R-:W2:Y:S04]  /*7450*/  LDS R20, [R4+0x1000] ;  /* 0x0010000004147984 */ /* 0x000ea80000000800 */
[----:B------:R-:W2:Y:S01]  /*7460*/  LDS R22, [R4+0x1400] ;  /* 0x0014000004167984 */ /* 0x000ea20000000800 */
[C---:B---3--:R-:W-:Y:S01]  /*7470*/  FMUL.FTZ R9, R33.reuse, R8 ;  /* 0x0000000821097220 */ /* 0x048fe20000410000 */
[----:B------:R-:W-:Y:S01]  /*7480*/  IADD3 R8, P1, PT, R6, 0x2000, RZ ;  /* 0x0000200006087810 */ /* 0x000fe20007f3e0ff */
[----:B0-----:R-:W-:-:S03]  /*7490*/  FMUL.FTZ R11, R33, R10 ;  /* 0x0000000a210b7220 */ /* 0x001fc60000410000 */
[----:B------:R-:W-:Y:S01]  /*74a0*/  STG.E desc[UR36][R6.64+-0x800], R9 ;  /* 0xfff8000906007986 */ /* 0x000fe2000c101924 */
[----:B----4-:R-:W-:-:S03]  /*74b0*/  FMUL.FTZ R13, R33, R12 ;  /* 0x0000000c210d7220 */ /* 0x010fc60000410000 */
[----:B------:R-:W-:Y:S01]  /*74c0*/  STS [R4+-0x800], R9 ;  /* 0xfff8000904007388 */ /* 0x000fe20000000800 */
[----:B-----5:R-:W-:-:S03]  /*74d0*/  FMUL.FTZ R15, R33, R15 ;  /* 0x0000000f210f7220 */ /* 0x020fc60000410000 */
[----:B------:R-:W-:Y:S01]  /*74e0*/  STG.E desc[UR36][R6.64+-0x400], R11 ;  /* 0xfffc000b06007986 */ /* 0x000fe2000c101924 */
[----:B-1----:R-:W-:-:S03]  /*74f0*/  FMUL.FTZ R17, R33, R16 ;  /* 0x0000001021117220 */ /* 0x002fc60000410000 */
        /* <DEDUP_REMOVED lines=18> */
[----:B------:R-:W-:Y:S01]  /*7620*/  IMAD.MOV.U32 R7, RZ, RZ, R11 ;  /* 0x000000ffff077224 */ /* 0x000fe200078e000b */
[----:B-1----:R-:W-:-:S07]  /*7630*/  IADD3 R4, PT, PT, R4, 0x2000, RZ ;  /* 0x0000200004047810 */ /* 0x002fce0007ffe0ff */
.L_x_3227:
[----:B------:R-:W-:Y:S05]  /*7640*/  BSYNC.RECONVERGENT B1 ;  /* 0x0000000000017941 */ /* 0x000fea0003800200 */
.L_x_3226:
[----:B------:R-:W-:-:S13]  /*7650*/  ISETP.LE.OR P0, PT, R5, UR45, P0 ;  /* 0x0000002d05007c0c */ /* 0x000fda0008703670 */
[----:B------:R-:W-:Y:S05]  /*7660*/  @!P0 BRA `(.L_x_3210) ;  /* 0x0000000000408947 */ /* 0x000fea0003800000 */
[----:B------:R-:W3:Y:S04]  /*7670*/  LDS R5, [R4+-0x800] ;  /* 0xfff8000004057984 */ /* 0x000ee80000000800 */
[----:B------:R-:W0:Y:S04]  /*7680*/  LDS R8, [R4+-0x400] ;  /* 0xfffc000004087984 */ /* 0x000e280000000800 */
[----:B------:R-:W4:Y:S04]  /*7690*/  LDS R10, [R4] ;  /* 0x00000000040a7984 */ /* 0x000f280000000800 */
[----:B------:R-:W5:Y:S01]  /*76a0*/  LDS R12, [R4+0x400] ;  /* 0x00040000040c7984 */ /* 0x000f620000000800 */
[-C--:B---3--:R-:W-:Y:S01]  /*76b0*/  FMUL.FTZ R5, R5, R33.reuse ;  /* 0x0000002105057220 */ /* 0x088fe20000410000 */
[----:B0-----:R-:W-:-:S04]  /*76c0*/  FMUL.FTZ R9, R8, R33 ;  /* 0x0000002108097220 */ /* 0x001fc80000410000 */
[----:B------:R0:W-:Y:S01]  /*76d0*/  STG.E desc[UR36][R6.64+-0x800], R5 ;  /* 0xfff8000506007986 */ /* 0x0001e2000c101924 */
[----:B----4-:R-:W-:-:S03]  /*76e0*/  FMUL.FTZ R11, R10, R33 ;  /* 0x000000210a0b7220 */ /* 0x010fc60000410000 */
        /* <DEDUP_REMOVED lines=8> */
.L_x_3210:
[----:B------:R-:W-:Y:S05]  /*7770*/  BSYNC.RECONVERGENT B0 ;  /* 0x0000000000007941 */ /* 0x000fea0003800200 */
.L_x_3209:
[----:B------:R-:W1:Y:S01]  /*7780*/  LDCU.64 UR6, c[0x0][0x3b0] ;  /* 0x00007600ff0677ac */ /* 0x000e620008000a00 */
[----:B------:R-:W-:Y:S01]  /*7790*/  LOP3.LUT R14, R14, 0x7c, RZ, 0xc0, !PT ;  /* 0x0000007c0e0e7812 */ /* 0x000fe200078ec0ff */
[----:B0-----:R-:W0:Y:S01]  /*77a0*/  LDC.64 R12, c[0x0][0x3c0] ;  /* 0x0000f000ff0c7b82 */ /* 0x001e220000000a00 */
[----:B------:R-:W-:Y:S01]  /*77b0*/  CS2R R6, SRZ ;  /* 0x0000000000067805 */ /* 0x000fe2000001ff00 */
[----:B------:R-:W-:-:S04]  /*77c0*/  USHF.R.S32.HI UR5, URZ, 0x1f, UR45 ;  /* 0x0000001fff057899 */ /* 0x000fc8000801142d */
[----:B------:R-:W-:-:S04]  /*77d0*/  ULEA.HI UR5, UR5, UR45, URZ, 0x3 ;  /* 0x0000002d05057291 */ /* 0x000fc8000f8f18ff */
[----:B------:R-:W-:-:S04]  /*77e0*/  ULOP3.LUT UR5, UR5, 0xfffffff8, URZ, 0xc0, !UPT ;  /* 0xfffffff805057892 */ /* 0x000fc8000f8ec0ff */
[----:B------:R-:W-:Y:S01]  /*77f0*/  UIADD3 UR5, UPT, UPT, -UR5, UR45, URZ ;  /* 0x0000002d05057290 */ /* 0x000fe2000fffe1ff */
[----:B-1----:R-:W-:Y:S01]  /*7800*/  ISETP.NE.U32.AND P0, PT, RZ, UR6, PT ;  /* 0x00000006ff007c0c */ /* 0x002fe2000bf05070 */
[----:B------:R-:W1:Y:S03]  /*7810*/  LDCU UR6, c[0x0][0x3f4] ;  /* 0x00007e80ff0677ac */ /* 0x000e660008000800 */
[----:B------:R-:W-:-:S04]  /*7820*/  ISETP.NE.AND.EX P0, PT, RZ, UR7, PT, P0 ;  /* 0x00000007ff007c0c */ /* 0x000fc8000bf05300 */
[----:B------:R-:W-:-:S13]  /*7830*/  ISETP.NE.OR P0, PT, R2, UR5, !P0 ;  /* 0x0000000502007c0c */ /* 0x000fda000c705670 */
[----:B----4-:R-:W4:Y:S01]  /*7840*/  @!P0 LDC.64 R8, c[0x0][0x3b0] ;  /* 0x0000ec00ff088b82 */ /* 0x010f220000000a00 */
[----:B------:R-:W-:Y:S02]  /*7850*/  @!P0 LEA R5, R3, R14, 0x7 ;  /* 0x0000000e03058211 */ /* 0x000fe400078e38ff */
[----:B-1----:R-:W-:Y:S01]  /*7860*/  MOV R17, UR6 ;  /* 0x0000000600117c02 */ /* 0x002fe20008000f00 */
[----:B------:R-:W-:-:S03]  /*7870*/  VIADD R16, R2, UR4 ;  /* 0x0000000402107c36 */ /* 0x000fc60008000000 */
[----:B------:R-:W-:Y:S01]  /*7880*/  VIMNMX R19, PT, PT, R17, UR45, PT ;  /* 0x0000002d11137c48 */ /* 0x000fe2000bfe0100 */
[----:B----4-:R-:W-:Y:S01]  /*7890*/  @!P0 IMAD.WIDE.U32 R8, R5, 0x4, R8 ;  /* 0x0000000405088825 */ /* 0x010fe200078e0008 */
[----:B------:R-:W-:-:S06]  /*78a0*/  CS2R R4, SRZ ;  /* 0x0000000000047805 */ /* 0x000fcc000001ff00 */
[----:B------:R1:W5:Y:S01]  /*78b0*/  @!P0 LDG.E.128 R4, desc[UR36][R8.64] ;  /* 0x0000002408048981 */ /* 0x000362000c1e1d00 */
[----:B------:R-:W-:Y:S01]  /*78c0*/  BAR.SYNC.DEFER_BLOCKING 0x0 ;  /* 0x0000000000007b1d */ /* 0x000fe20000010000 */
[----:B------:R-:W-:Y:S01]  /*78d0*/  ISETP.GE.AND P0, PT, R16, R19, PT ;  /* 0x000000131000720c */ /* 0x000fe20003f06270 */
[----:B------:R-:W-:Y:S01]  /*78e0*/  IMAD R11, R17, UR41, R14 ;  /* 0x00000029110b7c24 */ /* 0x000fe2000f8e020e */
[----:B------:R-:W-:-:S03]  /*78f0*/  SHF.L.U32 R15, R35, 0x7, RZ ;  /* 0x00000007230f7819 */ /* 0x000fc600000006ff */
[----:B------:R-:W-:Y:S01]  /*7900*/  BSSY.RECONVERGENT B0, `(.L_x_3228) ;  /* 0x00000b9000007945 */ /* 0x000fe20003800200 */
[----:B0-----:R-:W-:Y:S01]  /*7910*/  IMAD.WIDE R12, R11, 0x4, R12 ;  /* 0x000000040b0c7825 */ /* 0x001fe200078e020c */
[----:B------:R-:W-:Y:S02]  /*7920*/  CS2R R10, SRZ ;  /* 0x00000000000a7805 */ /* 0x000fe4000001ff00 */
[----:B-1----:R-:W-:-:S04]  /*7930*/  CS2R R8, SRZ ;  /* 0x0000000000087805 */ /* 0x002fc8000001ff00 */
[----:B------:R-:W-:Y:S05]  /*7940*/  @P0 BRA `(.L_x_3229) ;  /* 0x0000000800d00947 */ /* 0x000fea0003800000 */
[----:B------:R-:W-:Y:S01]  /*7950*/  ULOP3.LUT UR6, URZ, UR4, URZ, 0x33, !UPT ;  /* 0x00000004ff067292 */ /* 0x000fe2000f8e33ff */
[----:B------:R-:W-:Y:S01]  /*7960*/  VIADDMNMX R9, R16, 0x8, R19, !PT ;  /* 0x0000000810097846 */ /* 0x000fe20007800113 */
[----:B------:R-:W-:Y:S01]  /*7970*/  BSSY.RECONVERGENT B1, `(.L_x_3230) ;  /* 0x0000058000017945 */ /* 0x000fe20003800200 */
[----:B------:R-:W-:Y:S02]  /*7980*/  MOV R32, R16 ;  /* 0x0000001000207202 */ /* 0x000fe40000000f00 */
[----:B------:R-:W-:Y:S02]  /*7990*/  CS2R R10, SRZ ;  /* 0x00000000000a7805 */ /* 0x000fe4000001ff00 */
[----:B------:R-:W-:Y:S02]  /*79a0*/  IADD3 R62, PT, PT, -R2, UR6, R9 ;  /* 0x00000006023e7c10 */ /* 0x000fe4000fffe109 */
[----:B------:R-:W-:Y:S02]  /*79b0*/  CS2R R8, SRZ ;  /* 0x0000000000087805 */ /* 0x000fe4000001ff00 */
[----:B------:R-:W-:-:S02]  /*79c0*/  ISETP.GE.U32.AND P0, PT, R62, 0x38, PT ;  /* 0x000000383e00780c */ /* 0x000fc40003f06070 */
[----:B------:R-:W-:-:S04]  /*79d0*/  LEA.HI R63, R62, 0x1, RZ, 0x1d ;  /* 0x000000013e3f7811 */ /* 0x000fc800078fe8ff */
[----:B------:R-:W-:-:S04]  /*79e0*/  LOP3.LUT R66, R63, 0x7, RZ, 0xc0, !PT ;  /* 0x000000073f427812 */ /* 0x000fc800078ec0ff */
[----:B------:R-:W-:-:S03]  /*79f0*/  ISETP.NE.AND P1, PT, R66, RZ, PT ;  /* 0x000000ff4200720c */ /* 0x000fc60003f25270 */
[----:B------:R-:W-:Y:S10]  /*7a00*/  @!P0 BRA `(.L_x_3231) ;  /* 0x0000000400388947 */ /* 0x000ff40003800000 */
[----:B------:R-:W0:Y:S01]  /*7a10*/  S2R R19, SR_CgaCtaId ;  /* 0x0000000000137919 */ /* 0x000e220000008800 */
[----:B------:R-:W-:Y:S01]  /*7a20*/  MOV R8, 0x400 ;  /* 0x0000040000087802 */ /* 0x000fe20000000f00 */
[----:B---3--:R-:W-:Y:S01]  /*7a30*/  HFMA2 R33, -RZ, RZ, 0, 0 ;  /* 0x00000000ff217431 */ /* 0x008fe200000001ff */
[----:B------:R-:W-:Y:S02]  /*7a40*/  LOP3.LUT R64, R63, 0x3ffffff8, RZ, 0xc0, !PT ;  /* 0x3ffffff83f407812 */ /* 0x000fe400078ec0ff */
[----:B------:R-:W-:Y:S01]  /*7a50*/  MOV R32, R16 ;  /* 0x0000001000207202 */ /* 0x000fe20000000f00 */
[----:B------:R-:W-:-:S05]  /*7a60*/  VIADD R8, R8, 0x240 ;  /* 0x0000024008087836 */ /* 0x000fca0000000000 */
[----:B0-----:R-:W-:Y:S01]  /*7a70*/  LEA R65, R19, R8, 0x18 ;  /* 0x0000000813417211 */ /* 0x001fe200078ec0ff */
[----:B------:R-:W-:-:S07]  /*7a80*/  IMAD.MOV.U32 R8, RZ, RZ, RZ ;  /* 0x000000ffff087224 */ /* 0x000fce00078e00ff */
.L_x_3232:
[----:B------:R-:W-:-:S04]  /*7a90*/  SHF.L.U32 R25, R32, 0x7, RZ ;  /* 0x0000000720197819 */ /* 0x000fc800000006ff */
[C---:B------:R-:W-:Y:S01]  /*7aa0*/  IADD3 R21, PT, PT, R25.reuse, 0x400, RZ ;  /* 0x0000040019157810 */ /* 0x040fe20007ffe0ff */
[C---:B------:R-:W-:Y:S01]  /*7ab0*/  IMAD.WIDE.U32 R18, R25.reuse, 0x4, R12 ;  /* 0x0000000419127825 */ /* 0x040fe200078e000c */
[----:B--2---:R-:W-:-:S03]  /*7ac0*/  IADD3 R29, PT, PT, R25, 0xc00, RZ ;  /* 0x00000c00191d7810 */ /* 0x004fc60007ffe0ff */
[----:B------:R-:W-:Y:S01]  /*7ad0*/  VIADD R23, R25, 0x800 ;  /* 0x0000080019177836 */ /* 0x000fe20000000000 */
[----:B------:R0:W2:Y:S01]  /*7ae0*/  LDG.E.128 R36, desc[UR36][R18.64] ;  /* 0x0000002412247981 */ /* 0x0000a2000c1e1d00 */
[----:B------:R-:W-:Y:S01]  /*7af0*/  IMAD.WIDE.U32 R20, R21, 0x4, R12 ;  /* 0x0000000415147825 */ /* 0x000fe200078e000c */
[----:B------:R-:W-:-:S03]  /*7b00*/  IADD3 R31, PT, PT, R25, 0x1000, RZ ;  /* 0x00001000191f7810 */ /* 0x000fc60007ffe0ff */
[--C-:B------:R-:W-:Y:S01]  /*7b10*/  IMAD.WIDE.U32 R22, R23, 0x4, R12.reuse ;  /* 0x0000000417167825 */ /* 0x100fe200078e000c */
[----:B------:R1:W3:Y:S03]  /*7b20*/  LDG.E.128 R40, desc[UR36][R20.64] ;  /* 0x0000002414287981 */ /* 0x0002e6000c1e1d00 */
[--C-:B------:R-:W-:Y:S01]  /*7b30*/  IMAD.WIDE.U32 R28, R29, 0x4, R12.reuse ;  /* 0x000000041d1c7825 */ /* 0x100fe200078e000c */
[----:B------:R-:W4:Y:S01]  /*7b40*/  LDG.E.128 R44, desc[UR36][R22.64] ;  /* 0x00000024162c7981 */ /* 0x000f22000c1e1d00 */
[C---:B------:R-:W-:Y:S02]  /*7b50*/  IADD3 R35, PT, PT, R25.reuse, 0x1800, RZ ;  /* 0x0000180019237810 */ /* 0x040fe40007ffe0ff */
[----:B------:R-:W-:Y:S01]  /*7b60*/  VIADD R27, R25, 0x1400 ;  /* 0x00001400191b7836 */ /* 0x000fe20000000000 */
[----:B------:R1:W4:Y:S01]  /*7b70*/  LDG.E.128 R48, desc[UR36][R28.64] ;  /* 0x000000241c307981 */ /* 0x000322000c1e1d00 */
[----:B------:R-:W-:Y:S01]  /*7b80*/  IMAD.WIDE.U32 R30, R31, 0x4, R12 ;  /* 0x000000041f1e7825 */ /* 0x000fe200078e000c */
[----:B------:R-:W-:-:S03]  /*7b90*/  IADD3 R25, PT, PT, R25, 0x1c00, RZ ;  /* 0x00001c0019197810 */ /* 0x000fc60007ffe0ff */
[--C-:B0-----:R-:W-:Y:S01]  /*7ba0*/  IMAD.WIDE.U32 R18, R27, 0x4, R12.reuse ;  /* 0x000000041b127825 */ /* 0x101fe200078e000c */
[----:B------:R0:W4:Y:S03]  /*7bb0*/  LDG.E.128 R52, desc[UR36][R30.64] ;  /* 0x000000241e347981 */ /* 0x000126000c1e1d00 */
[--C-:B-1----:R-:W-:Y:S01]  /*7bc0*/  IMAD.WIDE.U32 R20, R35, 0x4, R12.reuse ;  /* 0x0000000423147825 */ /* 0x102fe200078e000c */
[----:B------:R1:W4:Y:S03]  /*7bd0*/  LDG.E.128 R56, desc[UR36][R18.64] ;  /* 0x0000002412387981 */ /* 0x000326000c1e1d00 */
[----:B------:R-:W-:Y:S02]  /*7be0*/  IMAD.WIDE.U32 R24, R25, 0x4, R12 ;  /* 0x0000000419187825 */ /* 0x000fe400078e000c */
[----:B------:R-:W4:Y:S04]  /*7bf0*/  LDG.E.128 R20, desc[UR36][R20.64] ;  /* 0x0000002414147981 */ /* 0x000f28000c1e1d00 */
[----:B------:R-:W4:Y:S01]  /*7c00*/  LDG.E.128 R24, desc[UR36][R24.64] ;  /* 0x0000002418187981 */ /* 0x000f22000c1e1d00 */
[----:B------:R-:W-:-:S05]  /*7c10*/  VIADD R34, R32, -UR4 ;  /* 0x8000000420227c36 */ /* 0x000fca0008000000 */
[----:B------:R-:W-:-:S05]  /*7c20*/  LEA R34, R34, R65, 0x2 ;  /* 0x0000004122227211 */ /* 0x000fca00078e10ff */
[----:B------:R-:W2:Y:S04]  /*7c30*/  LDS R28, [R34] ;  /* 0x00000000221c7984 */ /* 0x000ea80000000800 */
[----:B------:R-:W3:Y:S04]  /*7c40*/  LDS R29, [R34+0x20] ;  /* 0x00002000221d7984 */ /* 0x000ee80000000800 */
[----:B0-----:R-:W4:Y:S04]  /*7c50*/  LDS R30, [R34+0x40] ;  /* 0x00004000221e7984 */ /* 0x001f280000000800 */
[----:B------:R-:W0:Y:S04]  /*7c60*/  LDS R31, [R34+0x60] ;  /* 0x00006000221f7984 */ /* 0x000e280000000800 */
[----:B------:R-:W0:Y:S04]  /*7c70*/  LDS R35, [R34+0x80] ;  /* 0x0000800022237984 */ /* 0x000e280000000800 */
[----:B-1----:R-:W1:Y:S04]  /*7c80*/  LDS R18, [R34+0xa0] ;  /* 0x0000a00022127984 */ /* 0x002e680000000800 */
[----:B------:R-:W1:Y:S04]  /*7c90*/  LDS R60, [R34+0xc0] ;  /* 0x0000c000223c7984 */ /* 0x000e680000000800 */
[----:B------:R-:W1:Y:S01]  /*7ca0*/  LDS R61, [R34+0xe0] ;  /* 0x0000e000223d7984 */ /* 0x000e620000000800 */
[----:B------:R-:W-:-:S04]  /*7cb0*/  IADD3 R33, PT, PT, R33, 0x8, RZ ;  /* 0x0000000821217810 */ /* 0x000fc80007ffe0ff */
[----:B------:R-:W-:Y:S01]  /*7cc0*/  ISETP.NE.AND P0, PT, R33, R64, PT ;  /* 0x000000402100720c */ /* 0x000fe20003f05270 */
[----:B------:R-:W-:Y:S02]  /*7cd0*/  VIADD R32, R32, 0x40 ;  /* 0x0000004020207836 */ /* 0x000fe40000000000 */
[-C--:B--2---:R-:W-:Y:S01]  /*7ce0*/  FFMA.FTZ R19, R36, R28.reuse, R8 ;  /* 0x0000001c24137223 */ /* 0x084fe20000010008 */
[-C--:B------:R-:W-:Y:S01]  /*7cf0*/  FFMA.FTZ R8, R37, R28.reuse, R9 ;  /* 0x0000001c25087223 */ /* 0x080fe20000010009 */
[-C--:B------:R-:W-:Y:S01]  /*7d00*/  FFMA.FTZ R9, R38, R28.reuse, R10 ;  /* 0x0000001c26097223 */ /* 0x080fe2000001000a */
[----:B------:R-:W-:Y:S02]  /*7d10*/  FFMA.FTZ R28, R39, R28, R11 ;  /* 0x0000001c271c7223 */ /* 0x000fe4000001000b */
        /* <DEDUP_REMOVED lines=16> */
[-C--:B-1----:R-:W-:Y:S01]  /*7e20*/  FFMA.FTZ R8, R57, R18.reuse, R8 ;  /* 0x0000001239087223 */ /* 0x082fe20000010008 */
        /* <DEDUP_REMOVED lines=12> */
.L_x_3231:
[----:B------:R-:W-:Y:S05]  /*7ef0*/  BSYNC.RECONVERGENT B1 ;  /* 0x0000000000017941 */ /* 0x000fea0003800200 */
.L_x_3230:
[----:B------:R-:W-:Y:S05]  /*7f00*/  @!P1 BRA `(.L_x_3229) ;  /* 0x0000000400609947 */ /* 0x000fea0003800000 */
[----:B------:R-:W-:Y:S01]  /*7f10*/  ISETP.GE.U32.AND P0, PT, R66, 0x4, PT ;  /* 0x000000044200780c */ /* 0x000fe20003f06070 */
[----:B------:R-:W-:Y:S01]  /*7f20*/  BSSY.RECONVERGENT B1, `(.L_x_3233) ;  /* 0x000002a000017945 */ /* 0x000fe20003800200 */
[----:B------:R-:W-:-:S11]  /*7f30*/  LOP3.LUT P1, R63, R63, 0x3, RZ, 0xc0, !PT ;  /* 0x000000033f3f7812 */ /* 0x000fd6000782c0ff */
[----:B------:R-:W-:Y:S05]  /*7f40*/  @!P0 BRA `(.L_x_3234) ;  /* 0x00000000009c8947 */ /* 0x000fea0003800000 */
[----:B------:R-:W-:-:S04]  /*7f50*/  SHF.L.U32 R23, R32, 0x7, RZ ;  /* 0x0000000720177819 */ /* 0x000fc800000006ff */
[C---:B------:R-:W-:Y:S01]  /*7f60*/  IADD3 R21, PT, PT, R23.reuse, 0x400, RZ ;  /* 0x0000040017157810 */ /* 0x040fe20007ffe0ff */
[C---:B------:R-:W-:Y:S01]  /*7f70*/  IMAD.WIDE.U32 R18, R23.reuse, 0x4, R12 ;  /* 0x0000000417127825 */ /* 0x040fe200078e000c */
[----:B------:R-:W-:-:S03]  /*7f80*/  IADD3 R27, PT, PT, R23, 0xc00, RZ ;  /* 0x00000c00171b7810 */ /* 0x000fc60007ffe0ff */
[----:B------:R-:W-:Y:S01]  /*7f90*/  VIADD R25, R23, 0x800 ;  /* 0x0000080017197836 */ /* 0x000fe20000000000 */
[----:B--2---:R0:W2:Y:S01]  /*7fa0*/  LDG.E.128 R28, desc[UR36][R18.64] ;  /* 0x00000024121c7981 */ /* 0x0040a2000c1e1d00 */
[----:B------:R-:W-:-:S04]  /*7fb0*/  IMAD.WIDE.U32 R20, R21, 0x4, R12 ;  /* 0x0000000415147825 */ /* 0x000fc800078e000c */
[--C-:B------:R-:W-:Y:S01]  /*7fc0*/  IMAD.WIDE.U32 R22, R25, 0x4, R12.reuse ;  /* 0x0000000419167825 */ /* 0x100fe200078e000c */
[----:B------:R1:W4:Y:S03]  /*7fd0*/  LDG.E.128 R36, desc[UR36][R20.64] ;  /* 0x0000002414247981 */ /* 0x000326000c1e1d00 */
[----:B------:R-:W-:Y:S01]  /*7fe0*/  IMAD.WIDE.U32 R24, R27, 0x4, R12 ;  /* 0x000000041b187825 */ /* 0x000fe200078e000c */
[----:B------:R3:W4:Y:S04]  /*7ff0*/  LDG.E.128 R40, desc[UR36][R22.64] ;  /* 0x0000002416287981 */ /* 0x000728000c1e1d00 */
[----:B------:R-:W4:Y:S01]  /*8000*/  LDG.E.128 R44, desc[UR36][R24.64] ;  /* 0x00000024182c7981 */ /* 0x000f22000c1e1d00 */
[----:B------:R-:W1:Y:S01]  /*8010*/  S2UR UR7, SR_CgaCtaId ;  /* 0x00000000000779c3 */ /* 0x000e620000008800 */
[----:B------:R-:W-:-:S02]  /*8020*/  UMOV UR6, 0x400 ;  /* 0x0000040000067882 */ /* 0x000fc40000000000 */
[----:B------:R-:W-:Y:S01]  /*8030*/  UIADD3 UR6, UPT, UPT, UR6, 0x240, URZ ;  /* 0x0000024006067890 */ /* 0x000fe2000fffe0ff */
[----:B0-----:R-:W-:-:S03]  /*8040*/  IADD3 R18, PT, PT, R32, -UR4, RZ ;  /* 0x8000000420127c10 */ /* 0x001fc6000fffe0ff */
[----:B-1----:R-:W-:-:S06]  /*8050*/  ULEA UR6, UR7, UR6, 0x18 ;  /* 0x0000000607067291 */ /* 0x002fcc000f8ec0ff */
[----:B------:R-:W-:-:S05]  /*8060*/  LEA R18, R18, UR6, 0x2 ;  /* 0x0000000612127c11 */ /* 0x000fca000f8e10ff */
[----:B------:R-:W2:Y:S04]  /*8070*/  LDS R19, [R18] ;  /* 0x0000000012137984 */ /* 0x000ea80000000800 */
[----:B------:R-:W4:Y:S04]  /*8080*/  LDS R20, [R18+0x20] ;  /* 0x0000200012147984 */ /* 0x000f280000000800 */
[----:B------:R-:W0:Y:S04]  /*8090*/  LDS R26, [R18+0x40] ;  /* 0x00004000121a7984 */ /* 0x000e280000000800 */
[----:B---3--:R-:W1:Y:S01]  /*80a0*/  LDS R22, [R18+0x60] ;  /* 0x0000600012167984 */ /* 0x008e620000000800 */
[----:B------:R-:W-:-:S02]  /*80b0*/  VIADD R32, R32, 0x20 ;  /* 0x0000002020207836 */ /* 0x000fc40000000000 */
[-C--:B--2---:R-:W-:Y:S01]  /*80c0*/  FFMA.FTZ R21, R28, R19.reuse, R8 ;  /* 0x000000131c157223 */ /* 0x084fe20000010008 */
        /* <DEDUP_REMOVED lines=11> */
[-C--:B-1----:R-:W-:Y:S01]  /*8180*/  FFMA.FTZ R8, R44, R22.reuse, R21 ;  /* 0x000000162c087223 */ /* 0x082fe20000010015 */
[-C--:B------:R-:W-:Y:S01]  /*8190*/  FFMA.FTZ R9, R45, R22.reuse, R20 ;  /* 0x000000162d097223 */ /* 0x080fe20000010014 */
[-C--:B------:R-:W-:Y:S01]  /*81a0*/  FFMA.FTZ R10, R46, R22.reuse, R11 ;  /* 0x000000162e0a7223 */ /* 0x080fe2000001000b */
[----:B------:R-:W-:-:S07]  /*81b0*/  FFMA.FTZ R11, R47, R22, R26 ;  /* 0x000000162f0b7223 */ /* 0x000fce000001001a */
.L_x_3234:
[----:B------:R-:W-:Y:S05]  /*81c0*/  BSYNC.RECONVERGENT B1 ;  /* 0x0000000000017941 */ /* 0x000fea0003800200 */
.L_x_3233:
[----:B------:R-:W-:Y:S05]  /*81d0*/  @!P1 BRA `(.L_x_3229) ;  /* 0x0000000000ac9947 */ /* 0x000fea0003800000 */
[----:B------:R-:W-:Y:S01]  /*81e0*/  ISETP.NE.AND P1, PT, R63, 0x1, PT ;  /* 0x000000013f00780c */ /* 0x000fe20003f25270 */
[----:B------:R-:W-:Y:S01]  /*81f0*/  BSSY.RECONVERGENT B1, `(.L_x_3235) ;  /* 0x000001a000017945 */ /* 0x000fe20003800200 */
[----:B------:R-:W-:-:S11]  /*8200*/  LOP3.LUT P0, RZ, R62, 0x8, RZ, 0xc0, !PT ;  /* 0x000000083eff7812 */ /* 0x000fd6000780c0ff */
[----:B------:R-:W-:Y:S05]  /*8210*/  @!P1 BRA `(.L_x_3236) ;  /* 0x00000000005c9947 */ /* 0x000fea0003800000 */
[----:B------:R-:W-:-:S04]  /*8220*/  SHF.L.U32 R19, R32, 0x7, RZ ;  /* 0x0000000720137819 */ /* 0x000fc800000006ff */
[C---:B------:R-:W-:Y:S01]  /*8230*/  IADD3 R21, PT, PT, R19.reuse, 0x400, RZ ;  /* 0x0000040013157810 */ /* 0x040fe20007ffe0ff */
[----:B------:R-:W-:-:S04]  /*8240*/  IMAD.WIDE.U32 R18, R19, 0x4, R12 ;  /* 0x0000000413127825 */ /* 0x000fc800078e000c */
[----:B------:R-:W-:Y:S01]  /*8250*/  IMAD.WIDE.U32 R20, R21, 0x4, R12 ;  /* 0x0000000415147825 */ /* 0x000fe200078e000c */
[----:B------:R-:W4:Y:S04]  /*8260*/  LDG.E.128 R24, desc[UR36][R18.64] ;  /* 0x0000002412187981 */ /* 0x000f28000c1e1d00 */
[----:B------:R0:W3:Y:S01]  /*8270*/  LDG.E.128 R36, desc[UR36][R20.64] ;  /* 0x0000002414247981 */ /* 0x0000e2000c1e1d00 */
[----:B------:R-:W1:Y:S01]  /*8280*/  S2UR UR7, SR_CgaCtaId ;  /* 0x00000000000779c3 */ /* 0x000e620000008800 */
[----:B------:R-:W-:Y:S01]  /*8290*/  UMOV UR6, 0x400 ;  /* 0x0000040000067882 */ /* 0x000fe20000000000 */
[C---:B------:R-:W-:Y:S01]  /*82a0*/  VIADD R22, R32.reuse, -UR4 ;  /* 0x8000000420167c36 */ /* 0x040fe20008000000 */
[----:B------:R-:W-:Y:S01]  /*82b0*/  UIADD3 UR6, UPT, UPT, UR6, 0x240, URZ ;  /* 0x0000024006067890 */ /* 0x000fe2000fffe0ff */
[----:B------:R-:W-:-:S03]  /*82c0*/  IADD3 R32, PT, PT, R32, 0x10, RZ ;  /* 0x0000001020207810 */ /* 0x000fc60007ffe0ff */
[----:B-1----:R-:W-:-:S06]  /*82d0*/  ULEA UR6, UR7, UR6, 0x18 ;  /* 0x0000000607067291 */ /* 0x002fcc000f8ec0ff */
[----:B------:R-:W-:-:S05]  /*82e0*/  LEA R22, R22, UR6, 0x2 ;  /* 0x0000000616167c11 */ /* 0x000fca000f8e10ff */
[----:B------:R-:W4:Y:S04]  /*82f0*/  LDS R23, [R22] ;  /* 0x0000000016177984 */ /* 0x000f280000000800 */
[----:B--2---:R-:W3:Y:S01]  /*8300*/  LDS R28, [R22+0x20] ;  /* 0x00002000161c7984 */ /* 0x004ee20000000800 */
[-C--:B----4-:R-:W-:Y:S01]  /*8310*/  FFMA.FTZ R29, R24, R23.reuse, R8 ;  /* 0x00000017181d7223 */ /* 0x090fe20000010008 */
[-C--:B------:R-:W-:Y:S01]  /*8320*/  FFMA.FTZ R18, R25, R23.reuse, R9 ;  /* 0x0000001719127223 */ /* 0x080fe20000010009 */
[-C--:B------:R-:W-:Y:S01]  /*8330*/  FFMA.FTZ R19, R26, R23.reuse, R10 ;  /* 0x000000171a137223 */ /* 0x080fe2000001000a */
[----:B0-----:R-:W-:Y:S01]  /*8340*/  FFMA.FTZ R20, R27, R23, R11 ;  /* 0x000000171b147223 */ /* 0x001fe2000001000b */
[-C--:B---3--:R-:W-:Y:S01]  /*8350*/  FFMA.FTZ R8, R36, R28.reuse, R29 ;  /* 0x0000001c24087223 */ /* 0x088fe2000001001d */
[-C--:B------:R-:W-:Y:S01]  /*8360*/  FFMA.FTZ R9, R37, R28.reuse, R18 ;  /* 0x0000001c25097223 */ /* 0x080fe20000010012 */
[-C--:B------:R-:W-:Y:S01]  /*8370*/  FFMA.FTZ R10, R38, R28.reuse, R19 ;  /* 0x0000001c260a7223 */ /* 0x080fe20000010013 */
[----:B------:R-:W-:-:S07]  /*8380*/  FFMA.FTZ R11, R39, R28, R20 ;  /* 0x0000001c270b7223 */ /* 0x000fce0000010014 */
.L_x_3236:
[----:B------:R-:W-:Y:S05]  /*8390*/  BSYNC.RECONVERGENT B1 ;  /* 0x0000000000017941 */ /* 0x000fea0003800200 */
.L_x_3235:
[----:B------:R-:W-:Y:S05]  /*83a0*/  @P0 BRA `(.L_x_3229) ;  /* 0x0000000000380947 */ /* 0x000fea0003800000 */
[----:B------:R-:W-:-:S05]  /*83b0*/  SHF.L.U32 R19, R32, 0x7, RZ ;  /* 0x0000000720137819 */ /* 0x000fca00000006ff */
[----:B------:R-:W-:-:S05]  /*83c0*/  IMAD.WIDE.U32 R18, R19, 0x4, R12 ;  /* 0x0000000413127825 */ /* 0x000fca00078e000c */
[----:B------:R-:W4:Y:S01]  /*83d0*/  LDG.E.128 R20, desc[UR36][R18.64] ;  /* 0x0000002412147981 */ /* 0x000f22000c1e1d00 */
[----:B------:R-:W0:Y:S01]  /*83e0*/  S2UR UR7, SR_CgaCtaId ;  /* 0x00000000000779c3 */ /* 0x000e220000008800 */
[----:B------:R-:W-:Y:S01]  /*83f0*/  UMOV UR6, 0x400 ;  /* 0x0000040000067882 */ /* 0x000fe20000000000 */
[----:B------:R-:W-:Y:S01]  /*8400*/  VIADD R24, R32, -UR4 ;  /* 0x8000000420187c36 */ /* 0x000fe20008000000 */
[----:B------:R-:W-:-:S04]  /*8410*/  UIADD3 UR6, UPT, UPT, UR6, 0x240, URZ ;  /* 0x0000024006067890 */ /* 0x000fc8000fffe0ff */
[----:B0-----:R-:W-:-:S06]  /*8420*/  ULEA UR6, UR7, UR6, 0x18 ;  /* 0x0000000607067291 */ /* 0x001fcc000f8ec0ff */
[----:B------:R-:W-:-:S06]  /*8430*/  LEA R24, R24, UR6, 0x2 ;  /* 0x0000000618187c11 */ /* 0x000fcc000f8e10ff */
[----:B------:R-:W4:Y:S02]  /*8440*/  LDS R24, [R24] ;  /* 0x0000000018187984 */ /* 0x000f240000000800 */
[-C--:B----4-:R-:W-:Y:S01]  /*8450*/  FFMA.FTZ R8, R20, R24.reuse, R8 ;  /* 0x0000001814087223 */ /* 0x090fe20000010008 */
[-C--:B------:R-:W-:Y:S01]  /*8460*/  FFMA.FTZ R9, R21, R24.reuse, R9 ;  /* 0x0000001815097223 */ /* 0x080fe20000010009 */
[-C--:B------:R-:W-:Y:S01]  /*8470*/  FFMA.FTZ R10, R22, R24.reuse, R10 ;  /* 0x00000018160a7223 */ /* 0x080fe2000001000a */
[----:B------:R-:W-:-:S07]  /*8480*/  FFMA.FTZ R11, R23, R24, R11 ;  /* 0x00000018170b7223 */ /* 0x000fce000001000b */
.L_x_3229:
[----:B------:R-:W-:Y:S05]  /*8490*/  BSYNC.RECONVERGENT B0 ;  /* 0x0000000000007941 */ /* 0x000fea0003800200 */
.L_x_3228:
[----:B------:R-:W-:Y:S01]  /*84a0*/  ISETP.GE.AND P0, PT, R16, UR45, PT ;  /* 0x0000002d10007c0c */ /* 0x000fe2000bf06270 */
[----:B------:R-:W-:-:S12]  /*84b0*/  BSSY.RECONVERGENT B2, `(.L_x_3237) ;  /* 0x0000122000027945 */ /* 0x000fd80003800200 */
[----:B------:R-:W-:Y:S05]  /*84c0*/  @P0 BRA `(.L_x_3238) ;  /* 0x0000001000800947 */ /* 0x000fea0003800000 */
[----:B------:R-:W-:Y:S01]  /*84d0*/  HFMA2 R19, -RZ, RZ, 0, 4.76837158203125e-07 ;  /* 0x00000008ff137431 */ /* 0x000fe200000001ff */
[----:B------:R-:W-:Y:S01]  /*84e0*/  ULOP3.LUT UR6, URZ, UR4, URZ, 0x33, !UPT ;  /* 0x00000004ff067292 */ /* 0x000fe2000f8e33ff */
[----:B------:R-:W-:Y:S03]  /*84f0*/  BSSY.RECONVERGENT B1, `(.L_x_3239) ;  /* 0x00000a4000017945 */ /* 0x000fe60003800200 */
[----:B------:R-:W-:-:S04]  /*8500*/  VIADDMNMX R19, R16, R19, UR45, !PT ;  /* 0x0000002d10137e46 */ /* 0x000fc8000f800113 */
[----:B--2---:R-:W-:-:S04]  /*8510*/  IADD3 R28, PT, PT, -R2, UR6, R19 ;  /* 0x00000006021c7c10 */ /* 0x004fc8000fffe113 */
[C---:B------:R-:W-:Y:S02]  /*8520*/  ISETP.GE.U32.AND P0, PT, R28.reuse, 0x18, PT ;  /* 0x000000181c00780c */ /* 0x040fe40003f06070 */
[----:B------:R-:W-:-:S11]  /*8530*/  LEA.HI R23, R28, 0x1, RZ, 0x1d ;  /* 0x000000011c177811 */ /* 0x000fd600078fe8ff */
[----:B------:R-:W-:Y:S05]  /*8540*/  @!P0 BRA `(.L_x_3240) ;  /* 0x0000000800788947 */ /* 0x000fea0003800000 */
[----:B------:R-:W0:Y:S01]  /*8550*/  S2UR UR7, SR_CgaCtaId ;  /* 0x00000000000779c3 */ /* 0x000e220000008800 */
[----:B------:R-:W-:Y:S01]  /*8560*/  UMOV UR6, 0x400 ;  /* 0x0000040000067882 */ /* 0x000fe20000000000 */
[----:B------:R-:W-:Y:S01]  /*8570*/  LOP3.LUT R18, R23, 0x3ffffffc, RZ, 0xc0, !PT ;  /* 0x3ffffffc17127812 */ /* 0x000fe200078ec0ff */
[----:B------:R-:W-:Y:S01]  /*8580*/  UIADD3 UR6, UPT, UPT, UR6, 0x240, URZ ;  /* 0x0000024006067890 */ /* 0x000fe2000fffe0ff */
[----:B------:R-:W-:Y:S01]  /*8590*/  BSSY.RECONVERGENT B0, `(.L_x_3241) ;  /* 0x0000098000007945 */ /* 0x000fe20003800200 */
[----:B------:R-:W-:Y:S02]  /*85a0*/  IADD3 R16, PT, PT, R16, 0x10, RZ ;  /* 0x0000001010107810 */ /* 0x000fe40007ffe0ff */
[----:B------:R-:W-:Y:S01]  /*85b0*/  IMAD.MOV R21, RZ, RZ, -R18 ;  /* 0x000000ffff157224 */ /* 0x000fe200078e0a12 */
[----:B------:R-:W1:Y:S01]  /*85c0*/  LDC R29, c[0x0][0x3f4] ;  /* 0x0000fd00ff1d7b82 */ /* 0x000e620000000800 */
[----:B0-----:R-:W-:-:S06]  /*85d0*/  ULEA UR6, UR7, UR6, 0x18 ;  /* 0x0000000607067291 */ /* 0x001fcc000f8ec0ff */
[----:B------:R-:W-:-:S04]  /*85e0*/  LEA R17, R2, UR6, 0x2 ;  /* 0x0000000602117c11 */ /* 0x000fc8000f8e10ff */
[----:B------:R-:W-:-:S07]  /*85f0*/  IADD3 R20, PT, PT, R17, 0x40, RZ ;  /* 0x0000004011147810 */ /* 0x000fce0007ffe0ff */
.L_x_3250:
[C---:B------:R-:W-:Y:S01]  /*8600*/  VIADD R22, R16.reuse, 0xfffffff0 ;  /* 0xfffffff010167836 */ /* 0x040fe20000000000 */
[----:B-1----:R-:W-:Y:S01]  /*8610*/  MOV R17, R29 ;  /* 0x0000001d00117202 */ /* 0x002fe20000000f00 */
[----:B------:R-:W-:Y:S01]  /*8620*/  VIADD R32, R16, 0x8 ;  /* 0x0000000810207836 */ /* 0x000fe20000000000 */
[----:B------:R-:W-:Y:S01]  /*8630*/  IADD3 R21, PT, PT, R21, 0x4, RZ ;  /* 0x0000000415157810 */ /* 0x000fe20007ffe0ff */
[----:B------:R-:W-:Y:S01]  /*8640*/  BSSY.RECONVERGENT B3, `(.L_x_3242) ;  /* 0x0000026000037945 */ /* 0x000fe20003800200 */
[-C--:B------:R-:W-:Y:S02]  /*8650*/  ISETP.GE.AND P4, PT, R22, R17.reuse, PT ;  /* 0x000000111600720c */ /* 0x080fe40003f86270 */
[----:B------:R-:W-:Y:S02]  /*8660*/  IADD3 R30, PT, PT, R16, -0x8, RZ ;  /* 0xfffffff8101e7810 */ /* 0x000fe40007ffe0ff */
[----:B------:R-:W-:Y:S02]  /*8670*/  ISETP.NE.AND P0, PT, R21, RZ, PT ;  /* 0x000000ff1500720c */ /* 0x000fe40003f05270 */
[----:B------:R-:W-:-:S02]  /*8680*/  ISETP.GE.AND P1, PT, R30, R17, PT ;  /* 0x000000111e00720c */ /* 0x000fc40003f26270 */
[-C--:B------:R-:W-:Y:S02]  /*8690*/  ISETP.GE.AND P2, PT, R16, R17.reuse, PT ;  /* 0x000000111000720c */ /* 0x080fe40003f46270 */
[----:B------:R-:W-:-:S03]  /*86a0*/  ISETP.GE.AND P3, PT, R32, R17, PT ;  /* 0x000000112000720c */ /* 0x000fc60003f66270 */
[----:B------:R-:W-:Y:S10]  /*86b0*/  @!P4 BRA `(.L_x_3243) ;  /* 0x000000000078c947 */ /* 0x000ff40003800000 */
[----:B------:R-:W-:Y:S02]  /*86c0*/  IABS R25, R17 ;  /* 0x0000001100197213 */ /* 0x000fe40000000000 */
[----:B------:R-:W-:Y:S02]  /*86d0*/  IABS R31, R22 ;  /* 0x00000016001f7213 */ /* 0x000fe40000000000 */
[----:B------:R-:W0:Y:S01]  /*86e0*/  I2F.RP R24, R25 ;  /* 0x0000001900187306 */ /* 0x000e220000209400 */
[----:B------:R-:W-:Y:S02]  /*86f0*/  ISETP.GE.AND P5, PT, R22, RZ, PT ;  /* 0x000000ff1600720c */ /* 0x000fe40003fa6270 */
[----:B------:R-:W-:Y:S01]  /*8700*/  ISETP.NE.AND P6, PT, R17, RZ, PT ;  /* 0x000000ff1100720c */ /* 0x000fe20003fc5270 */
[----:B------:R-:W1:Y:S04]  /*8710*/  LDS R22, [R20+-0x40] ;  /* 0xffffc00014167984 */ /* 0x000e680000000800 */
[----:B0-----:R-:W0:Y:S02]  /*8720*/  MUFU.RCP R24, R24 ;  /* 0x0000001800187308 */ /* 0x001e240000001000 */
[----:B0-----:R-:W-:-:S06]  /*8730*/  IADD3 R26, PT, PT, R24, 0xffffffe, RZ ;  /* 0x0ffffffe181a7810 */ /* 0x001fcc0007ffe0ff */
[----:B------:R-:W0:Y:S02]  /*8740*/  F2I.FTZ.U32.TRUNC.NTZ R19, R26 ;  /* 0x0000001a00137305 */ /* 0x000e24000021f000 */
[----:B0-----:R-:W-:-:S05]  /*8750*/  IADD3 R18, PT, PT, RZ, -R19, RZ ;  /* 0x80000013ff127210 */ /* 0x001fca0007ffe0ff */
        /* <DEDUP_REMOVED lines=14> */
[----:B------:R-:W-:-:S05]  /*8840*/  IMAD.WIDE.U32 R18, R19, 0x4, R12 ;  /* 0x0000000413127825 */ /* 0x000fca00078e000c */
[----:B------:R-:W1:Y:S02]  /*8850*/  LDG.E.128 R24, desc[UR36][R18.64] ;  /* 0x0000002412187981 */ /* 0x000e64000c1e1d00 */
[-C--:B-1----:R-:W-:Y:S01]  /*8860*/  FFMA.FTZ R8, R24, R22.reuse, R8 ;  /* 0x0000001618087223 */ /* 0x082fe20000010008 */
[-C--:B------:R-:W-:Y:S01]  /*8870*/  FFMA.FTZ R9, R25, R22.reuse, R9 ;  /* 0x0000001619097223 */ /* 0x080fe20000010009 */
[-C--:B------:R-:W-:Y:S01]  /*8880*/  FFMA.FTZ R10, R26, R22.reuse, R10 ;  /* 0x000000161a0a7223 */ /* 0x080fe2000001000a */
[----:B------:R-:W-:-:S07]  /*8890*/  FFMA.FTZ R11, R27, R22, R11 ;  /* 0x000000161b0b7223 */ /* 0x000fce000001000b */
.L_x_3243:
[----:B------:R-:W-:Y:S05]  /*88a0*/  BSYNC.RECONVERGENT B3 ;  /* 0x0000000000037941 */ /* 0x000fea0003800200 */
.L_x_3242:
        /* <DEDUP_REMOVED lines=8> */
[----:B0-----:R-:W-:Y:S02]  /*8930*/  IADD3 R24, PT, PT, R22, 0xffffffe, RZ ;  /* 0x0ffffffe16187810 */ /* 0x001fe40007ffe0ff */
[----:B------:R-:W0:Y:S04]  /*8940*/  LDS R22, [R20+-0x20] ;  /* 0xffffe00014167984 */ /* 0x000e280000000800 */
[----:B------:R-:W1:Y:S02]  /*8950*/  F2I.FTZ.U32.TRUNC.NTZ R19, R24 ;  /* 0x0000001800137305 */ /* 0x000e64000021f000 */
        /* <DEDUP_REMOVED lines=16> */
[----:B------:R-:W0:Y:S02]  /*8a60*/  LDG.E.128 R24, desc[UR36][R18.64] ;  /* 0x0000002412187981 */ /* 0x000e24000c1e1d00 */
[-C--:B0-----:R-:W-:Y:S01]  /*8a70*/  FFMA.FTZ R8, R24, R22.reuse, R8 ;  /* 0x0000001618087223 */ /* 0x081fe20000010008 */
[-C--:B------:R-:W-:Y:S01]  /*8a80*/  FFMA.FTZ R9, R25, R22.reuse, R9 ;  /* 0x0000001619097223 */ /* 0x080fe20000010009 */
[-C--:B------:R-:W-:Y:S01]  /*8a90*/  FFMA.FTZ R10, R26, R22.reuse, R10 ;  /* 0x000000161a0a7223 */ /* 0x080fe2000001000a */
[----:B------:R-:W-:-:S07]  /*8aa0*/  FFMA.FTZ R11, R27, R22, R11 ;  /* 0x000000161b0b7223 */ /* 0x000fce000001000b */
.L_x_3245:
[----:B------:R-:W-:Y:S05]  /*8ab0*/  BSYNC.RECONVERGENT B3 ;  /* 0x0000000000037941 */ /* 0x000fea0003800200 */
.L_x_3244:
        /* <DEDUP_REMOVED lines=9> */
[----:B------:R-:W0:Y:S04]  /*8b50*/  LDS R22, [R20] ;  /* 0x0000000014167984 */ /* 0x000e280000000800 */
        /* <DEDUP_REMOVED lines=22> */
.L_x_3247:
[----:B------:R-:W-:Y:S05]  /*8cc0*/  BSYNC.RECONVERGENT B3 ;  /* 0x0000000000037941 */ /* 0x000fea0003800200 */
.L_x_3246:
        /* <DEDUP_REMOVED lines=9> */
[----:B------:R-:W0:Y:S04]  /*8d60*/  LDS R22, [R20+0x20] ;  /* 0x0000200014167984 */ /* 0x000e280000000800 */
        /* <DEDUP_REMOVED lines=22> */
.L_x_3249:
[----:B------:R-:W-:Y:S05]  /*8ed0*/  BSYNC.RECONVERGENT B3 ;  /* 0x0000000000037941 */ /* 0x000fea0003800200 */
.L_x_3248:
[----:B------:R-:W-:Y:S02]  /*8ee0*/  IADD3 R16, PT, PT, R16, 0x20, RZ ;  /* 0x0000002010107810 */ /* 0x000fe40007ffe0ff */
[----:B------:R-:W-:Y:S01]  /*8ef0*/  IADD3 R20, PT, PT, R20, 0x80, RZ ;  /* 0x0000008014147810 */ /* 0x000fe20007ffe0ff */
[----:B------:R-:W-:Y:S06]  /*8f00*/  @P0 BRA `(.L_x_3250) ;  /* 0xfffffff400bc0947 */ /* 0x000fec000383ffff */
[----:B------:R-:W-:Y:S05]  /*8f10*/  BSYNC.RECONVERGENT B0 ;  /* 0x0000000000007941 */ /* 0x000fea0003800200 */
.L_x_3241:
[----:B------:R-:W-:-:S07]  /*8f20*/  VIADD R16, R16, 0xfffffff0 ;  /* 0xfffffff010107836 */ /* 0x000fce0000000000 */
.L_x_3240:
[----:B------:R-:W-:Y:S05]  /*8f30*/  BSYNC.RECONVERGENT B1 ;  /* 0x0000000000017941 */ /* 0x000fea0003800200 */
.L_x_3239:
        /* <DEDUP_REMOVED lines=26> */
[----:B------:R-:W-:-:S05]  /*90e0*/  HFMA2 R18, -RZ, RZ, 0, 0 ;  /* 0x00000000ff127431 */ /* 0x000fca00000001ff */
[----:B------:R-:W-:-:S04]  /*90f0*/  IMAD.HI.U32 R18, R19, R23, R18 ;  /* 0x0000001713127227 */ /* 0x000fc800078e0012 */
[----:B------:R-:W-:Y:S02]  /*9100*/  IMAD.MOV.U32 R19, RZ, RZ, R24 ;  /* 0x000000ffff137224 */ /* 0x000fe400078e0018 */
[----:B------:R-:W0:Y:S02]  /*9110*/  LDS R24, [R25] ;  /* 0x0000000019187984 */ /* 0x000e240000000800 */
        /* <DEDUP_REMOVED lines=10> */
[----:B------:R-:W-:-:S05]  /*91c0*/  IMAD.WIDE.U32 R18, R19, 0x4, R12 ;  /* 0x0000000413127825 */ /* 0x000fca00078e000c */
[----:B------:R-:W0:Y:S02]  /*91d0*/  LDG.E.128 R20, desc[UR36][R18.64] ;  /* 0x0000002412147981 */ /* 0x000e24000c1e1d00 */
[-C--:B0-----:R-:W-:Y:S01]  /*91e0*/  FFMA.FTZ R8, R20, R24.reuse, R8 ;  /* 0x0000001814087223 */ /* 0x081fe20000010008 */
[-C--:B------:R-:W-:Y:S01]  /*91f0*/  FFMA.FTZ R9, R21, R24.reuse, R9 ;  /* 0x0000001815097223 */ /* 0x080fe20000010009 */
[-C--:B------:R-:W-:Y:S01]  /*9200*/  FFMA.FTZ R10, R22, R24.reuse, R10 ;  /* 0x00000018160a7223 */ /* 0x080fe2000001000a */
[----:B------:R-:W-:-:S07]  /*9210*/  FFMA.FTZ R11, R23, R24, R11 ;  /* 0x00000018170b7223 */ /* 0x000fce000001000b */
.L_x_3254:
[----:B------:R-:W-:Y:S05]  /*9220*/  BSYNC.RECONVERGENT B1 ;  /* 0x0000000000017941 */ /* 0x000fea0003800200 */
.L_x_3253:
        /* <DEDUP_REMOVED lines=11> */
[----:B------:R-:W-:Y:S01]  /*92e0*/  IMAD R23, R18, R21, RZ ;  /* 0x0000001512177224 */ /* 0x000fe200078e02ff */
[----:B------:R-:W-:-:S05]  /*92f0*/  MOV R18, RZ ;  /* 0x000000ff00127202 */ /* 0x000fca0000000f00 */
[----:B------:R-:W-:-:S04]  /*9300*/  IMAD.HI.U32 R18, R19, R23, R18 ;  /* 0x0000001713127227 */ /* 0x000fc800078e0012 */
[----:B------:R-:W-:Y:S02]  /*9310*/  IMAD.MOV.U32 R19, RZ, RZ, R24 ;  /* 0x000000ffff137224 */ /* 0x000fe400078e0018 */
[----:B------:R-:W0:Y:S02]  /*9320*/  LDS R24, [R25+0x20] ;  /* 0x0000200019187984 */ /* 0x000e240000000800 */
        /* <DEDUP_REMOVED lines=16> */
.L_x_3256:
[----:B------:R-:W-:Y:S05]  /*9430*/  BSYNC.RECONVERGENT B1 ;  /* 0x0000000000017941 */ /* 0x000fea0003800200 */
.L_x_3255:
[----:B------:R-:W-:-:S07]  /*9440*/  VIADD R16, R16, 0x10 ;  /* 0x0000001010107836 */ /* 0x000fce0000000000 */
.L_x_3252:
[----:B------:R-:W-:Y:S05]  /*9450*/  BSYNC.RECONVERGENT B0 ;  /* 0x0000000000007941 */ /* 0x000fea0003800200 */
.L_x_3251:
[----:B------:R-:W-:-:S04]  /*9460*/  LOP3.LUT P0, RZ, R28, 0x8, RZ, 0xc0, !PT ;  /* 0x000000081cff7812 */ /* 0x000fc8000780c0ff */
[----:B------:R-:W-:-:S13]  /*9470*/  ISETP.LT.OR P0, PT, R16, R17, P0 ;  /* 0x000000111000720c */ /* 0x000fda0000701670 */
[----:B------:R-:W-:Y:S05]  /*9480*/  @P0 BRA `(.L_x_3238) ;  /* 0x0000000000900947 */ /* 0x000fea0003800000 */
        /* <DEDUP_REMOVED lines=24> */
[----:B------:R-:W2:Y:S01]  /*9610*/  LDG.E.128 R20, desc[UR36][R12.64] ;  /* 0x000000240c147981 */ /* 0x000ea2000c1e1d00 */
[----:B------:R-:W0:Y:S01]  /*9620*/  S2UR UR7, SR_CgaCtaId ;  /* 0x00000000000779c3 */ /* 0x000e220000008800 */
[----:B------:R-:W-:Y:S01]  /*9630*/  UMOV UR6, 0x400 ;  /* 0x0000040000067882 */ /* 0x000fe20000000000 */
[----:B------:R-:W-:Y:S01]  /*9640*/  IADD3 R16, PT, PT, R16, -UR4, RZ ;  /* 0x8000000410107c10 */ /* 0x000fe2000fffe0ff */
[----:B------:R-:W-:-:S04]  /*9650*/  UIADD3 UR6, UPT, UPT, UR6, 0x240, URZ ;  /* 0x0000024006067890 */ /* 0x000fc8000fffe0ff */
[----:B0-----:R-:W-:-:S06]  /*9660*/  ULEA UR6, UR7, UR6, 0x18 ;  /* 0x0000000607067291 */ /* 0x001fcc000f8ec0ff */
[----:B------:R-:W-:-:S06]  /*9670*/  LEA R16, R16, UR6, 0x2 ;  /* 0x0000000610107c11 */ /* 0x000fcc000f8e10ff */
[----:B------:R-:W2:Y:S02]  /*9680*/  LDS R16, [R16] ;  /* 0x0000000010107984 */ /* 0x000ea40000000800 */
[-C--:B--2---:R-:W-:Y:S01]  /*9690*/  FFMA.FTZ R8, R20, R16.reuse, R8 ;  /* 0x0000001014087223 */ /* 0x084fe20000010008 */
[-C--:B------:R-:W-:Y:S01]  /*96a0*/  FFMA.FTZ R9, R21, R16.reuse, R9 ;  /* 0x0000001015097223 */ /* 0x080fe20000010009 */
[-C--:B------:R-:W-:Y:S01]  /*96b0*/  FFMA.FTZ R10, R22, R16.reuse, R10 ;  /* 0x00000010160a7223 */ /* 0x080fe2000001000a */
[----:B------:R-:W-:-:S07]  /*96c0*/  FFMA.FTZ R11, R23, R16, R11 ;  /* 0x00000010170b7223 */ /* 0x000fce000001000b */
.L_x_3238:
[----:B------:R-:W-:Y:S05]  /*96d0*/  BSYNC.RECONVERGENT B2 ;  /* 0x0000000000027941 */ /* 0x000fea0003800200 */
.L_x_3237:
[----:B------:R-:W-:Y:S01]  /*96e0*/  ISETP.NE.AND P0, PT, R2, UR5, PT ;  /* 0x0000000502007c0c */ /* 0x000fe2000bf05270 */
[----:B------:R-:W-:-:S12]  /*96f0*/  BSSY.RECONVERGENT B0, `(.L_x_3257) ;  /* 0x000003c000007945 */ /* 0x000fd80003800200 */
[----:B------:R-:W-:Y:S05]  /*9700*/  @P0 BRA `(.L_x_3258) ;  /* 0x0000000000e80947 */ /* 0x000fea0003800000 */
[----:B------:R-:W0:Y:S01]  /*9710*/  LDC R12, c[0x0][0x478] ;  /* 0x00011e00ff0c7b82 */ /* 0x000e220000000800 */
[----:B---3--:R-:W-:Y:S01]  /*9720*/  IADD3 R33, PT, PT, R14, UR44, RZ ;  /* 0x0000002c0e217c10 */ /* 0x008fe2000fffe0ff */
[----:B------:R-:W1:Y:S01]  /*9730*/  LDCU.64 UR6, c[0x0][0x460] ;  /* 0x00008c00ff0677ac */ /* 0x000e620008000a00 */
[----:B------:R-:W-:Y:S01]  /*9740*/  UMOV UR5, 0x400 ;  /* 0x0000040000057882 */ /* 0x000fe20000000000 */
[----:B------:R-:W3:Y:S01]  /*9750*/  LDCU.64 UR8, c[0x0][0x3c0] ;  /* 0x00007800ff0877ac */ /* 0x000ee20008000a00 */
[----:B0-----:R-:W-:-:S13]  /*9760*/  ISETP.NE.AND P1, PT, R12, 0x2, PT ;  /* 0x000000020c00780c */ /* 0x001fda0003f25270 */
[----:B------:R-:W0:Y:S08]  /*9770*/  @!P1 LDC.64 R12, c[0x0][0x3a8] ;  /* 0x0000ea00ff0c9b82 */ /* 0x000e300000000a00 */
[----:B------:R-:W4:Y:S08]  /*9780*/  @!P1 LDC.64 R22, c[0x0][0x468] ;  /* 0x00011a00ff169b82 */ /* 0x000f300000000a00 */
[----:B------:R-:W2:Y:S01]  /*9790*/  @P1 LDC.64 R18, c[0x0][0x3a8] ;  /* 0x0000ea00ff121b82 */ /* 0x000ea20000000a00 */
[----:B0-----:R-:W-:-:S04]  /*97a0*/  @!P1 IADD3 R12, P0, PT, R33, R12, RZ ;  /* 0x0000000c210c9210 */ /* 0x001fc80007f1e0ff */
[----:B------:R-:W-:Y:S01]  /*97b0*/  @!P1 LEA.HI.X.SX32 R13, R33, R13, 0x1, P0 ;  /* 0x0000000d210d9211 */ /* 0x000fe200000f0eff */
[----:B----4-:R-:W4:Y:S04]  /*97c0*/  @!P1 LDG.E R22, desc[UR36][R22.64+0x8] ;  /* 0x0000082416169981 */ /* 0x010f28000c1e1900 */
[----:B------:R-:W3:Y:S01]  /*97d0*/  @!P1 LDG.E R16, desc[UR36][R12.64] ;  /* 0x000000240c109981 */ /* 0x000ee2000c1e1900 */
[----:B-1----:R-:W-:-:S04]  /*97e0*/  ISETP.NE.U32.AND P0, PT, RZ, UR6, PT ;  /* 0x00000006ff007c0c */ /* 0x002fc8000bf05070 */
[----:B------:R-:W-:-:S13]  /*97f0*/  ISETP.NE.AND.EX P0, PT, RZ, UR7, PT, P0 ;  /* 0x00000007ff007c0c */ /* 0x000fda000bf05300 */
[----:B------:R-:W0:Y:S08]  /*9800*/  @P0 LDC R24, c[0x0][0x3f8] ;  /* 0x0000fe00ff180b82 */ /* 0x000e300000000800 */
[----:B------:R-:W1:Y:S01]  /*9810*/  @P0 LDC.64 R20, c[0x0][0x458] ;  /* 0x00011600ff140b82 */ /* 0x000e620000000a00 */
[----:B--2---:R-:W-:-:S04]  /*9820*/  @P1 IMAD.WIDE R12, R33, 0x4, R18 ;  /* 0x00000004210c1825 */ /* 0x004fc800078e0212 */
[----:B0-----:R-:W-:-:S04]  /*9830*/  @P0 IMAD R3, R24, UR38, R3 ;  /* 0x0000002618030c24 */ /* 0x001fc8000f8e0203 */
[----:B------:R-:W-:-:S04]  /*9840*/  @P0 IMAD R3, R3, 0x80, R14 ;  /* 0x0000008003030824 */ /* 0x000fc800078e020e */
[----:B-1----:R-:W-:Y:S01]  /*9850*/  @P0 IMAD.WIDE R18, R3, 0x4, R20 ;  /* 0x0000000403120825 */ /* 0x002fe200078e0214 */
[----:B---3--:R-:W4:Y:S08]  /*9860*/  @!P1 I2F.S8 R25, R16 ;  /* 0x0000001000199306 */ /* 0x008f300000001400 */
[----:B------:R-:W0:Y:S08]  /*9870*/  @!P1 I2F.S8 R27, R16.B1 ;  /* 0x10000010001b9306 */ /* 0x000e300000001400 */
[----:B------:R-:W1:Y:S08]  /*9880*/  @!P1 I2F.S8 R29, R16.B2 ;  /* 0x20000010001d9306 */ /* 0x000e700000001400 */
[----:B------:R-:W2:Y:S01]  /*9890*/  @!P1 I2F.S8 R31, R16.B3 ;  /* 0x30000010001f9306 */ /* 0x000ea20000001400 */
[C---:B----4-:R-:W-:Y:S01]  /*98a0*/  @!P1 FMUL.FTZ R24, R22.reuse, R25 ;  /* 0x0000001916189220 */ /* 0x050fe20000410000 */
        /* <DEDUP_REMOVED lines=32> */
.L_x_3258:
[----:B------:R-:W-:Y:S05]  /*9ab0*/  BSYNC.RECONVERGENT B0 ;  /* 0x0000000000007941 */ /* 0x000fea0003800200 */
.L_x_3257:
        /* <DEDUP_REMOVED lines=37> */
[----:B------:R-:W4:Y:S01]  /*9d10*/  LDCU UR4, c[0x0][0x478] ;  /* 0x00008f00ff0477ac */ /* 0x000f220008000800 */
[----:B01----:R-:W-:Y:S01]  /*9d20*/  @!P1 FADD.FTZ R8, R8, R4 ;  /* 0x0000000408089221 */ /* 0x003fe20000010000 */
[----:B------:R-:W-:Y:S01]  /*9d30*/  @!P1 FADD.FTZ R9, R9, R5 ;  /* 0x0000000509099221 */ /* 0x000fe20000010000 */
[----:B------:R-:W-:Y:S01]  /*9d40*/  @!P1 FADD.FTZ R10, R10, R6 ;  /* 0x000000060a0a9221 */ /* 0x000fe20000010000 */
[----:B------:R-:W-:Y:S01]  /*9d50*/  @!P1 FADD.FTZ R11, R11, R7 ;  /* 0x000000070b0b9221 */ /* 0x000fe20000010000 */
[----:B----4-:R-:W-:-:S09]  /*9d60*/  UISETP.NE.AND UP0, UPT, UR4, 0x2, UPT ;  /* 0x000000020400788c */ /* 0x010fd2000bf05270 */
[----:B------:R-:W-:Y:S05]  /*9d70*/  BRA.U UP0, `(.L_x_3259) ;  /* 0x00000001007c7547 */ /* 0x000fea000b800000 */
[----:B------:R-:W0:Y:S01]  /*9d80*/  LDC.64 R2, c[0x0][0x470] ;  /* 0x00011c00ff027b82 */ /* 0x000e220000000a00 */
[----:B------:R-:W1:Y:S01]  /*9d90*/  LDCU.64 UR4, c[0x0][0x380] ;  /* 0x00007000ff0477ac */ /* 0x000e620008000a00 */
[----:B0-----:R-:W4:Y:S01]  /*9da0*/  LDG.E R2, desc[UR36][R2.64] ;  /* 0x0000002402027981 */ /* 0x001f22000c1e1900 */
[----:B------:R-:W-:Y:S01]  /*9db0*/  IADD3 R14, PT, PT, R15, R14, RZ ;  /* 0x0000000e0f0e7210 */ /* 0x000fe20007ffe0ff */
[C---:B----4-:R-:W-:Y:S01]  /*9dc0*/  FMUL.FTZ R10, R2.reuse, R10 ;  /* 0x0000000a020a7220 */ /* 0x050fe20000410000 */
[C---:B------:R-:W-:Y:S01]  /*9dd0*/  FMUL.FTZ R11, R2.reuse, R11 ;  /* 0x0000000b020b7220 */ /* 0x040fe20000410000 */
[C---:B------:R-:W-:Y:S01]  /*9de0*/  FMUL.FTZ R9, R2.reuse, R9 ;  /* 0x0000000902097220 */ /* 0x040fe20000410000 */
[----:B------:R-:W-:-:S03]  /*9df0*/  FMUL.FTZ R8, R2, R8 ;  /* 0x0000000802087220 */ /* 0x000fc60000410000 */
[----:B------:R-:W0:Y:S08]  /*9e00*/  F2I.S8.NTZ R10, R10 ;  /* 0x0000000a000a7305 */ /* 0x000e300000202100 */
[----:B------:R-:W4:Y:S01]  /*9e10*/  F2I.S8.NTZ R11, R11 ;  /* 0x0000000b000b7305 */ /* 0x000f220000202100 */
[----:B0-----:R-:W-:-:S07]  /*9e20*/  PRMT R0, R10, 0x8880, RZ ;  /* 0x000088800a007816 */ /* 0x001fce00000000ff */
[----:B------:R-:W0:Y:S01]  /*9e30*/  F2I.S8.NTZ R9, R9 ;  /* 0x0000000900097305 */ /* 0x000e220000202100 */
[----:B------:R-:W-:Y:S02]  /*9e40*/  PRMT R0, R0, 0x7710, RZ ;  /* 0x0000771000007816 */ /* 0x000fe400000000ff */
[----:B----4-:R-:W-:-:S05]  /*9e50*/  PRMT R3, R11, 0x8880, RZ ;  /* 0x000088800b037816 */ /* 0x010fca00000000ff */
[----:B------:R-:W4:Y:S01]  /*9e60*/  F2I.S8.NTZ R8, R8 ;  /* 0x0000000800087305 */ /* 0x000f220000202100 */
[----:B------:R-:W-:Y:S02]  /*9e70*/  SHF.L.U32 R2, R0, 0x10, RZ ;  /* 0x0000001000027819 */ /* 0x000fe400000006ff */
[----:B------:R-:W-:Y:S02]  /*9e80*/  PRMT R0, R3, 0x7710, RZ ;  /* 0x0000771003007816 */ /* 0x000fe400000000ff */
[----:B------:R-:W-:Y:S02]  /*9e90*/  LOP3.LUT R3, R2, 0xff0000, RZ, 0xc0, !PT ;  /* 0x00ff000002037812 */ /* 0x000fe400078ec0ff */
[----:B0-----:R-:W-:-:S03]  /*9ea0*/  PRMT R9, R9, 0x8880, RZ ;  /* 0x0000888009097816 */ /* 0x001fc600000000ff */
[----:B------:R-:W-:Y:S01]  /*9eb0*/  IMAD R3, R0, 0x1000000, R3 ;  /* 0x0100000000037824 */ /* 0x000fe200078e0203 */
[----:B------:R-:W-:Y:S02]  /*9ec0*/  PRMT R2, R9, 0x7710, RZ ;  /* 0x0000771009027816 */ /* 0x000fe400000000ff */
[----:B----4-:R-:W-:-:S04]  /*9ed0*/  PRMT R4, R8, 0x8880, RZ ;  /* 0x0000888008047816 */ /* 0x010fc800000000ff */
        /* <DEDUP_REMOVED lines=9> */
.L_x_3259:
[----:B------:R-:W0:Y:S01]  /*9f70*/  LDC.64 R2, c[0x0][0x380] ;  /* 0x0000e000ff027b82 */ /* 0x000e220000000a00 */
[----:B------:R-:W-:-:S04]  /*9f80*/  IMAD.IADD R15, R15, 0x1, R14 ;  /* 0x000000010f0f7824 */ /* 0x000fc800078e020e */
[----:B0-----:R-:W-:-:S05]  /*9f90*/  IMAD.WIDE R2, R15, 0x4, R2 ;  /* 0x000000040f027825 */ /* 0x001fca00078e0202 */
[----:B------:R-:W-:Y:S01]  /*9fa0*/  STG.E.128 desc[UR36][R2.64], R8 ;  /* 0x0000000802007986 */ /* 0x000fe2000c101d24 */
[----:B------:R-:W-:Y:S05]  /*9fb0*/  EXIT ;  /* 0x000000000000794d */ /* 0x000fea0003800000 */
.L_x_3184:
[----:B------:R-:W-:Y:S01]  /*9fc0*/  HFMA2 R12, -RZ, RZ, 0, 9.5367431640625e-07 ;  /* 0x00000010ff0c7431 */ /* 0x000fe200000001ff */
[----:B------:R-:W-:Y:S01]  /*9fd0*/  MOV R11, 0x1f ;  /* 0x0000001f000b7802 */ /* 0x000fe20000000f00 */
[----:B------:R-:W-:-:S07]  /*9fe0*/  IMAD.MOV.U32 R15, RZ, RZ, -0x1 ;  /* 0xffffffffff0f7424 */ /* 0x000fce00078e00ff */
[----:B0-----:R-:W-:Y:S05]  /*9ff0*/  WARPSYNC.COLLECTIVE R15, `(.L_x_3260) ;  /* 0x000000000f087348 */ /* 0x001fea0003c00000 */
[----:B------:R1:W2:Y:S02]  /*a000*/  SHFL.BFLY P6, R14, R13, R12, R11 ;  /* 0x0c00000c0d0e7389 */ /* 0x0002a400000c000b */
[----:B012---:R-:W-:Y:S05]  /*a010*/  ENDCOLLECTIVE ;  /* 0x000000000000791b */ /* 0x007fea0003800000 */
.L_x_3260:
[----:B------:R-:W-:Y:S02]  /*a020*/  HFMA2 R12, -RZ, RZ, 0, 4.76837158203125e-07 ;  /* 0x00000008ff0c7431 */ /* 0x000fe400000001ff */
[----:B------:R-:W-:-:S05]  /*a030*/  FADD.FTZ R0, R13, R14 ;  /* 0x0000000e0d007221 */ /* 0x000fca0000010000 */
[----:B------:R-:W-:-:S07]  /*a040*/  MOV R13, R0 ;  /* 0x00000000000d7202 */ /* 0x000fce0000000f00 */
[----:B------:R-:W-:Y:S05]  /*a050*/  WARPSYNC.COLLECTIVE R15, `(.L_x_3261) ;  /* 0x000000000f087348 */ /* 0x000fea0003c00000 */
[----:B------:R0:W1:Y:S02]  /*a060*/  SHFL.BFLY P6, R14, R13, R12, R11 ;  /* 0x0c00000c0d0e7389 */ /* 0x00006400000c000b */
[----:B01----:R-:W-:Y:S05]  /*a070*/  ENDCOLLECTIVE ;  /* 0x000000000000791b */ /* 0x003fea0003800000 */
.L_x_3261:
[----:B------:R-:W-:Y:S01]  /*a080*/  MOV R12, 0x4 ;  /* 0x00000004000c7802 */ /* 0x000fe20000000f00 */
[----:B------:R-:W-:-:S04]  /*a090*/  FADD.FTZ R2, R0, R14 ;  /* 0x0000000e00027221 */ /* 0x000fc80000010000 */
[----:B------:R-:W-:-:S07]  /*a0a0*/  IMAD.MOV.U32 R13, RZ, RZ, R2 ;  /* 0x000000ffff0d7224 */ /* 0x000fce00078e0002 */
[----:B------:R-:W-:Y:S05]  /*a0b0*/  WARPSYNC.COLLECTIVE R15, `(.L_x_3262) ;  /* 0x000000000f087348 */ /* 0x000fea0003c00000 */
[----:B------:R0:W1:Y:S02]  /*a0c0*/  SHFL.BFLY P6, R14, R13, R12, R11 ;  /* 0x0c00000c0d0e7389 */ /* 0x00006400000c000b */
[----:B01----:R-:W-:Y:S05]  /*a0d0*/  ENDCOLLECTIVE ;  /* 0x000000000000791b */ /* 0x003fea0003800000 */
.L_x_3262:
[----:B------:R-:W-:Y:S02]  /*a0e0*/  IMAD.MOV.U32 R12, RZ, RZ, 0x2 ;  /* 0x00000002ff0c7424 */ /* 0x000fe400078e00ff */
[----:B------:R-:W-:-:S05]  /*a0f0*/  FADD.FTZ R3, R2, R14 ;  /* 0x0000000e02037221 */ /* 0x000fca0000010000 */
[----:B------:R-:W-:-:S07]  /*a100*/  MOV R13, R3 ;  /* 0x00000003000d7202 */ /* 0x000fce0000000f00 */
[----:B------:R-:W-:Y:S05]  /*a110*/  WARPSYNC.COLLECTIVE R15, `(.L_x_3263) ;  /* 0x000000000f087348 */ /* 0x000fea0003c00000 */
[----:B------:R0:W1:Y:S02]  /*a120*/  SHFL.BFLY P6, R14, R13, R12, R11 ;  /* 0x0c00000c0d0e7389 */ /* 0x00006400000c000b */
[----:B01----:R-:W-:Y:S05]  /*a130*/  ENDCOLLECTIVE ;  /* 0x000000000000791b */ /* 0x003fea0003800000 */
.L_x_3263:
[----:B------:R-:W-:Y:S02]  /*a140*/  HFMA2 R12, -RZ, RZ, 0, 5.9604644775390625e-08 ;  /* 0x00000001ff0c7431 */ /* 0x000fe400000001ff */
[----:B------:R-:W-:-:S05]  /*a150*/  FADD.FTZ R4, R3, R14 ;  /* 0x0000000e03047221 */ /* 0x000fca0000010000 */
[----:B------:R-:W-:-:S07]  /*a160*/  MOV R13, R4 ;  /* 0x00000004000d7202 */ /* 0x000fce0000000f00 */
[----:B------:R-:W-:Y:S05]  /*a170*/  WARPSYNC.COLLECTIVE R15, `(.L_x_3264) ;  /* 0x000000000f087348 */ /* 0x000fea0003c00000 */
[----:B------:R0:W1:Y:S02]  /*a180*/  SHFL.BFLY P6, R14, R13, R12, R11 ;  /* 0x0c00000c0d0e7389 */ /* 0x00006400000c000b */
[----:B01----:R-:W-:Y:S05]  /*a190*/  ENDCOLLECTIVE ;  /* 0x000000000000791b */ /* 0x003fea0003800000 */
.L_x_3264:
[----:B------:R-:W-:Y:S05]  /*a1a0*/  BRA `(.L_x_3265) ;  /* 0xffffff7800a87947 */ /* 0x000fea000383ffff */
.L_x_3266:
        /* <DEDUP_REMOVED lines=13> */
.L_x_3514:


//--------------------- .text._ZN4mmha33masked_multihead_attention_kernelIfLi128ELi128ELi2ELi32ELi128ELb0ELb0EEEv26Multihead_attention_paramsIT_XT5_EE --------------------------
	.section	.text._ZN4mmha33masked_multihead_attention_kernelIfLi128ELi128ELi2ELi32ELi128ELb0ELb0EEEv26Multihead_attention_paramsIT_XT5_EE,"ax",@progbits
	.align	128
        .global         _ZN4mmha33masked_multihead_attention_kernelIfLi128ELi128ELi2ELi32ELi128ELb0ELb0EEEv26Multihead_attention_paramsIT_XT5_EE
        .type           _ZN4mmha33masked_multihead_attention_kernelIfLi128ELi128ELi2ELi32ELi128ELb0ELb0EEEv26Multihead_attention_paramsIT_XT5_EE,@function
        .size           _ZN4mmha33masked_multihead_attention_kernelIfLi128ELi128ELi2ELi32ELi128ELb0ELb0EEEv26Multihead_attention_paramsIT_XT5_EE,(.L_x_3515 - _ZN4mmha33masked_multihead_attention_kernelIfLi128ELi128ELi2ELi32ELi128ELb0ELb0EEEv26Multihead_attention_paramsIT_XT5_EE)
        .other          _ZN4mmha33masked_multihead_attention_kernelIfLi128ELi128ELi2ELi32ELi128ELb0ELb0EEEv26Multihead_attention_paramsIT_XT5_EE,@"STO_CUDA_ENTRY STV_DEFAULT"
_ZN4mmha33masked_multihead_attention_kernelIfLi128ELi128ELi2ELi32ELi128ELb0ELb0EEEv26Multihead_attention_paramsIT_XT5_EE:
.text._ZN4mmha33masked_multihead_attention_kernelIfLi128ELi128ELi2ELi32ELi128ELb0ELb0EEEv26Multihead_attention_paramsIT_XT5_EE:
        /* <DEDUP_REMOVED lines=12> */
.L_x_3267:
        /* <DEDUP_REMOVED lines=23> */
[----:B------:R-:W-:Y:S01]  /*0230*/  IMAD.HI.U32 R2, R3, R5, R2 ;  /* 0x0000000503027227 */ /* 0x000fe200078e0002 */
[----:B------:R-:W-:-:S05]  /*0240*/  MOV R5, R0 ;  /* 0x0000000000057202 */ /* 0x000fca0000000f00 */
[----:B------:R-:W-:Y:S01]  /*0250*/  IMAD.HI.U32 R3, R2, R5, RZ ;  /* 0x0000000502037227 */ /* 0x000fe200078e00ff */
[----:B------:R-:W-:-:S03]  /*0260*/  @!P0 SHF.L.U32 R2, R32, 0x7, RZ ;  /* 0x0000000720028819 */ /* 0x000fc600000006ff */
[----:B------:R-:W-:-:S04]  /*0270*/  IMAD.MOV R0, RZ, RZ, -R3 ;  /* 0x000000ffff007224 */ /* 0x000fc800078e0a03 */
        /* <DEDUP_REMOVED lines=8> */
[----:B---3--:R-:W-:Y:S02]  /*0300*/  @!P2 IADD3 R4, P4, PT, R25, R12, RZ ;  /* 0x0000000c1904a210 */ /* 0x008fe40007f9e0ff */
[----:B------:R-:W-:-:S04]  /*0310*/  @!P1 IADD3 R5, PT, PT, R5, -R6, RZ ;  /* 0x8000000605059210 */ /* 0x000fc80007ffe0ff */
[----:B------:R-:W-:Y:S02]  /*0320*/  ISETP.GE.U32.AND P3, PT, R5, R6, PT ;  /* 0x000000060500720c */ /* 0x000fe40003f66070 */
[----:B------:R-:W-:Y:S01]  /*0330*/  @!P2 LEA.HI.X.SX32 R5, R25, R13, 0x1, P4 ;  /* 0x0000000d1905a211 */ /* 0x000fe200020f0eff */
[----:B------:R-:W0:Y:S04]  /*0340*/  @P0 LDC.64 R6, c[0x0][0x460] ;  /* 0x00011800ff060b82 */ /* 0x000e280000000a00 */
[----:B------:R1:W3:Y:S01]  /*0350*/  @!P2 LDG.E R12, desc[UR36][R4.64] ;  /* 0x00000024040ca981 */ /* 0x0002e2000c1e1900 */
[----:B------:R-:W-:Y:S01]  /*0360*/  @!P1 VIADD R3, R3, 0x1 ;  /* 0x0000000103039836 */ /* 0x000fe20000000000 */
[----:B------:R-:W-:Y:S02]  /*0370*/  ISETP.GE.AND P4, PT, R11, RZ, PT ;  /* 0x000000ff0b00720c */ /* 0x000fe40003f86270 */
[----:B------:R-:W-:-:S02]  /*0380*/  ISETP.NE.AND P1, PT, R10, RZ, PT ;  /* 0x000000ff0a00720c */ /* 0x000fc40003f25270 */
[----:B------:R-:W-:Y:S01]  /*0390*/  @P3 IADD3 R3, PT, PT, R3, 0x1, RZ ;  /* 0x0000000103033810 */ /* 0x000fe20007ffe0ff */
[----:B-1----:R-:W1:Y:S04]  /*03a0*/  LDC.64 R4, c[0x0][0x4a0] ;  /* 0x00012800ff047b82 */ /* 0x002e680000000a00 */
[----:B------:R-:W-:-:S05]  /*03b0*/  IMAD.MOV.U32 R37, RZ, RZ, R3 ;  /* 0x000000ffff257224 */ /* 0x000fca00078e0003 */
        /* <DEDUP_REMOVED lines=40> */
.L_x_3269:
[----:B------:R-:W-:Y:S05]  /*0640*/  BSYNC.RECONVERGENT B0 ;  /* 0x0000000000007941 */ /* 0x000fea0003800200 */
.L_x_3268:
        /* <DEDUP_REMOVED lines=8> */
.L_x_3271:
[----:B------:R-:W-:Y:S05]  /*06d0*/  BSYNC.RECONVERGENT B0 ;  /* 0x0000000000007941 */ /* 0x000fea0003800200 */
.L_x_3270:
        /* <DEDUP_REMOVED lines=23> */
[----:B------:R-:W-:Y:S02]  /*0850*/  ISETP.NE.AND.EX P4, PT, R15, RZ, PT, P4 ;  /* 0x000000ff0f00720c */ /* 0x000fe40003f85340 */
[----:B------:R-:W-:-:S03]  /*0860*/  LEA R15, R87, R0, 0x7 ;  /* 0x00000000570f7211 */ /* 0x000fc600078e38ff */
[----:B------:R-:W0:Y:S02]  /*0870*/  @!P3 LDC.64 R20, c[0x0][0x3a0] ;  /* 0x0000e800ff14bb82 */ /* 0x000e240000000a00 */
[----:B------:R-:W-:-:S06]  /*0880*/  @!P1 IMAD R17, R14, 0x80, R15 ;  /* 0x000000800e119824 */ /* 0x000fcc00078e020f */
        /* <DEDUP_REMOVED lines=12> */
[----:B------:R-:W-:-:S02]  /*0950*/  HFMA2 R17, -RZ, RZ, 0, 0 ;  /* 0x00000000ff117431 */ /* 0x000fc400000001ff */
[----:B-1----:R-:W-:-:S05]  /*0960*/  @P4 IMAD.WIDE.U32 R34, R33, 0x4, R34 ;  /* 0x0000000421224825 */ /* 0x002fca00078e0022 */
[----:B------:R1:W5:Y:S01]  /*0970*/  @P4 LDG.E R17, desc[UR36][R34.64] ;  /* 0x0000002422114981 */ /* 0x000362000c1e1900 */
[----:B0-----:R-:W-:-:S04]  /*0980*/  VIADD R20, R19, 0xffffffe ;  /* 0x0ffffffe13147836 */ /* 0x001fc80000000000 */
[----:B------:R0:W1:Y:S02]  /*0990*/  F2I.FTZ.U32.TRUNC.NTZ R21, R20 ;  /* 0x0000001400157305 */ /* 0x000064000021f000 */
[----:B0-----:R-:W-:Y:S01]  /*09a0*/  HFMA2 R20, -RZ, RZ, 0, 0 ;  /* 0x00000000ff147431 */ /* 0x001fe200000001ff */
        /* <DEDUP_REMOVED lines=10> */
[----:B------:R-:W-:-:S04]  /*0a50*/  IMAD.HI.U32 R21, R21, R19, RZ ;  /* 0x0000001315157227 */ /* 0x000fc800078e00ff */
[----:B------:R-:W-:-:S04]  /*0a60*/  IMAD.MOV R21, RZ, RZ, -R21 ;  /* 0x000000ffff157224 */ /* 0x000fc800078e0a15 */
[C---:B------:R-:W-:Y:S02]  /*0a70*/  IMAD R19, R40.reuse, R21, R19 ;  /* 0x0000001528137224 */ /* 0x040fe400078e0213 */
[----:B------:R-:W0:Y:S03]  /*0a80*/  LDC R21, c[0x0][0x400] ;  /* 0x00010000ff157b82 */ /* 0x000e260000000800 */
[----:B------:R-:W-:-:S13]  /*0a90*/  ISETP.GT.U32.AND P0, PT, R40, R19, PT ;  /* 0x000000132800720c */ /* 0x000fda0003f04070 */
[----:B------:R-:W-:-:S04]  /*0aa0*/  @!P0 IADD3 R19, PT, PT, R19, -R40, RZ ;  /* 0x8000002813138210 */ /* 0x000fc80007ffe0ff */
[----:B------:R-:W-:Y:S02]  /*0ab0*/  ISETP.GT.U32.AND P0, PT, R40, R19, PT ;  /* 0x000000132800720c */ /* 0x000fe40003f04070 */
[----:B------:R-:W-:-:S11]  /*0ac0*/  ISETP.GE.AND P3, PT, R18, RZ, PT ;  /* 0x000000ff1200720c */ /* 0x000fd60003f66270 */
[----:B------:R-:W-:Y:S01]  /*0ad0*/  @!P0 IMAD.IADD R19, R19, 0x1, -R40 ;  /* 0x0000000113138824 */ /* 0x000fe200078e0a28 */
[----:B--2---:R-:W-:-:S04]  /*0ae0*/  ISETP.NE.AND P0, PT, RZ, UR4, PT ;  /* 0x00000004ff007c0c */ /* 0x004fc8000bf05270 */
[----:B0-----:R-:W-:Y:S02]  /*0af0*/  ISETP.LT.OR P0, PT, R21, 0x1, P0 ;  /* 0x000000011500780c */ /* 0x001fe40000701670 */
[----:B------:R-:W-:Y:S02]  /*0b00*/  @!P3 IADD3 R19, PT, PT, -R19, RZ, RZ ;  /* 0x000000ff1313b210 */ /* 0x000fe40007ffe1ff */
[----:B------:R-:W-:Y:S01]  /*0b10*/  @!P2 LOP3.LUT R19, RZ, R23, RZ, 0x33, !PT ;  /* 0x00000017ff13a212 */ /* 0x000fe200078e33ff */
[----:B------:R-:W-:Y:S01]  /*0b20*/  FADD.FTZ R28, R28, R4 ;  /* 0x000000041c1c7221 */ /* 0x000fe20000010000 */
[----:B------:R-:W-:Y:S01]  /*0b30*/  FADD.FTZ R29, R29, R5 ;  /* 0x000000051d1d7221 */ /* 0x000fe20000010000 */
[----:B------:R-:W-:Y:S01]  /*0b40*/  FADD.FTZ R30, R30, R6 ;  /* 0x000000061e1e7221 */ /* 0x000fe20000010000 */
[----:B------:R-:W-:Y:S01]  /*0b50*/  FADD.FTZ R31, R31, R7 ;  /* 0x000000071f1f7221 */ /* 0x000fe20000010000 */
[----:B------:R-:W-:Y:S01]  /*0b60*/  IADD3 R23, PT, PT, R18, 0x1, -R23 ;  /* 0x0000000112177810 */ /* 0x000fe20007ffe817 */
[----:B---3--:R-:W-:Y:S01]  /*0b70*/  @!P1 FMUL.FTZ R28, R28, R12 ;  /* 0x0000000c1c1c9220 */ /* 0x008fe20000410000 */
[----:B------:R-:W-:Y:S01]  /*0b80*/  @!P1 FMUL.FTZ R29, R29, R13 ;  /* 0x0000000d1d1d9220 */ /* 0x000fe20000410000 */
[----:B------:R-:W-:Y:S01]  /*0b90*/  @!P1 FMUL.FTZ R30, R30, R14 ;  /* 0x0000000e1e1e9220 */ /* 0x000fe20000410000 */
[----:B------:R-:W-:Y:S01]  /*0ba0*/  @!P1 FMUL.FTZ R31, R31, R15 ;  /* 0x0000000f1f1f9220 */ /* 0x000fe20000410000 */
[----:B------:R-:W-:Y:S01]  /*0bb0*/  FADD.FTZ R24, R24, R8 ;  /* 0x0000000818187221 */ /* 0x000fe20000010000 */
[----:B------:R-:W-:Y:S01]  /*0bc0*/  FADD.FTZ R25, R25, R9 ;  /* 0x0000000919197221 */ /* 0x000fe20000010000 */
[----:B------:R-:W-:Y:S01]  /*0bd0*/  FADD.FTZ R26, R26, R10 ;  /* 0x0000000a1a1a7221 */ /* 0x000fe20000010000 */
[----:B------:R-:W-:Y:S01]  /*0be0*/  FADD.FTZ R27, R27, R11 ;  /* 0x0000000b1b1b7221 */ /* 0x000fe20000010000 */
        /* <DEDUP_REMOVED lines=45> */
.L_x_3273:
        /* <DEDUP_REMOVED lines=10> */
[----:B0-----:R-:W-:Y:S01]  /*0f60*/  IADD3 R4, PT, PT, R3, 0xffffffe, RZ ;  /* 0x0ffffffe03047810 */ /* 0x001fe20007ffe0ff */
[----:B------:R-:W-:-:S05]  /*0f70*/  IMAD.MOV R3, RZ, RZ, -R9 ;  /* 0x000000ffff037224 */ /* 0x000fca00078e0a09 */
        /* <DEDUP_REMOVED lines=40> */
[----:B--2--5:R-:W-:Y:S05]  /*1200*/  CALL.ABS.NOINC R14 ;  /* 0x000000000e007343 */ /* 0x024fea0003c00000 */
.L_x_3275:
        /* <DEDUP_REMOVED lines=77> */
[----:B------:R-:W-:-:S02]  /*16e0*/  FFMA.FTZ R29, R29, R5, R6 ;  /* 0x000000051d1d7223 */ /* 0x000fc40000010006 */
[----:B------:R-:W-:-:S07]  /*16f0*/  MOV R24, R7 ;  /* 0x0000000700187202 */ /* 0x000fce0000000f00 */
.L_x_3279:
[----:B------:R-:W-:Y:S05]  /*1700*/  BSYNC.RECONVERGENT B1 ;  /* 0x0000000000017941 */ /* 0x000fea0003800200 */
.L_x_3278:
        /* <DEDUP_REMOVED lines=8> */
.L_x_3277:
[----:B------:R-:W-:Y:S05]  /*1790*/  BSYNC.RECONVERGENT B0 ;  /* 0x0000000000007941 */ /* 0x000fea0003800200 */
.L_x_3276:
[----:B------:R-:W-:Y:S01]  /*17a0*/  BAR.SYNC.DEFER_BLOCKING 0x0 ;  /* 0x0000000000007b1d */ /* 0x000fe20000010000 */
[----:B------:R-:W-:-:S04]  /*17b0*/  @!P6 IMAD R33, R33, R36, R35 ;  /* 0x000000242121e224 */ /* 0x000fc800078e0223 */
[C---:B------:R-:W-:Y:S01]  /*17c0*/  @!P6 IMAD R0, R33.reuse, 0x4, R0 ;  /* 0x000000042100e824 */ /* 0x040fe200078e0200 */
[----:B------:R-:W-:-:S04]  /*17d0*/  @!P6 LEA R3, R33, R3, 0x2 ;  /* 0x000000032103e211 */ /* 0x000fc800078e10ff */
[----:B---3--:R0:W1:Y:S04]  /*17e0*/  @!P6 LDS.128 R24, [R0] ;  /* 0x000000000018e984 */ /* 0x0080680000000c00 */
[----:B------:R0:W2:Y:S01]  /*17f0*/  @!P6 LDS.128 R28, [R3] ;  /* 0x00000000031ce984 */ /* 0x0000a20000000c00 */
[----:B------:R-:W-:Y:S06]  /*1800*/  BAR.SYNC.DEFER_BLOCKING 0x0 ;  /* 0x0000000000007b1d */ /* 0x000fec0000010000 */
.L_x_3274:
[----:B------:R-:W-:Y:S05]  /*1810*/  BSYNC.RECONVERGENT B6 ;  /* 0x0000000000067941 */ /* 0x000fea0003800200 */
.L_x_3272:
        /* <DEDUP_REMOVED lines=14> */
[----:B------:R-:W-:-:S03]  /*1900*/  UIADD3 UR4, UPT, UPT, UR5, 0x20, URZ ;  /* 0x0000002005047890 */ /* 0x000fc6000fffe0ff */
[----:B------:R-:W-:Y:S01]  /*1910*/  IMAD R7, R32, 0x20, R7 ;  /* 0x0000002020077824 */ /* 0x000fe200078e0207 */
[----:B------:R-:W-:-:S04]  /*1920*/  ULEA UR4, UR6, UR4, 0x18 ;  /* 0x0000000406047291 */ /* 0x000fc8000f8ec0ff */
[----:B------:R-:W-:Y:S02]  /*1930*/  SHF.L.U32 R7, R7, 0x2, RZ ;  /* 0x0000000207077819 */ /* 0x000fe400000006ff */
[----:B------:R-:W-:Y:S01]  /*1940*/  LEA R6, R22, UR4, 0x4 ;  /* 0x0000000416067c11 */ /* 0x000fe2000f8e20ff */
[----:B------:R-:W-:Y:S02]  /*1950*/  UMOV UR4, 0xffffffff ;  /* 0xffffffff00047882 */ /* 0x000fe40000000000 */
        /* <DEDUP_REMOVED lines=16> */
.L_x_3370:
        /* <DEDUP_REMOVED lines=17> */
.L_x_3282:
[----:B------:R3:W-:Y:S02]  /*1b70*/  STS [R3], R0 ;  /* 0x0000000003007388 */ /* 0x0007e40000000800 */
.L_x_3280:
        /* <DEDUP_REMOVED lines=11> */
[----:B------:R-:W0:Y:S01]  /*1c30*/  LDCU.64 UR12, c[0x0][0x3b8] ;  /* 0x00007700ff0c77ac */ /* 0x000e220008000a00 */
[----:B------:R-:W-:Y:S01]  /*1c40*/  LOP3.LUT R10, R5, 0xfffffff0, RZ, 0xc0, !PT ;  /* 0xfffffff0050a7812 */ /* 0x000fe200078ec0ff */
[----:B------:R-:W0:Y:S01]  /*1c50*/  LDCU.64 UR16, c[0x0][0x438] ;  /* 0x00008700ff1077ac */ /* 0x000e220008000a00 */
[----:B------:R-:W-:Y:S02]  /*1c60*/  BAR.SYNC.DEFER_BLOCKING 0x0 ;  /* 0x0000000000007b1d */ /* 0x000fe40000010000 */
[----:B------:R-:W-:Y:S01]  /*1c70*/  ISETP.GE.AND P0, PT, R12, R10, PT ;  /* 0x0000000a0c00720c */ /* 0x000fe20003f06270 */
[----:B----4-:R-:W-:Y:S01]  /*1c80*/  IMAD R4, R34, UR4, R87 ;  /* 0x0000000422047c24 */ /* 0x010fe2000f8e0257 */
[----:B------:R-:W-:Y:S02]  /*1c90*/  ULEA UR5, UR6, UR5, 0x18 ;  /* 0x0000000506057291 */ /* 0x000fe4000f8ec0ff */
[----:B------:R-:W4:Y:S02]  /*1ca0*/  LDCU.64 UR10, c[0x0][0x448] ;  /* 0x00008900ff0a77ac */ /* 0x000f240008000a00 */
[----:B------:R-:W-:-:S07]  /*1cb0*/  SHF.L.U32 R4, R4, 0x7, RZ ;  /* 0x0000000704047819 */ /* 0x000fce00000006ff */
        /* <DEDUP_REMOVED lines=27> */
[----:B---3--:R-:W-:-:S03]  /*1e70*/  VIADD R8, R6, 0xffffffe ;  /* 0x0ffffffe06087836 */ /* 0x008fc60000000000 */
[----:B------:R-:W3:Y:S01]  /*1e80*/  LDS.64 R56, [R22+UR5+0xe0] ;  /* 0x0000e00516387984 */ /* 0x000ee20008000a00 */
[----:B------:R4:W2:Y:S03]  /*1e90*/  F2I.FTZ.U32.TRUNC.NTZ R9, R8 ;  /* 0x0000000800097305 */ /* 0x0008a6000021f000 */
[----:B------:R-:W0:Y:S04]  /*1ea0*/  LDS.64 R54, [R22+UR5+0xf0] ;  /* 0x0000f00516367984 */ /* 0x000e280008000a00 */
[----:B------:R-:W0:Y:S01]  /*1eb0*/  LDS.64 R52, [R22+UR5+0x100] ;  /* 0x0001000516347984 */ /* 0x000e220008000a00 */
[----:B----4-:R-:W-:-:S03]  /*1ec0*/  HFMA2 R8, -RZ, RZ, 0, 0 ;  /* 0x00000000ff087431 */ /* 0x010fc600000001ff */
[----:B------:R-:W4:Y:S04]  /*1ed0*/  LDS.64 R50, [R22+UR5+0x110] ;  /* 0x0001100516327984 */ /* 0x000f280008000a00 */
[----:B------:R-:W0:Y:S01]  /*1ee0*/  LDS.64 R48, [R22+UR5+0x120] ;  /* 0x0001200516307984 */ /* 0x000e220008000a00 */
[----:B--2---:R-:W-:-:S03]  /*1ef0*/  IADD3 R6, PT, PT, RZ, -R9, RZ ;  /* 0x80000009ff067210 */ /* 0x004fc60007ffe0ff */
[----:B------:R-:W2:Y:S02]  /*1f00*/  LDS.64 R46, [R22+UR5+0x130] ;  /* 0x00013005162e7984 */ /* 0x000ea40008000a00 */
[----:B------:R-:W-:Y:S01]  /*1f10*/  IMAD R11, R6, R5, RZ ;  /* 0x00000005060b7224 */ /* 0x000fe200078e02ff */
[----:B------:R-:W-:Y:S01]  /*1f20*/  IADD3 R6, P1, P2, R88, UR8, R7 ;  /* 0x0000000858067c10 */ /* 0x000fe2000fa3e007 */
[----:B------:R-:W0:Y:S02]  /*1f30*/  LDS.64 R44, [R22+UR5+0x140] ;  /* 0x00014005162c7984 */ /* 0x000e240008000a00 */
[----:B------:R-:W-:Y:S01]  /*1f40*/  IMAD.HI.U32 R8, R9, R11, R8 ;  /* 0x0000000b09087227 */ /* 0x000fe200078e0008 */
[----:B------:R-:W-:Y:S01]  /*1f50*/  IADD3.X R9, PT, PT, R86, UR9, RZ, P1, P2 ;  /* 0x0000000956097c10 */ /* 0x000fe20008fe44ff */
        /* <DEDUP_REMOVED lines=12> */
.L_x_3296:
[----:B------:R-:W1:Y:S01]  /*2020*/  LDC R11, c[0x0][0x3f4] ;  /* 0x0000fd00ff0b7b82 */ /* 0x000e620000000800 */
[----:B0-----:R-:W-:Y:S02]  /*2030*/  IABS R13, R7 ;  /* 0x00000007000d7213 */ /* 0x001fe40000000000 */
[C---:B------:R-:W-:Y:S02]  /*2040*/  ISETP.GE.AND P1, PT, R7.reuse, R18, PT ;  /* 0x000000120700720c */ /* 0x040fe40003f26270 */
[----:B------:R-:W-:Y:S01]  /*2050*/  ISETP.GE.AND P3, PT, R7, RZ, PT ;  /* 0x000000ff0700720c */ /* 0x000fe20003f66270 */
[----:B------:R-:W-:-:S05]  /*2060*/  IMAD.HI.U32 R12, R8, R13, RZ ;  /* 0x0000000d080c7227 */ /* 0x000fca00078e00ff */
[----:B------:R-:W-:-:S05]  /*2070*/  IADD3 R12, PT, PT, -R12, RZ, RZ ;  /* 0x000000ff0c0c7210 */ /* 0x000fca0007ffe1ff */
[----:B------:R-:W2:Y:S01]  /*2080*/  @!P1 S2R R151, SR_TID.X ;  /* 0x0000000000979919 */ /* 0x000ea20000002100 */
[----:B------:R-:W3:Y:S01]  /*2090*/  @!P1 S2R R153, SR_TID.X ;  /* 0x0000000000999919 */ /* 0x000ee20000002100 */
[----:B-1----:R-:W-:-:S05]  /*20a0*/  IABS R15, R11 ;  /* 0x0000000b000f7213 */ /* 0x002fca0000000000 */
[----:B------:R-:W-:Y:S02]  /*20b0*/  IMAD R14, R15, R12, R13 ;  /* 0x0000000c0f0e7224 */ /* 0x000fe400078e020d */
[----:B------:R-:W1:Y:S03]  /*20c0*/  @!P1 LDC.64 R12, c[0x0][0x3b8] ;  /* 0x0000ee00ff0c9b82 */ /* 0x000e660000000a00 */
[----:B------:R-:W-:-:S13]  /*20d0*/  ISETP.GT.U32.AND P2, PT, R5, R14, PT ;  /* 0x0000000e0500720c */ /* 0x000fda0003f44070 */
[----:B------:R-:W-:-:S05]  /*20e0*/  @!P2 IMAD.IADD R14, R14, 0x1, -R15 ;  /* 0x000000010e0ea824 */ /* 0x000fca00078e0a0f */
[----:B------:R-:W-:Y:S01]  /*20f0*/  ISETP.GT.U32.AND P2, PT, R5, R14, PT ;  /* 0x0000000e0500720c */ /* 0x000fe20003f44070 */
[----:B---3--:R-:W-:-:S05]  /*2100*/  @!P1 IMAD.SHL.U32 R153, R153, 0x2, RZ ;  /* 0x0000000299999824 */ /* 0x008fca00078e00ff */
[----:B------:R-:W-:-:S05]  /*2110*/  @!P1 LOP3.LUT R153, R153, 0x2, RZ, 0xc0, !PT ;  /* 0x0000000299999812 */ /* 0x000fca00078ec0ff */
[----:B------:R-:W-:Y:S02]  /*2120*/  @!P1 IMAD R153, R4, R11, R153 ;  /* 0x0000000b04999224 */ /* 0x000fe400078e0299 */
[----:B------:R-:W-:Y:S01]  /*2130*/  @!P2 IADD3 R14, PT, PT, R14, -R15, RZ ;  /* 0x8000000f0e0ea210 */ /* 0x000fe20007ffe0ff */
[----:B--2---:R-:W-:Y:S01]  /*2140*/  @!P1 IMAD.SHL.U32 R15, R151, 0x2, RZ ;  /* 0x00000002970f9824 */ /* 0x004fe200078e00ff */
[----:B------:R-:W-:Y:S02]  /*2150*/  ISETP.NE.AND P2, PT, R11, RZ, PT ;  /* 0x000000ff0b00720c */ /* 0x000fe40003f45270 */
[----:B------:R-:W-:Y:S02]  /*2160*/  @!P3 IADD3 R14, PT, PT, -R14, RZ, RZ ;  /* 0x000000ff0e0eb210 */ /* 0x000fe40007ffe1ff */
[----:B------:R-:W-:-:S05]  /*2170*/  @!P1 LOP3.LUT R15, R15, 0x2, RZ, 0xc0, !PT ;  /* 0x000000020f0f9812 */ /* 0x000fca00078ec0ff */
[----:B------:R-:W-:-:S04]  /*2180*/  @!P1 IMAD R15, R4, R11, R15 ;  /* 0x0000000b040f9224 */ /* 0x000fc800078e020f */
[----:B------:R-:W-:-:S04]  /*2190*/  @!P2 LOP3.LUT R14, RZ, R11, RZ, 0x33, !PT ;  /* 0x0000000bff0ea212 */ /* 0x000fc800078e33ff */
[----:B------:R-:W-:-:S04]  /*21a0*/  @!P1 LEA R151, P2, R14, R15, 0x2 ;  /* 0x0000000f0e979211 */ /* 0x000fc800078410ff */
[----:B------:R-:W-:Y:S02]  /*21b0*/  @!P1 LEA.HI.X.SX32 R152, R15, RZ, 0x1, P2 ;  /* 0x000000ff0f989211 */ /* 0x000fe400010f0eff */
[C---:B-1----:R-:W-:Y:S01]  /*21c0*/  @!P1 LEA R156, P2, R151.reuse, R12, 0x2 ;  /* 0x0000000c979c9211 */ /* 0x042fe200078410ff */
[----:B------:R-:W1:Y:S03]  /*21d0*/  @!P1 S2R R15, SR_TID.X ;  /* 0x00000000000f9919 */ /* 0x000e660000002100 */
[----:B------:R-:W-:Y:S02]  /*21e0*/  @!P1 LEA.HI.X R157, R151, R13, R152, 0x2, P2 ;  /* 0x0000000d979d9211 */ /* 0x000fe400010f1498 */
[----:B------:R-:W2:Y:S01]  /*21f0*/  @!P1 LDC.64 R12, c[0x0][0x3b8] ;  /* 0x0000ee00ff0c9b82 */ /* 0x000ea20000000a00 */
[----:B------:R-:W-:Y:S02]  /*2200*/  @!P1 IADD3 R152, PT, PT, R14, R11, RZ ;  /* 0x0000000b0e989210 */ /* 0x000fe40007ffe0ff */
[----:B-----5:R3:W5:Y:S03]  /*2210*/  @!P1 LDG.E.64 R86, desc[UR36][R156.64] ;  /* 0x000000249c569981 */ /* 0x020766000c1e1b00 */
[----:B------:R-:W-:-:S05]  /*2220*/  @!P1 IMAD R151, R11, 0x4, R152 ;  /* 0x000000040b979824 */ /* 0x000fca00078e0298 */
[----:B------:R-:W-:-:S04]  /*2230*/  @!P1 SHF.L.U32 R151, R151, 0x2, RZ ;  /* 0x0000000297979819 */ /* 0x000fc800000006ff */
[----:B------:R-:W-:Y:S02]  /*2240*/  @!P1 SHF.R.S32.HI R152, RZ, 0x1f, R151 ;  /* 0x0000001fff989819 */ /* 0x000fe40000011497 */
[----:B------:R-:W-:-:S04]  /*2250*/  @!P1 IADD3 R151, P2, PT, R153, R151, RZ ;  /* 0x0000009799979210 */ /* 0x000fc80007f5e0ff */
[----:B------:R-:W-:Y:S02]  /*2260*/  @!P1 LEA.HI.X.SX32 R152, R153, R152, 0x1, P2 ;  /* 0x0000009899989211 */ /* 0x000fe400010f0eff */
[----:B--2---:R-:W-:-:S04]  /*2270*/  @!P1 LEA R154, P2, R151, R12, 0x2 ;  /* 0x0000000c979a9211 */ /* 0x004fc800078410ff */
[----:B------:R-:W-:Y:S01]  /*2280*/  @!P1 LEA.HI.X R155, R151, R13, R152, 0x2, P2 ;  /* 0x0000000d979b9211 */ /* 0x000fe200010f1498 */
[----:B------:R-:W-:Y:S01]  /*2290*/  @!P1 IMAD.IADD R152, R14, 0x1, R11 ;  /* 0x000000010e989824 */ /* 0x000fe200078e020b */
[----:B------:R-:W2:Y:S01]  /*22a0*/  @!P1 LDC.64 R12, c[0x0][0x3b8] ;  /* 0x0000ee00ff0c9b82 */ /* 0x000ea20000000a00 */
[----:B-1----:R-:W-:Y:S02]  /*22b0*/  @!P1 SHF.L.U32 R151, R15, 0x1, RZ ;  /* 0x000000010f979819 */ /* 0x002fe400000006ff */
[----:B------:R-:W-:Y:S01]  /*22c0*/  @!P1 IMAD R152, R11, 0x4, R152 ;  /* 0x000000040b989824 */ /* 0x000fe200078e0298 */
[----:B------:R-:W-:Y:S01]  /*22d0*/  @!P1 SHF.L.U32 R15, R15, 0x1, RZ ;  /* 0x000000010f0f9819 */ /* 0x000fe200000006ff */
[----:B------:R1:W5:Y:S01]  /*22e0*/  @!P1 LDG.E.64 R88, desc[UR36][R154.64] ;  /* 0x000000249a589981 */ /* 0x000362000c1e1b00 */
[----:B------:R-:W-:Y:S02]  /*22f0*/  @!P1 LOP3.LUT R153, R151, 0x2, RZ, 0xc0, !PT ;  /* 0x0000000297999812 */ /* 0x000fe400078ec0ff */
[----:B------:R-:W-:-:S02]  /*2300*/  @!P1 IADD3 R151, PT, PT, R152, R11, RZ ;  /* 0x0000000b98979210 */ /* 0x000fc40007ffe0ff */
[----:B------:R-:W-:Y:S01]  /*2310*/  @!P1 LOP3.LUT R15, R15, 0x2, RZ, 0xc0, !PT ;  /* 0x000000020f0f9812 */ /* 0x000fe200078ec0ff */
[CC--:B------:R-:W-:Y:S02]  /*2320*/  @!P1 IMAD R153, R4.reuse, R11.reuse, R153 ;  /* 0x0000000b04999224 */ /* 0x0c0fe400078e0299 */
[----:B------:R-:W-:Y:S02]  /*2330*/  @!P1 IMAD.SHL.U32 R151, R151, 0x4, RZ ;  /* 0x0000000497979824 */ /* 0x000fe400078e00ff */
[----:B------:R-:W-:-:S03]  /*2340*/  @!P1 IMAD R158, R4, R11, R15 ;  /* 0x0000000b049e9224 */ /* 0x000fc600078e020f */
[----:B------:R-:W-:Y:S02]  /*2350*/  @!P1 SHF.R.S32.HI R152, RZ, 0x1f, R151 ;  /* 0x0000001fff989819 */ /* 0x000fe40000011497 */
[----:B------:R-:W-:-:S04]  /*2360*/  @!P1 IADD3 R151, P2, PT, R153, R151, RZ ;  /* 0x0000009799979210 */ /* 0x000fc80007f5e0ff */
[----:B------:R-:W-:Y:S02]  /*2370*/  @!P1 LEA.HI.X.SX32 R152, R153, R152, 0x1, P2 ;  /* 0x0000009899989211 */ /* 0x000fe400010f0eff */
[C---:B--2---:R-:W-:Y:S02]  /*2380*/  @!P1 LEA R164, P2, R151.reuse, R12, 0x2 ;  /* 0x0000000c97a49211 */ /* 0x044fe400078410ff */
[----:B------:R-:W-:Y:S02]  /*2390*/  IADD3 R12, PT, PT, R14, R11, RZ ;  /* 0x0000000b0e0c7210 */ /* 0x000fe40007ffe0ff */
[----:B------:R-:W-:Y:S02]  /*23a0*/  @!P1 LEA.HI.X R165, R151, R13, R152, 0x2, P2 ;  /* 0x0000000d97a59211 */ /* 0x000fe400010f1498 */
[----:B------:R-:W2:Y:S01]  /*23b0*/  @!P1 S2R R151, SR_TID.X ;  /* 0x0000000000979919 */ /* 0x000ea20000002100 */
[C---:B------:R-:W-:Y:S02]  /*23c0*/  IMAD R152, R11.reuse, 0x4, R12 ;  /* 0x000000040b987824 */ /* 0x040fe400078e020c */
[----:B------:R-:W4:Y:S01]  /*23d0*/  @!P1 LDC.64 R12, c[0x0][0x3b8] ;  /* 0x0000ee00ff0c9b82 */ /* 0x000f220000000a00 */
[----:B------:R0:W5:Y:S01]  /*23e0*/  @!P1 LDG.E.64 R90, desc[UR36][R164.64] ;  /* 0x00000024a45a9981 */ /* 0x000162000c1e1b00 */
[----:B------:R-:W-:-:S05]  /*23f0*/  IMAD R152, R11, 0x2, R152 ;  /* 0x000000020b987824 */ /* 0x000fca00078e0298 */
[----:B------:R-:W-:-:S05]  /*2400*/  LEA R152, R11, R152, 0x1 ;  /* 0x000000980b987211 */ /* 0x000fca00078e08ff */
[----:B------:R-:W-:-:S05]  /*2410*/  @!P1 IMAD.SHL.U32 R15, R152, 0x4, RZ ;  /* 0x00000004980f9824 */ /* 0x000fca00078e00ff */
[----:B------:R-:W-:Y:S02]  /*2420*/  @!P1 SHF.R.S32.HI R153, RZ, 0x1f, R15 ;  /* 0x0000001fff999819 */ /* 0x000fe4000001140f */
[----:B------:R-:W-:-:S04]  /*2430*/  @!P1 IADD3 R15, P2, PT, R158, R15, RZ ;  /* 0x0000000f9e0f9210 */ /* 0x000fc80007f5e0ff */
[----:B------:R-:W-:Y:S02]  /*2440*/  @!P1 LEA.HI.X.SX32 R158, R158, R153, 0x1, P2 ;  /* 0x000000999e9e9211 */ /* 0x000fe400010f0eff */
[----:B----4-:R-:W-:Y:S01]  /*2450*/  @!P1 LEA R162, P2, R15, R12, 0x2 ;  /* 0x0000000c0fa29211 */ /* 0x010fe200078410ff */
[----:B------:R-:W-:Y:S01]  /*2460*/  @!P1 IMAD.IADD R12, R152, 0x1, R11 ;  /* 0x00000001980c9824 */ /* 0x000fe200078e020b */
[----:B--2---:R-:W-:-:S04]  /*2470*/  @!P1 SHF.L.U32 R151, R151, 0x1, RZ ;  /* 0x0000000197979819 */ /* 0x004fc800000006ff */
[----:B------:R-:W-:Y:S02]  /*2480*/  @!P1 SHF.L.U32 R12, R12, 0x2, RZ ;  /* 0x000000020c0c9819 */ /* 0x000fe400000006ff */
[----:B------:R-:W-:Y:S02]  /*2490*/  @!P1 LOP3.LUT R151, R151, 0x2, RZ, 0xc0, !PT ;  /* 0x0000000297979812 */ /* 0x000fe400078ec0ff */
[----:B------:R-:W-:Y:S02]  /*24a0*/  @!P1 LEA.HI.X R163, R15, R13, R158, 0x2, P2 ;  /* 0x0000000d0fa39211 */ /* 0x000fe400010f149e */
[----:B------:R-:W-:Y:S01]  /*24b0*/  @!P1 SHF.R.S32.HI R13, RZ, 0x1f, R12 ;  /* 0x0000001fff0d9819 */ /* 0x000fe2000001140c */
[----:B------:R-:W-:Y:S01]  /*24c0*/  @!P1 IMAD R151, R4, R11, R151 ;  /* 0x0000000b04979224 */ /* 0x000fe200078e0297 */
[----:B------:R-:W-:Y:S01]  /*24d0*/  LEA R152, R11, R152, 0x1 ;  /* 0x000000980b987211 */ /* 0x000fe200078e08ff */
[----:B------:R2:W5:Y:S03]  /*24e0*/  @!P1 LDG.E.64 R92, desc[UR36][R162.64] ;  /* 0x00000024a25c9981 */ /* 0x000566000c1e1b00 */
[----:B------:R-:W-:-:S04]  /*24f0*/  @!P1 IADD3 R15, P2, PT, R151, R12, RZ ;  /* 0x0000000c970f9210 */ /* 0x000fc80007f5e0ff */
[----:B------:R-:W-:Y:S02]  /*2500*/  @!P1 LEA.HI.X.SX32 R158, R151, R13, 0x1, P2 ;  /* 0x0000000d979e9211 */ /* 0x000fe400010f0eff */
[----:B------:R-:W4:Y:S02]  /*2510*/  @!P1 LDC.64 R12, c[0x0][0x3b8] ;  /* 0x0000ee00ff0c9b82 */ /* 0x000f240000000a00 */
[C---:B----4-:R-:W-:Y:S02]  /*2520*/  @!P1 LEA R160, P2, R15.reuse, R12, 0x2 ;  /* 0x0000000c0fa09211 */ /* 0x050fe400078410ff */
[----:B------:R-:W4:Y:S02]  /*2530*/  @!P1 S2R R12, SR_TID.X ;  /* 0x00000000000c9919 */ /* 0x000f240000002100 */
[----:B------:R-:W-:-:S05]  /*2540*/  @!P1 LEA.HI.X R161, R15, R13, R158, 0x2, P2 ;  /* 0x0000000d0fa19211 */ /* 0x000fca00010f149e */
[----:B------:R2:W5:Y:S01]  /*2550*/  @!P1 LDG.E.64 R94, desc[UR36][R160.64] ;  /* 0x00000024a05e9981 */ /* 0x000562000c1e1b00 */
[----:B----4-:R-:W-:-:S05]  /*2560*/  @!P1 IMAD.SHL.U32 R12, R12, 0x2, RZ ;  /* 0x000000020c0c9824 */ /* 0x010fca00078e00ff */
[----:B------:R-:W-:-:S05]  /*2570*/  @!P1 LOP3.LUT R12, R12, 0x2, RZ, 0xc0, !PT ;  /* 0x000000020c0c9812 */ /* 0x000fca00078ec0ff */
[----:B------:R-:W-:Y:S02]  /*2580*/  @!P1 IMAD R151, R4, R11, R12 ;  /* 0x0000000b04979224 */ /* 0x000fe400078e020c */
[----:B------:R-:W-:-:S05]  /*2590*/  @!P1 IMAD.SHL.U32 R12, R152, 0x4, RZ ;  /* 0x00000004980c9824 */ /* 0x000fca00078e00ff */
[----:B------:R-:W-:Y:S02]  /*25a0*/  @!P1 SHF.R.S32.HI R13, RZ, 0x1f, R12 ;  /* 0x0000001fff0d9819 */ /* 0x000fe4000001140c */
[----:B------:R-:W-:-:S04]  /*25b0*/  @!P1 IADD3 R15, P2, PT, R151, R12, RZ ;  /* 0x0000000c970f9210 */ /* 0x000fc80007f5e0ff */
[----:B------:R-:W-:Y:S02]  /*25c0*/  @!P1 LEA.HI.X.SX32 R151, R151, R13, 0x1, P2 ;  /* 0x0000000d97979211 */ /* 0x000fe400010f0eff */
[----:B------:R-:W4:Y:S02]  /*25d0*/  @!P1 LDC.64 R12, c[0x0][0x3b8] ;  /* 0x0000ee00ff0c9b82 */ /* 0x000f240000000a00 */
[C---:B----4-:R-:W-:Y:S02]  /*25e0*/  @!P1 LEA R158, P2, R15.reuse, R12, 0x2 ;  /* 0x0000000c0f9e9211 */ /* 0x050fe400078410ff */
[----:B------:R-:W4:Y:S02]  /*25f0*/  @!P1 S2R R12, SR_TID.X ;  /* 0x00000000000c9919 */ /* 0x000f240000002100 */
[----:B------:R-:W-:-:S05]  /*2600*/  @!P1 LEA.HI.X R159, R15, R13, R151, 0x2, P2 ;  /* 0x0000000d0f9f9211 */ /* 0x000fca00010f1497 */
[----:B------:R2:W5:Y:S01]  /*2610*/  @!P1 LDG.E.64 R96, desc[UR36][R158.64] ;  /* 0x000000249e609981 */ /* 0x000562000c1e1b00 */
[----:B----4-:R-:W-:-:S04]  /*2620*/  @!P1 SHF.L.U32 R12, R12, 0x1, RZ ;  /* 0x000000010c0c9819 */ /* 0x010fc800000006ff */
[----:B------:R-:W-:Y:S01]  /*2630*/  @!P1 LOP3.LUT R13, R12, 0x2, RZ, 0xc0, !PT ;  /* 0x000000020c0d9812 */ /* 0x000fe200078ec0ff */
[----:B------:R-:W-:-:S04]  /*2640*/  @!P1 IMAD.IADD R12, R152, 0x1, R11 ;  /* 0x00000001980c9824 */ /* 0x000fc800078e020b */
[----:B------:R-:W-:Y:S01]  /*2650*/  @!P1 IMAD R151, R4, R11, R13 ;  /* 0x0000000b04979224 */ /* 0x000fe200078e020d */
[----:B------:R-:W-:-:S04]  /*2660*/  @!P1 SHF.L.U32 R12, R12, 0x2, RZ ;  /* 0x000000020c0c9819 */ /* 0x000fc800000006ff */
[----:B------:R-:W-:Y:S02]  /*2670*/  @!P1 SHF.R.S32.HI R13, RZ, 0x1f, R12 ;  /* 0x0000001fff0d9819 */ /* 0x000fe4000001140c */
[----:B------:R-:W-:-:S04]  /*2680*/  @!P1 IADD3 R15, P2, PT, R151, R12, RZ ;  /* 0x0000000c970f9210 */ /* 0x000fc80007f5e0ff */
[----:B------:R-:W-:Y:S02]  /*2690*/  @!P1 LEA.HI.X.SX32 R151, R151, R13, 0x1, P2 ;  /* 0x0000000d97979211 */ /* 0x000fe400010f0eff */
[----:B------:R-:W3:Y:S02]  /*26a0*/  @!P1 LDC.64 R12, c[0x0][0x3b8] ;  /* 0x0000ee00ff0c9b82 */ /* 0x000ee40000000a00 */
[C---:B---3--:R-:W-:Y:S02]  /*26b0*/  @!P1 LEA R156, P2, R15.reuse, R12, 0x2 ;  /* 0x0000000c0f9c9211 */ /* 0x048fe400078410ff */
[----:B------:R-:W3:Y:S02]  /*26c0*/  @!P1 S2R R12, SR_TID.X ;  /* 0x00000000000c9919 */ /* 0x000ee40000002100 */
[----:B------:R-:W-:-:S05]  /*26d0*/  @!P1 LEA.HI.X R157, R15, R13, R151, 0x2, P2 ;  /* 0x0000000d0f9d9211 */ /* 0x000fca00010f1497 */
[----:B------:R4:W5:Y:S01]  /*26e0*/  @!P1 LDG.E.64 R98, desc[UR36][R156.64] ;  /* 0x000000249c629981 */ /* 0x000962000c1e1b00 */
[----:B---3--:R-:W-:-:S05]  /*26f0*/  @!P1 IMAD.SHL.U32 R12, R12, 0x2, RZ ;  /* 0x000000020c0c9824 */ /* 0x008fca00078e00ff */
[----:B------:R-:W-:Y:S02]  /*2700*/  @!P1 LOP3.LUT R13, R12, 0x2, RZ, 0xc0, !PT ;  /* 0x000000020c0d9812 */ /* 0x000fe400078ec0ff */
[----:B------:R-:W-:-:S03]  /*2710*/  @!P1 LEA R12, R11, R152, 0x1 ;  /* 0x000000980b0c9211 */ /* 0x000fc600078e08ff */
[----:B------:R-:W-:Y:S02]  /*2720*/  @!P1 IMAD R151, R4, R11, R13 ;  /* 0x0000000b04979224 */ /* 0x000fe400078e020d */
[----:B------:R-:W-:-:S05]  /*2730*/  @!P1 IMAD.SHL.U32 R12, R12, 0x4, RZ ;  /* 0x000000040c0c9824 */ /* 0x000fca00078e00ff */
[----:B------:R-:W-:Y:S02]  /*2740*/  @!P1 SHF.R.S32.HI R13, RZ, 0x1f, R12 ;  /* 0x0000001fff0d9819 */ /* 0x000fe4000001140c */
[----:B------:R-:W-:-:S04]  /*2750*/  @!P1 IADD3 R15, P2, PT, R151, R12, RZ ;  /* 0x0000000c970f9210 */ /* 0x000fc80007f5e0ff */
[----:B------:R-:W-:Y:S02]  /*2760*/  @!P1 LEA.HI.X.SX32 R151, R151, R13, 0x1, P2 ;  /* 0x0000000d97979211 */ /* 0x000fe400010f0eff */
[----:B------:R-:W1:Y:S02]  /*2770*/  @!P1 LDC.64 R12, c[0x0][0x3b8] ;  /* 0x0000ee00ff0c9b82 */ /* 0x000e640000000a00 */
[C---:B-1----:R-:W-:Y:S02]  /*2780*/  @!P1 LEA R154, P2, R15.reuse, R12, 0x2 ;  /* 0x0000000c0f9a9211 */ /* 0x042fe400078410ff */
[----:B------:R-:W1:Y:S02]  /*2790*/  @!P1 S2R R12, SR_TID.X ;  /* 0x00000000000c9919 */ /* 0x000e640000002100 */
[----:B------:R-:W-:-:S05]  /*27a0*/  @!P1 LEA.HI.X R155, R15, R13, R151, 0x2, P2 ;  /* 0x0000000d0f9b9211 */ /* 0x000fca00010f1497 */
[----:B------:R3:W5:Y:S01]  /*27b0*/  @!P1 LDG.E.64 R100, desc[UR36][R154.64] ;  /* 0x000000249a649981 */ /* 0x000762000c1e1b00 */
[----:B-1----:R-:W-:Y:S01]  /*27c0*/  @!P1 SHF.L.U32 R13, R12, 0x1, RZ ;  /* 0x000000010c0d9819 */ /* 0x002fe200000006ff */
[----:B------:R-:W-:-:S03]  /*27d0*/  @!P1 IMAD R12, R11, 0x2, R152 ;  /* 0x000000020b0c9824 */ /* 0x000fc600078e0298 */
[----:B------:R-:W-:Y:S02]  /*27e0*/  @!P1 LOP3.LUT R13, R13, 0x2, RZ, 0xc0, !PT ;  /* 0x000000020d0d9812 */ /* 0x000fe400078ec0ff */
[----:B------:R-:W-:-:S03]  /*27f0*/  @!P1 IADD3 R12, PT, PT, R12, R11, RZ ;  /* 0x0000000b0c0c9210 */ /* 0x000fc60007ffe0ff */
[----:B------:R-:W-:Y:S02]  /*2800*/  @!P1 IMAD R151, R4, R11, R13 ;  /* 0x0000000b04979224 */ /* 0x000fe400078e020d */
[----:B------:R-:W-:-:S05]  /*2810*/  @!P1 IMAD.SHL.U32 R12, R12, 0x4, RZ ;  /* 0x000000040c0c9824 */ /* 0x000fca00078e00ff */
[----:B------:R-:W-:Y:S02]  /*2820*/  @!P1 SHF.R.S32.HI R13, RZ, 0x1f, R12 ;  /* 0x0000001fff0d9819 */ /* 0x000fe4000001140c */
[----:B------:R-:W-:-:S04]  /*2830*/  @!P1 IADD3 R15, P2, PT, R151, R12, RZ ;  /* 0x0000000c970f9210 */ /* 0x000fc80007f5e0ff */
[----:B------:R-:W-:Y:S02]  /*2840*/  @!P1 LEA.HI.X.SX32 R151, R151, R13, 0x1, P2 ;  /* 0x0000000d97979211 */ /* 0x000fe400010f0eff */
[----:B------:R-:W0:Y:S02]  /*2850*/  @!P1 LDC.64 R12, c[0x0][0x3b8] ;  /* 0x0000ee00ff0c9b82 */ /* 0x000e240000000a00 */
[----:B0-----:R-:W-:-:S04]  /*2860*/  @!P1 LEA R164, P2, R15, R12, 0x2 ;  /* 0x0000000c0fa49211 */ /* 0x001fc800078410ff */
[----:B------:R-:W-:Y:S02]  /*2870*/  @!P1 LEA.HI.X R165, R15, R13, R151, 0x2, P2 ;  /* 0x0000000d0fa59211 */ /* 0x000fe400010f1497 */
[----:B------:R-:W0:Y:S01]  /*2880*/  S2R R15, SR_TID.X ;  /* 0x00000000000f7919 */ /* 0x000e220000002100 */
[C---:B------:R-:W-:Y:S02]  /*2890*/  LEA R152, R11.reuse, R152, 0x1 ;  /* 0x000000980b987211 */ /* 0x040fe400078e08ff */
[----:B------:R1:W5:Y:S02]  /*28a0*/  @!P1 LDG.E.64 R102, desc[UR36][R164.64] ;  /* 0x00000024a4669981 */ /* 0x000364000c1e1b00 */
[----:B------:R-:W-:-:S05]  /*28b0*/  LEA R152, R11, R152, 0x1 ;  /* 0x000000980b987211 */ /* 0x000fca00078e08ff */
[----:B------:R-:W-:-:S05]  /*28c0*/  IMAD R151, R11, 0x2, R152 ;  /* 0x000000020b977824 */ /* 0x000fca00078e0298 */
[----:B------:R-:W-:Y:S01]  /*28d0*/  @!P1 SHF.L.U32 R153, R151, 0x2, RZ ;  /* 0x0000000297999819 */ /* 0x000fe200000006ff */
[----:B0-----:R-:W-:-:S05]  /*28e0*/  @!P1 IMAD.SHL.U32 R12, R15, 0x2, RZ ;  /* 0x000000020f0c9824 */ /* 0x001fca00078e00ff */
[----:B------:R-:W-:-:S05]  /*28f0*/  @!P1 LOP3.LUT R12, R12, 0x2, RZ, 0xc0, !PT ;  /* 0x000000020c0c9812 */ /* 0x000fca00078ec0ff */
[----:B--2---:R-:W-:Y:S01]  /*2900*/  @!P1 IMAD R163, R4, R11, R12 ;  /* 0x0000000b04a39224 */ /* 0x004fe200078e020c */
[----:B------:R-:W-:-:S04]  /*2910*/  @!P1 SHF.R.S32.HI R12, RZ, 0x1f, R153 ;  /* 0x0000001fff0c9819 */ /* 0x000fc80000011499 */
[----:B------:R-:W-:-:S04]  /*2920*/  @!P1 IADD3 R153, P2, PT, R163, R153, RZ ;  /* 0x00000099a3999210 */ /* 0x000fc80007f5e0ff */
[----:B------:R-:W-:Y:S02]  /*2930*/  @!P1 LEA.HI.X.SX32 R163, R163, R12, 0x1, P2 ;  /* 0x0000000ca3a39211 */ /* 0x000fe400010f0eff */
[----:B------:R-:W0:Y:S01]  /*2940*/  @!P1 LDC.64 R12, c[0x0][0x3b8] ;  /* 0x0000ee00ff0c9b82 */ /* 0x000e220000000a00 */
[----:B------:R-:W-:Y:S02]  /*2950*/  IADD3 R151, PT, PT, R151, R11, RZ ;  /* 0x0000000b97977210 */ /* 0x000fe40007ffe0ff */
[----:B0-----:R-:W-:Y:S01]  /*2960*/  @!P1 LEA R162, P2, R153, R12, 0x2 ;  /* 0x0000000c99a29211 */ /* 0x001fe200078410ff */
[----:B------:R-:W-:-:S05]  /*2970*/  @!P1 IMAD.SHL.U32 R12, R15, 0x2, RZ ;  /* 0x000000020f0c9824 */ /* 0x000fca00078e00ff */
[----:B------:R-:W-:Y:S02]  /*2980*/  @!P1 LOP3.LUT R12, R12, 0x2, RZ, 0xc0, !PT ;  /* 0x000000020c0c9812 */ /* 0x000fe400078ec0ff */
[----:B------:R-:W-:Y:S01]  /*2990*/  @!P1 LEA.HI.X R163, R153, R13, R163, 0x2, P2 ;  /* 0x0000000d99a39211 */ /* 0x000fe200010f14a3 */
[----:B------:R-:W-:Y:S02]  /*29a0*/  @!P1 IMAD.SHL.U32 R153, R151, 0x4, RZ ;  /* 0x0000000497999824 */ /* 0x000fe400078e00ff */
[----:B------:R-:W-:Y:S02]  /*29b0*/  @!P1 IMAD R161, R4, R11, R12 ;  /* 0x0000000b04a19224 */ /* 0x000fe400078e020c */
[----:B------:R0:W5:Y:S01]  /*29c0*/  @!P1 LDG.E.64 R104, desc[UR36][R162.64] ;  /* 0x00000024a2689981 */ /* 0x000162000c1e1b00 */
[----:B------:R-:W-:Y:S02]  /*29d0*/  @!P1 SHF.R.S32.HI R12, RZ, 0x1f, R153 ;  /* 0x0000001fff0c9819 */ /* 0x000fe40000011499 */
[----:B------:R-:W-:-:S04]  /*29e0*/  @!P1 IADD3 R153, P2, PT, R161, R153, RZ ;  /* 0x00000099a1999210 */ /* 0x000fc80007f5e0ff */
[----:B------:R-:W-:Y:S02]  /*29f0*/  @!P1 LEA.HI.X.SX32 R161, R161, R12, 0x1, P2 ;  /* 0x0000000ca1a19211 */ /* 0x000fe400010f0eff */
[----:B------:R-:W2:Y:S01]  /*2a00*/  @!P1 LDC.64 R12, c[0x0][0x3b8] ;  /* 0x0000ee00ff0c9b82 */ /* 0x000ea20000000a00 */
[----:B------:R-:W-:Y:S01]  /*2a10*/  IMAD.IADD R151, R151, 0x1, R11 ;  /* 0x0000000197977824 */ /* 0x000fe200078e020b */
[----:B--2---:R-:W-:Y:S02]  /*2a20*/  @!P1 LEA R160, P2, R153, R12, 0x2 ;  /* 0x0000000c99a09211 */ /* 0x004fe400078410ff */
[----:B------:R-:W-:-:S04]  /*2a30*/  @!P1 SHF.L.U32 R12, R15, 0x1, RZ ;  /* 0x000000010f0c9819 */ /* 0x000fc800000006ff */
[----:B------:R-:W-:Y:S02]  /*2a40*/  @!P1 LOP3.LUT R12, R12, 0x2, RZ, 0xc0, !PT ;  /* 0x000000020c0c9812 */ /* 0x000fe400078ec0ff */
[----:B------:R-:W-:Y:S02]  /*2a50*/  @!P1 LEA.HI.X R161, R153, R13, R161, 0x2, P2 ;  /* 0x0000000d99a19211 */ /* 0x000fe400010f14a1 */
[----:B------:R-:W-:Y:S01]  /*2a60*/  @!P1 SHF.L.U32 R153, R151, 0x2, RZ ;  /* 0x0000000297999819 */ /* 0x000fe200000006ff */
[----:B------:R-:W-:Y:S02]  /*2a70*/  @!P1 IMAD R159, R4, R11, R12 ;  /* 0x0000000b049f9224 */ /* 0x000fe400078e020c */
[----:B------:R2:W5:Y:S01]  /*2a80*/  @!P1 LDG.E.64 R106, desc[UR36][R160.64] ;  /* 0x00000024a06a9981 */ /* 0x000562000c1e1b00 */
[----:B------:R-:W-:Y:S02]  /*2a90*/  @!P1 SHF.R.S32.HI R12, RZ, 0x1f, R153 ;  /* 0x0000001fff0c9819 */ /* 0x000fe40000011499 */
[----:B------:R-:W-:-:S04]  /*2aa0*/  @!P1 IADD3 R153, P2, PT, R159, R153, RZ ;  /* 0x000000999f999210 */ /* 0x000fc80007f5e0ff */
[----:B------:R-:W-:Y:S02]  /*2ab0*/  @!P1 LEA.HI.X.SX32 R159, R159, R12, 0x1, P2 ;  /* 0x0000000c9f9f9211 */ /* 0x000fe400010f0eff */
[----:B------:R-:W4:Y:S01]  /*2ac0*/  @!P1 LDC.64 R12, c[0x0][0x3b8] ;  /* 0x0000ee00ff0c9b82 */ /* 0x000f220000000a00 */
[----:B------:R-:W-:Y:S02]  /*2ad0*/  IADD3 R151, PT, PT, R151, R11, RZ ;  /* 0x0000000b97977210 */ /* 0x000fe40007ffe0ff */
[----:B----4-:R-:W-:Y:S01]  /*2ae0*/  @!P1 LEA R158, P2, R153, R12, 0x2 ;  /* 0x0000000c999e9211 */ /* 0x010fe200078410ff */
        /* <DEDUP_REMOVED lines=9> */
[----:B------:R-:W3:Y:S01]  /*2b80*/  @!P1 LDC.64 R12, c[0x0][0x3b8] ;  /* 0x0000ee00ff0c9b82 */ /* 0x000ee20000000a00 */
[----:B------:R-:W-:Y:S01]  /*2b90*/  IMAD.IADD R151, R151, 0x1, R11 ;  /* 0x0000000197977824 */ /* 0x000fe200078e020b */
[----:B---3--:R-:W-:Y:S02]  /*2ba0*/  @!P1 LEA R156, P2, R153, R12, 0x2 ;  /* 0x0000000c999c9211 */ /* 0x008fe400078410ff */
        /* <DEDUP_REMOVED lines=9> */
[----:B------:R-:W1:Y:S01]  /*2c40*/  @!P1 LDC.64 R12, c[0x0][0x3b8] ;  /* 0x0000ee00ff0c9b82 */ /* 0x000e620000000a00 */
[----:B------:R-:W-:Y:S02]  /*2c50*/  IADD3 R151, PT, PT, R151, R11, RZ ;  /* 0x0000000b97977210 */ /* 0x000fe40007ffe0ff */
[----:B-1----:R-:W-:Y:S01]  /*2c60*/  @!P1 LEA R154, P2, R153, R12, 0x2 ;  /* 0x0000000c999a9211 */ /* 0x002fe200078410ff */
        /* <DEDUP_REMOVED lines=9> */
[----:B------:R-:W0:Y:S01]  /*2d00*/  @!P1 LDC.64 R12, c[0x0][0x3b8] ;  /* 0x0000ee00ff0c9b82 */ /* 0x000e220000000a00 */
[----:B------:R-:W-:Y:S01]  /*2d10*/  IMAD.IADD R151, R151, 0x1, R11 ;  /* 0x0000000197977824 */ /* 0x000fe200078e020b */
[----:B0-----:R-:W-:Y:S02]  /*2d20*/  @!P1 LEA R164, P2, R153, R12, 0x2 ;  /* 0x0000000c99a49211 */ /* 0x001fe400078410ff */
        /* <DEDUP_REMOVED lines=9> */
[----:B------:R-:W2:Y:S01]  /*2dc0*/  @!P1 LDC.64 R12, c[0x0][0x3b8] ;  /* 0x0000ee00ff0c9b82 */ /* 0x000ea20000000a00 */
[----:B------:R-:W-:Y:S02]  /*2dd0*/  IADD3 R151, PT, PT, R151, R11, RZ ;  /* 0x0000000b97977210 */ /* 0x000fe40007ffe0ff */
[----:B--2---:R-:W-:Y:S01]  /*2de0*/  @!P1 LEA R162, P2, R153, R12, 0x2 ;  /* 0x0000000c99a29211 */ /* 0x004fe200078410ff */
        /* <DEDUP_REMOVED lines=9> */
[----:B------:R-:W4:Y:S01]  /*2e80*/  @!P1 LDC.64 R12, c[0x0][0x3b8] ;  /* 0x0000ee00ff0c9b82 */ /* 0x000f220000000a00 */
[----:B------:R-:W-:Y:S01]  /*2e90*/  IMAD.IADD R151, R151, 0x1, R11 ;  /* 0x0000000197977824 */ /* 0x000fe200078e020b */
[----:B----4-:R-:W-:Y:S02]  /*2ea0*/  @!P1 LEA R160, P2, R153, R12, 0x2 ;  /* 0x0000000c99a09211 */ /* 0x010fe400078410ff */
        /* <DEDUP_REMOVED lines=9> */
[----:B------:R-:W3:Y:S01]  /*2f40*/  @!P1 LDC.64 R12, c[0x0][0x3b8] ;  /* 0x0000ee00ff0c9b82 */ /* 0x000ee20000000a00 */
[----:B------:R-:W-:Y:S02]  /*2f50*/  IADD3 R151, PT, PT, R151, R11, RZ ;  /* 0x0000000b97977210 */ /* 0x000fe40007ffe0ff */
[----:B---3--:R-:W-:Y:S01]  /*2f60*/  @!P1 LEA R158, P2, R153, R12, 0x2 ;  /* 0x0000000c999e9211 */ /* 0x008fe200078410ff */
        /* <DEDUP_REMOVED lines=9> */
[----:B------:R-:W1:Y:S01]  /*3000*/  @!P1 LDC.64 R12, c[0x0][0x3b8] ;  /* 0x0000ee00ff0c9b82 */ /* 0x000e620000000a00 */
[----:B------:R-:W-:Y:S01]  /*3010*/  IMAD.IADD R151, R151, 0x1, R11 ;  /* 0x0000000197977824 */ /* 0x000fe200078e020b */
[----:B-1----:R-:W-:Y:S02]  /*3020*/  @!P1 LEA R156, P2, R153, R12, 0x2 ;  /* 0x0000000c999c9211 */ /* 0x002fe400078410ff */
[----:B------:R-:W-:-:S04]  /*3030*/  @!P1 SHF.L.U32 R12, R15, 0x1, RZ ;  /* 0x000000010f0c9819 */ /* 0x000fc800000006ff */
[----:B------:R-:W-:Y:S02]  /*3040*/  @!P1 LOP3.LUT R12, R12, 0x2, RZ, 0xc0, !PT ;  /* 0x000000020c0c9812 */ /* 0x000fe400078ec0ff */
[----:B------:R-:W-:Y:S02]  /*3050*/  @!P1 LEA.HI.X R157, R153, R13, R157, 0x2, P2 ;  /* 0x0000000d999d9211 */ /* 0x000fe400010f149d */
[----:B------:R-:W-:Y:S01]  /*3060*/  @!P1 SHF.L.U32 R153, R151, 0x2, RZ ;  /* 0x0000000297999819 */ /* 0x000fe200000006ff */
[----:B------:R-:W-:Y:S02]  /*3070*/  @!P1 IMAD R155, R4, R11, R12 ;  /* 0x0000000b049b9224 */ /* 0x000fe400078e020c */
[----:B------:R-:W5:Y:S01]  /*3080*/  @!P1 LDG.E.64 R122, desc[UR36][R156.64] ;  /* 0x000000249c7a9981 */ /* 0x000f62000c1e1b00 */
        /* <DEDUP_REMOVED lines=10> */
[----:B0-----:R-:W-:Y:S02]  /*3130*/  @!P1 IMAD R165, R4, R11, R12 ;  /* 0x0000000b04a59224 */ /* 0x001fe400078e020c */
[----:B------:R-:W5:Y:S01]  /*3140*/  @!P1 LDG.E.64 R124, desc[UR36][R154.64] ;  /* 0x000000249a7c9981 */ /* 0x000f62000c1e1b00 */
        /* <DEDUP_REMOVED lines=9> */
[C---:B------:R-:W-:Y:S01]  /*31e0*/  @!P1 SHF.L.U32 R153, R151.reuse, 0x2, RZ ;  /* 0x0000000297999819 */ /* 0x040fe200000006ff */
[-C--:B--2---:R-:W-:Y:S01]  /*31f0*/  @!P1 IMAD R163, R4, R11.reuse, R12 ;  /* 0x0000000b04a39224 */ /* 0x084fe200078e020c */
[----:B----4-:R-:W-:Y:S01]  /*3200*/  IADD3 R160, PT, PT, R151, R11, RZ ;  /* 0x0000000b97a07210 */ /* 0x010fe20007ffe0ff */
[----:B------:R-:W5:Y:S01]  /*3210*/  @!P1 LDG.E.64 R126, desc[UR36][R164.64] ;  /* 0x00000024a47e9981 */ /* 0x000f62000c1e1b00 */
[----:B------:R-:W-:Y:S02]  /*3220*/  @!P1 SHF.R.S32.HI R12, RZ, 0x1f, R153 ;  /* 0x0000001fff0c9819 */ /* 0x000fe40000011499 */
[----:B------:R-:W-:-:S04]  /*3230*/  @!P1 IADD3 R153, P2, PT, R163, R153, RZ ;  /* 0x00000099a3999210 */ /* 0x000fc80007f5e0ff */
[----:B------:R-:W-:Y:S02]  /*3240*/  @!P1 LEA.HI.X.SX32 R163, R163, R12, 0x1, P2 ;  /* 0x0000000ca3a39211 */ /* 0x000fe400010f0eff */
[----:B------:R-:W0:Y:S02]  /*3250*/  @!P1 LDC.64 R12, c[0x0][0x3b8] ;  /* 0x0000ee00ff0c9b82 */ /* 0x000e240000000a00 */
[----:B0-----:R-:W-:Y:S01]  /*3260*/  @!P1 LEA R162, P2, R153, R12, 0x2 ;  /* 0x0000000c99a29211 */ /* 0x001fe200078410ff */
[----:B------:R-:W-:-:S03]  /*3270*/  @!P1 IMAD.SHL.U32 R12, R15, 0x2, RZ ;  /* 0x000000020f0c9824 */ /* 0x000fc600078e00ff */
[----:B------:R-:W-:Y:S02]  /*3280*/  @!P1 LEA.HI.X R163, R153, R13, R163, 0x2, P2 ;  /* 0x0000000d99a39211 */ /* 0x000fe400010f14a3 */
[----:B------:R-:W-:Y:S01]  /*3290*/  @!P1 LOP3.LUT R13, R12, 0x2, RZ, 0xc0, !PT ;  /* 0x000000020c0d9812 */ /* 0x000fe200078ec0ff */
[----:B------:R-:W-:Y:S02]  /*32a0*/  @!P1 IMAD.IADD R12, R160, 0x1, R11 ;  /* 0x00000001a00c9824 */ /* 0x000fe400078e020b */
[----:B------:R-:W5:Y:S02]  /*32b0*/  @!P1 LDG.E.64 R128, desc[UR36][R162.64] ;  /* 0x00000024a2809981 */ /* 0x000f64000c1e1b00 */
[----:B------:R-:W-:Y:S01]  /*32c0*/  @!P1 IMAD R153, R4, R11, R13 ;  /* 0x0000000b04999224 */ /* 0x000fe200078e020d */
[----:B------:R-:W-:-:S04]  /*32d0*/  @!P1 SHF.L.U32 R12, R12, 0x2, RZ ;  /* 0x000000020c0c9819 */ /* 0x000fc800000006ff */
[----:B------:R-:W-:Y:S02]  /*32e0*/  @!P1 SHF.R.S32.HI R13, RZ, 0x1f, R12 ;  /* 0x0000001fff0d9819 */ /* 0x000fe4000001140c */
[----:B------:R-:W-:-:S04]  /*32f0*/  @!P1 IADD3 R151, P2, PT, R153, R12, RZ ;  /* 0x0000000c99979210 */ /* 0x000fc80007f5e0ff */
[----:B------:R-:W-:Y:S02]  /*3300*/  @!P1 LEA.HI.X.SX32 R153, R153, R13, 0x1, P2 ;  /* 0x0000000d99999211 */ /* 0x000fe400010f0eff */
[----:B------:R-:W3:Y:S01]  /*3310*/  @!P1 LDC.64 R12, c[0x0][0x3b8] ;  /* 0x0000ee00ff0c9b82 */ /* 0x000ee20000000a00 */
[----:B------:R-:W-:Y:S02]  /*3320*/  @!P1 SHF.L.U32 R160, R160, 0x2, RZ ;  /* 0x00000002a0a09819 */ /* 0x000fe400000006ff */
[----:B---3--:R-:W-:Y:S01]  /*3330*/  @!P1 LEA R158, P2, R151, R12, 0x2 ;  /* 0x0000000c979e9211 */ /* 0x008fe200078410ff */
[----:B------:R-:W-:-:S05]  /*3340*/  @!P1 IMAD.SHL.U32 R12, R15, 0x2, RZ ;  /* 0x000000020f0c9824 */ /* 0x000fca00078e00ff */
[----:B------:R-:W-:Y:S02]  /*3350*/  @!P1 LOP3.LUT R12, R12, 0x2, RZ, 0xc0, !PT ;  /* 0x000000020c0c9812 */ /* 0x000fe400078ec0ff */
[----:B------:R-:W-:-:S03]  /*3360*/  @!P1 LEA.HI.X R159, R151, R13, R153, 0x2, P2 ;  /* 0x0000000d979f9211 */ /* 0x000fc600010f1499 */
[----:B------:R-:W-:Y:S01]  /*3370*/  @!P1 IMAD R151, R4, R11, R12 ;  /* 0x0000000b04979224 */ /* 0x000fe200078e020c */
[----:B------:R-:W-:Y:S01]  /*3380*/  @!P1 SHF.R.S32.HI R12, RZ, 0x1f, R160 ;  /* 0x0000001fff0c9819 */ /* 0x000fe200000114a0 */
[----:B------:R-:W5:Y:S03]  /*3390*/  @!P1 LDG.E.64 R130, desc[UR36][R158.64] ;  /* 0x000000249e829981 */ /* 0x000f66000c1e1b00 */
[----:B------:R-:W-:-:S04]  /*33a0*/  @!P1 IADD3 R160, P2, PT, R151, R160, RZ ;  /* 0x000000a097a09210 */ /* 0x000fc80007f5e0ff */
[----:B------:R-:W-:Y:S02]  /*33b0*/  @!P1 LEA.HI.X.SX32 R151, R151, R12, 0x1, P2 ;  /* 0x0000000c97979211 */ /* 0x000fe400010f0eff */
[----:B------:R-:W0:Y:S02]  /*33c0*/  @!P1 LDC.64 R12, c[0x0][0x3b8] ;  /* 0x0000ee00ff0c9b82 */ /* 0x000e240000000a00 */
[----:B0-----:R-:W-:-:S04]  /*33d0*/  @!P1 LEA R12, P2, R160, R12, 0x2 ;  /* 0x0000000ca00c9211 */ /* 0x001fc800078410ff */
[----:B------:R-:W-:-:S05]  /*33e0*/  @!P1 LEA.HI.X R13, R160, R13, R151, 0x2, P2 ;  /* 0x0000000da00d9211 */ /* 0x000fca00010f1497 */
[----:B------:R0:W5:Y:S02]  /*33f0*/  @!P1 LDG.E.64 R132, desc[UR36][R12.64] ;  /* 0x000000240c849981 */ /* 0x000164000c1e1b00 */
[----:B0-----:R-:W-:Y:S01]  /*3400*/  @P0 IMAD.MOV.U32 R12, RZ, RZ, R6 ;  /* 0x000000ffff0c0224 */ /* 0x001fe200078e0006 */
[----:B------:R-:W-:-:S05]  /*3410*/  @P0 MOV R13, R9 ;  /* 0x00000009000d0202 */ /* 0x000fca0000000f00 */
[----:B------:R0:W5:Y:S01]  /*3420*/  @P0 LDG.E.U8 R151, desc[UR36][R12.64] ;  /* 0x000000240c970981 */ /* 0x000162000c1e1100 */
[----:B------:R-:W-:Y:S04]  /*3430*/  BSSY.RECONVERGENT B1, `(.L_x_3285) ;  /* 0x0000015000017945 */ /* 0x000fe80003800200 */
[----:B------:R-:W-:Y:S05]  /*3440*/  @P1 BRA `(.L_x_3286) ;  /* 0x00000000004c1947 */ /* 0x000fea0003800000 */
[----:B0-----:R-:W0:Y:S01]  /*3450*/  S2R R12, SR_TID.X ;  /* 0x00000000000c7919 */ /* 0x001e220000002100 */
[----:B------:R-:W-:-:S04]  /*3460*/  IMAD R13, R11, 0x2, R14 ;  /* 0x000000020b0d7824 */ /* 0x000fc800078e020e */
[----:B------:R-:W-:Y:S02]  /*3470*/  IMAD.SHL.U32 R13, R13, 0x4, RZ ;  /* 0x000000040d0d7824 */ /* 0x000fe400078e00ff */
[----:B0-----:R-:W-:-:S05]  /*3480*/  IMAD.SHL.U32 R12, R12, 0x2, RZ ;  /* 0x000000020c0c7824 */ /* 0x001fca00078e00ff */
[----:B------:R-:W-:Y:S02]  /*3490*/  LOP3.LUT R134, R12, 0x2, RZ, 0xc0, !PT ;  /* 0x000000020c867812 */ /* 0x000fe400078ec0ff */
[----:B------:R-:W-:-:S03]  /*34a0*/  IADD3 R12, PT, PT, R14, R11, RZ ;  /* 0x0000000b0e0c7210 */ /* 0x000fc60007ffe0ff */
        /* <DEDUP_REMOVED lines=13> */
.L_x_3286:
[----:B------:R-:W-:Y:S05]  /*3580*/  BSYNC.RECONVERGENT B1 ;  /* 0x0000000000017941 */ /* 0x000fea0003800200 */
.L_x_3285:
[----:B------:R-:W-:Y:S04]  /*3590*/  BSSY.RECONVERGENT B1, `(.L_x_3287) ;  /* 0x0000016000017945 */ /* 0x000fe80003800200 */
[----:B------:R-:W-:Y:S05]  /*35a0*/  @P1 BRA `(.L_x_3288) ;  /* 0x0000000000501947 */ /* 0x000fea0003800000 */
[----:B0-----:R-:W0:Y:S02]  /*35b0*/  S2R R12, SR_TID.X ;  /* 0x00000000000c7919 */ /* 0x001e240000002100 */
[----:B0-----:R-:W-:Y:S01]  /*35c0*/  SHF.L.U32 R13, R12, 0x1, RZ ;  /* 0x000000010c0d7819 */ /* 0x001fe200000006ff */
[----:B------:R-:W-:-:S03]  /*35d0*/  IMAD.IADD R12, R14, 0x1, R11 ;  /* 0x000000010e0c7824 */ /* 0x000fc600078e020b */
        /* <DEDUP_REMOVED lines=17> */
.L_x_3288:
[----:B------:R-:W-:Y:S05]  /*36f0*/  BSYNC.RECONVERGENT B1 ;  /* 0x0000000000017941 */ /* 0x000fea0003800200 */
.L_x_3287:
[----:B------:R-:W-:Y:S04]  /*3700*/  BSSY.RECONVERGENT B1, `(.L_x_3289) ;  /* 0x0000017000017945 */ /* 0x000fe80003800200 */
[----:B------:R-:W-:Y:S05]  /*3710*/  @P1 BRA `(.L_x_3290) ;  /* 0x0000000000541947 */ /* 0x000fea0003800000 */
[----:B0-----:R-:W0:Y:S01]  /*3720*/  S2R R13, SR_TID.X ;  /* 0x00000000000d7919 */ /* 0x001e220000002100 */
[----:B------:R-:W-:-:S04]  /*3730*/  IADD3 R12, PT, PT, R14, R11, RZ ;  /* 0x0000000b0e0c7210 */ /* 0x000fc80007ffe0ff */
[----:B------:R-:W-:-:S05]  /*3740*/  LEA R12, R11, R12, 0x2 ;  /* 0x0000000c0b0c7211 */ /* 0x000fca00078e10ff */
[----:B------:R-:W-:-:S04]  /*3750*/  IMAD R12, R11, 0x2, R12 ;  /* 0x000000020b0c7824 */ /* 0x000fc800078e020c */
[----:B------:R-:W-:Y:S02]  /*3760*/  IMAD.SHL.U32 R12, R12, 0x4, RZ ;  /* 0x000000040c0c7824 */ /* 0x000fe400078e00ff */
[----:B0-----:R-:W-:-:S05]  /*3770*/  IMAD.SHL.U32 R13, R13, 0x2, RZ ;  /* 0x000000020d0d7824 */ /* 0x001fca00078e00ff */
[----:B------:R-:W-:Y:S02]  /*3780*/  LOP3.LUT R142, R13, 0x2, RZ, 0xc0, !PT ;  /* 0x000000020d8e7812 */ /* 0x000fe400078ec0ff */
[----:B------:R-:W-:-:S03]  /*3790*/  LEA R13, R11, R14, 0x3 ;  /* 0x0000000e0b0d7211 */ /* 0x000fc600078e18ff */
        /* <DEDUP_REMOVED lines=13> */
.L_x_3290:
[----:B------:R-:W-:Y:S05]  /*3870*/  BSYNC.RECONVERGENT B1 ;  /* 0x0000000000017941 */ /* 0x000fea0003800200 */
.L_x_3289:
[----:B------:R-:W-:Y:S04]  /*3880*/  BSSY.RECONVERGENT B1, `(.L_x_3291) ;  /* 0x0000014000017945 */ /* 0x000fe80003800200 */
[----:B------:R-:W-:Y:S05]  /*3890*/  @P1 BRA `(.L_x_3292) ;  /* 0x0000000000481947 */ /* 0x000fea0003800000 */
[----:B0-----:R-:W0:Y:S01]  /*38a0*/  S2R R12, SR_TID.X ;  /* 0x00000000000c7919 */ /* 0x001e220000002100 */
[----:B------:R-:W-:Y:S01]  /*38b0*/  LEA R14, R11, R14, 0x4 ;  /* 0x0000000e0b0e7211 */ /* 0x000fe200078e20ff */
[----:B------:R-:W-:Y:S02]  /*38c0*/  IMAD.SHL.U32 R152, R152, 0x4, RZ ;  /* 0x0000000498987824 */ /* 0x000fe400078e00ff */
[----:B0-----:R-:W-:-:S05]  /*38d0*/  IMAD.SHL.U32 R12, R12, 0x2, RZ ;  /* 0x000000020c0c7824 */ /* 0x001fca00078e00ff */
[----:B------:R-:W-:-:S05]  /*38e0*/  LOP3.LUT R12, R12, 0x2, RZ, 0xc0, !PT ;  /* 0x000000020c0c7812 */ /* 0x000fca00078ec0ff */
[----:B------:R-:W-:Y:S01]  /*38f0*/  IMAD R12, R4, R11, R12 ;  /* 0x0000000b040c7224 */ /* 0x000fe200078e020c */
[----:B------:R-:W-:-:S04]  /*3900*/  SHF.L.U32 R11, R14, 0x2, RZ ;  /* 0x000000020e0b7819 */ /* 0x000fc800000006ff */
[----:B------:R-:W-:Y:S02]  /*3910*/  SHF.R.S32.HI R14, RZ, 0x1f, R12 ;  /* 0x0000001fff0e7819 */ /* 0x000fe4000001140c */
[C---:B------:R-:W-:Y:S02]  /*3920*/  IADD3 R13, P2, PT, R12.reuse, R152, RZ ;  /* 0x000000980c0d7210 */ /* 0x040fe40007f5e0ff */
[----:B------:R-:W-:Y:S02]  /*3930*/  IADD3 R12, P3, PT, R12, R11, RZ ;  /* 0x0000000b0c0c7210 */ /* 0x000fe40007f7e0ff */
[-C--:B------:R-:W-:Y:S02]  /*3940*/  LEA.HI.X.SX32 R152, R152, R14.reuse, 0x1, P2 ;  /* 0x0000000e98987211 */ /* 0x080fe400010f0eff */
[----:B------:R-:W-:Y:S02]  /*3950*/  LEA.HI.X.SX32 R11, R11, R14, 0x1, P3 ;  /* 0x0000000e0b0b7211 */ /* 0x000fe400018f0eff */
[----:B------:R-:W-:-:S02]  /*3960*/  LEA R146, P2, R13, UR12, 0x2 ;  /* 0x0000000c0d927c11 */ /* 0x000fc4000f8410ff */
[C---:B------:R-:W-:Y:S02]  /*3970*/  LEA R148, P3, R12.reuse, UR12, 0x2 ;  /* 0x0000000c0c947c11 */ /* 0x040fe4000f8610ff */
[----:B------:R-:W-:Y:S02]  /*3980*/  LEA.HI.X R147, R13, UR13, R152, 0x2, P2 ;  /* 0x0000000d0d937c11 */ /* 0x000fe400090f1498 */
[----:B------:R-:W-:-:S04]  /*3990*/  LEA.HI.X R149, R12, UR13, R11, 0x2, P3 ;  /* 0x0000000d0c957c11 */ /* 0x000fc800098f140b */
[----:B------:R-:W5:Y:S04]  /*39a0*/  LDG.E.64 R146, desc[UR36][R146.64] ;  /* 0x0000002492927981 */ /* 0x000f68000c1e1b00 */
[----:B------:R-:W5:Y:S02]  /*39b0*/  LDG.E.64 R148, desc[UR36][R148.64] ;  /* 0x0000002494947981 */ /* 0x000f64000c1e1b00 */
.L_x_3292:
[----:B------:R-:W-:Y:S05]  /*39c0*/  BSYNC.RECONVERGENT B1 ;  /* 0x0000000000017941 */ /* 0x000fea0003800200 */
.L_x_3291:
[----:B-----5:R-:W-:Y:S01]  /*39d0*/  FMUL.FTZ R11, R82, R134 ;  /* 0x00000086520b7220 */ /* 0x020fe20000410000 */
[----:B0-----:R-:W-:Y:S01]  /*39e0*/  FMUL.FTZ R12, R83, R135 ;  /* 0x00000087530c7220 */ /* 0x001fe20000410000 */
[----:B------:R-:W-:Y:S01]  /*39f0*/  UMOV UR4, 0xffffffff ;  /* 0xffffffff00047882 */ /* 0x000fe20000000000 */
[----:B------:R-:W-:Y:S01]  /*3a00*/  ISETP.NE.AND P2, PT, R151, RZ, P0 ;  /* 0x000000ff9700720c */ /* 0x000fe20000745270 */
[----:B------:R-:W-:Y:S01]  /*3a10*/  FFMA.FTZ R11, R84, R86, R11 ;  /* 0x00000056540b7223 */ /* 0x000fe2000001000b */
[----:B------:R-:W-:Y:S01]  /*3a20*/  FFMA.FTZ R12, R85, R87, R12 ;  /* 0x00000057550c7223 */ /* 0x000fe2000001000c */
[----:B------:R-:W-:Y:S02]  /*3a30*/  LOP3.LUT R151, R15, 0x1, RZ, 0xc0, !PT ;  /* 0x000000010f977812 */ /* 0x000fe400078ec0ff */
        /* <DEDUP_REMOVED lines=63> */
.L_x_3373:
        /* <DEDUP_REMOVED lines=27> */
.L_x_3295:
[----:B------:R-:W-:Y:S05]  /*3fe0*/  BSYNC.RECONVERGENT B1 ;  /* 0x0000000000017941 */ /* 0x000fea0003800200 */
.L_x_3294:
[----:B------:R-:W-:Y:S01]  /*3ff0*/  IADD3 R7, PT, PT, R7, 0x40, RZ ;  /* 0x0000004007077810 */ /* 0x000fe20007ffe0ff */
[----:B-1----:R-:W-:Y:S01]  /*4000*/  VIADD R22, R22, 0x100 ;  /* 0x0000010016167836 */ /* 0x002fe20000000000 */
[----:B------:R-:W-:Y:S02]  /*4010*/  IADD3 R6, P2, PT, R6, 0x40, RZ ;  /* 0x0000004006067810 */ /* 0x000fe40007f5e0ff */
[----:B------:R-:W-:Y:S02]  /*4020*/  ISETP.GE.AND P1, PT, R7, R10, PT ;  /* 0x0000000a0700720c */ /* 0x000fe40003f26270 */
[----:B------:R-:W-:Y:S01]  /*4030*/  IADD3 R150, PT, PT, R150, 0x40, RZ ;  /* 0x0000004096967810 */ /* 0x000fe20007ffe0ff */
[----:B------:R-:W-:-:S10]  /*4040*/  IMAD.X R9, RZ, RZ, R9, P2 ;  /* 0x000000ffff097224 */ /* 0x000fd400010e0609 */
[----:B------:R-:W-:Y:S05]  /*4050*/  @!P1 BRA `(.L_x_3296) ;  /* 0xffffffdc00f09947 */ /* 0x000fea000383ffff */
.L_x_3284:
[----:B0---4-:R-:W-:Y:S05]  /*4060*/  BSYNC B0 ;  /* 0x0000000000007941 */ /* 0x011fea0003800000 */
.L_x_3283:
        /* <DEDUP_REMOVED lines=9> */
.L_x_3379:
        /* <DEDUP_REMOVED lines=11> */
[----:B------:R-:W-:Y:S01]  /*41b0*/  IMAD.MOV.U32 R12, RZ, RZ, -0x800001 ;  /* 0xff7fffffff0c7424 */ /* 0x000fe200078e00ff */
[----:B------:R-:W-:Y:S01]  /*41c0*/  LEA R9, R8, R7, 0x2 ;  /* 0x0000000708097211 */ /* 0x000fe200078e10ff */
[----:B-----5:R-:W-:Y:S02]  /*41d0*/  IMAD.SHL.U32 R17, R0, 0x4, RZ ;  /* 0x0000000400117824 */ /* 0x020fe400078e00ff */
[----:B------:R-:W-:Y:S01]  /*41e0*/  BSSY.RECONVERGENT B0, `(.L_x_3298) ;  /* 0x0000171000007945 */ /* 0x000fe20003800200 */
[----:B------:R-:W-:-:S07]  /*41f0*/  IMAD.MOV.U32 R11, RZ, RZ, RZ ;  /* 0x000000ffff0b7224 */ /* 0x000fce00078e00ff */
[----:B------:R-:W1:Y:S04]  /*4200*/  @!P0 LDS R12, [R9] ;  /* 0x00000000090c8984 */ /* 0x000e680000000800 */
[----:B-1----:R-:W1:Y:S02]  /*4210*/  SHFL.BFLY PT, R5, R12, 0x2, 0x1f ;  /* 0x0c401f000c057f89 */ /* 0x002e6400000e0000 */
[----:B-1----:R-:W-:Y:S02]  /*4220*/  FMNMX.FTZ R13, R5, R12, !PT ;  /* 0x0000000c050d7209 */ /* 0x002fe40007810000 */
[----:B------:R-:W-:-:S03]  /*4230*/  IADD3 R5, PT, PT, R23, R0, RZ ;  /* 0x0000000017057210 */ /* 0x000fc60007ffe0ff */
[----:B0-----:R-:W0:Y:S01]  /*4240*/  SHFL.BFLY PT, R6, R13, 0x1, 0x1f ;  /* 0x0c201f000d067f89 */ /* 0x001e2200000e0000 */
        /* <DEDUP_REMOVED lines=27> */
.L_x_3303:
        /* <DEDUP_REMOVED lines=11> */
.L_x_3302:
[----:B------:R-:W-:Y:S05]  /*44b0*/  BSYNC.RECONVERGENT B1 ;  /* 0x0000000000017941 */ /* 0x000fea0003800200 */
.L_x_3301:
        /* <DEDUP_REMOVED lines=41> */
.L_x_3306:
        /* <DEDUP_REMOVED lines=100> */
.L_x_3305:
[----:B------:R-:W-:Y:S05]  /*4d90*/  BSYNC.RECONVERGENT B1 ;  /* 0x0000000000017941 */ /* 0x000fea0003800200 */
.L_x_3304:
        /* <DEDUP_REMOVED lines=55> */
.L_x_3308:
[----:B------:R-:W-:Y:S05]  /*5110*/  BSYNC.RECONVERGENT B1 ;  /* 0x0000000000017941 */ /* 0x000fea0003800200 */
.L_x_3307:
        /* <DEDUP_REMOVED lines=27> */
.L_x_3300:
        /* <DEDUP_REMOVED lines=12> */
[----:B--2---:R-:W-:-:S05]  /*5390*/  SHF.R.S32.HI R28, RZ, 0x1f, R26 ;  /* 0x0000001fff1c7819 */ /* 0x004fca000001141a */
[----:B------:R-:W-:Y:S05]  /*53a0*/  @!P0 BRA `(.L_x_3310) ;  /* 0x00000000006c8947 */ /* 0x000fea0003800000 */
[----:B------:R-:W-:Y:S01]  /*53b0*/  VIADD R20, R20, 0x220 ;  /* 0x0000022014147836 */ /* 0x000fe20000000000 */
[----:B------:R-:W-:Y:S01]  /*53c0*/  LEA.HI R11, R14, 0x1, RZ, 0x19 ;  /* 0x000000010e0b7811 */ /* 0x000fe200078fc8ff */
[--C-:B------:R-:W-:Y:S01]  /*53d0*/  IMAD.MOV.U32 R15, RZ, RZ, R5.reuse ;  /* 0x000000ffff0f7224 */ /* 0x100fe200078e0005 */
[----:B------:R-:W-:Y:S02]  /*53e0*/  IADD3 R24, P0, P2, R26, R12, R5 ;  /* 0x0000000c1a187210 */ /* 0x000fe40007a1e005 */
[----:B------:R-:W-:Y:S02]  /*53f0*/  LEA R20, R21, R20, 0x18 ;  /* 0x0000001415147211 */ /* 0x000fe400078ec0ff */
[----:B------:R-:W-:Y:S01]  /*5400*/  LOP3.LUT R12, R11, 0x3, RZ, 0xc0, !PT ;  /* 0x000000030b0c7812 */ /* 0x000fe200078ec0ff */
[----:B------:R-:W-:Y:S01]  /*5410*/  HFMA2 R11, -RZ, RZ, 0, 0 ;  /* 0x00000000ff0b7431 */ /* 0x000fe200000001ff */
[----:B------:R-:W-:Y:S02]  /*5420*/  IADD3 R14, PT, PT, R17, R20, RZ ;  /* 0x00000014110e7210 */ /* 0x000fe40007ffe0ff */
[----:B------:R-:W-:Y:S01]  /*5430*/  IADD3.X R13, PT, PT, R28, R13, RZ, P0, P2 ;  /* 0x0000000d1c0d7210 */ /* 0x000fe200007e44ff */
[----:B------:R-:W-:-:S07]  /*5440*/  IMAD.MOV R20, RZ, RZ, -R12 ;  /* 0x000000ffff147224 */ /* 0x000fce00078e0a0c */
.L_x_3311:
[----:B------:R-:W-:-:S06]  /*5450*/  MOV R12, R24 ;  /* 0x00000018000c7202 */ /* 0x000fcc0000000f00 */
[----:B------:R1:W2:Y:S01]  /*5460*/  LDG.E.U8 R12, desc[UR36][R12.64] ;  /* 0x000000240c0c7981 */ /* 0x0002a2000c1e1100 */
[----:B------:R-:W-:Y:S01]  /*5470*/  IADD3 R20, PT, PT, R20, 0x1, RZ ;  /* 0x0000000114147810 */ /* 0x000fe20007ffe0ff */
[----:B------:R-:W-:Y:S01]  /*5480*/  VIADD R15, R15, 0x80 ;  /* 0x000000800f0f7836 */ /* 0x000fe20000000000 */
[----:B------:R-:W-:-:S04]  /*5490*/  IADD3 R24, P2, PT, R24, 0x80, RZ ;  /* 0x0000008018187810 */ /* 0x000fc80007f5e0ff */
[----:B-1----:R-:W-:Y:S02]  /*54a0*/  IADD3.X R13, PT, PT, RZ, R13, RZ, P2, !PT ;  /* 0x0000000dff0d7210 */ /* 0x002fe400017fe4ff */
[----:B--2---:R-:W-:-:S13]  /*54b0*/  ISETP.NE.AND P0, PT, R12, RZ, PT ;  /* 0x000000ff0c00720c */ /* 0x004fda0003f05270 */
        /* <DEDUP_REMOVED lines=10> */
.L_x_3310:
[----:B------:R-:W-:Y:S05]  /*5560*/  BSYNC.RECONVERGENT B1 ;  /* 0x0000000000017941 */ /* 0x000fea0003800200 */
.L_x_3309:
[----:B------:R-:W-:Y:S05]  /*5570*/  @!P1 BRA `(.L_x_3299) ;  /* 0x0000000000dc9947 */ /* 0x000fea0003800000 */
[----:B------:R-:W1:Y:S01]  /*5580*/  S2R R14, SR_CgaCtaId ;  /* 0x00000000000e7919 */ /* 0x000e620000008800 */
[----:B------:R-:W2:Y:S01]  /*5590*/  LDCU.64 UR4, c[0x0][0x420] ;  /* 0x00008400ff0477ac */ /* 0x000ea20008000a00 */
        /* <DEDUP_REMOVED lines=8> */
[----:B------:R-:W-:-:S03]  /*5620*/  IADD3 R14, PT, PT, R12, 0x400, R25 ;  /* 0x000004000c0e7810 */ /* 0x000fc60007ffe019 */
[----:B------:R-:W-:-:S07]  /*5630*/  IMAD.X R13, RZ, RZ, R13, P2 ;  /* 0x000000ffff0d7224 */ /* 0x000fce00010e060d */
.L_x_3312:
[----:B------:R-:W-:-:S05]  /*5640*/  MOV R12, R21 ;  /* 0x00000015000c7202 */ /* 0x000fca0000000f00 */
[----:B------:R-:W2:Y:S04]  /*5650*/  LDG.E.U8 R24, desc[UR36][R12.64+-0x100] ;  /* 0xffff00240c187981 */ /* 0x000ea8000c1e1100 */
[----:B------:R-:W3:Y:S04]  /*5660*/  LDG.E.U8 R20, desc[UR36][R12.64+-0x80] ;  /* 0xffff80240c147981 */ /* 0x000ee8000c1e1100 */
[----:B------:R-:W4:Y:S04]  /*5670*/  LDG.E.U8 R21, desc[UR36][R12.64] ;  /* 0x000000240c157981 */ /* 0x000f28000c1e1100 */
[----:B------:R-:W5:Y:S01]  /*5680*/  LDG.E.U8 R22, desc[UR36][R12.64+0x80] ;  /* 0x000080240c167981 */ /* 0x000f62000c1e1100 */
[----:B------:R-:W-:Y:S01]  /*5690*/  VIADD R15, R15, 0x200 ;  /* 0x000002000f0f7836 */ /* 0x000fe20000000000 */
[----:B--2---:R-:W-:-:S02]  /*56a0*/  ISETP.NE.AND P0, PT, R24, RZ, PT ;  /* 0x000000ff1800720c */ /* 0x004fc40003f05270 */
[----:B---3--:R-:W-:Y:S01]  /*56b0*/  ISETP.NE.AND P1, PT, R20, RZ, PT ;  /* 0x000000ff1400720c */ /* 0x008fe20003f25270 */
[----:B------:R-:W-:Y:S01]  /*56c0*/  IMAD.MOV.U32 R20, RZ, RZ, RZ ;  /* 0x000000ffff147224 */ /* 0x000fe200078e00ff */
[----:B----4-:R-:W-:Y:S02]  /*56d0*/  ISETP.NE.AND P2, PT, R21, RZ, PT ;  /* 0x000000ff1500720c */ /* 0x010fe40003f45270 */
[----:B-----5:R-:W-:-:S07]  /*56e0*/  ISETP.NE.AND P3, PT, R22, RZ, PT ;  /* 0x000000ff1600720c */ /* 0x020fce0003f65270 */
        /* <DEDUP_REMOVED lines=32> */
.L_x_3299:
[----:B------:R-:W-:Y:S05]  /*58f0*/  BSYNC.RECONVERGENT B0 ;  /* 0x0000000000007941 */ /* 0x000fea0003800200 */
.L_x_3298:
[----:B0-----:R-:W0:Y:S01]  /*5900*/  SHFL.BFLY PT, R10, R11, 0x10, 0x1f ;  /* 0x0e001f000b0a7f89 */ /* 0x001e2200000e0000 */
[C---:B------:R-:W-:Y:S01]  /*5910*/  ISETP.NE.AND P0, PT, R8.reuse, RZ, PT ;  /* 0x000000ff0800720c */ /* 0x040fe20003f05270 */
[----:B------:R-:W3:Y:S01]  /*5920*/  LDCU.U8 UR6, c[0x0][0x48c] ;  /* 0x00009180ff0677ac */ /* 0x000ee20008000000 */
[----:B------:R-:W-:Y:S01]  /*5930*/  ISETP.GT.U32.AND P1, PT, R8, 0x3, PT ;  /* 0x000000030800780c */ /* 0x000fe20003f24070 */
[----:B------:R-:W4:Y:S01]  /*5940*/  S2UR UR4, SR_CTAID.Y ;  /* 0x00000000000479c3 */ /* 0x000f220000002600 */
[----:B---3--:R-:W-:Y:S01]  /*5950*/  UISETP.NE.AND UP0, UPT, UR6, URZ, UPT ;  /* 0x000000ff0600728c */ /* 0x008fe2000bf05270 */
[----:B0-----:R-:W-:-:S05]  /*5960*/  FADD.FTZ R10, R10, R11 ;  /* 0x0000000b0a0a7221 */ /* 0x001fca0000010000 */
[----:B-1----:R-:W0:Y:S02]  /*5970*/  SHFL.BFLY PT, R13, R10, 0x8, 0x1f ;  /* 0x0d001f000a0d7f89 */ /* 0x002e2400000e0000 */
[----:B0-----:R-:W-:-:S05]  /*5980*/  FADD.FTZ R13, R10, R13 ;  /* 0x0000000d0a0d7221 */ /* 0x001fca0000010000 */
[----:B------:R-:W0:Y:S02]  /*5990*/  SHFL.BFLY PT, R12, R13, 0x4, 0x1f ;  /* 0x0c801f000d0c7f89 */ /* 0x000e2400000e0000 */
[----:B0-----:R-:W-:Y:S01]  /*59a0*/  FADD.FTZ R14, R13, R12 ;  /* 0x0000000c0d0e7221 */ /* 0x001fe20000010000 */
[----:B------:R-:W-:Y:S01]  /*59b0*/  SHF.R.U32.HI R12, RZ, 0x5, R0 ;  /* 0x00000005ff0c7819 */ /* 0x000fe20000011600 */
[----:B------:R-:W4:Y:S03]  /*59c0*/  S2R R13, SR_CTAID.X ;  /* 0x00000000000d7919 */ /* 0x000f260000002500 */
[----:B------:R-:W-:Y:S01]  /*59d0*/  @!P0 LEA R7, R12, R7, 0x2 ;  /* 0x000000070c078211 */ /* 0x000fe200078e10ff */
[----:B------:R-:W0:Y:S02]  /*59e0*/  SHFL.BFLY PT, R15, R14, 0x2, 0x1f ;  /* 0x0c401f000e0f7f89 */ /* 0x000e2400000e0000 */
[----:B0-----:R-:W-:-:S02]  /*59f0*/  FADD.FTZ R15, R14, R15 ;  /* 0x0000000f0e0f7221 */ /* 0x001fc40000010000 */
[----:B------:R-:W4:Y:S03]  /*5a00*/  LDC R14, c[0x0][0x3f8] ;  /* 0x0000fe00ff0e7b82 */ /* 0x000f260000000800 */
[----:B------:R-:W0:Y:S02]  /*5a10*/  SHFL.BFLY PT, R20, R15, 0x1, 0x1f ;  /* 0x0c201f000f147f89 */ /* 0x000e2400000e0000 */
[----:B0-----:R-:W-:-:S05]  /*5a20*/  FADD.FTZ R20, R15, R20 ;  /* 0x000000140f147221 */ /* 0x001fca0000010000 */
[----:B------:R-:W-:Y:S01]  /*5a30*/  @!P0 STS [R7+0x10], R20 ;  /* 0x0000101407008388 */ /* 0x000fe20000000800 */
[----:B------:R-:W-:Y:S01]  /*5a40*/  BAR.SYNC.DEFER_BLOCKING 0x0 ;  /* 0x0000000000007b1d */ /* 0x000fe20000010000 */
[----:B------:R-:W-:-:S05]  /*5a50*/  ISETP.GT.AND P0, PT, R5, R18, PT ;  /* 0x000000120500720c */ /* 0x000fca0003f04270 */
[----:B------:R-:W0:Y:S04]  /*5a60*/  @!P1 LDS R20, [R9+0x10] ;  /* 0x0000100009149984 */ /* 0x000e280000000800 */
[----:B0-----:R-:W0:Y:S02]  /*5a70*/  SHFL.BFLY PT, R11, R20, 0x2, 0x1f ;  /* 0x0c401f00140b7f89 */ /* 0x001e2400000e0000 */
[----:B0-----:R-:W-:Y:S01]  /*5a80*/  FADD.FTZ R11, R11, R20 ;  /* 0x000000140b0b7221 */ /* 0x001fe20000010000 */
[----:B----4-:R-:W-:-:S04]  /*5a90*/  IMAD R20, R14, UR4, R13 ;  /* 0x000000040e147c24 */ /* 0x010fc8000f8e020d */
[----:B------:R-:W0:Y:S02]  /*5aa0*/  SHFL.BFLY PT, R8, R11, 0x1, 0x1f ;  /* 0x0c201f000b087f89 */ /* 0x000e2400000e0000 */
[----:B0-----:R-:W-:Y:S01]  /*5ab0*/  FADD.FTZ R10, R11, R8 ;  /* 0x000000080b0a7221 */ /* 0x001fe20000010000 */
[----:B------:R-:W-:-:S05]  /*5ac0*/  CS2R R8, SRZ ;  /* 0x0000000000087805 */ /* 0x000fca000001ff00 */
        /* <DEDUP_REMOVED lines=10> */
.L_x_3313:
        /* <DEDUP_REMOVED lines=23> */
.L_x_3319:
[----:B------:R-:W0:Y:S01]  /*5ce0*/  LDS R8, [R6] ;  /* 0x0000000006087984 */ /* 0x000e220000000800 */
[----:B------:R-:W-:-:S05]  /*5cf0*/  VIADD R9, R9, 0x1 ;  /* 0x0000000109097836 */ /* 0x000fca0000000000 */
[----:B------:R-:W-:Y:S01]  /*5d00*/  ISETP.NE.AND P0, PT, R9, RZ, PT ;  /* 0x000000ff0900720c */ /* 0x000fe20003f05270 */
[----:B0-----:R-:W-:-:S05]  /*5d10*/  FMUL.FTZ R11, R8, R7 ;  /* 0x00000007080b7220 */ /* 0x001fca0000410000 */
[----:B------:R0:W-:Y:S02]  /*5d20*/  STS [R6], R11 ;  /* 0x0000000b06007388 */ /* 0x0001e40000000800 */
[----:B0-----:R-:W-:-:S05]  /*5d30*/  IADD3 R6, PT, PT, R6, 0x200, RZ ;  /* 0x0000020006067810 */ /* 0x001fca0007ffe0ff */
[----:B------:R-:W-:Y:S05]  /*5d40*/  @P0 BRA `(.L_x_3319) ;  /* 0xfffffffc00e40947 */ /* 0x000fea000383ffff */
.L_x_3318:
[----:B------:R-:W-:Y:S05]  /*5d50*/  BSYNC.RECONVERGENT B1 ;  /* 0x0000000000017941 */ /* 0x000fea0003800200 */
.L_x_3317:
        /* <DEDUP_REMOVED lines=31> */
.L_x_3322:
        /* <DEDUP_REMOVED lines=26> */
[----:B--2---:R-:W-:-:S03]  /*60f0*/  FMUL.FTZ R28, R7, R28 ;  /* 0x0000001c071c7220 */ /* 0x004fc60000410000 */
        /* <DEDUP_REMOVED lines=25> */
.L_x_3321:
[----:B------:R-:W-:Y:S05]  /*6290*/  BSYNC.RECONVERGENT B1 ;  /* 0x0000000000017941 */ /* 0x000fea0003800200 */
.L_x_3320:
        /* <DEDUP_REMOVED lines=12> */
[----:B------:R-:W5:Y:S04]  /*6360*/  LDS R26, [R5+0x800] ;  /* 0x00080000051a7984 */ /* 0x000f680000000800 */
[----:B--2---:R-:W2:Y:S01]  /*6370*/  LDS R28, [R5+0xa00] ;  /* 0x000a0000051c7984 */ /* 0x004ea20000000800 */
        /* <DEDUP_REMOVED lines=11> */
[----:B------:R-:W-:-:S03]  /*6430*/  FMUL.FTZ R26, R7, R26 ;  /* 0x0000001a071a7220 */ /* 0x000fc60000410000 */
[----:B------:R-:W-:Y:S01]  /*6440*/  STS [R5+0x600], R24 ;  /* 0x0006001805007388 */ /* 0x000fe20000000800 */
[----:B--2---:R-:W-:-:S03]  /*6450*/  FMUL.FTZ R28, R7, R28 ;  /* 0x0000001c071c7220 */ /* 0x004fc60000410000 */
[----:B------:R-:W-:Y:S04]  /*6460*/  STS [R5+0x800], R26 ;  /* 0x0008001a05007388 */ /* 0x000fe80000000800 */
[----:B------:R0:W-:Y:S02]  /*6470*/  STS [R5+0xa00], R28 ;  /* 0x000a001c05007388 */ /* 0x0001e40000000800 */
[----:B0-----:R-:W-:-:S07]  /*6480*/  IADD3 R5, PT, PT, R5, 0x1000, RZ ;  /* 0x0000100005057810 */ /* 0x001fce0007ffe0ff */
.L_x_3324:
[----:B------:R-:W-:Y:S05]  /*6490*/  BSYNC.RECONVERGENT B1 ;  /* 0x0000000000017941 */ /* 0x000fea0003800200 */
.L_x_3323:
        /* <DEDUP_REMOVED lines=15> */
.L_x_3316:
        /* <DEDUP_REMOVED lines=24> */
.L_x_3327:
        /* <DEDUP_REMOVED lines=12> */
.L_x_3326:
[----:B------:R-:W-:Y:S05]  /*67d0*/  BSYNC.RECONVERGENT B1 ;  /* 0x0000000000017941 */ /* 0x000fea0003800200 */
.L_x_3325:
        /* <DEDUP_REMOVED lines=22> */
.L_x_3330:
[----:B------:R-:W0:Y:S01]  /*6940*/  LDS R10, [R6+-0x400] ;  /* 0xfffc0000060a7984 */ /* 0x000e220000000800 */
[----:B------:R-:W-:-:S03]  /*6950*/  IADD3 R5, PT, PT, R5, 0x800, RZ ;  /* 0x0000080005057810 */ /* 0x000fc60007ffe0ff */
[----:B------:R-:W1:Y:S01]  /*6960*/  LDS R14, [R6+-0x200] ;  /* 0xfffe0000060e7984 */ /* 0x000e620000000800 */
[----:B------:R-:W-:-:S03]  /*6970*/  ISETP.GE.AND P1, PT, R5, R48, PT ;  /* 0x000000300500720c */ /* 0x000fc60003f26270 */
[----:B------:R-:W3:Y:S04]  /*6980*/  LDS R22, [R6] ;  /* 0x0000000006167984 */ /* 0x000ee80000000800 */
[----:B------:R-:W-:Y:S04]  /*6990*/  LDS R34, [R6+0xc00] ;  /* 0x000c000006227984 */ /* 0x000fe80000000800 */
[----:B------:R-:W4:Y:S04]  /*69a0*/  LDS R24, [R6+0x200] ;  /* 0x0002000006187984 */ /* 0x000f280000000800 */
[----:B------:R-:W5:Y:S04]  /*69b0*/  LDS R26, [R6+0x400] ;  /* 0x00040000061a7984 */ /* 0x000f680000000800 */
[----:B--2---:R-:W2:Y:S04]  /*69c0*/  LDS R28, [R6+0x600] ;  /* 0x00060000061c7984 */ /* 0x004ea80000000800 */
[----:B------:R-:W2:Y:S04]  /*69d0*/  LDS R30, [R6+0x800] ;  /* 0x00080000061e7984 */ /* 0x000ea80000000800 */
[----:B------:R-:W2:Y:S04]  /*69e0*/  LDS R32, [R6+0xa00] ;  /* 0x000a000006207984 */ /* 0x000ea80000000800 */
[----:B------:R-:W2:Y:S01]  /*69f0*/  LDS R36, [R6+0xe00] ;  /* 0x000e000006247984 */ /* 0x000ea20000000800 */
        /* <DEDUP_REMOVED lines=9> */
[----:B-----5:R-:W-:-:S03]  /*6a90*/  FMUL.FTZ R27, R7, R26 ;  /* 0x0000001a071b7220 */ /* 0x020fc60000410000 */
[----:B------:R-:W4:Y:S01]  /*6aa0*/  LDS R46, [R6+0x1800] ;  /* 0x00180000062e7984 */ /* 0x000f220000000800 */
[----:B--2---:R-:W-:-:S03]  /*6ab0*/  FMUL.FTZ R29, R7, R28 ;  /* 0x0000001c071d7220 */ /* 0x004fc60000410000 */
[----:B------:R-:W-:Y:S01]  /*6ac0*/  STG.E desc[UR36][R8.64+-0x200], R15 ;  /* 0xfffe000f08007986 */ /* 0x000fe2000c101924 */
[----:B------:R-:W-:-:S03]  /*6ad0*/  FMUL.FTZ R31, R7, R30 ;  /* 0x0000001e071f7220 */ /* 0x000fc60000410000 */
[----:B------:R2:W-:Y:S04]  /*6ae0*/  STS [R6+-0x200], R15 ;  /* 0xfffe000f06007388 */ /* 0x0005e80000000800 */
[----:B------:R-:W-:Y:S04]  /*6af0*/  STG.E desc[UR36][R8.64+-0x400], R11 ;  /* 0xfffc000b08007986 */ /* 0x000fe8000c101924 */
[----:B------:R5:W-:Y:S01]  /*6b00*/  STS [R6+-0x400], R11 ;  /* 0xfffc000b06007388 */ /* 0x000be20000000800 */
[----:B--2---:R-:W-:-:S03]  /*6b10*/  FMUL.FTZ R15, R7, R34 ;  /* 0x00000022070f7220 */ /* 0x004fc60000410000 */
[----:B------:R-:W-:Y:S04]  /*6b20*/  STG.E desc[UR36][R8.64], R21 ;  /* 0x0000001508007986 */ /* 0x000fe8000c101924 */
[----:B------:R2:W-:Y:S01]  /*6b30*/  STS [R6], R21 ;  /* 0x0000001506007388 */ /* 0x0005e20000000800 */
[----:B-----5:R-:W-:-:S03]  /*6b40*/  FMUL.FTZ R11, R7, R32 ;  /* 0x00000020070b7220 */ /* 0x020fc60000410000 */
[----:B------:R-:W-:Y:S04]  /*6b50*/  STG.E desc[UR36][R8.64+0xc00], R15 ;  /* 0x000c000f08007986 */ /* 0x000fe8000c101924 */
[----:B------:R0:W-:Y:S01]  /*6b60*/  STS [R6+0xc00], R15 ;  /* 0x000c000f06007388 */ /* 0x0001e20000000800 */
[----:B--2---:R-:W-:-:S03]  /*6b70*/  FMUL.FTZ R21, R7, R36 ;  /* 0x0000002407157220 */ /* 0x004fc60000410000 */
[----:B------:R-:W-:Y:S04]  /*6b80*/  STG.E desc[UR36][R8.64+0x200], R25 ;  /* 0x0002001908007986 */ /* 0x000fe8000c101924 */
[----:B------:R2:W-:Y:S01]  /*6b90*/  STS [R6+0x200], R25 ;  /* 0x0002001906007388 */ /* 0x0005e20000000800 */
[C---:B0-----:R-:W-:Y:S01]  /*6ba0*/  FMUL.FTZ R15, R7.reuse, R10 ;  /* 0x0000000a070f7220 */ /* 0x041fe20000410000 */
[----:B------:R-:W-:Y:S02]  /*6bb0*/  IADD3 R10, P2, PT, R8, 0x2000, RZ ;  /* 0x00002000080a7810 */ /* 0x000fe40007f5e0ff */
[----:B------:R-:W-:Y:S04]  /*6bc0*/  STG.E desc[UR36][R8.64+0x400], R27 ;  /* 0x0004001b08007986 */ /* 0x000fe8000c101924 */
[----:B------:R1:W-:Y:S01]  /*6bd0*/  STS [R6+0x400], R27 ;  /* 0x0004001b06007388 */ /* 0x0003e20000000800 */
[----:B--2---:R-:W-:-:S03]  /*6be0*/  FMUL.FTZ R25, R7, R38 ;  /* 0x0000002607197220 */ /* 0x004fc60000410000 */
        /* <DEDUP_REMOVED lines=8> */
[----:B----4-:R-:W-:-:S03]  /*6c70*/  FMUL.FTZ R31, R7, R46 ;  /* 0x0000002e071f7220 */ /* 0x010fc60000410000 */
        /* <DEDUP_REMOVED lines=20> */
.L_x_3329:
[----:B------:R-:W-:Y:S05]  /*6dc0*/  BSYNC.RECONVERGENT B1 ;  /* 0x0000000000017941 */ /* 0x000fea0003800200 */
.L_x_3328:
        /* <DEDUP_REMOVED lines=11> */
[----:B--2---:R-:W2:Y:S04]  /*6e80*/  LDS R28, [R6+0x600] ;  /* 0x00060000061c7984 */ /* 0x004ea80000000800 */
        /* <DEDUP_REMOVED lines=31> */
.L_x_3332:
[----:B------:R-:W-:Y:S05]  /*7080*/  BSYNC.RECONVERGENT B1 ;  /* 0x0000000000017941 */ /* 0x000fea0003800200 */
.L_x_3331:
        /* <DEDUP_REMOVED lines=18> */
.L_x_3315:
[----:B------:R-:W-:Y:S05]  /*71b0*/  BSYNC.RECONVERGENT B0 ;  /* 0x0000000000007941 */ /* 0x000fea0003800200 */
.L_x_3314:
[----:B------:R-:W3:Y:S01]  /*71c0*/  LDCU.64 UR4, c[0x0][0x3b0] ;  /* 0x00007600ff0477ac */ /* 0x000ee20008000a00 */
[----:B0-----:R-:W-:Y:S01]  /*71d0*/  SHF.R.S32.HI R5, RZ, 0x1f, R18 ;  /* 0x0000001fff057819 */ /* 0x001fe20000011412 */
[----:B-1----:R-:W0:Y:S01]  /*71e0*/  LDC.64 R14, c[0x0][0x3c0] ;  /* 0x0000f000ff0e7b82 */ /* 0x002e220000000a00 */
[----:B------:R-:W-:Y:S02]  /*71f0*/  LOP3.LUT R17, R17, 0x7c, RZ, 0xc0, !PT ;  /* 0x0000007c11117812 */ /* 0x000fe400078ec0ff */
[----:B------:R-:W-:Y:S02]  /*7200*/  CS2R R10, SRZ ;  /* 0x00000000000a7805 */ /* 0x000fe4000001ff00 */
[----:B------:R-:W-:Y:S02]  /*7210*/  LEA.HI R5, R5, R18, RZ, 0x2 ;  /* 0x0000001205057211 */ /* 0x000fe400078f10ff */
[----:B------:R-:W-:Y:S02]  /*7220*/  CS2R R8, SRZ ;  /* 0x0000000000087805 */ /* 0x000fe4000001ff00 */
[----:B------:R-:W-:-:S05]  /*7230*/  LOP3.LUT R5, R5, 0xfffffffc, RZ, 0xc0, !PT ;  /* 0xfffffffc05057812 */ /* 0x000fca00078ec0ff */
[----:B------:R-:W-:Y:S01]  /*7240*/  IMAD.IADD R57, R18, 0x1, -R5 ;  /* 0x0000000112397824 */ /* 0x000fe200078e0a05 */
[----:B---3--:R-:W-:Y:S01]  /*7250*/  ISETP.NE.U32.AND P0, PT, RZ, UR4, PT ;  /* 0x00000004ff007c0c */ /* 0x008fe2000bf05070 */
[----:B------:R-:W1:Y:S03]  /*7260*/  LDCU UR4, c[0x0][0x3f4] ;  /* 0x00007e80ff0477ac */ /* 0x000e660008000800 */
[----:B------:R-:W-:-:S04]  /*7270*/  ISETP.NE.AND.EX P0, PT, RZ, UR5, PT, P0 ;  /* 0x00000005ff007c0c */ /* 0x000fc8000bf05300 */
[----:B------:R-:W-:-:S13]  /*7280*/  ISETP.NE.OR P0, PT, R12, R57, !P0 ;  /* 0x000000390c00720c */ /* 0x000fda0004705670 */
[----:B------:R-:W3:Y:S01]  /*7290*/  @!P0 LDC.64 R6, c[0x0][0x3b0] ;  /* 0x0000ec00ff068b82 */ /* 0x000ee20000000a00 */
[----:B------:R-:W-:Y:S01]  /*72a0*/  @!P0 LEA R5, R13, R17, 0x7 ;  /* 0x000000110d058211 */ /* 0x000fe200078e38ff */
[----:B-1----:R-:W-:Y:S01]  /*72b0*/  IMAD.U32 R21, RZ, RZ, UR4 ;  /* 0x00000004ff157e24 */ /* 0x002fe2000f8e00ff */
[----:B------:R-:W-:-:S04]  /*72c0*/  IADD3 R22, PT, PT, R23, R12, RZ ;  /* 0x0000000c17167210 */ /* 0x000fc80007ffe0ff */
        /* <DEDUP_REMOVED lines=11> */
[----:B------:R-:W-:Y:S05]  /*7380*/  @P0 BRA `(.L_x_3334) ;  /* 0x0000000800d00947 */ /* 0x000fea0003800000 */
[----:B------:R-:W-:Y:S01]  /*7390*/  VIADDMNMX R5, R22, 0x4, R25, !PT ;  /* 0x0000000416057846 */ /* 0x000fe20007800119 */
[----:B------:R-:W-:Y:S01]  /*73a0*/  BSSY.RECONVERGENT B1, `(.L_x_3335) ;  /* 0x0000059000017945 */ /* 0x000fe20003800200 */
[----:B------:R-:W-:Y:S02]  /*73b0*/  LOP3.LUT R58, RZ, R23, RZ, 0x33, !PT ;  /* 0x00000017ff3a7212 */ /* 0x000fe400078e33ff */
[----:B------:R-:W-:Y:S02]  /*73c0*/  CS2R R6, SRZ ;  /* 0x0000000000067805 */ /* 0x000fe4000001ff00 */
[----:B------:R-:W-:Y:S02]  /*73d0*/  MOV R56, R22 ;  /* 0x0000001600387202 */ /* 0x000fe40000000f00 */
[----:B------:R-:W-:Y:S02]  /*73e0*/  IADD3 R58, PT, PT, -R12, R5, R58 ;  /* 0x000000050c3a7210 */ /* 0x000fe40007ffe13a */
[----:B------:R-:W-:-:S02]  /*73f0*/  CS2R R4, SRZ ;  /* 0x0000000000047805 */ /* 0x000fc4000001ff00 */
[C---:B------:R-:W-:Y:S02]  /*7400*/  ISETP.GE.U32.AND P0, PT, R58.reuse, 0x1c, PT ;  /* 0x0000001c3a00780c */ /* 0x040fe40003f06070 */
[----:B------:R-:W-:-:S04]  /*7410*/  LEA.HI R70, R58, 0x1, RZ, 0x1e ;  /* 0x000000013a467811 */ /* 0x000fc800078ff0ff */
[----:B------:R-:W-:-:S04]  /*7420*/  LOP3.LUT R73, R70, 0x7, RZ, 0xc0, !PT ;  /* 0x0000000746497812 */ /* 0x000fc800078ec0ff */
[----:B------:R-:W-:-:S03]  /*7430*/  ISETP.NE.AND P1, PT, R73, RZ, PT ;  /* 0x000000ff4900720c */ /* 0x000fc60003f25270 */
[----:B------:R-:W-:Y:S10]  /*7440*/  @!P0 BRA `(.L_x_3336) ;  /* 0x0000000400388947 */ /* 0x000ff40003800000 */
[----:B------:R-:W0:Y:S01]  /*7450*/  S2R R25, SR_CgaCtaId ;  /* 0x0000000000197919 */ /* 0x000e220000008800 */
[----:B------:R-:W-:Y:S01]  /*7460*/  MOV R4, 0x400 ;  /* 0x0000040000047802 */ /* 0x000fe20000000f00 */
[----:B------:R-:W-:Y:S01]  /*7470*/  HFMA2 R59, -RZ, RZ, 0, 0 ;  /* 0x00000000ff3b7431 */ /* 0x000fe200000001ff */
[----:B------:R-:W-:Y:S01]  /*7480*/  LOP3.LUT R72, R70, 0x7ffffff8, RZ, 0xc0, !PT ;  /* 0x7ffffff846487812 */ /* 0x000fe200078ec0ff */
[----:B------:R-:W-:Y:S02]  /*7490*/  IMAD.MOV.U32 R56, RZ, RZ, R22 ;  /* 0x000000ffff387224 */ /* 0x000fe400078e0016 */
[----:B------:R-:W-:-:S05]  /*74a0*/  VIADD R4, R4, 0x220 ;  /* 0x0000022004047836 */ /* 0x000fca0000000000 */
[----:B0-----:R-:W-:Y:S02]  /*74b0*/  LEA R71, R25, R4, 0x18 ;  /* 0x0000000419477211 */ /* 0x001fe400078ec0ff */
[----:B------:R-:W-:-:S07]  /*74c0*/  MOV R4, RZ ;  /* 0x000000ff00047202 */ /* 0x000fce0000000f00 */
.L_x_3337:
[----:B------:R-:W-:-:S04]  /*74d0*/  IMAD.SHL.U32 R47, R56, 0x80, RZ ;  /* 0x00000080382f7824 */ /* 0x000fc800078e00ff */
[C---:B------:R-:W-:Y:S01]  /*74e0*/  IMAD.WIDE.U32 R24, R47.reuse, 0x4, R14 ;  /* 0x000000042f187825 */ /* 0x040fe200078e000e */
[----:B--2---:R-:W-:-:S03]  /*74f0*/  IADD3 R29, PT, PT, R47, 0x200, RZ ;  /* 0x000002002f1d7810 */ /* 0x004fc60007ffe0ff */
[----:B------:R-:W-:Y:S02]  /*7500*/  VIADD R33, R47, 0x400 ;  /* 0x000004002f217836 */ /* 0x000fe40000000000 */
[--C-:B------:R-:W-:Y:S01]  /*7510*/  IMAD.WIDE.U32 R28, R29, 0x4, R14.reuse ;  /* 0x000000041d1c7825 */ /* 0x100fe200078e000e */
[----:B------:R-:W2:Y:S01]  /*7520*/  LDG.E.128 R24, desc[UR36][R24.64] ;  /* 0x0000002418187981 */ /* 0x000ea2000c1e1d00 */
[----:B------:R-:W-:Y:S02]  /*7530*/  IADD3 R37, PT, PT, R47, 0x600, RZ ;  /* 0x000006002f257810 */ /* 0x000fe40007ffe0ff */
[----:B------:R-:W-:Y:S02]  /*7540*/  IMAD.WIDE.U32 R32, R33, 0x4, R14 ;  /* 0x0000000421207825 */ /* 0x000fe400078e000e */
[----:B------:R-:W3:Y:S02]  /*7550*/  LDG.E.128 R28, desc[UR36][R28.64] ;  /* 0x000000241c1c7981 */ /* 0x000ee4000c1e1d00 */
[----:B------:R-:W-:-:S02]  /*7560*/  VIADD R41, R47, 0x800 ;  /* 0x000008002f297836 */ /* 0x000fc40000000000 */
[--C-:B------:R-:W-:Y:S01]  /*7570*/  IMAD.WIDE.U32 R36, R37, 0x4, R14.reuse ;  /* 0x0000000425247825 */ /* 0x100fe200078e000e */
[----:B------:R-:W4:Y:S01]  /*7580*/  LDG.E.128 R32, desc[UR36][R32.64] ;  /* 0x0000002420207981 */ /* 0x000f22000c1e1d00 */
[----:B------:R-:W-:Y:S02]  /*7590*/  IADD3 R45, PT, PT, R47, 0xa00, RZ ;  /* 0x00000a002f2d7810 */ /* 0x000fe40007ffe0ff */
[--C-:B------:R-:W-:Y:S02]  /*75a0*/  IMAD.WIDE.U32 R40, R41, 0x4, R14.reuse ;  /* 0x0000000429287825 */ /* 0x100fe400078e000e */
[----:B------:R-:W4:Y:S02]  /*75b0*/  LDG.E.128 R36, desc[UR36][R36.64] ;  /* 0x0000002424247981 */ /* 0x000f24000c1e1d00 */
[----:B------:R-:W-:Y:S02]  /*75c0*/  VIADD R49, R47, 0xc00 ;  /* 0x00000c002f317836 */ /* 0x000fe40000000000 */
[----:B------:R-:W-:Y:S01]  /*75d0*/  IMAD.WIDE.U32 R44, R45, 0x4, R14 ;  /* 0x000000042d2c7825 */ /* 0x000fe200078e000e */
[----:B------:R-:W4:Y:S01]  /*75e0*/  LDG.E.128 R40, desc[UR36][R40.64] ;  /* 0x0000002428287981 */ /* 0x000f22000c1e1d00 */
[----:B------:R-:W-:-:S02]  /*75f0*/  IADD3 R53, PT, PT, R47, 0xe00, RZ ;  /* 0x00000e002f357810 */ /* 0x000fc40007ffe0ff */
[--C-:B------:R-:W-:Y:S02]  /*7600*/  IMAD.WIDE.U32 R48, R49, 0x4, R14.reuse ;  /* 0x0000000431307825 */ /* 0x100fe400078e000e */
[----:B------:R-:W4:Y:S02]  /*7610*/  LDG.E.128 R44, desc[UR36][R44.64] ;  /* 0x000000242c2c7981 */ /* 0x000f24000c1e1d00 */
[----:B------:R-:W-:Y:S02]  /*7620*/  IMAD.WIDE.U32 R52, R53, 0x4, R14 ;  /* 0x0000000435347825 */ /* 0x000fe400078e000e */
[----:B------:R-:W4:Y:S04]  /*7630*/  LDG.E.128 R48, desc[UR36][R48.64] ;  /* 0x0000002430307981 */ /* 0x000f28000c1e1d00 */
[----:B------:R-:W4:Y:S01]  /*7640*/  LDG.E.128 R52, desc[UR36][R52.64] ;  /* 0x0000002434347981 */ /* 0x000f22000c1e1d00 */
[C---:B------:R-:W-:Y:S01]  /*7650*/  IMAD.IADD R60, R56.reuse, 0x1, -R23 ;  /* 0x00000001383c7824 */ /* 0x040fe200078e0a17 */
[----:B------:R-:W-:Y:S01]  /*7660*/  IADD3 R56, PT, PT, R56, 0x20, RZ ;  /* 0x0000002038387810 */ /* 0x000fe20007ffe0ff */
[----:B------:R-:W-:-:S03]  /*7670*/  VIADD R59, R59, 0x8 ;  /* 0x000000083b3b7836 */ /* 0x000fc60000000000 */
[----:B------:R-:W-:Y:S02]  /*7680*/  LEA R60, R60, R71, 0x2 ;  /* 0x000000473c3c7211 */ /* 0x000fe400078e10ff */
[----:B------:R-:W-:-:S03]  /*7690*/  ISETP.NE.AND P0, PT, R59, R72, PT ;  /* 0x000000483b00720c */ /* 0x000fc60003f05270 */
[----:B------:R-:W2:Y:S04]  /*76a0*/  LDS R61, [R60] ;  /* 0x000000003c3d7984 */ /* 0x000ea80000000800 */
[----:B------:R-:W3:Y:S04]  /*76b0*/  LDS R62, [R60+0x10] ;  /* 0x000010003c3e7984 */ /* 0x000ee80000000800 */
[----:B------:R-:W4:Y:S04]  /*76c0*/  LDS R64, [R60+0x20] ;  /* 0x000020003c407984 */ /* 0x000f280000000800 */
[----:B------:R-:W0:Y:S04]  /*76d0*/  LDS R65, [R60+0x30] ;  /* 0x000030003c417984 */ /* 0x000e280000000800 */
[----:B------:R-:W1:Y:S04]  /*76e0*/  LDS R66, [R60+0x40] ;  /* 0x000040003c427984 */ /* 0x000e680000000800 */
[----:B------:R-:W1:Y:S04]  /*76f0*/  LDS R67, [R60+0x50] ;  /* 0x000050003c437984 */ /* 0x000e680000000800 */
[----:B------:R-:W1:Y:S04]  /*7700*/  LDS R68, [R60+0x60] ;  /* 0x000060003c447984 */ /* 0x000e680000000800 */
[----:B------:R-:W1:Y:S01]  /*7710*/  LDS R69, [R60+0x70] ;  /* 0x000070003c457984 */ /* 0x000e620000000800 */
        /* <DEDUP_REMOVED lines=33> */
.L_x_3336:
[----:B------:R-:W-:Y:S05]  /*7930*/  BSYNC.RECONVERGENT B1 ;  /* 0x0000000000017941 */ /* 0x000fea0003800200 */
.L_x_3335:
[----:B------:R-:W-:Y:S05]  /*7940*/  @!P1 BRA `(.L_x_3334) ;  /* 0x0000000400609947 */ /* 0x000fea0003800000 */
[----:B------:R-:W-:Y:S01]  /*7950*/  ISETP.GE.U32.AND P0, PT, R73, 0x4, PT ;  /* 0x000000044900780c */ /* 0x000fe20003f06070 */
[----:B------:R-:W-:Y:S01]  /*7960*/  BSSY.RECONVERGENT B1, `(.L_x_3338) ;  /* 0x000002a000017945 */ /* 0x000fe20003800200 */
[----:B------:R-:W-:-:S11]  /*7970*/  LOP3.LUT P1, R70, R70, 0x3, RZ, 0xc0, !PT ;  /* 0x0000000346467812 */ /* 0x000fd6000782c0ff */
[----:B------:R-:W-:Y:S05]  /*7980*/  @!P0 BRA `(.L_x_3339) ;  /* 0x00000000009c8947 */ /* 0x000fea0003800000 */
[----:B------:R-:W-:-:S04]  /*7990*/  IMAD.SHL.U32 R25, R56, 0x80, RZ ;  /* 0x0000008038197824 */ /* 0x000fc800078e00ff */
[C---:B------:R-:W-:Y:S01]  /*79a0*/  IMAD.WIDE.U32 R32, R25.reuse, 0x4, R14 ;  /* 0x0000000419207825 */ /* 0x040fe200078e000e */
[----:B------:R-:W-:-:S03]  /*79b0*/  IADD3 R35, PT, PT, R25, 0x200, RZ ;  /* 0x0000020019237810 */ /* 0x000fc60007ffe0ff */
[----:B--2---:R-:W-:Y:S01]  /*79c0*/  VIADD R29, R25, 0x400 ;  /* 0x00000400191d7836 */ /* 0x004fe20000000000 */
[----:B------:R0:W2:Y:S01]  /*79d0*/  LDG.E.128 R36, desc[UR36][R32.64] ;  /* 0x0000002420247981 */ /* 0x0000a2000c1e1d00 */
[----:B------:R-:W-:Y:S01]  /*79e0*/  IMAD.WIDE.U32 R34, R35, 0x4, R14 ;  /* 0x0000000423227825 */ /* 0x000fe200078e000e */
[----:B------:R-:W-:-:S03]  /*79f0*/  IADD3 R25, PT, PT, R25, 0x600, RZ ;  /* 0x0000060019197810 */ /* 0x000fc60007ffe0ff */
[--C-:B------:R-:W-:Y:S01]  /*7a00*/  IMAD.WIDE.U32 R28, R29, 0x4, R14.reuse ;  /* 0x000000041d1c7825 */ /* 0x100fe200078e000e */
[----:B------:R1:W3:Y:S03]  /*7a10*/  LDG.E.128 R40, desc[UR36][R34.64] ;  /* 0x0000002422287981 */ /* 0x0002e6000c1e1d00 */
[----:B------:R-:W-:Y:S02]  /*7a20*/  IMAD.WIDE.U32 R24, R25, 0x4, R14 ;  /* 0x0000000419187825 */ /* 0x000fe400078e000e */
[----:B------:R-:W4:Y:S04]  /*7a30*/  LDG.E.128 R28, desc[UR36][R28.64] ;  /* 0x000000241c1c7981 */ /* 0x000f28000c1e1d00 */
[----:B------:R-:W4:Y:S01]  /*7a40*/  LDG.E.128 R24, desc[UR36][R24.64] ;  /* 0x0000002418187981 */ /* 0x000f22000c1e1d00 */
[----:B------:R-:W1:Y:S01]  /*7a50*/  S2UR UR5, SR_CgaCtaId ;  /* 0x00000000000579c3 */ /* 0x000e620000008800 */
[----:B------:R-:W-:-:S02]  /*7a60*/  UMOV UR4, 0x400 ;  /* 0x0000040000047882 */ /* 0x000fc40000000000 */
[----:B------:R-:W-:Y:S01]  /*7a70*/  UIADD3 UR4, UPT, UPT, UR4, 0x220, URZ ;  /* 0x0000022004047890 */ /* 0x000fe2000fffe0ff */
[----:B0-----:R-:W-:-:S03]  /*7a80*/  IMAD.IADD R32, R56, 0x1, -R23 ;  /* 0x0000000138207824 */ /* 0x001fc600078e0a17 */
[----:B-1----:R-:W-:-:S06]  /*7a90*/  ULEA UR4, UR5, UR4, 0x18 ;  /* 0x0000000405047291 */ /* 0x002fcc000f8ec0ff */
[----:B------:R-:W-:-:S05]  /*7aa0*/  LEA R32, R32, UR4, 0x2 ;  /* 0x0000000420207c11 */ /* 0x000fca000f8e10ff */
[----:B------:R-:W2:Y:S04]  /*7ab0*/  LDS R33, [R32] ;  /* 0x0000000020217984 */ /* 0x000ea80000000800 */
[----:B------:R-:W3:Y:S04]  /*7ac0*/  LDS R34, [R32+0x10] ;  /* 0x0000100020227984 */ /* 0x000ee80000000800 */
[----:B------:R-:W4:Y:S04]  /*7ad0*/  LDS R44, [R32+0x20] ;  /* 0x00002000202c7984 */ /* 0x000f280000000800 */
[----:B------:R-:W0:Y:S01]  /*7ae0*/  LDS R45, [R32+0x30] ;  /* 0x00003000202d7984 */ /* 0x000e220000000800 */
        /* <DEDUP_REMOVED lines=16> */
[----:B------:R-:W-:-:S07]  /*7bf0*/  FFMA.FTZ R7, R27, R45, R44 ;  /* 0x0000002d1b077223 */ /* 0x000fce000001002c */
.L_x_3339:
[----:B------:R-:W-:Y:S05]  /*7c00*/  BSYNC.RECONVERGENT B1 ;  /* 0x0000000000017941 */ /* 0x000fea0003800200 */
.L_x_3338:
[----:B------:R-:W-:Y:S05]  /*7c10*/  @!P1 BRA `(.L_x_3334) ;  /* 0x0000000000ac9947 */ /* 0x000fea0003800000 */
[----:B------:R-:W-:Y:S01]  /*7c20*/  ISETP.NE.AND P1, PT, R70, 0x1, PT ;  /* 0x000000014600780c */ /* 0x000fe20003f25270 */
[----:B------:R-:W-:Y:S01]  /*7c30*/  BSSY.RECONVERGENT B1, `(.L_x_3340) ;  /* 0x000001a000017945 */ /* 0x000fe20003800200 */
[----:B------:R-:W-:-:S11]  /*7c40*/  LOP3.LUT P0, RZ, R58, 0x4, RZ, 0xc0, !PT ;  /* 0x000000043aff7812 */ /* 0x000fd6000780c0ff */
[----:B------:R-:W-:Y:S05]  /*7c50*/  @!P1 BRA `(.L_x_3341) ;  /* 0x00000000005c9947 */ /* 0x000fea0003800000 */
[----:B------:R-:W-:-:S05]  /*7c60*/  IMAD.SHL.U32 R25, R56, 0x80, RZ ;  /* 0x0000008038197824 */ /* 0x000fca00078e00ff */
[C---:B------:R-:W-:Y:S01]  /*7c70*/  IADD3 R27, PT, PT, R25.reuse, 0x200, RZ ;  /* 0x00000200191b7810 */ /* 0x040fe20007ffe0ff */
[----:B------:R-:W-:-:S04]  /*7c80*/  IMAD.WIDE.U32 R24, R25, 0x4, R14 ;  /* 0x0000000419187825 */ /* 0x000fc800078e000e */
[----:B------:R-:W-:Y:S01]  /*7c90*/  IMAD.WIDE.U32 R26, R27, 0x4, R14 ;  /* 0x000000041b1a7825 */ /* 0x000fe200078e000e */
[----:B--2---:R-:W2:Y:S04]  /*7ca0*/  LDG.E.128 R28, desc[UR36][R24.64] ;  /* 0x00000024181c7981 */ /* 0x004ea8000c1e1d00 */
[----:B------:R0:W3:Y:S01]  /*7cb0*/  LDG.E.128 R36, desc[UR36][R26.64] ;  /* 0x000000241a247981 */ /* 0x0000e2000c1e1d00 */
[----:B------:R-:W1:Y:S01]  /*7cc0*/  S2UR UR5, SR_CgaCtaId ;  /* 0x00000000000579c3 */ /* 0x000e620000008800 */
[----:B------:R-:W-:Y:S01]  /*7cd0*/  UMOV UR4, 0x400 ;  /* 0x0000040000047882 */ /* 0x000fe20000000000 */
[C---:B------:R-:W-:Y:S01]  /*7ce0*/  IMAD.IADD R32, R56.reuse, 0x1, -R23 ;  /* 0x0000000138207824 */ /* 0x040fe200078e0a17 */
[----:B------:R-:W-:Y:S01]  /*7cf0*/  UIADD3 UR4, UPT, UPT, UR4, 0x220, URZ ;  /* 0x0000022004047890 */ /* 0x000fe2000fffe0ff */
[----:B------:R-:W-:-:S03]  /*7d00*/  IADD3 R56, PT, PT, R56, 0x8, RZ ;  /* 0x0000000838387810 */ /* 0x000fc60007ffe0ff */
[----:B-1----:R-:W-:-:S06]  /*7d10*/  ULEA UR4, UR5, UR4, 0x18 ;  /* 0x0000000405047291 */ /* 0x002fcc000f8ec0ff */
[----:B------:R-:W-:-:S05]  /*7d20*/  LEA R32, R32, UR4, 0x2 ;  /* 0x0000000420207c11 */ /* 0x000fca000f8e10ff */
        /* <DEDUP_REMOVED lines=10> */
.L_x_3341:
[----:B------:R-:W-:Y:S05]  /*7dd0*/  BSYNC.RECONVERGENT B1 ;  /* 0x0000000000017941 */ /* 0x000fea0003800200 */
.L_x_3340:
[----:B------:R-:W-:Y:S05]  /*7de0*/  @P0 BRA `(.L_x_3334) ;  /* 0x0000000000380947 */ /* 0x000fea0003800000 */
[----:B------:R-:W-:-:S04]  /*7df0*/  IMAD.SHL.U32 R25, R56, 0x80, RZ ;  /* 0x0000008038197824 */ /* 0x000fc800078e00ff */
[----:B------:R-:W-:-:S06]  /*7e00*/  IMAD.WIDE.U32 R24, R25, 0x4, R14 ;  /* 0x0000000419187825 */ /* 0x000fcc00078e000e */
[----:B------:R-:W3:Y:S01]  /*7e10*/  LDG.E.128 R24, desc[UR36][R24.64] ;  /* 0x0000002418187981 */ /* 0x000ee2000c1e1d00 */
[----:B------:R-:W0:Y:S01]  /*7e20*/  S2UR UR5, SR_CgaCtaId ;  /* 0x00000000000579c3 */ /* 0x000e220000008800 */
[----:B------:R-:W-:Y:S01]  /*7e30*/  UMOV UR4, 0x400 ;  /* 0x0000040000047882 */ /* 0x000fe20000000000 */
[----:B--2---:R-:W-:Y:S01]  /*7e40*/  IADD3 R28, PT, PT, -R23, R56, RZ ;  /* 0x00000038171c7210 */ /* 0x004fe20007ffe1ff */
[----:B------:R-:W-:-:S04]  /*7e50*/  UIADD3 UR4, UPT, UPT, UR4, 0x220, URZ ;  /* 0x0000022004047890 */ /* 0x000fc8000fffe0ff */
[----:B0-----:R-:W-:-:S06]  /*7e60*/  ULEA UR4, UR5, UR4, 0x18 ;  /* 0x0000000405047291 */ /* 0x001fcc000f8ec0ff */
[----:B------:R-:W-:-:S06]  /*7e70*/  LEA R28, R28, UR4, 0x2 ;  /* 0x000000041c1c7c11 */ /* 0x000fcc000f8e10ff */
[----:B------:R-:W3:Y:S02]  /*7e80*/  LDS R28, [R28] ;  /* 0x000000001c1c7984 */ /* 0x000ee40000000800 */
[-C--:B---3--:R-:W-:Y:S01]  /*7e90*/  FFMA.FTZ R4, R24, R28.reuse, R4 ;  /* 0x0000001c18047223 */ /* 0x088fe20000010004 */
[-C--:B------:R-:W-:Y:S01]  /*7ea0*/  FFMA.FTZ R5, R25, R28.reuse, R5 ;  /* 0x0000001c19057223 */ /* 0x080fe20000010005 */
[-C--:B------:R-:W-:Y:S01]  /*7eb0*/  FFMA.FTZ R6, R26, R28.reuse, R6 ;  /* 0x0000001c1a067223 */ /* 0x080fe20000010006 */
[----:B------:R-:W-:-:S07]  /*7ec0*/  FFMA.FTZ R7, R27, R28, R7 ;  /* 0x0000001c1b077223 */ /* 0x000fce0000010007 */
.L_x_3334:
[----:B------:R-:W-:Y:S05]  /*7ed0*/  BSYNC.RECONVERGENT B0 ;  /* 0x0000000000007941 */ /* 0x000fea0003800200 */
.L_x_3333:
[----:B------:R-:W-:Y:S01]  /*7ee0*/  ISETP.GE.AND P0, PT, R22, R18, PT ;  /* 0x000000121600720c */ /* 0x000fe20003f06270 */
[----:B------:R-:W-:-:S12]  /*7ef0*/  BSSY.RECONVERGENT B2, `(.L_x_3342) ;  /* 0x0000121000027945 */ /* 0x000fd80003800200 */
[----:B------:R-:W-:Y:S05]  /*7f00*/  @P0 BRA `(.L_x_3343) ;  /* 0x00000010007c0947 */ /* 0x000fea0003800000 */
[----:B------:R-:W-:Y:S01]  /*7f10*/  VIADDMNMX R25, R22, 0x4, R18, !PT ;  /* 0x0000000416197846 */ /* 0x000fe20007800112 */
[----:B------:R-:W-:Y:S01]  /*7f20*/  BSSY.RECONVERGENT B1, `(.L_x_3344) ;  /* 0x00000a4000017945 */ /* 0x000fe20003800200 */
[----:B------:R-:W-:-:S04]  /*7f30*/  LOP3.LUT R18, RZ, R23, RZ, 0x33, !PT ;  /* 0x00000017ff127212 */ /* 0x000fc800078e33ff */
[----:B------:R-:W-:-:S04]  /*7f40*/  IADD3 R18, PT, PT, -R12, R25, R18 ;  /* 0x000000190c127210 */ /* 0x000fc80007ffe112 */
        /* <DEDUP_REMOVED lines=8> */
[----:B------:R-:W-:Y:S01]  /*7fd0*/  VIADD R22, R22, 0x8 ;  /* 0x0000000816167836 */ /* 0x000fe20000000000 */
[----:B------:R-:W-:Y:S02]  /*7fe0*/  IADD3 R27, PT, PT, -R24, RZ, RZ ;  /* 0x000000ff181b7210 */ /* 0x000fe40007ffe1ff */
[----:B------:R-:W1:Y:S01]  /*7ff0*/  LDC R37, c[0x0][0x3f4] ;  /* 0x0000fd00ff257b82 */ /* 0x000e620000000800 */
[----:B0-----:R-:W-:-:S06]  /*8000*/  ULEA UR4, UR5, UR4, 0x18 ;  /* 0x0000000405047291 */ /* 0x001fcc000f8ec0ff */
[----:B------:R-:W-:-:S05]  /*8010*/  LEA R21, R12, UR4, 0x2 ;  /* 0x000000040c157c11 */ /* 0x000fca000f8e10ff */
[----:B------:R-:W-:-:S07]  /*8020*/  VIADD R26, R21, 0x20 ;  /* 0x00000020151a7836 */ /* 0x000fce0000000000 */
.L_x_3355:
[C---:B--2---:R-:W-:Y:S01]  /*8030*/  VIADD R28, R22.reuse, 0xfffffff8 ;  /* 0xfffffff8161c7836 */ /* 0x044fe20000000000 */
[----:B-1----:R-:W-:Y:S01]  /*8040*/  MOV R21, R37 ;  /* 0x0000002500157202 */ /* 0x002fe20000000f00 */
        /* <DEDUP_REMOVED lines=23> */
[----:B------:R-:W0:Y:S03]  /*81c0*/  LDS R32, [R26+-0x20] ;  /* 0xffffe0001a207984 */ /* 0x000e260000000800 */
        /* <DEDUP_REMOVED lines=16> */
.L_x_3348:
[----:B------:R-:W-:Y:S05]  /*82d0*/  BSYNC.RECONVERGENT B3 ;  /* 0x0000000000037941 */ /* 0x000fea0003800200 */
.L_x_3347:
        /* <DEDUP_REMOVED lines=14> */
[----:B------:R-:W-:Y:S02]  /*83c0*/  IMAD.MOV.U32 R25, RZ, RZ, R32 ;  /* 0x000000ffff197224 */ /* 0x000fe400078e0020 */
[----:B------:R-:W0:Y:S02]  /*83d0*/  LDS R32, [R26+-0x10] ;  /* 0xfffff0001a207984 */ /* 0x000e240000000800 */
        /* <DEDUP_REMOVED lines=16> */
.L_x_3350:
[----:B------:R-:W-:Y:S05]  /*84e0*/  BSYNC.RECONVERGENT B3 ;  /* 0x0000000000037941 */ /* 0x000fea0003800200 */
.L_x_3349:
        /* <DEDUP_REMOVED lines=15> */
[----:B------:R-:W0:Y:S03]  /*85e0*/  LDS R32, [R26] ;  /* 0x000000001a207984 */ /* 0x000e260000000800 */
        /* <DEDUP_REMOVED lines=16> */
.L_x_3352:
[----:B------:R-:W-:Y:S05]  /*86f0*/  BSYNC.RECONVERGENT B3 ;  /* 0x0000000000037941 */ /* 0x000fea0003800200 */
.L_x_3351:
        /* <DEDUP_REMOVED lines=15> */
[----:B------:R-:W0:Y:S02]  /*87f0*/  LDS R32, [R26+0x10] ;  /* 0x000010001a207984 */ /* 0x000e240000000800 */
        /* <DEDUP_REMOVED lines=16> */
.L_x_3354:
[----:B------:R-:W-:Y:S05]  /*8900*/  BSYNC.RECONVERGENT B3 ;  /* 0x0000000000037941 */ /* 0x000fea0003800200 */
.L_x_3353:
[----:B------:R-:W-:Y:S01]  /*8910*/  VIADD R22, R22, 0x10 ;  /* 0x0000001016167836 */ /* 0x000fe20000000000 */
[----:B------:R-:W-:Y:S01]  /*8920*/  IADD3 R26, PT, PT, R26, 0x40, RZ ;  /* 0x000000401a1a7810 */ /* 0x000fe20007ffe0ff */
[----:B------:R-:W-:Y:S06]  /*8930*/  @P0 BRA `(.L_x_3355) ;  /* 0xfffffff400bc0947 */ /* 0x000fec000383ffff */
[----:B------:R-:W-:Y:S05]  /*8940*/  BSYNC.RECONVERGENT B0 ;  /* 0x0000000000007941 */ /* 0x000fea0003800200 */
.L_x_3346:
[----:B------:R-:W-:-:S07]  /*8950*/  VIADD R22, R22, 0xfffffff8 ;  /* 0xfffffff816167836 */ /* 0x000fce0000000000 */
.L_x_3345:
[----:B------:R-:W-:Y:S05]  /*8960*/  BSYNC.RECONVERGENT B1 ;  /* 0x0000000000017941 */ /* 0x000fea0003800200 */
.L_x_3344:
        /* <DEDUP_REMOVED lines=41> */
[----:B------:R-:W0:Y:S02]  /*8c00*/  LDG.E.128 R24, desc[UR36][R24.64] ;  /* 0x0000002418187981 */ /* 0x000e24000c1e1d00 */
[-C--:B0-----:R-:W-:Y:S01]  /*8c10*/  FFMA.FTZ R4, R24, R28.reuse, R4 ;  /* 0x0000001c18047223 */ /* 0x081fe20000010004 */
[-C--:B------:R-:W-:Y:S01]  /*8c20*/  FFMA.FTZ R5, R25, R28.reuse, R5 ;  /* 0x0000001c19057223 */ /* 0x080fe20000010005 */
[-C--:B------:R-:W-:Y:S01]  /*8c30*/  FFMA.FTZ R6, R26, R28.reuse, R6 ;  /* 0x0000001c1a067223 */ /* 0x080fe20000010006 */
[----:B------:R-:W-:-:S07]  /*8c40*/  FFMA.FTZ R7, R27, R28, R7 ;  /* 0x0000001c1b077223 */ /* 0x000fce0000010007 */
.L_x_3359:
[----:B------:R-:W-:Y:S05]  /*8c50*/  BSYNC.RECONVERGENT B1 ;  /* 0x0000000000017941 */ /* 0x000fea0003800200 */
.L_x_3358:
        /* <DEDUP_REMOVED lines=10> */
[----:B0-----:R-:W0:Y:S01]  /*8d00*/  LDS R28, [R29+0x10] ;  /* 0x000010001d1c7984 */ /* 0x001e220000000800 */
        /* <DEDUP_REMOVED lines=21> */
.L_x_3361:
[----:B------:R-:W-:Y:S05]  /*8e60*/  BSYNC.RECONVERGENT B1 ;  /* 0x0000000000017941 */ /* 0x000fea0003800200 */
.L_x_3360:
[----:B------:R-:W-:-:S07]  /*8e70*/  IADD3 R22, PT, PT, R22, 0x8, RZ ;  /* 0x0000000816167810 */ /* 0x000fce0007ffe0ff */
.L_x_3357:
[----:B------:R-:W-:Y:S05]  /*8e80*/  BSYNC.RECONVERGENT B0 ;  /* 0x0000000000007941 */ /* 0x000fea0003800200 */
.L_x_3356:
[----:B------:R-:W-:-:S04]  /*8e90*/  LOP3.LUT P0, RZ, R18, 0x4, RZ, 0xc0, !PT ;  /* 0x0000000412ff7812 */ /* 0x000fc8000780c0ff */
[----:B------:R-:W-:-:S13]  /*8ea0*/  ISETP.LT.OR P0, PT, R22, R21, P0 ;  /* 0x000000151600720c */ /* 0x000fda0000701670 */
[----:B------:R-:W-:Y:S05]  /*8eb0*/  @P0 BRA `(.L_x_3343) ;  /* 0x0000000000900947 */ /* 0x000fea0003800000 */
[----:B------:R-:W-:Y:S01]  /*8ec0*/  IABS R27, R21 ;  /* 0x00000015001b7213 */ /* 0x000fe20000000000 */
[----:B------:R-:W-:Y:S01]  /*8ed0*/  HFMA2 R24, -RZ, RZ, 0, 0 ;  /* 0x00000000ff187431 */ /* 0x000fe200000001ff */
[----:B------:R-:W-:Y:S02]  /*8ee0*/  ISETP.GE.AND P1, PT, R22, RZ, PT ;  /* 0x000000ff1600720c */ /* 0x000fe40003f26270 */
[----:B------:R-:W0:Y:S01]  /*8ef0*/  I2F.RP R26, R27 ;  /* 0x0000001b001a7306 */ /* 0x000e220000209400 */
[----:B------:R-:W-:-:S07]  /*8f00*/  ISETP.NE.AND P2, PT, R21, RZ, PT ;  /* 0x000000ff1500720c */ /* 0x000fce0003f45270 */
[----:B0-----:R-:W2:Y:S02]  /*8f10*/  MUFU.RCP R26, R26 ;  /* 0x0000001a001a7308 */ /* 0x001ea40000001000 */
[----:B--2---:R-:W-:-:S06]  /*8f20*/  IADD3 R28, PT, PT, R26, 0xffffffe, RZ ;  /* 0x0ffffffe1a1c7810 */ /* 0x004fcc0007ffe0ff */
[----:B------:R-:W0:Y:S02]  /*8f30*/  F2I.FTZ.U32.TRUNC.NTZ R25, R28 ;  /* 0x0000001c00197305 */ /* 0x000e24000021f000 */
[----:B0-----:R-:W-:-:S04]  /*8f40*/  IMAD.MOV R18, RZ, RZ, -R25 ;  /* 0x000000ffff127224 */ /* 0x001fc800078e0a19 */
[----:B------:R-:W-:Y:S01]  /*8f50*/  IMAD R29, R18, R27, RZ ;  /* 0x0000001b121d7224 */ /* 0x000fe200078e02ff */
[----:B------:R-:W-:-:S03]  /*8f60*/  IABS R18, R22 ;  /* 0x0000001600127213 */ /* 0x000fc60000000000 */
        /* <DEDUP_REMOVED lines=12> */
[----:B------:R-:W-:-:S05]  /*9030*/  IMAD.WIDE.U32 R14, R25, 0x4, R14 ;  /* 0x00000004190e7825 */ /* 0x000fca00078e000e */
[----:B------:R-:W2:Y:S01]  /*9040*/  LDG.E.128 R24, desc[UR36][R14.64] ;  /* 0x000000240e187981 */ /* 0x000ea2000c1e1d00 */
[----:B------:R-:W0:Y:S01]  /*9050*/  S2UR UR5, SR_CgaCtaId ;  /* 0x00000000000579c3 */ /* 0x000e220000008800 */
[----:B------:R-:W-:Y:S01]  /*9060*/  UMOV UR4, 0x400 ;  /* 0x0000040000047882 */ /* 0x000fe20000000000 */
[----:B------:R-:W-:Y:S01]  /*9070*/  IADD3 R22, PT, PT, -R23, R22, RZ ;  /* 0x0000001617167210 */ /* 0x000fe20007ffe1ff */
        /* <DEDUP_REMOVED lines=8> */
.L_x_3343:
[----:B------:R-:W-:Y:S05]  /*9100*/  BSYNC.RECONVERGENT B2 ;  /* 0x0000000000027941 */ /* 0x000fea0003800200 */
.L_x_3342:
        /* <DEDUP_REMOVED lines=16> */
[----:B------:R-:W-:Y:S01]  /*9210*/  ISETP.NE.AND.EX P0, PT, RZ, UR5, PT, P0 ;  /* 0x00000005ff007c0c */ /* 0x000fe2000bf05300 */
[----:B------:R-:W0:-:S12]  /*9220*/  LDCU.64 UR4, c[0x0][0x3c0] ;  /* 0x00007800ff0477ac */ /* 0x000e180008000a00 */
[----:B------:R-:W1:Y:S08]  /*9230*/  @P0 LDC R18, c[0x0][0x3f8] ;  /* 0x0000fe00ff120b82 */ /* 0x000e700000000800 */
[----:B------:R-:W0:Y:S01]  /*9240*/  @P0 LDC.64 R24, c[0x0][0x458] ;  /* 0x00011600ff180b82 */ /* 0x000e220000000a00 */
[----:B--2---:R-:W-:-:S04]  /*9250*/  @P1 IMAD.WIDE R14, R37, 0x4, R22 ;  /* 0x00000004250e1825 */ /* 0x004fc800078e0216 */
[----:B-1----:R-:W-:-:S05]  /*9260*/  @P0 IMAD R16, R16, R18, R13 ;  /* 0x0000001210100224 */ /* 0x002fca00078e020d */
[----:B------:R-:W-:-:S05]  /*9270*/  @P0 LEA R23, R16, R17, 0x7 ;  /* 0x0000001110170211 */ /* 0x000fca00078e38ff */
[----:B0-----:R-:W-:Y:S01]  /*9280*/  @P0 IMAD.WIDE R22, R23, 0x4, R24 ;  /* 0x0000000417160825 */ /* 0x001fe200078e0218 */
        /* <DEDUP_REMOVED lines=9> */
[----:B------:R-:W3:Y:S01]  /*9320*/  @P1 LDG.E.128 R28, desc[UR36][R14.64] ;  /* 0x000000240e1c1981 */ /* 0x000ee2000c1e1d00 */
[----:B------:R-:W-:Y:S01]  /*9330*/  IMAD R2, R20, R21, R17 ;  /* 0x0000001514027224 */ /* 0x000fe200078e0211 */
[----:B------:R-:W-:-:S04]  /*9340*/  SHF.L.U32 R19, R19, 0x7, RZ ;  /* 0x0000000713137819 */ /* 0x000fc800000006ff */
[----:B------:R-:W-:Y:S02]  /*9350*/  SHF.R.S32.HI R16, RZ, 0x1f, R2 ;  /* 0x0000001fff107819 */ /* 0x000fe40000011402 */
        /* <DEDUP_REMOVED lines=17> */
.L_x_3363:
[----:B------:R-:W-:Y:S05]  /*9470*/  BSYNC.RECONVERGENT B0 ;  /* 0x0000000000007941 */ /* 0x000fea0003800200 */
.L_x_3362:
[----:B------:R-:W1:Y:S08]  /*9480*/  S2UR UR5, SR_CgaCtaId ;  /* 0x00000000000579c3 */ /* 0x000e700000008800 */
[----:B------:R-:W-:Y:S01]  /*9490*/  BAR.SYNC.DEFER_BLOCKING 0x0 ;  /* 0x0000000000007b1d */ /* 0x000fe20000010000 */
[C---:B------:R-:W-:Y:S01]  /*94a0*/  LOP3.LUT R2, R0.reuse, 0x3c0, RZ, 0xc0, !PT ;  /* 0x000003c000027812 */ /* 0x040fe200078ec0ff */
[----:B------:R-:W-:Y:S01]  /*94b0*/  IMAD.SHL.U32 R3, R17, 0x4, RZ ;  /* 0x0000000411037824 */ /* 0x000fe200078e00ff */
[----:B------:R-:W-:-:S02]  /*94c0*/  ISETP.GT.U32.AND P1, PT, R0, 0x3f, PT ;  /* 0x0000003f0000780c */ /* 0x000fc40003f24070 */
[----:B------:R-:W-:Y:S01]  /*94d0*/  ISETP.NE.AND P0, PT, R2, 0x40, PT ;  /* 0x000000400200780c */ /* 0x000fe20003f05270 */
[----:B------:R-:W-:Y:S01]  /*94e0*/  UMOV UR4, 0x400 ;  /* 0x0000040000047882 */ /* 0x000fe20000000000 */
[----:B------:R-:W-:Y:S01]  /*94f0*/  LEA R12, R12, R3, 0x9 ;  /* 0x000000030c0c7211 */ /* 0x000fe200078e48ff */
[----:B------:R-:W-:Y:S01]  /*9500*/  UIADD3 UR4, UPT, UPT, UR4, 0x220, URZ ;  /* 0x0000022004047890 */ /* 0x000fe2000fffe0ff */
        /* <DEDUP_REMOVED lines=48> */
[----:B------:R-:W-:Y:S02]  /*9810*/  LEA R4, R4, R3, 0x8 ;  /* 0x0000000304047211 */ /* 0x000fe400078e40ff */
[----:B------:R-:W-:Y:S02]  /*9820*/  LOP3.LUT R5, R0, 0xff, RZ, 0xc0, !PT ;  /* 0x000000ff00057812 */ /* 0x000fe400078ec0ff */
[----:B-1----:R-:W-:-:S03]  /*9830*/  IADD3 R2, P0, PT, R17, UR4, RZ ;  /* 0x0000000411027c10 */ /* 0x002fc6000ff1e0ff */
[----:B------:R-:W-:Y:S01]  /*9840*/  IMAD.IADD R5, R4, 0x1, R5 ;  /* 0x0000000104057824 */ /* 0x000fe200078e0205 */
[----:B------:R-:W-:-:S05]  /*9850*/  LEA.HI.X.SX32 R3, R17, UR5, 0x1, P0 ;  /* 0x0000000511037c11 */ /* 0x000fca00080f0eff */
[----:B------:R-:W-:Y:S01]  /*9860*/  STG.E desc[UR36][R2.64], R5 ;  /* 0x0000000502007986 */ /* 0x000fe2000c101924 */
[----:B------:R-:W-:Y:S05]  /*9870*/  EXIT ;  /* 0x000000000000794d */ /* 0x000fea0003800000 */
.L_x_3364:
[----:B------:R-:W0:Y:S01]  /*9880*/  LDC.64 R2, c[0x0][0x380] ;  /* 0x0000e000ff027b82 */ /* 0x000e220000000a00 */
[----:B------:R-:W-:-:S05]  /*9890*/  IADD3 R17, PT, PT, R20, R17, RZ ;  /* 0x0000001114117210 */ /* 0x000fca0007ffe0ff */
[----:B0-----:R-:W-:-:S05]  /*98a0*/  IMAD.WIDE R2, R17, 0x4, R2 ;  /* 0x0000000411027825 */ /* 0x001fca00078e0202 */
[----:B------:R-:W-:Y:S01]  /*98b0*/  STG.E.128 desc[UR36][R2.64], R4 ;  /* 0x0000000402007986 */ /* 0x000fe2000c101d24 */
[----:B------:R-:W-:Y:S05]  /*98c0*/  EXIT ;  /* 0x000000000000794d */ /* 0x000fea0003800000 */
.L_x_3281:
[----:B------:R-:W-:Y:S02]  /*98d0*/  HFMA2 R12, -RZ, RZ, 0, 9.5367431640625e-07 ;  /* 0x00000010ff0c7431 */ /* 0x000fe400000001ff */
[----:B------:R-:W-:Y:S01]  /*98e0*/  IMAD.MOV.U32 R11, RZ, RZ, 0x1f ;  /* 0x0000001fff0b7424 */ /* 0x000fe200078e00ff */
[----:B------:R-:W-:-:S07]  /*98f0*/  MOV R15, 0xffffffff ;  /* 0xffffffff000f7802 */ /* 0x000fce0000000f00 */
[----:B0----5:R-:W-:Y:S05]  /*9900*/  WARPSYNC.COLLECTIVE R15, `(.L_x_3365) ;  /* 0x000000000f087348 */ /* 0x021fea0003c00000 */
[----:B------:R1:W2:Y:S02]  /*9910*/  SHFL.BFLY P6, R14, R13, R12, R11 ;  /* 0x0c00000c0d0e7389 */ /* 0x0002a400000c000b */
[----:B012--5:R-:W-:Y:S05]  /*9920*/  ENDCOLLECTIVE ;  /* 0x000000000000791b */ /* 0x027fea0003800000 */
.L_x_3365:
[----:B------:R-:W-:Y:S02]  /*9930*/  IMAD.MOV.U32 R12, RZ, RZ, 0x8 ;  /* 0x00000008ff0c7424 */ /* 0x000fe400078e00ff */
[----:B------:R-:W-:-:S05]  /*9940*/  FADD.FTZ R4, R13, R14 ;  /* 0x0000000e0d047221 */ /* 0x000fca0000010000 */
[----:B------:R-:W-:-:S07]  /*9950*/  MOV R13, R4 ;  /* 0x00000004000d7202 */ /* 0x000fce0000000f00 */
[----:B------:R-:W-:Y:S05]  /*9960*/  WARPSYNC.COLLECTIVE R15, `(.L_x_3366) ;  /* 0x000000000f087348 */ /* 0x000fea0003c00000 */
[----:B------:R0:W1:Y:S02]  /*9970*/  SHFL.BFLY P6, R14, R13, R12, R11 ;  /* 0x0c00000c0d0e7389 */ /* 0x00006400000c000b */
[----:B01----:R-:W-:Y:S05]  /*9980*/  ENDCOLLECTIVE ;  /* 0x000000000000791b */ /* 0x003fea0003800000 */
.L_x_3366:
[----:B------:R-:W-:Y:S02]  /*9990*/  HFMA2 R12, -RZ, RZ, 0, 2.384185791015625e-07 ;  /* 0x00000004ff0c7431 */ /* 0x000fe400000001ff */
[----:B------:R-:W-:-:S05]  /*99a0*/  FADD.FTZ R5, R4, R14 ;  /* 0x0000000e04057221 */ /* 0x000fca0000010000 */
[----:B------:R-:W-:-:S07]  /*99b0*/  MOV R13, R5 ;  /* 0x00000005000d7202 */ /* 0x000fce0000000f00 */
[----:B------:R-:W-:Y:S05]  /*99c0*/  WARPSYNC.COLLECTIVE R15, `(.L_x_3367) ;  /* 0x000000000f087348 */ /* 0x000fea0003c00000 */
[----:B------:R0:W1:Y:S02]  /*99d0*/  SHFL.BFLY P6, R14, R13, R12, R11 ;  /* 0x0c00000c0d0e7389 */ /* 0x00006400000c000b */
[----:B01----:R-:W-:Y:S05]  /*99e0*/  ENDCOLLECTIVE ;  /* 0x000000000000791b */ /* 0x003fea0003800000 */
.L_x_3367:
[----:B------:R-:W-:Y:S01]  /*99f0*/  MOV R12, 0x2 ;  /* 0x00000002000c7802 */ /* 0x000fe20000000f00 */
[----:B------:R-:W-:-:S04]  /*9a00*/  FADD.FTZ R6, R5, R14 ;  /* 0x0000000e05067221 */ /* 0x000fc80000010000 */
[----:B------:R-:W-:-:S07]  /*9a10*/  IMAD.MOV.U32 R13, RZ, RZ, R6 ;  /* 0x000000ffff0d7224 */ /* 0x000fce00078e0006 */
[----:B------:R-:W-:Y:S05]  /*9a20*/  WARPSYNC.COLLECTIVE R15, `(.L_x_3368) ;  /* 0x000000000f087348 */ /* 0x000fea0003c00000 */
[----:B------:R0:W1:Y:S02]  /*9a30*/  SHFL.BFLY P6, R14, R13, R12, R11 ;  /* 0x0c00000c0d0e7389 */ /* 0x00006400000c000b */
[----:B01----:R-:W-:Y:S05]  /*9a40*/  ENDCOLLECTIVE ;  /* 0x000000000000791b */ /* 0x003fea0003800000 */
.L_x_3368:
[----:B------:R-:W-:Y:S02]  /*9a50*/  IMAD.MOV.U32 R12, RZ, RZ, 0x1 ;  /* 0x00000001ff0c7424 */ /* 0x000fe400078e00ff */
[----:B------:R-:W-:-:S05]  /*9a60*/  FADD.FTZ R7, R6, R14 ;  /* 0x0000000e06077221 */ /* 0x000fca0000010000 */
[----:B------:R-:W-:-:S07]  /*9a70*/  MOV R13, R7 ;  /* 0x00000007000d7202 */ /* 0x000fce0000000f00 */
[----:B------:R-:W-:Y:S05]  /*9a80*/  WARPSYNC.COLLECTIVE R15, `(.L_x_3369) ;  /* 0x000000000f087348 */ /* 0x000fea0003c00000 */
[----:B------:R0:W1:Y:S02]  /*9a90*/  SHFL.BFLY P6, R14, R13, R12, R11 ;  /* 0x0c00000c0d0e7389 */ /* 0x00006400000c000b */
[----:B01----:R-:W-:Y:S05]  /*9aa0*/  ENDCOLLECTIVE ;  /* 0x000000000000791b */ /* 0x003fea0003800000 */
.L_x_3369:
[----:B------:R-:W-:Y:S05]  /*9ab0*/  BRA `(.L_x_3370) ;  /* 0xffffff7c00e87947 */ /* 0x000fea000383ffff */
.L_x_3293:
[----:B------:R-:W-:Y:S01]  /*9ac0*/  HFMA2 R12, -RZ, RZ, 0, 5.9604644775390625e-08 ;  /* 0x00000001ff0c7431 */ /* 0x000fe200000001ff */
[----:B------:R-:W-:Y:S01]  /*9ad0*/  BSSY B1, `(.L_x_3371) ;  /* 0x0000006000017945 */ /* 0x000fe20003800000 */
[----:B------:R-:W-:Y:S01]  /*9ae0*/  MOV R11, 0x1f ;  /* 0x0000001f000b7802 */ /* 0x000fe20000000f00 */
[----:B------:R-:W-:-:S07]  /*9af0*/  IMAD.MOV.U32 R15, RZ, RZ, -0x1 ;  /* 0xffffffffff0f7424 */ /* 0x000fce00078e00ff */
[----:B------:R-:W-:Y:S05]  /*9b00*/  WARPSYNC.COLLECTIVE R15, `(.L_x_3372) ;  /* 0x000000000f087348 */ /* 0x000fea0003c00000 */
[----:B------:R0:W1:Y:S02]  /*9b10*/  SHFL.BFLY P6, R14, R13, R12, R11 ;  /* 0x0c00000c0d0e7389 */ /* 0x00006400000c000b */
[----:B01----:R-:W-:Y:S05]  /*9b20*/  ENDCOLLECTIVE ;  /* 0x000000000000791b */ /* 0x003fea0003800000 */
.L_x_3372:
[----:B------:R-:W-:Y:S05]  /*9b30*/  BSYNC B1 ;  /* 0x0000000000017941 */ /* 0x000fea0003800000 */
.L_x_3371:
[----:B------:R-:W-:Y:S05]  /*9b40*/  BRA `(.L_x_3373) ;  /* 0xffffffa000b87947 */ /* 0x000fea000383ffff */
.L_x_3297:
[----:B------:R-:W-:Y:S01]  /*9b50*/  HFMA2 R12, -RZ, RZ, 0, 9.5367431640625e-07 ;  /* 0x00000010ff0c7431 */ /* 0x000fe200000001ff */
[----:B------:R-:W-:Y:S01]  /*9b60*/  BSSY B0, `(.L_x_3374) ;  /* 0x0000007000007945 */ /* 0x000fe20003800000 */
[----:B------:R-:W-:Y:S01]  /*9b70*/  MOV R13, R0 ;  /* 0x00000000000d7202 */ /* 0x000fe20000000f00 */
[----:B------:R-:W-:Y:S01]  /*9b80*/  IMAD.MOV.U32 R11, RZ, RZ, 0x1f ;  /* 0x0000001fff0b7424 */ /* 0x000fe200078e00ff */
[----:B------:R-:W-:-:S07]  /*9b90*/  MOV R15, 0xffffffff ;  /* 0xffffffff000f7802 */ /* 0x000fce0000000f00 */
[----:B-123-5:R-:W-:Y:S05]  /*9ba0*/  WARPSYNC.COLLECTIVE R15, `(.L_x_3375) ;  /* 0x000000000f087348 */ /* 0x02efea0003c00000 */
[----:B------:R0:W4:Y:S02]  /*9bb0*/  SHFL.BFLY P6, R14, R13, R12, R11 ;  /* 0x0c00000c0d0e7389 */ /* 0x00012400000c000b */
[----:B012345:R-:W-:Y:S05]  /*9bc0*/  ENDCOLLECTIVE ;  /* 0x000000000000791b */ /* 0x03ffea0003800000 */
.L_x_3375:
[----:B------:R-:W-:Y:S05]  /*9bd0*/  BSYNC B0 ;  /* 0x0000000000007941 */ /* 0x000fea0003800000 */
.L_x_3374:
[----:B------:R-:W-:Y:S01]  /*9be0*/  FMNMX.FTZ R13, R14, R0, !PT ;  /* 0x000000000e0d7209 */ /* 0x000fe20007810000 */
[----:B------:R-:W-:Y:S02]  /*9bf0*/  HFMA2 R12, -RZ, RZ, 0, 4.76837158203125e-07 ;  /* 0x00000008ff0c7431 */ /* 0x000fe400000001ff */
[----:B------:R-:W-:Y:S01]  /*9c00*/  IMAD.MOV.U32 R11, RZ, RZ, 0x1f ;  /* 0x0000001fff0b7424 */ /* 0x000fe200078e00ff */
[----:B------:R-:W-:-:S07]  /*9c10*/  MOV R15, 0xffffffff ;  /* 0xffffffff000f7802 */ /* 0x000fce0000000f00 */
[----:B------:R-:W-:Y:S05]  /*9c20*/  WARPSYNC.COLLECTIVE R15, `(.L_x_3376) ;  /* 0x000000000f087348 */ /* 0x000fea0003c00000 */
[----:B------:R0:W1:Y:S02]  /*9c30*/  SHFL.BFLY P6, R14, R13, R12, R11 ;  /* 0x0c00000c0d0e7389 */ /* 0x00006400000c000b */
[----:B01----:R-:W-:Y:S05]  /*9c40*/  ENDCOLLECTIVE ;  /* 0x000000000000791b */ /* 0x003fea0003800000 */
.L_x_3376:
[----:B------:R-:W-:Y:S01]  /*9c50*/  IMAD.MOV.U32 R12, RZ, RZ, 0x4 ;  /* 0x00000004ff0c7424 */ /* 0x000fe200078e00ff */
[----:B------:R-:W-:-:S04]  /*9c60*/  FMNMX.FTZ R5, R13, R14, !PT ;  /* 0x0000000e0d057209 */ /* 0x000fc80007810000 */
[----:B------:R-:W-:-:S07]  /*9c70*/  MOV R13, R5 ;  /* 0x00000005000d7202 */ /* 0x000fce0000000f00 */
[----:B------:R-:W-:Y:S05]  /*9c80*/  WARPSYNC.COLLECTIVE R15, `(.L_x_3377) ;  /* 0x000000000f087348 */ /* 0x000fea0003c00000 */
[----:B------:R0:W1:Y:S02]  /*9c90*/  SHFL.BFLY P6, R14, R13, R12, R11 ;  /* 0x0c00000c0d0e7389 */ /* 0x00006400000c000b */
[----:B01----:R-:W-:Y:S05]  /*9ca0*/  ENDCOLLECTIVE ;  /* 0x000000000000791b */ /* 0x003fea0003800000 */
.L_x_3377:
[----:B------:R-:W-:Y:S01]  /*9cb0*/  HFMA2 R12, -RZ, RZ, 0, 1.1920928955078125e-07 ;  /* 0x00000002ff0c7431 */ /* 0x000fe200000001ff */
[----:B------:R-:W-:-:S04]  /*9cc0*/  FMNMX.FTZ R6, R5, R14, !PT ;  /* 0x0000000e05067209 */ /* 0x000fc80007810000 */
[----:B------:R-:W-:-:S07]  /*9cd0*/  MOV R13, R6 ;  /* 0x00000006000d7202 */ /* 0x000fce0000000f00 */
[----:B------:R-:W-:Y:S05]  /*9ce0*/  WARPSYNC.COLLECTIVE R15, `(.L_x_3378) ;  /* 0x000000000f087348 */ /* 0x000fea0003c00000 */
[----:B------:R0:W1:Y:S02]  /*9cf0*/  SHFL.BFLY P6, R14, R13, R12, R11 ;  /* 0x0c00000c0d0e7389 */ /* 0x00006400000c000b */
[----:B01----:R-:W-:Y:S05]  /*9d00*/  ENDCOLLECTIVE ;  /* 0x000000000000791b */ /* 0x003fea0003800000 */
.L_x_3378:
[----:B------:R-:W-:Y:S05]  /*9d10*/  BRA `(.L_x_3379) ;  /* 0xffffffa000f87947 */ /* 0x000fea000383ffff */
.L_x_3380:
        /* <DEDUP_REMOVED lines=14> */
.L_x_3515:


//--------------------- .text._ZN4mmha33masked_multihead_attention_kernelIfLi128ELi128ELi4ELi32ELi64ELb0ELb0EEEv26Multihead_attention_paramsIT_XT5_EE --------------------------
	.section	.text._ZN4mmha33masked_multihead_attention_kernelIfLi128ELi128ELi4ELi32ELi64ELb0ELb0EEEv26Multihead_attention_paramsIT_XT5_EE,"ax",@progbits
	.align	128
        .global         _ZN4mmha33masked_multihead_attention_kernelIfLi128ELi128ELi4ELi32ELi64ELb0ELb0EEEv26Multihead_attention_paramsIT_XT5_EE
        .type           _ZN4mmha33masked_multihead_attention_kernelIfLi128ELi128ELi4ELi32ELi64ELb0ELb0EEEv26Multihead_attention_paramsIT_XT5_EE,@function
        .size           _ZN4mmha33masked_multihead_attention_kernelIfLi128ELi128ELi4ELi32ELi64ELb0ELb0EEEv26Multihead_attention_paramsIT_XT5_EE,(.L_x_3516 - _ZN4mmha33masked_multihead_attention_kernelIfLi128ELi128ELi4ELi32ELi64ELb0ELb0EEEv26Multihead_attention_paramsIT_XT5_EE)
        .other          _ZN4mmha33masked_multihead_attention_kernelIfLi128ELi128ELi4ELi32ELi64ELb0ELb0EEEv26Multihead_attention_paramsIT_XT5_EE,@"STO_CUDA_ENTRY STV_DEFAULT"
_ZN4mmha33masked_multihead_attention_kernelIfLi128ELi128ELi4ELi32ELi64ELb0ELb0EEEv26Multihead_attention_paramsIT_XT5_EE:
.text._ZN4mmha33masked_multihead_attention_kernelIfLi128ELi128ELi4ELi32ELi64ELb0ELb0EEEv26Multihead_attention_paramsIT_XT5_EE:
        /* <DEDUP_REMOVED lines=12> */
.L_x_3381:
        /* <DEDUP_REMOVED lines=14> */
[----:B--2---:R-:W-:Y:S02]  /*01a0*/  IMAD R26, R24, R3, R23 ;  /* 0x00000003181a7224 */ /* 0x004fe400078e0217 */
        /* <DEDUP_REMOVED lines=10> */
[----:B------:R-:W-:-:S04]  /*0250*/  IMAD.MOV R2, RZ, RZ, -R36 ;  /* 0x000000ffff027224 */ /* 0x000fc800078e0a24 */
[C---:B------:R-:W-:Y:S01]  /*0260*/  IMAD R0, R7.reuse, R2, R0 ;  /* 0x0000000207007224 */ /* 0x040fe200078e0200 */
[----:B------:R-:W-:Y:S01]  /*0270*/  @!P0 SHF.L.U32 R2, R26, 0x7, RZ ;  /* 0x000000071a028819 */ /* 0x000fe200000006ff */
[----:B------:R-:W-:Y:S01]  /*0280*/  @P0 IMAD R2, R24, R6, R5 ;  /* 0x0000000618020224 */ /* 0x000fe200078e0205 */
[----:B----4-:R-:W-:Y:S02]  /*0290*/  ISETP.NE.U32.AND P0, PT, R18, RZ, PT ;  /* 0x000000ff1200720c */ /* 0x010fe40003f05070 */
[----:B------:R-:W-:Y:S02]  /*02a0*/  ISETP.GT.U32.AND P1, PT, R7, R0, PT ;  /* 0x000000000700720c */ /* 0x000fe40003f24070 */
[----:B------:R-:W-:Y:S02]  /*02b0*/  IADD3 R17, PT, PT, R25, R2, RZ ;  /* 0x0000000219117210 */ /* 0x000fe40007ffe0ff */
[----:B------:R-:W-:Y:S02]  /*02c0*/  ISETP.NE.AND.EX P0, PT, R19, RZ, PT, P0 ;  /* 0x000000ff1300720c */ /* 0x000fe40003f05300 */
[----:B-1----:R-:W-:Y:S01]  /*02d0*/  @!P2 IADD3 R6, P4, PT, R17, R12, RZ ;  /* 0x0000000c1106a210 */ /* 0x002fe20007f9e0ff */
[----:B0-----:R0:W2:Y:S06]  /*02e0*/  @!P2 LDG.E R35, desc[UR36][R8.64+0x4] ;  /* 0x000004240823a981 */ /* 0x0010ac000c1e1900 */
        /* <DEDUP_REMOVED lines=51> */
.L_x_3383:
[----:B------:R-:W-:Y:S05]  /*0620*/  BSYNC.RECONVERGENT B0 ;  /* 0x0000000000007941 */ /* 0x000fea0003800200 */
.L_x_3382:
        /* <DEDUP_REMOVED lines=8> */
.L_x_3385:
[----:B------:R-:W-:Y:S05]  /*06b0*/  BSYNC.RECONVERGENT B0 ;  /* 0x0000000000007941 */ /* 0x000fea0003800200 */
.L_x_3384:
[----:B------:R-:W-:Y:S01]  /*06c0*/  @P0 IMAD.WIDE.U32 R4, R24, 0x4, R8 ;  /* 0x0000000418040825 */ /* 0x000fe200078e0008 */
[----:B------:R-:W1:Y:S01]  /*06d0*/  LDCU.64 UR4, c[0x0][0x390] ;  /* 0x00007200ff0477ac */ /* 0x000e620008000a00 */
[----:B------:R-:W2:Y:S03]  /*06e0*/  LDCU.64 UR6, c[0x0][0x3a0] ;  /* 0x00007400ff0677ac */ /* 0x000ea60008000a00 */
[----:B------:R3:W4:Y:S01]  /*06f0*/  @P0 LDG.E R0, desc[UR36][R4.64] ;  /* 0x0000002404000981 */ /* 0x000722000c1e1900 */
[----:B------:R-:W-:Y:S01]  /*0700*/  ISETP.EQ.U32.AND P4, PT, R18, RZ, PT ;  /* 0x000000ff1200720c */ /* 0x000fe20003f82070 */
[----:B0-----:R-:W0:Y:S01]  /*0710*/  LDC.64 R6, c[0x0][0x418] ;  /* 0x00010600ff067b82 */ /* 0x001e220000000a00 */
[----:B------:R-:W-:Y:S02]  /*0720*/  LEA R17, R23, R25, 0x7 ;  /* 0x0000001917117211 */ /* 0x000fe400078e38ff */
[----:B------:R-:W-:-:S02]  /*0730*/  ISETP.EQ.OR.EX P1, PT, R19, RZ, P1, P4 ;  /* 0x000000ff1300720c */ /* 0x000fc40000f22740 */
[----:B------:R-:W-:Y:S02]  /*0740*/  CS2R R10, SRZ ;  /* 0x00000000000a7805 */ /* 0x000fe4000001ff00 */
[----:B------:R-:W-:Y:S02]  /*0750*/  CS2R R8, SRZ ;  /* 0x0000000000087805 */ /* 0x000fe4000001ff00 */
[----:B---3--:R-:W-:Y:S01]  /*0760*/  CS2R R4, SRZ ;  /* 0x0000000000047805 */ /* 0x008fe2000001ff00 */
[----:B------:R-:W3:Y:S01]  /*0770*/  LDC R37, c[0x0][0x3f4] ;  /* 0x0000fd00ff257b82 */ /* 0x000ee20000000800 */
[----:B-1----:R-:W-:Y:S01]  /*0780*/  ISETP.NE.U32.AND P2, PT, RZ, UR4, PT ;  /* 0x00000004ff007c0c */ /* 0x002fe2000bf45070 */
[----:B------:R-:W1:Y:S01]  /*0790*/  LDCU.U8 UR4, c[0x0][0x404] ;  /* 0x00008080ff0477ac */ /* 0x000e620008000000 */
[----:B--2---:R-:W-:Y:S02]  /*07a0*/  ISETP.NE.U32.AND P3, PT, RZ, UR6, PT ;  /* 0x00000006ff007c0c */ /* 0x004fe4000bf65070 */
[----:B------:R-:W-:-:S03]  /*07b0*/  ISETP.NE.AND.EX P2, PT, RZ, UR5, PT, P2 ;  /* 0x00000005ff007c0c */ /* 0x000fc6000bf45320 */
[----:B------:R-:W2:Y:S01]  /*07c0*/  @!P1 LDC.64 R14, c[0x0][0x450] ;  /* 0x00011400ff0e9b82 */ /* 0x000ea20000000a00 */
[----:B------:R-:W-:Y:S02]  /*07d0*/  ISETP.NE.AND.EX P3, PT, RZ, UR7, PT, P3 ;  /* 0x00000007ff007c0c */ /* 0x000fe4000bf65330 */
[C---:B------:R-:W-:Y:S02]  /*07e0*/  ISETP.GT.U32.OR P2, PT, R22.reuse, 0x1f, !P2 ;  /* 0x0000001f1600780c */ /* 0x040fe40005744470 */
[----:B------:R-:W-:Y:S02]  /*07f0*/  ISETP.GT.U32.OR P3, PT, R22, 0x1f, !P3 ;  /* 0x0000001f1600780c */ /* 0x000fe40005f64470 */
[----:B0-----:R-:W-:Y:S01]  /*0800*/  ISETP.NE.U32.AND P4, PT, R6, RZ, PT ;  /* 0x000000ff0600720c */ /* 0x001fe20003f85070 */
[----:B-----5:R-:W-:-:S03]  /*0810*/  @!P1 IMAD R38, R16, R3, RZ ;  /* 0x0000000310269224 */ /* 0x020fc600078e02ff */
[----:B------:R-:W-:Y:S02]  /*0820*/  ISETP.NE.AND.EX P4, PT, R7, RZ, PT, P4 ;  /* 0x000000ff0700720c */ /* 0x000fe40003f85340 */
[----:B------:R-:W-:-:S03]  /*0830*/  CS2R R6, SRZ ;  /* 0x0000000000067805 */ /* 0x000fc6000001ff00 */
        /* <DEDUP_REMOVED lines=12> */
[----:B0-----:R-:W0:Y:S01]  /*0900*/  @!P0 LDC R18, c[0x0][0x40c] ;  /* 0x00010300ff128b82 */ /* 0x001e220000000800 */
[----:B------:R-:W-:Y:S02]  /*0910*/  IMAD.MOV.U32 R17, RZ, RZ, RZ ;  /* 0x000000ffff117224 */ /* 0x000fe400078e00ff */
[----:B---3--:R-:W-:-:S05]  /*0920*/  @P4 IMAD.WIDE.U32 R20, R24, 0x4, R20 ;  /* 0x0000000418144825 */ /* 0x008fca00078e0014 */
[----:B------:R-:W4:Y:S01]  /*0930*/  @P0 LDC R19, c[0x0][0x430] ;  /* 0x00010c00ff130b82 */ /* 0x000f220000000800 */
[----:B------:R3:W5:Y:S01]  /*0940*/  @P4 LDG.E R17, desc[UR36][R20.64] ;  /* 0x0000002414114981 */ /* 0x000762000c1e1900 */
[----:B------:R-:W-:Y:S01]  /*0950*/  ISETP.NE.AND P2, PT, R37, RZ, PT ;  /* 0x000000ff2500720c */ /* 0x000fe20003f45270 */
[----:B------:R-:W-:Y:S01]  /*0960*/  BSSY.RECONVERGENT B6, `(.L_x_3386) ;  /* 0x00000e8000067945 */ /* 0x000fe20003800200 */
[----:B------:R-:W-:Y:S01]  /*0970*/  IMAD R36, R36, R3, RZ ;  /* 0x0000000324247224 */ /* 0x000fe200078e02ff */
[----:B-1----:R-:W1:Y:S03]  /*0980*/  MUFU.RCP R27, R27 ;  /* 0x0000001b001b7308 */ /* 0x002e660000001000 */
[----:B---3--:R-:W3:Y:S01]  /*0990*/  LDC R20, c[0x0][0x400] ;  /* 0x00010000ff147b82 */ /* 0x008ee20000000800 */
[----:B-1----:R-:W-:-:S04]  /*09a0*/  IADD3 R38, PT, PT, R27, 0xffffffe, RZ ;  /* 0x0ffffffe1b267810 */ /* 0x002fc80007ffe0ff */
[----:B------:R1:W0:Y:S02]  /*09b0*/  F2I.FTZ.U32.TRUNC.NTZ R39, R38 ;  /* 0x0000002600277305 */ /* 0x000224000021f000 */
[----:B-1----:R-:W-:Y:S02]  /*09c0*/  HFMA2 R38, -RZ, RZ, 0, 0 ;  /* 0x00000000ff267431 */ /* 0x002fe400000001ff */
[----:B0-----:R-:W-:Y:S02]  /*09d0*/  IMAD.MOV R21, RZ, RZ, -R39 ;  /* 0x000000ffff157224 */ /* 0x001fe400078e0a27 */
[----:B----4-:R-:W-:Y:S02]  /*09e0*/  @P0 IMAD.IADD R18, R0, 0x1, R19 ;  /* 0x0000000100120824 */ /* 0x010fe400078e0213 */
[----:B------:R-:W-:-:S03]  /*09f0*/  IMAD R19, R21, R40, RZ ;  /* 0x0000002815137224 */ /* 0x000fc600078e02ff */
[----:B------:R-:W-:Y:S01]  /*0a00*/  IABS R0, R18 ;  /* 0x0000001200007213 */ /* 0x000fe20000000000 */
[----:B------:R-:W-:Y:S01]  /*0a10*/  IMAD.HI.U32 R39, R39, R19, R38 ;  /* 0x0000001327277227 */ /* 0x000fe200078e0026 */
[C---:B------:R-:W-:Y:S02]  /*0a20*/  ISETP.GE.AND P3, PT, R18.reuse, RZ, PT ;  /* 0x000000ff1200720c */ /* 0x040fe40003f66270 */
[----:B------:R-:W-:Y:S01]  /*0a30*/  IADD3 R27, PT, PT, R18, 0x1, -R37 ;  /* 0x00000001121b7810 */ /* 0x000fe20007ffe825 */
[----:B------:R-:W-:-:S03]  /*0a40*/  IMAD.MOV.U32 R19, RZ, RZ, R0 ;  /* 0x000000ffff137224 */ /* 0x000fc600078e0000 */
[----:B------:R-:W-:Y:S01]  /*0a50*/  VIMNMX R27, PT, PT, RZ, R27, !PT ;  /* 0x0000001bff1b7248 */ /* 0x000fe20007fe0100 */
[----:B------:R-:W-:-:S04]  /*0a60*/  IMAD.HI.U32 R39, R39, R19, RZ ;  /* 0x0000001327277227 */ /* 0x000fc800078e00ff */
[----:B------:R-:W-:-:S04]  /*0a70*/  IMAD.MOV R39, RZ, RZ, -R39 ;  /* 0x000000ffff277224 */ /* 0x000fc800078e0a27 */
[----:B------:R-:W-:-:S05]  /*0a80*/  IMAD R19, R40, R39, R19 ;  /* 0x0000002728137224 */ /* 0x000fca00078e0213 */
[----:B------:R-:W-:-:S13]  /*0a90*/  ISETP.GT.U32.AND P0, PT, R40, R19, PT ;  /* 0x000000132800720c */ /* 0x000fda0003f04070 */
[----:B------:R-:W-:-:S04]  /*0aa0*/  @!P0 IADD3 R19, PT, PT, R19, -R40, RZ ;  /* 0x8000002813138210 */ /* 0x000fc80007ffe0ff */
[----:B------:R-:W-:-:S13]  /*0ab0*/  ISETP.GT.U32.AND P0, PT, R40, R19, PT ;  /* 0x000000132800720c */ /* 0x000fda0003f04070 */
[----:B------:R-:W-:Y:S01]  /*0ac0*/  @!P0 IMAD.IADD R19, R19, 0x1, -R40 ;  /* 0x0000000113138824 */ /* 0x000fe200078e0a28 */
[----:B------:R-:W-:-:S03]  /*0ad0*/  ISETP.NE.AND P0, PT, RZ, UR4, PT ;  /* 0x00000004ff007c0c */ /* 0x000fc6000bf05270 */
[----:B------:R-:W-:Y:S01]  /*0ae0*/  @!P3 IMAD.MOV R19, RZ, RZ, -R19 ;  /* 0x000000ffff13b224 */ /* 0x000fe200078e0a13 */
[----:B---3--:R-:W-:Y:S02]  /*0af0*/  ISETP.LT.OR P0, PT, R20, 0x1, P0 ;  /* 0x000000011400780c */ /* 0x008fe40000701670 */
[----:B------:R-:W-:Y:S01]  /*0b00*/  @!P2 LOP3.LUT R19, RZ, R37, RZ, 0x33, !PT ;  /* 0x00000025ff13a212 */ /* 0x000fe200078e33ff */
[----:B------:R-:W-:Y:S01]  /*0b10*/  FADD.FTZ R28, R4, R28 ;  /* 0x0000001c041c7221 */ /* 0x000fe20000010000 */
[----:B------:R-:W-:Y:S01]  /*0b20*/  FADD.FTZ R29, R5, R29 ;  /* 0x0000001d051d7221 */ /* 0x000fe20000010000 */
[----:B------:R-:W-:Y:S01]  /*0b30*/  FADD.FTZ R30, R6, R30 ;  /* 0x0000001e061e7221 */ /* 0x000fe20000010000 */
        /* <DEDUP_REMOVED lines=14> */
[----:B------:R-:W-:-:S04]  /*0c20*/  IADD3 R0, PT, PT, R25, 0x2, RZ ;  /* 0x0000000219007810 */ /* 0x000fc80007ffe0ff */
        /* <DEDUP_REMOVED lines=38> */
.L_x_3387:
        /* <DEDUP_REMOVED lines=13> */
[----:B0-----:R-:W-:Y:S01]  /*0f60*/  MOV R4, RZ ;  /* 0x000000ff00047202 */ /* 0x001fe20000000f00 */
[----:B-1----:R-:W-:-:S04]  /*0f70*/  IMAD.MOV R6, RZ, RZ, -R5 ;  /* 0x000000ffff067224 */ /* 0x002fc800078e0a05 */
        /* <DEDUP_REMOVED lines=30> */
[----:B0-----:R-:W-:Y:S02]  /*1160*/  IMAD.U32 R4, RZ, RZ, UR4 ;  /* 0x00000004ff047e24 */ /* 0x001fe4000f8e00ff */
[----:B------:R-:W-:Y:S01]  /*1170*/  IMAD.U32 R5, RZ, RZ, UR5 ;  /* 0x00000005ff057e24 */ /* 0x000fe2000f8e00ff */
[----:B---3--:R-:W-:Y:S01]  /*1180*/  MOV R6, UR6 ;  /* 0x0000000600067c02 */ /* 0x008fe20008000f00 */
[----:B------:R-:W-:Y:S01]  /*1190*/  IMAD.U32 R7, RZ, RZ, UR7 ;  /* 0x00000007ff077e24 */ /* 0x000fe2000f8e00ff */
[----:B----4-:R-:W-:Y:S01]  /*11a0*/  MOV R10, UR8 ;  /* 0x00000008000a7c02 */ /* 0x010fe20008000f00 */
[----:B-1----:R-:W-:-:S07]  /*11b0*/  IMAD.U32 R11, RZ, RZ, UR9 ;  /* 0x00000009ff0b7e24 */ /* 0x002fce000f8e00ff */
[----:B------:R-:W-:-:S07]  /*11c0*/  LEPC R20, `(.L_x_3389) ;  /* 0x000000001014794e */ /* 0x000fce0000000000 */
[----:B--2--5:R-:W-:Y:S05]  /*11d0*/  CALL.ABS.NOINC R14 ;  /* 0x000000000e007343 */ /* 0x024fea0003c00000 */
.L_x_3389:
        /* <DEDUP_REMOVED lines=79> */
.L_x_3393:
[----:B------:R-:W-:Y:S05]  /*16d0*/  BSYNC.RECONVERGENT B1 ;  /* 0x0000000000017941 */ /* 0x000fea0003800200 */
.L_x_3392:
        /* <DEDUP_REMOVED lines=8> */
.L_x_3391:
[----:B------:R-:W-:Y:S05]  /*1760*/  BSYNC.RECONVERGENT B0 ;  /* 0x0000000000007941 */ /* 0x000fea0003800200 */
.L_x_3390:
[----:B------:R-:W-:Y:S01]  /*1770*/  BAR.SYNC.DEFER_BLOCKING 0x0 ;  /* 0x0000000000007b1d */ /* 0x000fe20000010000 */
[----:B------:R-:W-:-:S04]  /*1780*/  @!P6 IMAD R37, R38, R37, R39 ;  /* 0x000000252625e224 */ /* 0x000fc800078e0227 */
[C---:B------:R-:W-:Y:S01]  /*1790*/  @!P6 IMAD R0, R37.reuse, 0x4, R0 ;  /* 0x000000042500e824 */ /* 0x040fe200078e0200 */
[----:B------:R-:W-:-:S04]  /*17a0*/  @!P6 LEA R3, R37, R3, 0x2 ;  /* 0x000000032503e211 */ /* 0x000fc800078e10ff */
[----:B---3--:R0:W1:Y:S04]  /*17b0*/  @!P6 LDS.128 R28, [R0] ;  /* 0x00000000001ce984 */ /* 0x0080680000000c00 */
[----:B------:R0:W2:Y:S01]  /*17c0*/  @!P6 LDS.128 R32, [R3] ;  /* 0x000000000320e984 */ /* 0x0000a20000000c00 */
[----:B------:R-:W-:Y:S06]  /*17d0*/  BAR.SYNC.DEFER_BLOCKING 0x0 ;  /* 0x0000000000007b1d */ /* 0x000fec0000010000 */
.L_x_3388:
[----:B------:R-:W-:Y:S05]  /*17e0*/  BSYNC.RECONVERGENT B6 ;  /* 0x0000000000067941 */ /* 0x000fea0003800200 */
.L_x_3386:
[----:B------:R-:W3:Y:S01]  /*17f0*/  S2UR UR11, SR_CgaCtaId ;  /* 0x00000000000b79c3 */ /* 0x000ee20000008800 */
[----:B------:R-:W-:Y:S01]  /*1800*/  ISETP.GT.U32.AND P0, PT, R22, 0x1f, PT ;  /* 0x0000001f1600780c */ /* 0x000fe20003f04070 */
[----:B------:R-:W-:Y:S01]  /*1810*/  UMOV UR10, 0x400 ;  /* 0x00000400000a7882 */ /* 0x000fe20000000000 */
[----:B------:R-:W-:Y:S01]  /*1820*/  IMAD.IADD R7, R18, 0x1, -R27 ;  /* 0x0000000112077824 */ /* 0x000fe200078e0a1b */
[----:B------:R-:W-:Y:S01]  /*1830*/  UIADD3 UR4, UPT, UPT, UR10, 0x210, URZ ;  /* 0x000002100a047890 */ /* 0x000fe2000fffe0ff */
[----:B------:R-:W-:-:S03]  /*1840*/  MOV R82, 0xff7fffff ;  /* 0xff7fffff00527802 */ /* 0x000fc60000000f00 */
[----:B---3--:R-:W-:-:S06]  /*1850*/  ULEA UR5, UR11, UR4, 0x18 ;  /* 0x000000040b057291 */ /* 0x008fcc000f8ec0ff */
[----:B------:R-:W-:Y:S01]  /*1860*/  LEA R9, R7, UR5, 0x2 ;  /* 0x0000000507097c11 */ /* 0x000fe2000f8e10ff */
[----:B------:R-:W-:Y:S06]  /*1870*/  @P0 BRA `(.L_x_3394) ;  /* 0x0000000000b40947 */ /* 0x000fec0003800000 */
[----:B------:R-:W3:Y:S01]  /*1880*/  LDCU UR4, c[0x0][0x3f4] ;  /* 0x00007e80ff0477ac */ /* 0x000ee20008000800 */
[----:B------:R-:W4:Y:S01]  /*1890*/  LDC.64 R4, c[0x0][0x3b8] ;  /* 0x0000ee00ff047b82 */ /* 0x000f220000000a00 */
[----:B---3--:R-:W-:Y:S02]  /*18a0*/  IMAD R26, R26, UR4, RZ ;  /* 0x000000041a1a7c24 */ /* 0x008fe4000f8e02ff */
[----:B0-----:R-:W-:Y:S01]  /*18b0*/  IMAD R3, R22, UR4, R19 ;  /* 0x0000000416037c24 */ /* 0x001fe2000f8e0213 */
[----:B------:R-:W-:-:S03]  /*18c0*/  UIADD3 UR4, UPT, UPT, UR10, 0x10, URZ ;  /* 0x000000100a047890 */ /* 0x000fc6000fffe0ff */
[----:B------:R-:W-:Y:S01]  /*18d0*/  IMAD R3, R26, 0x20, R3 ;  /* 0x000000201a037824 */ /* 0x000fe200078e0203 */
[----:B------:R-:W-:-:S04]  /*18e0*/  ULEA UR4, UR11, UR4, 0x18 ;  /* 0x000000040b047291 */ /* 0x000fc8000f8ec0ff */
[----:B------:R-:W-:Y:S02]  /*18f0*/  SHF.L.U32 R3, R3, 0x2, RZ ;  /* 0x0000000203037819 */ /* 0x000fe400000006ff */
[----:B------:R-:W-:Y:S01]  /*1900*/  LEA R0, R22, UR4, 0x4 ;  /* 0x0000000416007c11 */ /* 0x000fe2000f8e20ff */
[----:B------:R-:W-:Y:S02]  /*1910*/  UMOV UR4, 0xffffffff ;  /* 0xffffffff00047882 */ /* 0x000fe40000000000 */
[----:B----4-:R-:W-:-:S04]  /*1920*/  IMAD.WIDE R4, R3, 0x4, R4 ;  /* 0x0000000403047825 */ /* 0x010fc800078e0204 */
[----:B-12---:R-:W-:Y:S01]  /*1930*/  FMUL.FTZ R3, R33, R29 ;  /* 0x0000001d21037220 */ /* 0x006fe20000410000 */
[----:B------:R0:W-:Y:S03]  /*1940*/  STS.128 [R0], R28 ;  /* 0x0000001c00007388 */ /* 0x0001e60000000c00 */
[----:B------:R-:W-:Y:S01]  /*1950*/  FFMA.FTZ R3, R32, R28, R3 ;  /* 0x0000001c20037223 */ /* 0x000fe20000010003 */
[----:B------:R0:W-:Y:S03]  /*1960*/  STG.E.128 desc[UR36][R4.64], R32 ;  /* 0x0000002004007986 */ /* 0x0001e6000c101d24 */
        /* <DEDUP_REMOVED lines=12> */
.L_x_3482:
        /* <DEDUP_REMOVED lines=10> */
[----:B0-----:R-:W0:Y:S01]  /*1ad0*/  LDC.64 R4, c[0x0][0x438] ;  /* 0x00010e00ff047b82 */ /* 0x001e220000000a00 */
[----:B-----5:R-:W-:-:S04]  /*1ae0*/  IMAD.IADD R0, R18, 0x1, -R17 ;  /* 0x0000000112007824 */ /* 0x020fc800078e0a11 */
[----:B-1----:R-:W-:-:S04]  /*1af0*/  IMAD R3, R23, UR4, R0 ;  /* 0x0000000417037c24 */ /* 0x002fc8000f8e0200 */
[----:B------:R-:W-:-:S04]  /*1b00*/  IMAD R3, R3, UR4, R0 ;  /* 0x0000000403037c24 */ /* 0x000fc8000f8e0200 */
[----:B0-----:R-:W-:-:S06]  /*1b10*/  IMAD.WIDE R4, R3, 0x4, R4 ;  /* 0x0000000403047825 */ /* 0x001fcc00078e0204 */
[----:B------:R-:W2:Y:S02]  /*1b20*/  LDG.E R5, desc[UR36][R4.64] ;  /* 0x0000002404057981 */ /* 0x000ea4000c1e1900 */
[----:B--2---:R-:W-:-:S07]  /*1b30*/  FADD.FTZ R82, R82, R5 ;  /* 0x0000000552527221 */ /* 0x004fce0000010000 */
.L_x_3396:
[----:B------:R3:W-:Y:S02]  /*1b40*/  STS [R9], R82 ;  /* 0x0000005209007388 */ /* 0x0007e40000000800 */
.L_x_3394:
[----:B------:R-:W-:Y:S05]  /*1b50*/  WARPSYNC.ALL ;  /* 0x0000000000007948 */ /* 0x000fea0003800000 */
[----:B0-----:R-:W-:Y:S01]  /*1b60*/  IADD3 R0, PT, PT, R7, 0x7, RZ ;  /* 0x0000000707007810 */ /* 0x001fe20007ffe0ff */
[----:B------:R-:W0:Y:S01]  /*1b70*/  LDCU UR4, c[0x0][0x3f0] ;  /* 0x00007e00ff0477ac */ /* 0x000e220008000800 */
[----:B------:R-:W-:Y:S02]  /*1b80*/  BSSY B0, `(.L_x_3397) ;  /* 0x0000212000007945 */ /* 0x000fe40003800000 */
[----:B------:R-:W-:Y:S01]  /*1b90*/  SHF.R.S32.HI R3, RZ, 0x1f, R0 ;  /* 0x0000001fff037819 */ /* 0x000fe20000011400 */
[----:B------:R-:W4:Y:S03]  /*1ba0*/  LDCU UR14, c[0x0][0x410] ;  /* 0x00008200ff0e77ac */ /* 0x000f260008000800 */
[----:B------:R-:W-:Y:S01]  /*1bb0*/  LEA.HI R3, R3, R0, RZ, 0x3 ;  /* 0x0000000003037211 */ /* 0x000fe200078f18ff */
[----:B------:R-:W1:Y:S01]  /*1bc0*/  LDCU.64 UR12, c[0x0][0x3b8] ;  /* 0x00007700ff0c77ac */ /* 0x000e620008000a00 */
[----:B------:R-:W-:-:S02]  /*1bd0*/  SHF.R.U32.HI R0, RZ, 0x2, R22 ;  /* 0x00000002ff007819 */ /* 0x000fc40000011616 */
[----:B------:R-:W-:Y:S01]  /*1be0*/  LOP3.LUT R3, R3, 0xfffffff8, RZ, 0xc0, !PT ;  /* 0xfffffff803037812 */ /* 0x000fe200078ec0ff */
[----:B------:R-:W1:Y:S01]  /*1bf0*/  LDCU.64 UR16, c[0x0][0x438] ;  /* 0x00008700ff1077ac */ /* 0x000e620008000a00 */
[----:B------:R-:W-:Y:S02]  /*1c00*/  BAR.SYNC.DEFER_BLOCKING 0x0 ;  /* 0x0000000000007b1d */ /* 0x000fe40000010000 */
[----:B------:R-:W-:Y:S01]  /*1c10*/  ISETP.GE.AND P0, PT, R0, R3, PT ;  /* 0x000000030000720c */ /* 0x000fe20003f06270 */
[----:B0-----:R-:W-:-:S03]  /*1c20*/  IMAD R3, R36, UR4, R23 ;  /* 0x0000000424037c24 */ /* 0x001fc6000f8e0217 */
[----:B------:R-:W0:Y:S01]  /*1c30*/  LDCU.64 UR8, c[0x0][0x448] ;  /* 0x00008900ff0877ac */ /* 0x000e220008000a00 */
[----:B------:R-:W-:-:S08]  /*1c40*/  IMAD.SHL.U32 R3, R3, 0x80, RZ ;  /* 0x0000008003037824 */ /* 0x000fd000078e00ff */
[----:B----4-:R-:W-:Y:S05]  /*1c50*/  @P0 BRA `(.L_x_3398) ;  /* 0x0000002000100947 */ /* 0x010fea0003800000 */
[----:B------:R-:W-:Y:S01]  /*1c60*/  UIADD3 UR4, UPT, UPT, UR10, 0x10, URZ ;  /* 0x000000100a047890 */ /* 0x000fe2000fffe0ff */
[----:B---3--:R-:W3:Y:S01]  /*1c70*/  LDC R9, c[0x0][0x3f4] ;  /* 0x0000fd00ff097b82 */ /* 0x008ee20000000800 */
[----:B------:R-:W-:Y:S01]  /*1c80*/  LOP3.LUT R25, R25, 0xc, RZ, 0xc0, !PT ;  /* 0x0000000c19197812 */ /* 0x000fe200078ec0ff */
[----:B------:R-:W4:Y:S01]  /*1c90*/  LDCU.64 UR6, c[0x0][0x420] ;  /* 0x00008400ff0677ac */ /* 0x000f220008000a00 */
[----:B------:R-:W-:Y:S02]  /*1ca0*/  IADD3 R5, PT, PT, R27, R0, RZ ;  /* 0x000000001b057210 */ /* 0x000fe40007ffe0ff */
[----:B------:R-:W-:Y:S01]  /*1cb0*/  LOP3.LUT R8, R22, 0x3fc, RZ, 0xc0, !PT ;  /* 0x000003fc16087812 */ /* 0x000fe200078ec0ff */
[----:B------:R-:W-:-:S04]  /*1cc0*/  ULEA UR4, UR11, UR4, 0x18 ;  /* 0x000000040b047291 */ /* 0x000fc8000f8ec0ff */
[----:B------:R-:W-:-:S05]  /*1cd0*/  VIADD R8, R8, UR5 ;  /* 0x0000000508087c36 */ /* 0x000fca0008000000 */
[----:B------:R0:W0:Y:S04]  /*1ce0*/  LDS R85, [R25+UR4] ;  /* 0x0000000419557984 */ /* 0x0000280008000800 */
[----:B------:R0:W0:Y:S01]  /*1cf0*/  LDS R80, [R25+UR4+0x10] ;  /* 0x0000100419507984 */ /* 0x0000220008000800 */
[----:B----4-:R-:W-:-:S03]  /*1d00*/  ISETP.NE.U32.AND P0, PT, RZ, UR6, PT ;  /* 0x00000006ff007c0c */ /* 0x010fc6000bf05070 */
[----:B------:R4:W0:Y:S01]  /*1d10*/  LDS R83, [R25+UR4+0x20] ;  /* 0x0000200419537984 */ /* 0x0008220008000800 */
[-C--:B---3--:R-:W-:Y:S01]  /*1d20*/  IMAD R6, R24, R9.reuse, RZ ;  /* 0x0000000918067224 */ /* 0x088fe200078e02ff */
[----:B------:R-:W-:Y:S02]  /*1d30*/  IABS R10, R9 ;  /* 0x00000009000a7213 */ /* 0x000fe40000000000 */
[----:B------:R4:W3:Y:S01]  /*1d40*/  LDS R78, [R25+UR4+0x30] ;  /* 0x00003004194e7984 */ /* 0x0008e20008000800 */
[----:B------:R-:W-:Y:S02]  /*1d50*/  ISETP.NE.AND.EX P0, PT, RZ, UR7, PT, P0 ;  /* 0x00000007ff007c0c */ /* 0x000fe4000bf05300 */
[----:B------:R-:W-:Y:S01]  /*1d60*/  SHF.R.S32.HI R7, RZ, 0x1f, R6 ;  /* 0x0000001fff077819 */ /* 0x000fe20000011406 */
[----:B------:R4:W0:Y:S01]  /*1d70*/  LDS R81, [R25+UR4+0x40] ;  /* 0x0000400419517984 */ /* 0x0008220008000800 */
[----:B------:R-:W-:-:S03]  /*1d80*/  IADD3 R6, P1, P2, R6, UR6, R5 ;  /* 0x0000000606067c10 */ /* 0x000fc6000fa3e005 */
[----:B------:R4:W0:Y:S01]  /*1d90*/  LDS R76, [R25+UR4+0x50] ;  /* 0x00005004194c7984 */ /* 0x0008220008000800 */
[----:B------:R-:W-:-:S03]  /*1da0*/  IADD3.X R7, PT, PT, R7, UR7, RZ, P1, P2 ;  /* 0x0000000707077c10 */ /* 0x000fc60008fe44ff */
        /* <DEDUP_REMOVED lines=26> */
[----:B------:R-:W1:Y:S02]  /*1f50*/  LDCU UR4, c[0x0][0x440] ;  /* 0x00008800ff0477ac */ /* 0x000e640008000800 */
[----:B-1----:R-:W-:-:S04]  /*1f60*/  IMAD R0, R23, UR4, R18 ;  /* 0x0000000417007c24 */ /* 0x002fc8000f8e0212 */
[----:B---34-:R-:W-:-:S07]  /*1f70*/  IMAD R9, R0, UR4, R5 ;  /* 0x0000000400097c24 */ /* 0x018fce000f8e0205 */
.L_x_3408:
[----:B------:R-:W1:Y:S01]  /*1f80*/  I2F.RP R11, R10 ;  /* 0x0000000a000b7306 */ /* 0x000e620000209400 */
[----:B------:R-:W3:Y:S01]  /*1f90*/  LDC R12, c[0x0][0x3f4] ;  /* 0x0000fd00ff0c7b82 */ /* 0x000ee20000000800 */
[----:B------:R-:W-:Y:S02]  /*1fa0*/  IABS R51, R5 ;  /* 0x0000000500337213 */ /* 0x000fe40000000000 */
[C---:B------:R-:W-:Y:S02]  /*1fb0*/  ISETP.GE.AND P1, PT, R5.reuse, R18, PT ;  /* 0x000000120500720c */ /* 0x040fe40003f26270 */
[----:B------:R-:W-:Y:S02]  /*1fc0*/  ISETP.GE.AND P3, PT, R5, RZ, PT ;  /* 0x000000ff0500720c */ /* 0x000fe40003f66270 */
[----:B-1----:R-:W1:Y:S09]  /*1fd0*/  MUFU.RCP R11, R11 ;  /* 0x0000000b000b7308 */ /* 0x002e720000001000 */
[----:B------:R-:W4:Y:S01]  /*1fe0*/  @!P1 S2R R84, SR_TID.X ;  /* 0x0000000000549919 */ /* 0x000f220000002100 */
[----:B---3--:R-:W-:-:S02]  /*1ff0*/  ISETP.NE.AND P4, PT, R12, RZ, PT ;  /* 0x000000ff0c00720c */ /* 0x008fc40003f85270 */
[----:B-1----:R-:W-:-:S04]  /*2000*/  IADD3 R14, PT, PT, R11, 0xffffffe, RZ ;  /* 0x0ffffffe0b0e7810 */ /* 0x002fc80007ffe0ff */
[----:B------:R1:W3:Y:S02]  /*2010*/  F2I.FTZ.U32.TRUNC.NTZ R15, R14 ;  /* 0x0000000e000f7305 */ /* 0x0002e4000021f000 */
[----:B-1----:R-:W-:Y:S02]  /*2020*/  HFMA2 R14, -RZ, RZ, 0, 0 ;  /* 0x00000000ff0e7431 */ /* 0x002fe400000001ff */
[----:B---3--:R-:W-:-:S04]  /*2030*/  IMAD.MOV R13, RZ, RZ, -R15 ;  /* 0x000000ffff0d7224 */ /* 0x008fc800078e0a0f */
[----:B------:R-:W-:-:S04]  /*2040*/  IMAD R13, R13, R10, RZ ;  /* 0x0000000a0d0d7224 */ /* 0x000fc800078e02ff */
[----:B------:R-:W-:Y:S01]  /*2050*/  IMAD.HI.U32 R50, R15, R13, R14 ;  /* 0x0000000d0f327227 */ /* 0x000fe200078e000e */
[----:B------:R-:W-:-:S03]  /*2060*/  IABS R15, R12 ;  /* 0x0000000c000f7213 */ /* 0x000fc60000000000 */
[----:B------:R-:W-:-:S04]  /*2070*/  IMAD.MOV.U32 R13, RZ, RZ, R51 ;  /* 0x000000ffff0d7224 */ /* 0x000fc800078e0033 */
[----:B------:R-:W-:Y:S01]  /*2080*/  IMAD.HI.U32 R11, R50, R13, RZ ;  /* 0x0000000d320b7227 */ /* 0x000fe200078e00ff */
[----:B------:R-:W-:-:S03]  /*2090*/  MOV R50, R15 ;  /* 0x0000000f00327202 */ /* 0x000fc60000000f00 */
[----:B------:R-:W-:-:S04]  /*20a0*/  IMAD.MOV R14, RZ, RZ, -R11 ;  /* 0x000000ffff0e7224 */ /* 0x000fc800078e0a0b */
[----:B------:R-:W-:Y:S02]  /*20b0*/  IMAD R11, R50, R14, R13 ;  /* 0x0000000e320b7224 */ /* 0x000fe400078e020d */
[----:B------:R-:W1:Y:S01]  /*20c0*/  @!P1 S2R R13, SR_TID.X ;  /* 0x00000000000d9919 */ /* 0x000e620000002100 */
[----:B------:R-:W3:Y:S02]  /*20d0*/  @!P1 LDC.64 R14, c[0x0][0x3b8] ;  /* 0x0000ee00ff0e9b82 */ /* 0x000ee40000000a00 */
[----:B------:R-:W-:-:S13]  /*20e0*/  ISETP.GT.U32.AND P2, PT, R10, R11, PT ;  /* 0x0000000b0a00720c */ /* 0x000fda0003f44070 */
[----:B------:R-:W-:-:S04]  /*20f0*/  @!P2 IADD3 R11, PT, PT, R11, -R50, RZ ;  /* 0x800000320b0ba210 */ /* 0x000fc80007ffe0ff */
[----:B------:R-:W-:Y:S02]  /*2100*/  ISETP.GT.U32.AND P2, PT, R10, R11, PT ;  /* 0x0000000b0a00720c */ /* 0x000fe40003f44070 */
[----:B-1----:R-:W-:-:S11]  /*2110*/  @!P1 LOP3.LUT R13, R13, 0x3, RZ, 0xc0, !PT ;  /* 0x000000030d0d9812 */ /* 0x002fd600078ec0ff */
[----:B------:R-:W-:Y:S02]  /*2120*/  @!P2 IMAD.IADD R11, R11, 0x1, -R50 ;  /* 0x000000010b0ba824 */ /* 0x000fe400078e0a32 */
[----:B------:R-:W-:-:S03]  /*2130*/  @!P1 IMAD R50, R3, R12, R13 ;  /* 0x0000000c03329224 */ /* 0x000fc600078e020d */
[----:B------:R-:W-:Y:S02]  /*2140*/  @!P3 IADD3 R11, PT, PT, -R11, RZ, RZ ;  /* 0x000000ff0b0bb210 */ /* 0x000fe40007ffe1ff */
[----:B------:R-:W-:-:S04]  /*2150*/  @!P4 LOP3.LUT R11, RZ, R12, RZ, 0x33, !PT ;  /* 0x0000000cff0bc212 */ /* 0x000fc800078e33ff */
[C---:B------:R-:W-:Y:S01]  /*2160*/  @!P1 LEA R13, P2, R11.reuse, R50, 0x2 ;  /* 0x000000320b0d9211 */ /* 0x040fe200078410ff */
[C---:B------:R-:W-:Y:S01]  /*2170*/  @!P1 IMAD.IADD R87, R11.reuse, 0x1, R12 ;  /* 0x000000010b579824 */ /* 0x040fe200078e020c */
[----:B------:R-:W-:Y:S02]  /*2180*/  @!P1 IADD3 R89, PT, PT, R11, R12, RZ ;  /* 0x0000000c0b599210 */ /* 0x000fe40007ffe0ff */
[----:B------:R-:W-:Y:S02]  /*2190*/  @!P1 LEA.HI.X.SX32 R86, R50, RZ, 0x1, P2 ;  /* 0x000000ff32569211 */ /* 0x000fe400010f0eff */
[----:B---3--:R-:W-:Y:S01]  /*21a0*/  @!P1 LEA R50, P2, R13, R14, 0x2 ;  /* 0x0000000e0d329211 */ /* 0x008fe200078410ff */
[----:B------:R-:W-:-:S03]  /*21b0*/  @!P1 IMAD R89, R12, 0x4, R89 ;  /* 0x000000040c599824 */ /* 0x000fc600078e0259 */
[----:B------:R-:W-:Y:S02]  /*21c0*/  @!P1 LEA.HI.X R51, R13, R15, R86, 0x2, P2 ;  /* 0x0000000f0d339211 */ /* 0x000fe400010f1456 */
[----:B------:R-:W1:Y:S01]  /*21d0*/  @!P1 S2R R13, SR_TID.X ;  /* 0x00000000000d9919 */ /* 0x000e620000002100 */
[----:B------:R-:W3:Y:S01]  /*21e0*/  @!P1 LDC.64 R14, c[0x0][0x3b8] ;  /* 0x0000ee00ff0e9b82 */ /* 0x000ee20000000a00 */
[----:B----4-:R-:W-:Y:S02]  /*21f0*/  @!P1 LOP3.LUT R86, R84, 0x3, RZ, 0xc0, !PT ;  /* 0x0000000354569812 */ /* 0x010fe400078ec0ff */
[----:B------:R-:W-:Y:S01]  /*2200*/  @!P1 LEA R84, R12, R87, 0x2 ;  /* 0x000000570c549211 */ /* 0x000fe200078e10ff */
[----:B-----5:R4:W5:Y:S02]  /*2210*/  @!P1 LDG.E R20, desc[UR36][R50.64] ;  /* 0x0000002432149981 */ /* 0x020964000c1e1900 */
[----:B------:R-:W-:Y:S02]  /*2220*/  @!P1 IMAD R87, R3, R12, R86 ;  /* 0x0000000c03579224 */ /* 0x000fe400078e0256 */
[----:B------:R-:W-:-:S05]  /*2230*/  @!P1 IMAD.SHL.U32 R84, R84, 0x4, RZ ;  /* 0x0000000454549824 */ /* 0x000fca00078e00ff */
[----:B------:R-:W-:Y:S02]  /*2240*/  @!P1 SHF.R.S32.HI R86, RZ, 0x1f, R84 ;  /* 0x0000001fff569819 */ /* 0x000fe40000011454 */
[----:B------:R-:W-:-:S04]  /*2250*/  @!P1 IADD3 R84, P2, PT, R87, R84, RZ ;  /* 0x0000005457549210 */ /* 0x000fc80007f5e0ff */
[----:B------:R-:W-:Y:S02]  /*2260*/  @!P1 LEA.HI.X.SX32 R87, R87, R86, 0x1, P2 ;  /* 0x0000005657579211 */ /* 0x000fe400010f0eff */
[----:B---3--:R-:W-:-:S04]  /*2270*/  @!P1 LEA R86, P2, R84, R14, 0x2 ;  /* 0x0000000e54569211 */ /* 0x008fc800078410ff */
[----:B------:R-:W-:Y:S02]  /*2280*/  @!P1 LEA.HI.X R87, R84, R15, R87, 0x2, P2 ;  /* 0x0000000f54579211 */ /* 0x000fe400010f1457 */
[----:B------:R-:W3:Y:S01]  /*2290*/  @!P1 LDC.64 R14, c[0x0][0x3b8] ;  /* 0x0000ee00ff0e9b82 */ /* 0x000ee20000000a00 */
[----:B-1----:R-:W-:Y:S02]  /*22a0*/  @!P1 LOP3.LUT R13, R13, 0x3, RZ, 0xc0, !PT ;  /* 0x000000030d0d9812 */ /* 0x002fe400078ec0ff */
[-C--:B------:R-:W-:Y:S01]  /*22b0*/  @!P1 IADD3 R84, PT, PT, R89, R12.reuse, RZ ;  /* 0x0000000c59549210 */ /* 0x080fe20007ffe0ff */
[----:B------:R1:W5:Y:S02]  /*22c0*/  @!P1 LDG.E R21, desc[UR36][R86.64] ;  /* 0x0000002456159981 */ /* 0x000364000c1e1900 */
[----:B------:R-:W-:Y:S02]  /*22d0*/  @!P1 IMAD R89, R3, R12, R13 ;  /* 0x0000000c03599224 */ /* 0x000fe400078e020d */
[----:B------:R-:W2:Y:S01]  /*22e0*/  S2R R13, SR_TID.X ;  /* 0x00000000000d7919 */ /* 0x000ea20000002100 */
[----:B------:R-:W-:-:S05]  /*22f0*/  @!P1 IMAD.SHL.U32 R84, R84, 0x4, RZ ;  /* 0x0000000454549824 */ /* 0x000fca00078e00ff */
[----:B------:R-:W-:Y:S02]  /*2300*/  @!P1 SHF.R.S32.HI R88, RZ, 0x1f, R84 ;  /* 0x0000001fff589819 */ /* 0x000fe40000011454 */
[----:B------:R-:W-:Y:S02]  /*2310*/  @!P1 IADD3 R84, P2, PT, R89, R84, RZ ;  /* 0x0000005459549210 */ /* 0x000fe40007f5e0ff */
[----:B------:R-:W-:Y:S02]  /*2320*/  IADD3 R91, PT, PT, R11, R12, RZ ;  /* 0x0000000c0b5b7210 */ /* 0x000fe40007ffe0ff */
[----:B------:R-:W-:Y:S02]  /*2330*/  @!P1 LEA.HI.X.SX32 R89, R89, R88, 0x1, P2 ;  /* 0x0000005859599211 */ /* 0x000fe400010f0eff */
[----:B---3--:R-:W-:Y:S01]  /*2340*/  @!P1 LEA R88, P2, R84, R14, 0x2 ;  /* 0x0000000e54589211 */ /* 0x008fe200078410ff */
[----:B------:R-:W-:-:S03]  /*2350*/  IMAD R91, R12, 0x4, R91 ;  /* 0x000000040c5b7824 */ /* 0x000fc600078e025b */
[----:B------:R-:W-:Y:S02]  /*2360*/  @!P1 LEA.HI.X R89, R84, R15, R89, 0x2, P2 ;  /* 0x0000000f54599211 */ /* 0x000fe400010f1459 */
[----:B------:R-:W1:Y:S01]  /*2370*/  @!P1 LDC.64 R14, c[0x0][0x3b8] ;  /* 0x0000ee00ff0e9b82 */ /* 0x000e620000000a00 */
[C---:B------:R-:W-:Y:S02]  /*2380*/  LEA R91, R12.reuse, R91, 0x1 ;  /* 0x0000005b0c5b7211 */ /* 0x040fe400078e08ff */
[----:B------:R3:W5:Y:S03]  /*2390*/  @!P1 LDG.E R22, desc[UR36][R88.64] ;  /* 0x0000002458169981 */ /* 0x000766000c1e1900 */
[----:B------:R-:W-:Y:S01]  /*23a0*/  IMAD R91, R12, 0x2, R91 ;  /* 0x000000020c5b7824 */ /* 0x000fe200078e025b */
[----:B--2---:R-:W-:-:S05]  /*23b0*/  @!P1 LOP3.LUT R84, R13, 0x3, RZ, 0xc0, !PT ;  /* 0x000000030d549812 */ /* 0x004fca00078ec0ff */
[----:B------:R-:W-:Y:S01]  /*23c0*/  @!P1 IMAD R93, R3, R12, R84 ;  /* 0x0000000c035d9224 */ /* 0x000fe200078e0254 */
[----:B------:R-:W-:-:S04]  /*23d0*/  @!P1 SHF.L.U32 R84, R91, 0x2, RZ ;  /* 0x000000025b549819 */ /* 0x000fc800000006ff */
[----:B----4-:R-:W-:Y:S02]  /*23e0*/  @!P1 SHF.R.S32.HI R50, RZ, 0x1f, R84 ;  /* 0x0000001fff329819 */ /* 0x010fe40000011454 */
[----:B------:R-:W-:-:S04]  /*23f0*/  @!P1 IADD3 R84, P2, PT, R93, R84, RZ ;  /* 0x000000545d549210 */ /* 0x000fc80007f5e0ff */
[----:B------:R-:W-:Y:S02]  /*2400*/  @!P1 LEA.HI.X.SX32 R50, R93, R50, 0x1, P2 ;  /* 0x000000325d329211 */ /* 0x000fe400010f0eff */
[----:B-1----:R-:W-:-:S04]  /*2410*/  @!P1 LEA R86, P2, R84, R14, 0x2 ;  /* 0x0000000e54569211 */ /* 0x002fc800078410ff */
[----:B------:R-:W-:Y:S02]  /*2420*/  @!P1 LEA.HI.X R87, R84, R15, R50, 0x2, P2 ;  /* 0x0000000f54579211 */ /* 0x000fe400010f1432 */
[----:B------:R-:W1:Y:S01]  /*2430*/  @!P1 LDC.64 R14, c[0x0][0x3b8] ;  /* 0x0000ee00ff0e9b82 */ /* 0x000e620000000a00 */
[----:B------:R-:W-:Y:S01]  /*2440*/  @!P1 LOP3.LUT R51, R13, 0x3, RZ, 0xc0, !PT ;  /* 0x000000030d339812 */ /* 0x000fe200078ec0ff */
[----:B------:R-:W-:Y:S01]  /*2450*/  @!P1 IMAD.IADD R50, R91, 0x1, R12 ;  /* 0x000000015b329824 */ /* 0x000fe200078e020c */
[----:B------:R2:W5:Y:S03]  /*2460*/  @!P1 LDG.E R23, desc[UR36][R86.64] ;  /* 0x0000002456179981 */ /* 0x000566000c1e1900 */
[----:B---3--:R-:W-:Y:S01]  /*2470*/  @!P1 IMAD R88, R3, R12, R51 ;  /* 0x0000000c03589224 */ /* 0x008fe200078e0233 */
[----:B------:R-:W-:-:S04]  /*2480*/  @!P1 SHF.L.U32 R50, R50, 0x2, RZ ;  /* 0x0000000232329819 */ /* 0x000fc800000006ff */
[----:B------:R-:W-:Y:S02]  /*2490*/  @!P1 SHF.R.S32.HI R51, RZ, 0x1f, R50 ;  /* 0x0000001fff339819 */ /* 0x000fe40000011432 */
[----:B------:R-:W-:-:S04]  /*24a0*/  @!P1 IADD3 R84, P2, PT, R88, R50, RZ ;  /* 0x0000003258549210 */ /* 0x000fc80007f5e0ff */
[----:B------:R-:W-:Y:S02]  /*24b0*/  @!P1 LEA.HI.X.SX32 R51, R88, R51, 0x1, P2 ;  /* 0x0000003358339211 */ /* 0x000fe400010f0eff */
[----:B-1----:R-:W-:-:S04]  /*24c0*/  @!P1 LEA R50, P2, R84, R14, 0x2 ;  /* 0x0000000e54329211 */ /* 0x002fc800078410ff */
[----:B------:R-:W-:Y:S02]  /*24d0*/  @!P1 LEA.HI.X R51, R84, R15, R51, 0x2, P2 ;  /* 0x0000000f54339211 */ /* 0x000fe400010f1433 */
[----:B------:R-:W1:Y:S01]  /*24e0*/  @!P1 LDC.64 R14, c[0x0][0x3b8] ;  /* 0x0000ee00ff0e9b82 */ /* 0x000e620000000a00 */
[----:B------:R-:W-:Y:S01]  /*24f0*/  @!P1 LOP3.LUT R84, R13, 0x3, RZ, 0xc0, !PT ;  /* 0x000000030d549812 */ /* 0x000fe200078ec0ff */
[----:B--2---:R-:W-:Y:S01]  /*2500*/  IMAD R87, R12, 0x2, R91 ;  /* 0x000000020c577824 */ /* 0x004fe200078e025b */
[----:B------:R2:W5:Y:S03]  /*2510*/  @!P1 LDG.E R24, desc[UR36][R50.64] ;  /* 0x0000002432189981 */ /* 0x000566000c1e1900 */
[----:B------:R-:W-:Y:S01]  /*2520*/  @!P1 IMAD R89, R3, R12, R84 ;  /* 0x0000000c03599224 */ /* 0x000fe200078e0254 */
[----:B------:R-:W-:-:S04]  /*2530*/  @!P1 SHF.L.U32 R84, R87, 0x2, RZ ;  /* 0x0000000257549819 */ /* 0x000fc800000006ff */
[----:B------:R-:W-:Y:S02]  /*2540*/  @!P1 SHF.R.S32.HI R86, RZ, 0x1f, R84 ;  /* 0x0000001fff569819 */ /* 0x000fe40000011454 */
[----:B------:R-:W-:-:S04]  /*2550*/  @!P1 IADD3 R84, P2, PT, R89, R84, RZ ;  /* 0x0000005459549210 */ /* 0x000fc80007f5e0ff */
[----:B------:R-:W-:Y:S02]  /*2560*/  @!P1 LEA.HI.X.SX32 R86, R89, R86, 0x1, P2 ;  /* 0x0000005659569211 */ /* 0x000fe400010f0eff */
[----:B-1----:R-:W-:-:S04]  /*2570*/  @!P1 LEA R88, P2, R84, R14, 0x2 ;  /* 0x0000000e54589211 */ /* 0x002fc800078410ff */
[----:B------:R-:W-:Y:S02]  /*2580*/  @!P1 LEA.HI.X R89, R84, R15, R86, 0x2, P2 ;  /* 0x0000000f54599211 */ /* 0x000fe400010f1456 */
[----:B------:R-:W1:Y:S01]  /*2590*/  @!P1 LDC.64 R14, c[0x0][0x3b8] ;  /* 0x0000ee00ff0e9b82 */ /* 0x000e620000000a00 */
[----:B--2---:R-:W-:Y:S01]  /*25a0*/  @!P1 LOP3.LUT R51, R13, 0x3, RZ, 0xc0, !PT ;  /* 0x000000030d339812 */ /* 0x004fe200078ec0ff */
[----:B------:R-:W-:Y:S01]  /*25b0*/  @!P1 IMAD.IADD R50, R87, 0x1, R12 ;  /* 0x0000000157329824 */ /* 0x000fe200078e020c */
[----:B0-----:R0:W5:Y:S03]  /*25c0*/  @!P1 LDG.E R25, desc[UR36][R88.64] ;  /* 0x0000002458199981 */ /* 0x001166000c1e1900 */
        /* <DEDUP_REMOVED lines=9> */
[----:B------:R-:W-:Y:S01]  /*2660*/  @!P1 IMAD R84, R12, 0x2, R87 ;  /* 0x000000020c549824 */ /* 0x000fe200078e0257 */
[----:B------:R2:W5:Y:S03]  /*2670*/  @!P1 LDG.E R26, desc[UR36][R50.64] ;  /* 0x00000024321a9981 */ /* 0x000566000c1e1900 */
[----:B0-----:R-:W-:Y:S01]  /*2680*/  @!P1 IMAD R89, R3, R12, R86 ;  /* 0x0000000c03599224 */ /* 0x001fe200078e0256 */
[----:B------:R-:W-:-:S04]  /*2690*/  @!P1 SHF.L.U32 R84, R84, 0x2, RZ ;  /* 0x0000000254549819 */ /* 0x000fc800000006ff */
[----:B------:R-:W-:Y:S02]  /*26a0*/  @!P1 SHF.R.S32.HI R86, RZ, 0x1f, R84 ;  /* 0x0000001fff569819 */ /* 0x000fe40000011454 */
[----:B------:R-:W-:-:S04]  /*26b0*/  @!P1 IADD3 R84, P2, PT, R89, R84, RZ ;  /* 0x0000005459549210 */ /* 0x000fc80007f5e0ff */
[----:B------:R-:W-:Y:S02]  /*26c0*/  @!P1 LEA.HI.X.SX32 R86, R89, R86, 0x1, P2 ;  /* 0x0000005659569211 */ /* 0x000fe400010f0eff */
[----:B-1----:R-:W-:-:S04]  /*26d0*/  @!P1 LEA R88, P2, R84, R14, 0x2 ;  /* 0x0000000e54589211 */ /* 0x002fc800078410ff */
[----:B------:R-:W-:Y:S02]  /*26e0*/  @!P1 LEA.HI.X R89, R84, R15, R86, 0x2, P2 ;  /* 0x0000000f54599211 */ /* 0x000fe400010f1456 */
[----:B------:R-:W0:Y:S01]  /*26f0*/  @!P1 LDC.64 R14, c[0x0][0x3b8] ;  /* 0x0000ee00ff0e9b82 */ /* 0x000e220000000a00 */
[----:B--2---:R-:W-:Y:S01]  /*2700*/  @!P1 IMAD R51, R12, 0x2, R87 ;  /* 0x000000020c339824 */ /* 0x004fe200078e0257 */
[----:B------:R-:W-:Y:S01]  /*2710*/  @!P1 LOP3.LUT R84, R13, 0x3, RZ, 0xc0, !PT ;  /* 0x000000030d549812 */ /* 0x000fe200078ec0ff */
[----:B------:R1:W5:Y:S03]  /*2720*/  @!P1 LDG.E R27, desc[UR36][R88.64] ;  /* 0x00000024581b9981 */ /* 0x000366000c1e1900 */
[-C--:B------:R-:W-:Y:S01]  /*2730*/  @!P1 IADD3 R50, PT, PT, R51, R12.reuse, RZ ;  /* 0x0000000c33329210 */ /* 0x080fe20007ffe0ff */
[----:B------:R-:W-:-:S04]  /*2740*/  @!P1 IMAD R86, R3, R12, R84 ;  /* 0x0000000c03569224 */ /* 0x000fc800078e0254 */
[----:B------:R-:W-:-:S05]  /*2750*/  @!P1 IMAD.SHL.U32 R50, R50, 0x4, RZ ;  /* 0x0000000432329824 */ /* 0x000fca00078e00ff */
[----:B------:R-:W-:Y:S02]  /*2760*/  @!P1 SHF.R.S32.HI R51, RZ, 0x1f, R50 ;  /* 0x0000001fff339819 */ /* 0x000fe40000011432 */
[----:B------:R-:W-:-:S04]  /*2770*/  @!P1 IADD3 R84, P2, PT, R86, R50, RZ ;  /* 0x0000003256549210 */ /* 0x000fc80007f5e0ff */
[----:B------:R-:W-:Y:S02]  /*2780*/  @!P1 LEA.HI.X.SX32 R51, R86, R51, 0x1, P2 ;  /* 0x0000003356339211 */ /* 0x000fe400010f0eff */
[----:B0-----:R-:W-:-:S04]  /*2790*/  @!P1 LEA R50, P2, R84, R14, 0x2 ;  /* 0x0000000e54329211 */ /* 0x001fc800078410ff */
[----:B------:R-:W-:Y:S02]  /*27a0*/  @!P1 LEA.HI.X R51, R84, R15, R51, 0x2, P2 ;  /* 0x0000000f54339211 */ /* 0x000fe400010f1433 */
[----:B------:R-:W0:Y:S01]  /*27b0*/  @!P1 LDC.64 R14, c[0x0][0x3b8] ;  /* 0x0000ee00ff0e9b82 */ /* 0x000e220000000a00 */
[----:B------:R-:W-:Y:S02]  /*27c0*/  @!P1 LOP3.LUT R84, R13, 0x3, RZ, 0xc0, !PT ;  /* 0x000000030d549812 */ /* 0x000fe400078ec0ff */
[C---:B-1----:R-:W-:Y:S01]  /*27d0*/  @!P1 LEA R89, R12.reuse, R11, 0x4 ;  /* 0x0000000b0c599211 */ /* 0x042fe200078e20ff */
[----:B------:R1:W5:Y:S01]  /*27e0*/  @!P1 LDG.E R28, desc[UR36][R50.64] ;  /* 0x00000024321c9981 */ /* 0x000362000c1e1900 */
[----:B------:R-:W-:Y:S01]  /*27f0*/  LEA R91, R12, R87, 0x1 ;  /* 0x000000570c5b7211 */ /* 0x000fe200078e08ff */
[----:B------:R-:W-:Y:S02]  /*2800*/  @!P1 IMAD R84, R3, R12, R84 ;  /* 0x0000000c03549224 */ /* 0x000fe400078e0254 */
[----:B------:R-:W-:-:S02]  /*2810*/  @!P1 IMAD.SHL.U32 R89, R89, 0x4, RZ ;  /* 0x0000000459599824 */ /* 0x000fc400078e00ff */
[----:B------:R-:W-:Y:S01]  /*2820*/  IMAD R91, R12, 0x2, R91 ;  /* 0x000000020c5b7824 */ /* 0x000fe200078e025b */
[----:B------:R-:W-:Y:S02]  /*2830*/  @!P1 SHF.R.S32.HI R86, RZ, 0x1f, R84 ;  /* 0x0000001fff569819 */ /* 0x000fe40000011454 */
[----:B------:R-:W-:Y:S02]  /*2840*/  @!P1 IADD3 R90, P2, PT, R84, R89, RZ ;  /* 0x00000059545a9210 */ /* 0x000fe40007f5e0ff */
[----:B------:R-:W-:Y:S02]  /*2850*/  @!P1 SHF.L.U32 R87, R91, 0x2, RZ ;  /* 0x000000025b579819 */ /* 0x000fe400000006ff */
[----:B------:R-:W-:Y:S02]  /*2860*/  @!P1 LEA.HI.X.SX32 R89, R89, R86, 0x1, P2 ;  /* 0x0000005659599211 */ /* 0x000fe400010f0eff */
[----:B0-----:R-:W-:-:S04]  /*2870*/  @!P1 LEA R88, P2, R90, R14, 0x2 ;  /* 0x0000000e5a589211 */ /* 0x001fc800078410ff */
[----:B------:R-:W-:Y:S02]  /*2880*/  @!P1 LEA.HI.X R89, R90, R15, R89, 0x2, P2 ;  /* 0x0000000f5a599211 */ /* 0x000fe400010f1459 */
[----:B------:R-:W-:Y:S02]  /*2890*/  @!P1 IADD3 R84, P2, PT, R84, R87, RZ ;  /* 0x0000005754549210 */ /* 0x000fe40007f5e0ff */
[----:B-1----:R-:W-:Y:S01]  /*28a0*/  @!P1 LOP3.LUT R50, R13, 0x3, RZ, 0xc0, !PT ;  /* 0x000000030d329812 */ /* 0x002fe200078ec0ff */
[----:B------:R0:W5:Y:S01]  /*28b0*/  @!P1 LDG.E R29, desc[UR36][R88.64] ;  /* 0x00000024581d9981 */ /* 0x000162000c1e1900 */
[----:B------:R-:W-:Y:S02]  /*28c0*/  @!P1 LEA.HI.X.SX32 R87, R87, R86, 0x1, P2 ;  /* 0x0000005657579211 */ /* 0x000fe400010f0eff */
[----:B------:R-:W-:-:S04]  /*28d0*/  @!P1 LEA R86, P2, R84, R14, 0x2 ;  /* 0x0000000e54569211 */ /* 0x000fc800078410ff */
[----:B------:R-:W-:Y:S02]  /*28e0*/  @!P1 LEA.HI.X R87, R84, R15, R87, 0x2, P2 ;  /* 0x0000000f54579211 */ /* 0x000fe400010f1457 */
[----:B------:R-:W1:Y:S01]  /*28f0*/  @!P1 LDC.64 R14, c[0x0][0x3b8] ;  /* 0x0000ee00ff0e9b82 */ /* 0x000e620000000a00 */
[----:B0-----:R-:W-:Y:S02]  /*2900*/  IMAD R89, R12, 0x2, R91 ;  /* 0x000000020c597824 */ /* 0x001fe400078e025b */
[----:B------:R-:W-:Y:S01]  /*2910*/  @!P1 IMAD R88, R3, R12, R50 ;  /* 0x0000000c03589224 */ /* 0x000fe200078e0232 */
[----:B------:R0:W5:Y:S02]  /*2920*/  @!P1 LDG.E R30, desc[UR36][R86.64] ;  /* 0x00000024561e9981 */ /* 0x000164000c1e1900 */
        /* <DEDUP_REMOVED lines=8> */
[----:B------:R-:W-:Y:S01]  /*29b0*/  IMAD.IADD R89, R89, 0x1, R12 ;  /* 0x0000000159597824 */ /* 0x000fe200078e020c */
        /* <DEDUP_REMOVED lines=9> */
[----:B--2---:R-:W-:Y:S01]  /*2a50*/  @!P1 LOP3.LUT R50, R13, 0x3, RZ, 0xc0, !PT ;  /* 0x000000030d329812 */ /* 0x004fe200078ec0ff */
[----:B------:R-:W-:Y:S01]  /*2a60*/  IMAD.IADD R89, R89, 0x1, R12 ;  /* 0x0000000159597824 */ /* 0x000fe200078e020c */
[----:B------:R1:W5:Y:S03]  /*2a70*/  @!P1 LDG.E R32, desc[UR36][R86.64] ;  /* 0x0000002456209981 */ /* 0x000366000c1e1900 */
[----:B------:R-:W-:Y:S01]  /*2a80*/  @!P1 IMAD R88, R3, R12, R50 ;  /* 0x0000000c03589224 */ /* 0x000fe200078e0232 */
[----:B------:R-:W-:-:S04]  /*2a90*/  @!P1 SHF.L.U32 R50, R89, 0x2, RZ ;  /* 0x0000000259329819 */ /* 0x000fc800000006ff */
[----:B------:R-:W-:Y:S02]  /*2aa0*/  @!P1 SHF.R.S32.HI R51, RZ, 0x1f, R50 ;  /* 0x0000001fff339819 */ /* 0x000fe40000011432 */
[----:B------:R-:W-:-:S04]  /*2ab0*/  @!P1 IADD3 R84, P2, PT, R88, R50, RZ ;  /* 0x0000003258549210 */ /* 0x000fc80007f5e0ff */
[----:B------:R-:W-:Y:S02]  /*2ac0*/  @!P1 LEA.HI.X.SX32 R51, R88, R51, 0x1, P2 ;  /* 0x0000003358339211 */ /* 0x000fe400010f0eff */
[----:B0-----:R-:W-:-:S04]  /*2ad0*/  @!P1 LEA R50, P2, R84, R14, 0x2 ;  /* 0x0000000e54329211 */ /* 0x001fc800078410ff */
[----:B------:R-:W-:Y:S02]  /*2ae0*/  @!P1 LEA.HI.X R51, R84, R15, R51, 0x2, P2 ;  /* 0x0000000f54339211 */ /* 0x000fe400010f1433 */
[----:B------:R-:W0:Y:S01]  /*2af0*/  @!P1 LDC.64 R14, c[0x0][0x3b8] ;  /* 0x0000ee00ff0e9b82 */ /* 0x000e220000000a00 */
[----:B------:R-:W-:Y:S01]  /*2b00*/  @!P1 LOP3.LUT R84, R13, 0x3, RZ, 0xc0, !PT ;  /* 0x000000030d549812 */ /* 0x000fe200078ec0ff */
[----:B------:R-:W-:Y:S01]  /*2b10*/  IMAD.IADD R89, R89, 0x1, R12 ;  /* 0x0000000159597824 */ /* 0x000fe200078e020c */
[----:B------:R2:W5:Y:S03]  /*2b20*/  @!P1 LDG.E R33, desc[UR36][R50.64] ;  /* 0x0000002432219981 */ /* 0x000566000c1e1900 */
[----:B-1----:R-:W-:Y:S01]  /*2b30*/  @!P1 IMAD R87, R3, R12, R84 ;  /* 0x0000000c03579224 */ /* 0x002fe200078e0254 */
[----:B------:R-:W-:-:S04]  /*2b40*/  @!P1 SHF.L.U32 R84, R89, 0x2, RZ ;  /* 0x0000000259549819 */ /* 0x000fc800000006ff */
[----:B------:R-:W-:Y:S02]  /*2b50*/  @!P1 SHF.R.S32.HI R86, RZ, 0x1f, R84 ;  /* 0x0000001fff569819 */ /* 0x000fe40000011454 */
[----:B------:R-:W-:-:S04]  /*2b60*/  @!P1 IADD3 R84, P2, PT, R87, R84, RZ ;  /* 0x0000005457549210 */ /* 0x000fc80007f5e0ff */
[----:B------:R-:W-:Y:S02]  /*2b70*/  @!P1 LEA.HI.X.SX32 R87, R87, R86, 0x1, P2 ;  /* 0x0000005657579211 */ /* 0x000fe400010f0eff */
[----:B0-----:R-:W-:-:S04]  /*2b80*/  @!P1 LEA R86, P2, R84, R14, 0x2 ;  /* 0x0000000e54569211 */ /* 0x001fc800078410ff */
        /* <DEDUP_REMOVED lines=85> */
[----:B------:R-:W-:Y:S01]  /*30e0*/  @!P1 IADD3 R84, P2, PT, R87, R84, RZ ;  /* 0x0000005457549210 */ /* 0x000fe20007f5e0ff */
[----:B------:R-:W-:-:S03]  /*30f0*/  IMAD.IADD R89, R89, 0x1, R12 ;  /* 0x0000000159597824 */ /* 0x000fc600078e020c */
[----:B------:R-:W-:Y:S02]  /*3100*/  @!P1 LEA.HI.X.SX32 R87, R87, R86, 0x1, P2 ;  /* 0x0000005657579211 */ /* 0x000fe400010f0eff */
[----:B0-----:R-:W-:Y:S02]  /*3110*/  @!P1 LEA R86, P2, R84, R14, 0x2 ;  /* 0x0000000e54569211 */ /* 0x001fe400078410ff */
[----:B------:R-:W-:-:S05]  /*3120*/  @!P1 LOP3.LUT R14, R13, 0x3, RZ, 0xc0, !PT ;  /* 0x000000030d0e9812 */ /* 0x000fca00078ec0ff */
[----:B------:R-:W-:Y:S01]  /*3130*/  @!P1 IMAD R88, R3, R12, R14 ;  /* 0x0000000c03589224 */ /* 0x000fe200078e020e */
[----:B------:R-:W-:Y:S02]  /*3140*/  @!P1 SHF.L.U32 R14, R89, 0x2, RZ ;  /* 0x00000002590e9819 */ /* 0x000fe400000006ff */
[----:B------:R-:W-:Y:S02]  /*3150*/  @!P1 LEA.HI.X R87, R84, R15, R87, 0x2, P2 ;  /* 0x0000000f54579211 */ /* 0x000fe400010f1457 */
[----:B------:R-:W-:Y:S02]  /*3160*/  @!P1 SHF.R.S32.HI R15, RZ, 0x1f, R14 ;  /* 0x0000001fff0f9819 */ /* 0x000fe4000001140e */
[C---:B------:R-:W-:Y:S01]  /*3170*/  @!P1 IADD3 R84, P2, PT, R88.reuse, R14, RZ ;  /* 0x0000000e58549210 */ /* 0x040fe20007f5e0ff */
[----:B------:R2:W5:Y:S03]  /*3180*/  @!P1 LDG.E R41, desc[UR36][R86.64] ;  /* 0x0000002456299981 */ /* 0x000566000c1e1900 */
[----:B------:R-:W-:-:S02]  /*3190*/  @!P1 LEA.HI.X.SX32 R88, R88, R15, 0x1, P2 ;  /* 0x0000000f58589211 */ /* 0x000fc400010f0eff */
[----:B------:R-:W0:Y:S02]  /*31a0*/  @!P1 LDC.64 R14, c[0x0][0x3b8] ;  /* 0x0000ee00ff0e9b82 */ /* 0x000e240000000a00 */
[----:B0-----:R-:W-:-:S04]  /*31b0*/  @!P1 LEA R14, P2, R84, R14, 0x2 ;  /* 0x0000000e540e9211 */ /* 0x001fc800078410ff */
[----:B------:R-:W-:-:S05]  /*31c0*/  @!P1 LEA.HI.X R15, R84, R15, R88, 0x2, P2 ;  /* 0x0000000f540f9211 */ /* 0x000fca00010f1458 */
[----:B------:R2:W5:Y:S01]  /*31d0*/  @!P1 LDG.E R42, desc[UR36][R14.64] ;  /* 0x000000240e2a9981 */ /* 0x000562000c1e1900 */
[----:B------:R-:W-:Y:S04]  /*31e0*/  BSSY.RECONVERGENT B1, `(.L_x_3399) ;  /* 0x0000014000017945 */ /* 0x000fe80003800200 */
[----:B------:R-:W-:Y:S05]  /*31f0*/  @P1 BRA `(.L_x_3400) ;  /* 0x0000000000481947 */ /* 0x000fea0003800000 */
[----:B--2---:R-:W0:Y:S01]  /*3200*/  S2R R14, SR_TID.X ;  /* 0x00000000000e7919 */ /* 0x004e220000002100 */
[----:B------:R-:W-:-:S04]  /*3210*/  LEA R15, R12, R11, 0x1 ;  /* 0x0000000b0c0f7211 */ /* 0x000fc800078e08ff */
[----:B------:R-:W-:Y:S02]  /*3220*/  SHF.L.U32 R15, R15, 0x2, RZ ;  /* 0x000000020f0f7819 */ /* 0x000fe400000006ff */
[----:B0-----:R-:W-:Y:S01]  /*3230*/  LOP3.LUT R43, R14, 0x3, RZ, 0xc0, !PT ;  /* 0x000000030e2b7812 */ /* 0x001fe200078ec0ff */
        /* <DEDUP_REMOVED lines=11> */
[----:B------:R-:W-:-:S03]  /*32f0*/  LEA.HI.X R15, R43, UR13, R44, 0x2, P3 ;  /* 0x0000000d2b0f7c11 */ /* 0x000fc600098f142c */
[----:B------:R0:W5:Y:S04]  /*3300*/  LDG.E R43, desc[UR36][R50.64] ;  /* 0x00000024322b7981 */ /* 0x000168000c1e1900 */
[----:B------:R0:W5:Y:S02]  /*3310*/  LDG.E R44, desc[UR36][R14.64] ;  /* 0x000000240e2c7981 */ /* 0x000164000c1e1900 */
.L_x_3400:
[----:B------:R-:W-:Y:S05]  /*3320*/  BSYNC.RECONVERGENT B1 ;  /* 0x0000000000017941 */ /* 0x000fea0003800200 */
.L_x_3399:
[----:B------:R-:W-:Y:S04]  /*3330*/  BSSY.RECONVERGENT B1, `(.L_x_3401) ;  /* 0x0000015000017945 */ /* 0x000fe80003800200 */
[----:B------:R-:W-:Y:S05]  /*3340*/  @P1 BRA `(.L_x_3402) ;  /* 0x00000000004c1947 */ /* 0x000fea0003800000 */
[----:B0-2---:R-:W0:Y:S01]  /*3350*/  S2R R14, SR_TID.X ;  /* 0x00000000000e7919 */ /* 0x005e220000002100 */
[----:B------:R-:W-:Y:S01]  /*3360*/  IMAD.IADD R15, R11, 0x1, R12 ;  /* 0x000000010b0f7824 */ /* 0x000fe200078e020c */
[----:B0-----:R-:W-:-:S04]  /*3370*/  LOP3.LUT R45, R14, 0x3, RZ, 0xc0, !PT ;  /* 0x000000030e2d7812 */ /* 0x001fc800078ec0ff */
[C---:B------:R-:W-:Y:S01]  /*3380*/  LEA R14, R12.reuse, R15, 0x1 ;  /* 0x0000000f0c0e7211 */ /* 0x040fe200078e08ff */
[----:B------:R-:W-:Y:S02]  /*3390*/  IMAD R15, R12, 0x4, R11 ;  /* 0x000000040c0f7824 */ /* 0x000fe400078e020b */
[----:B------:R-:W-:Y:S01]  /*33a0*/  IMAD R45, R3, R12, R45 ;  /* 0x0000000c032d7224 */ /* 0x000fe200078e022d */
[----:B------:R-:W-:Y:S01]  /*33b0*/  SHF.L.U32 R14, R14, 0x2, RZ ;  /* 0x000000020e0e7819 */ /* 0x000fe200000006ff */
        /* <DEDUP_REMOVED lines=12> */
.L_x_3402:
[----:B------:R-:W-:Y:S05]  /*3480*/  BSYNC.RECONVERGENT B1 ;  /* 0x0000000000017941 */ /* 0x000fea0003800200 */
.L_x_3401:
[----:B012---:R-:W0:Y:S01]  /*3490*/  @!P1 LDC.64 R14, c[0x0][0x3b8] ;  /* 0x0000ee00ff0e9b82 */ /* 0x007e220000000a00 */
[----:B------:R-:W-:Y:S04]  /*34a0*/  BSSY.RECONVERGENT B1, `(.L_x_3403) ;  /* 0x0000016000017945 */ /* 0x000fe80003800200 */
[----:B------:R-:W-:Y:S05]  /*34b0*/  @P1 BRA `(.L_x_3404) ;  /* 0x0000000000501947 */ /* 0x000fea0003800000 */
[----:B------:R-:W1:Y:S01]  /*34c0*/  S2R R48, SR_TID.X ;  /* 0x0000000000307919 */ /* 0x000e620000002100 */
[----:B------:R-:W-:-:S05]  /*34d0*/  IADD3 R47, PT, PT, R11, R12, RZ ;  /* 0x0000000c0b2f7210 */ /* 0x000fca0007ffe0ff */
[C---:B------:R-:W-:Y:S01]  /*34e0*/  IMAD R51, R12.reuse, 0x4, R47 ;  /* 0x000000040c337824 */ /* 0x040fe200078e022f */
[----:B------:R-:W-:-:S03]  /*34f0*/  LEA R47, R12, R11, 0x3 ;  /* 0x0000000b0c2f7211 */ /* 0x000fc600078e18ff */
[----:B------:R-:W-:Y:S01]  /*3500*/  IMAD R11, R12, 0x2, R51 ;  /* 0x000000020c0b7824 */ /* 0x000fe200078e0233 */
[----:B------:R-:W-:-:S03]  /*3510*/  SHF.L.U32 R47, R47, 0x2, RZ ;  /* 0x000000022f2f7819 */ /* 0x000fc600000006ff */
[----:B------:R-:W-:Y:S01]  /*3520*/  IMAD.SHL.U32 R11, R11, 0x4, RZ ;  /* 0x000000040b0b7824 */ /* 0x000fe200078e00ff */
[----:B-1----:R-:W-:-:S05]  /*3530*/  LOP3.LUT R48, R48, 0x3, RZ, 0xc0, !PT ;  /* 0x0000000330307812 */ /* 0x002fca00078ec0ff */
[----:B------:R-:W-:-:S05]  /*3540*/  IMAD R50, R3, R12, R48 ;  /* 0x0000000c03327224 */ /* 0x000fca00078e0230 */
[----:B------:R-:W-:Y:S02]  /*3550*/  SHF.R.S32.HI R84, RZ, 0x1f, R50 ;  /* 0x0000001fff547819 */ /* 0x000fe40000011432 */
        /* <DEDUP_REMOVED lines=10> */
.L_x_3404:
[----:B------:R-:W-:Y:S05]  /*3600*/  BSYNC.RECONVERGENT B1 ;  /* 0x0000000000017941 */ /* 0x000fea0003800200 */
.L_x_3403:
[----:B------:R-:W-:Y:S02]  /*3610*/  @!P1 LOP3.LUT R11, R13, 0x3, RZ, 0xc0, !PT ;  /* 0x000000030d0b9812 */ /* 0x000fe400078ec0ff */
[----:B------:R-:W-:-:S03]  /*3620*/  IADD3 R89, PT, PT, R89, R12, RZ ;  /* 0x0000000c59597210 */ /* 0x000fc60007ffe0ff */
[----:B------:R-:W-:Y:S02]  /*3630*/  @!P1 IMAD R84, R3, R12, R11 ;  /* 0x0000000c03549224 */ /* 0x000fe400078e020b */
[----:B------:R-:W-:-:S05]  /*3640*/  @!P1 IMAD.SHL.U32 R11, R89, 0x4, RZ ;  /* 0x00000004590b9824 */ /* 0x000fca00078e00ff */
[----:B-1----:R-:W-:Y:S02]  /*3650*/  @!P1 SHF.R.S32.HI R50, RZ, 0x1f, R11 ;  /* 0x0000001fff329819 */ /* 0x002fe4000001140b */
[----:B------:R-:W-:-:S04]  /*3660*/  @!P1 IADD3 R11, P2, PT, R84, R11, RZ ;  /* 0x0000000b540b9210 */ /* 0x000fc80007f5e0ff */
[----:B------:R-:W-:Y:S02]  /*3670*/  @!P1 LEA.HI.X.SX32 R84, R84, R50, 0x1, P2 ;  /* 0x0000003254549211 */ /* 0x000fe400010f0eff */
[----:B------:R-:W1:Y:S01]  /*3680*/  @!P1 LDC.64 R50, c[0x0][0x3b8] ;  /* 0x0000ee00ff329b82 */ /* 0x000e620000000a00 */
[----:B0-----:R-:W-:-:S04]  /*3690*/  @!P1 LEA R14, P2, R11, R14, 0x2 ;  /* 0x0000000e0b0e9211 */ /* 0x001fc800078410ff */
[----:B------:R-:W-:Y:S02]  /*36a0*/  @!P1 LEA.HI.X R15, R11, R15, R84, 0x2, P2 ;  /* 0x0000000f0b0f9211 */ /* 0x000fe400010f1454 */
[-C--:B------:R-:W-:Y:S02]  /*36b0*/  @!P1 IADD3 R11, PT, PT, R89, R12.reuse, RZ ;  /* 0x0000000c590b9210 */ /* 0x080fe40007ffe0ff */
[----:B------:R-:W-:Y:S01]  /*36c0*/  @!P1 LOP3.LUT R84, R13, 0x3, RZ, 0xc0, !PT ;  /* 0x000000030d549812 */ /* 0x000fe200078ec0ff */
[----:B------:R-:W2:Y:S02]  /*36d0*/  @!P1 LDG.E R49, desc[UR36][R14.64] ;  /* 0x000000240e319981 */ /* 0x000ea4000c1e1900 */
[----:B------:R-:W-:Y:S02]  /*36e0*/  @!P1 IMAD.SHL.U32 R11, R11, 0x4, RZ ;  /* 0x000000040b0b9824 */ /* 0x000fe400078e00ff */
[----:B------:R-:W-:-:S03]  /*36f0*/  @!P1 IMAD R84, R3, R12, R84 ;  /* 0x0000000c03549224 */ /* 0x000fc600078e0254 */
[----:B------:R-:W-:Y:S02]  /*3700*/  @!P1 SHF.R.S32.HI R12, RZ, 0x1f, R11 ;  /* 0x0000001fff0c9819 */ /* 0x000fe4000001140b */
[----:B------:R-:W-:-:S04]  /*3710*/  @!P1 IADD3 R11, P2, PT, R84, R11, RZ ;  /* 0x0000000b540b9210 */ /* 0x000fc80007f5e0ff */
[----:B------:R-:W-:Y:S02]  /*3720*/  @!P1 LEA.HI.X.SX32 R12, R84, R12, 0x1, P2 ;  /* 0x0000000c540c9211 */ /* 0x000fe400010f0eff */
[C---:B-1----:R-:W-:Y:S01]  /*3730*/  @!P1 LEA R50, P2, R11.reuse, R50, 0x2 ;  /* 0x000000320b329211 */ /* 0x042fe200078410ff */
[----:B------:R-:W3:Y:S03]  /*3740*/  @P0 LDG.E.U8 R84, desc[UR36][R6.64] ;  /* 0x0000002406540981 */ /* 0x000ee6000c1e1100 */
[----:B------:R-:W-:-:S05]  /*3750*/  @!P1 LEA.HI.X R51, R11, R51, R12, 0x2, P2 ;  /* 0x000000330b339211 */ /* 0x000fca00010f140c */
[----:B------:R-:W4:Y:S01]  /*3760*/  @!P1 LDG.E R53, desc[UR36][R50.64] ;  /* 0x0000002432359981 */ /* 0x000f22000c1e1900 */
[----:B-----5:R-:W-:-:S04]  /*3770*/  FMUL.FTZ R12, R80, R43 ;  /* 0x0000002b500c7220 */ /* 0x020fc80000410000 */
        /* <DEDUP_REMOVED lines=28> */
[----:B------:R-:W-:-:S03]  /*3940*/  UMOV UR4, 0xffffffff ;  /* 0xffffffff00047882 */ /* 0x000fc60000000000 */
[----:B------:R-:W-:Y:S01]  /*3950*/  FFMA.FTZ R11, R55, R42, R12 ;  /* 0x0000002a370b7223 */ /* 0x000fe2000001000c */
[----:B------:R-:W-:-:S03]  /*3960*/  LOP3.LUT P1, RZ, R13, 0x3, RZ, 0xc0, !PT ;  /* 0x000000030dff7812 */ /* 0x000fc6000782c0ff */
[----:B--2---:R-:W-:Y:S01]  /*3970*/  FFMA.FTZ R11, R52, R49, R11 ;  /* 0x00000031340b7223 */ /* 0x004fe2000001000b */
[----:B---3--:R-:W-:-:S03]  /*3980*/  ISETP.NE.AND P2, PT, R84, RZ, P0 ;  /* 0x000000ff5400720c */ /* 0x008fc60000745270 */
[----:B----4-:R-:W-:Y:S01]  /*3990*/  FFMA.FTZ R13, R4, R53, R11 ;  /* 0x00000035040d7223 */ /* 0x010fe2000001000b */
[----:B------:R-:W-:Y:S09]  /*39a0*/  BRA.DIV UR4, `(.L_x_3405) ;  /* 0x0000005e042c7947 */ /* 0x000ff2000b800000 */
[----:B------:R-:W0:Y:S02]  /*39b0*/  SHFL.BFLY PT, R14, R13, 0x2, 0x1f ;  /* 0x0c401f000d0e7f89 */ /* 0x000e2400000e0000 */
[----:B0-----:R-:W-:-:S05]  /*39c0*/  FADD.FTZ R13, R13, R14 ;  /* 0x0000000e0d0d7221 */ /* 0x001fca0000010000 */
[----:B------:R0:W1:Y:S02]  /*39d0*/  SHFL.BFLY PT, R14, R13, 0x1, 0x1f ;  /* 0x0c201f000d0e7f89 */ /* 0x00006400000e0000 */
.L_x_3486:
        /* <DEDUP_REMOVED lines=27> */
.L_x_3407:
[----:B------:R-:W-:Y:S05]  /*3b90*/  BSYNC.RECONVERGENT B1 ;  /* 0x0000000000017941 */ /* 0x000fea0003800200 */
.L_x_3406:
[----:B-1----:R-:W1:Y:S01]  /*3ba0*/  LDC R11, c[0x0][0x3f4] ;  /* 0x0000fd00ff0b7b82 */ /* 0x002e620000000800 */
[----:B------:R-:W-:Y:S01]  /*3bb0*/  VIADD R5, R5, 0x10 ;  /* 0x0000001005057836 */ /* 0x000fe20000000000 */
[----:B------:R-:W-:Y:S01]  /*3bc0*/  IADD3 R6, P2, PT, R6, 0x10, RZ ;  /* 0x0000001006067810 */ /* 0x000fe20007f5e0ff */
[----:B------:R-:W-:Y:S01]  /*3bd0*/  VIADD R8, R8, 0x40 ;  /* 0x0000004008087836 */ /* 0x000fe20000000000 */
[----:B------:R-:W-:-:S03]  /*3be0*/  IADD3 R9, PT, PT, R9, 0x10, RZ ;  /* 0x0000001009097810 */ /* 0x000fc60007ffe0ff */
[----:B------:R-:W-:Y:S01]  /*3bf0*/  IMAD.X R7, RZ, RZ, R7, P2 ;  /* 0x000000ffff077224 */ /* 0x000fe200010e0607 */
[----:B-1----:R-:W-:-:S04]  /*3c00*/  IADD3 R11, PT, PT, R18, 0x1, -R11 ;  /* 0x00000001120b7810 */ /* 0x002fc80007ffe80b */
[----:B------:R-:W-:-:S05]  /*3c10*/  VIMNMX R11, PT, PT, RZ, R11, !PT ;  /* 0x0000000bff0b7248 */ /* 0x000fca0007fe0100 */
[----:B------:R-:W-:-:S05]  /*3c20*/  IMAD.IADD R12, R18, 0x1, -R11 ;  /* 0x00000001120c7824 */ /* 0x000fca00078e0a0b */
[----:B------:R-:W-:-:S04]  /*3c30*/  IADD3 R12, PT, PT, R12, 0x7, RZ ;  /* 0x000000070c0c7810 */ /* 0x000fc80007ffe0ff */
[----:B0-----:R-:W-:-:S04]  /*3c40*/  SHF.R.S32.HI R13, RZ, 0x1f, R12 ;  /* 0x0000001fff0d7819 */ /* 0x001fc8000001140c */
[----:B------:R-:W-:-:S04]  /*3c50*/  LEA.HI R13, R13, R12, RZ, 0x3 ;  /* 0x0000000c0d0d7211 */ /* 0x000fc800078f18ff */
[----:B------:R-:W-:-:S04]  /*3c60*/  LOP3.LUT R12, R13, 0xfffffff8, RZ, 0xc0, !PT ;  /* 0xfffffff80d0c7812 */ /* 0x000fc800078ec0ff */
[----:B------:R-:W-:-:S04]  /*3c70*/  IADD3 R12, PT, PT, R11, R12, RZ ;  /* 0x0000000c0b0c7210 */ /* 0x000fc80007ffe0ff */
[----:B------:R-:W-:-:S13]  /*3c80*/  ISETP.GE.AND P1, PT, R5, R12, PT ;  /* 0x0000000c0500720c */ /* 0x000fda0003f26270 */
[----:B------:R-:W-:Y:S05]  /*3c90*/  @!P1 BRA `(.L_x_3408) ;  /* 0xffffffe000b89947 */ /* 0x000fea000383ffff */
.L_x_3398:
[----:B01----:R-:W-:Y:S05]  /*3ca0*/  BSYNC B0 ;  /* 0x0000000000007941 */ /* 0x003fea0003800000 */
.L_x_3397:
        /* <DEDUP_REMOVED lines=10> */
.L_x_3491:
[----:B------:R-:W4:Y:S01]  /*3d50*/  S2R R50, SR_TID.X ;  /* 0x0000000000327919 */ /* 0x000f220000002100 */
[----:B------:R-:W-:Y:S01]  /*3d60*/  MOV R15, 0x400 ;  /* 0x00000400000f7802 */ /* 0x000fe20000000f00 */
[----:B------:R-:W-:Y:S05]  /*3d70*/  WARPSYNC.ALL ;  /* 0x0000000000007948 */ /* 0x000fea0003800000 */
[----:B------:R-:W5:Y:S01]  /*3d80*/  S2R R20, SR_CgaCtaId ;  /* 0x0000000000147919 */ /* 0x000f620000008800 */
[----:B-1----:R-:W-:Y:S02]  /*3d90*/  FMNMX.FTZ R5, R0, R14, !PT ;  /* 0x0000000e00057209 */ /* 0x002fe40007810000 */
[----:B----4-:R-:W-:-:S02]  /*3da0*/  LOP3.LUT P0, R6, R50, 0x1f, RZ, 0xc0, !PT ;  /* 0x0000001f32067812 */ /* 0x010fc4000780c0ff */
[----:B-----5:R-:W-:-:S11]  /*3db0*/  LEA R7, R20, R15, 0x18 ;  /* 0x0000000f14077211 */ /* 0x020fd600078ec0ff */
[----:B0-----:R-:W-:-:S05]  /*3dc0*/  @!P0 LEA.HI R0, R50, R7, RZ, 0x1d ;  /* 0x0000000732008211 */ /* 0x001fca00078fe8ff */
[----:B------:R-:W-:Y:S01]  /*3dd0*/  @!P0 STS [R0], R5 ;  /* 0x0000000500008388 */ /* 0x000fe20000000800 */
[----:B------:R-:W-:Y:S01]  /*3de0*/  BAR.SYNC.DEFER_BLOCKING 0x0 ;  /* 0x0000000000007b1d */ /* 0x000fe20000010000 */
[C---:B------:R-:W-:Y:S01]  /*3df0*/  ISETP.GT.U32.AND P0, PT, R6.reuse, 0x1, PT ;  /* 0x000000010600780c */ /* 0x040fe20003f04070 */
[----:B------:R-:W-:Y:S01]  /*3e00*/  IMAD.MOV.U32 R10, RZ, RZ, -0x800001 ;  /* 0xff7fffffff0a7424 */ /* 0x000fe200078e00ff */
[----:B------:R-:W-:Y:S01]  /*3e10*/  LEA R8, R6, R7, 0x2 ;  /* 0x0000000706087211 */ /* 0x000fe200078e10ff */
[----:B------:R-:W-:Y:S01]  /*3e20*/  IMAD.SHL.U32 R52, R50, 0x4, RZ ;  /* 0x0000000432347824 */ /* 0x000fe200078e00ff */
[----:B------:R-:W-:Y:S01]  /*3e30*/  IADD3 R4, PT, PT, R18, 0x1, RZ ;  /* 0x0000000112047810 */ /* 0x000fe20007ffe0ff */
[----:B------:R-:W-:Y:S01]  /*3e40*/  BSSY.RECONVERGENT B0, `(.L_x_3410) ;  /* 0x000016f000007945 */ /* 0x000fe20003800200 */
[----:B---3--:R-:W-:-:S07]  /*3e50*/  IMAD.MOV.U32 R9, RZ, RZ, RZ ;  /* 0x000000ffff097224 */ /* 0x008fce00078e00ff */
[----:B------:R-:W0:Y:S04]  /*3e60*/  @!P0 LDS R10, [R8] ;  /* 0x00000000080a8984 */ /* 0x000e280000000800 */
[----:B0-----:R-:W0:Y:S02]  /*3e70*/  SHFL.BFLY PT, R5, R10, 0x1, 0x1f ;  /* 0x0c201f000a057f89 */ /* 0x001e2400000e0000 */
        /* <DEDUP_REMOVED lines=27> */
.L_x_3415:
        /* <DEDUP_REMOVED lines=11> */
.L_x_3414:
[----:B------:R-:W-:Y:S05]  /*40e0*/  BSYNC.RECONVERGENT B1 ;  /* 0x0000000000017941 */ /* 0x000fea0003800200 */
.L_x_3413:
[----:B------:R-:W-:Y:S05]  /*40f0*/  @!P1 BRA `(.L_x_3411) ;  /* 0x00000014000c9947 */ /* 0x000fea0003800000 */
[----:B------:R-:W-:Y:S01]  /*4100*/  IMAD.SHL.U32 R11, R17, 0x4, RZ ;  /* 0x00000004110b7824 */ /* 0x000fe200078e00ff */
[----:B------:R-:W-:Y:S02]  /*4110*/  IADD3 R15, PT, PT, R15, 0x210, RZ ;  /* 0x000002100f0f7810 */ /* 0x000fe40007ffe0ff */
[----:B------:R-:W-:Y:S02]  /*4120*/  IADD3 R23, PT, PT, R10, 0x100, RZ ;  /* 0x000001000a177810 */ /* 0x000fe40007ffe0ff */
[----:B------:R-:W-:Y:S02]  /*4130*/  LEA R12, R20, R15, 0x18 ;  /* 0x0000000f140c7211 */ /* 0x000fe400078ec0ff */
[----:B------:R-:W-:Y:S02]  /*4140*/  LEA R11, R10, -R11, 0x2 ;  /* 0x8000000b0a0b7211 */ /* 0x000fe400078e10ff */
[----:B------:R-:W-:-:S03]  /*4150*/  ISETP.GT.AND P0, PT, R23, R18, PT ;  /* 0x000000121700720c */ /* 0x000fc60003f04270 */
        /* <DEDUP_REMOVED lines=30> */
[----:B------:R-:W-:Y:S01]  /*4340*/  ISETP.GT.AND P1, PT, R10, 0x2ff, PT ;  /* 0x000002ff0a00780c */ /* 0x000fe20003f24270 */
[----:B------:R-:W-:-:S12]  /*4350*/  VIADD R10, R12, 0x600 ;  /* 0x000006000c0a7836 */ /* 0x000fd80000000000 */
[----:B------:R-:W-:Y:S05]  /*4360*/  @!P1 BRA `(.L_x_3417) ;  /* 0x0000000400989947 */ /* 0x000fea0003800000 */
[----:B------:R-:W-:Y:S02]  /*4370*/  PLOP3.LUT P0, PT, PT, PT, PT, 0x8, 0x80 ;  /* 0x000000000080781c */ /* 0x000fe40003f0e170 */
[----:B------:R-:W-:-:S11]  /*4380*/  IADD3 R12, PT, PT, R18, -0x2ff, RZ ;  /* 0xfffffd01120c7810 */ /* 0x000fd60007ffe0ff */
.L_x_3418:
[----:B------:R-:W0:Y:S01]  /*4390*/  LDS R13, [R10+-0x200] ;  /* 0xfffe00000a0d7984 */ /* 0x000e220000000800 */
[----:B------:R-:W-:-:S03]  /*43a0*/  VIADD R11, R11, 0x400 ;  /* 0x000004000b0b7836 */ /* 0x000fc60000000000 */
[----:B------:R-:W1:Y:S02]  /*43b0*/  LDS R15, [R10+-0x100] ;  /* 0xffff00000a0f7984 */ /* 0x000e640000000800 */
[----:B------:R-:W-:Y:S02]  /*43c0*/  ISETP.GE.AND P1, PT, R11, R12, PT ;  /* 0x0000000c0b00720c */ /* 0x000fe40003f26270 */
[----:B------:R-:W3:Y:S04]  /*43d0*/  LDS R21, [R10] ;  /* 0x000000000a157984 */ /* 0x000ee80000000800 */
[----:B------:R-:W4:Y:S04]  /*43e0*/  LDS R23, [R10+0x100] ;  /* 0x000100000a177984 */ /* 0x000f280000000800 */
[----:B------:R-:W5:Y:S04]  /*43f0*/  LDS R25, [R10+0x200] ;  /* 0x000200000a197984 */ /* 0x000f680000000800 */
[----:B------:R-:W5:Y:S04]  /*4400*/  LDS R27, [R10+0x300] ;  /* 0x000300000a1b7984 */ /* 0x000f680000000800 */
[----:B------:R-:W5:Y:S04]  /*4410*/  LDS R29, [R10+0x400] ;  /* 0x000400000a1d7984 */ /* 0x000f680000000800 */
[----:B------:R-:W5:Y:S04]  /*4420*/  LDS R31, [R10+0x500] ;  /* 0x000500000a1f7984 */ /* 0x000f680000000800 */
[----:B--2---:R-:W2:Y:S04]  /*4430*/  LDS R33, [R10+0x600] ;  /* 0x000600000a217984 */ /* 0x004ea80000000800 */
        /* <DEDUP_REMOVED lines=29> */
[C---:B--2---:R-:W-:Y:S01]  /*4610*/  FADD.FTZ R33, -R0.reuse, R33 ;  /* 0x0000002100217221 */ /* 0x044fe20000010100 */
[----:B------:R-:W2:Y:S01]  /*4620*/  MUFU.EX2 R27, R27 ;  /* 0x0000001b001b7308 */ /* 0x000ea20000000800 */
[----:B------:R-:W-:Y:S01]  /*4630*/  FMUL.FTZ R31, R31, 1.4426950216293334961 ;  /* 0x3fb8aa3b1f1f7820 */ /* 0x000fe20000410000 */
[----:B-----5:R-:W-:Y:S01]  /*4640*/  FADD.FTZ R9, R9, R21 ;  /* 0x0000001509097221 */ /* 0x020fe20000010000 */
[C---:B------:R-:W-:Y:S01]  /*4650*/  FADD.FTZ R35, -R0.reuse, R35 ;  /* 0x0000002300237221 */ /* 0x040fe20000010100 */
[----:B------:R-:W4:Y:S01]  /*4660*/  MUFU.EX2 R29, R29 ;  /* 0x0000001d001d7308 */ /* 0x000f220000000800 */
[----:B------:R-:W-:Y:S01]  /*4670*/  FMUL.FTZ R33, R33, 1.4426950216293334961 ;  /* 0x3fb8aa3b21217820 */ /* 0x000fe20000410000 */
[----:B------:R-:W-:Y:S01]  /*4680*/  FADD.FTZ R9, R9, R23 ;  /* 0x0000001709097221 */ /* 0x000fe20000010000 */
[C---:B------:R-:W-:Y:S01]  /*4690*/  FADD.FTZ R37, -R0.reuse, R37 ;  /* 0x0000002500257221 */ /* 0x040fe20000010100 */
[----:B------:R-:W5:Y:S01]  /*46a0*/  MUFU.EX2 R31, R31 ;  /* 0x0000001f001f7308 */ /* 0x000f620000000800 */
[----:B------:R-:W-:Y:S01]  /*46b0*/  FMUL.FTZ R35, R35, 1.4426950216293334961 ;  /* 0x3fb8aa3b23237820 */ /* 0x000fe20000410000 */
[----:B---3--:R-:W-:Y:S01]  /*46c0*/  FADD.FTZ R9, R9, R25 ;  /* 0x0000001909097221 */ /* 0x008fe20000010000 */
[C---:B0-----:R-:W-:Y:S01]  /*46d0*/  FADD.FTZ R39, -R0.reuse, R39 ;  /* 0x0000002700277221 */ /* 0x041fe20000010100 */
[----:B------:R-:W0:Y:S01]  /*46e0*/  MUFU.EX2 R33, R33 ;  /* 0x0000002100217308 */ /* 0x000e220000000800 */
[----:B------:R-:W-:Y:S01]  /*46f0*/  FMUL.FTZ R37, R37, 1.4426950216293334961 ;  /* 0x3fb8aa3b25257820 */ /* 0x000fe20000410000 */
[----:B--2---:R-:W-:Y:S01]  /*4700*/  FADD.FTZ R9, R9, R27 ;  /* 0x0000001b09097221 */ /* 0x004fe20000010000 */
        /* <DEDUP_REMOVED lines=44> */
.L_x_3417:
[----:B------:R-:W-:Y:S05]  /*49d0*/  BSYNC.RECONVERGENT B1 ;  /* 0x0000000000017941 */ /* 0x000fea0003800200 */
.L_x_3416:
        /* <DEDUP_REMOVED lines=26> */
[----:B--2---:R-:W-:Y:S01]  /*4b80*/  FADD.FTZ R27, -R0, R27 ;  /* 0x0000001b001b7221 */ /* 0x004fe20000010100 */
[----:B------:R-:W-:-:S02]  /*4b90*/  FMUL.FTZ R25, R25, 1.4426950216293334961 ;  /* 0x3fb8aa3b19197820 */ /* 0x000fc40000410000 */
[----:B------:R-:W2:Y:S01]  /*4ba0*/  MUFU.EX2 R23, R23 ;  /* 0x0000001700177308 */ /* 0x000ea20000000800 */
        /* <DEDUP_REMOVED lines=25> */
[----:B0-----:R-:W-:-:S07]  /*4d40*/  VIADD R10, R10, 0x800 ;  /* 0x000008000a0a7836 */ /* 0x001fce0000000000 */
.L_x_3420:
[----:B------:R-:W-:Y:S05]  /*4d50*/  BSYNC.RECONVERGENT B1 ;  /* 0x0000000000017941 */ /* 0x000fea0003800200 */
.L_x_3419:
        /* <DEDUP_REMOVED lines=27> */
.L_x_3412:
        /* <DEDUP_REMOVED lines=8> */
[----:B------:R-:W-:Y:S01]  /*4f90*/  ISETP.NE.AND P0, PT, R13, 0xc0, PT ;  /* 0x000000c00d00780c */ /* 0x000fe20003f05270 */
[----:B------:R-:W-:Y:S02]  /*4fa0*/  IMAD.MOV.U32 R13, RZ, RZ, R5 ;  /* 0x000000ffff0d7224 */ /* 0x000fe400078e0005 */
[----:B-1----:R-:W-:-:S02]  /*4fb0*/  IMAD R22, R9, UR4, RZ ;  /* 0x0000000409167c24 */ /* 0x002fc4000f8e02ff */
[----:B------:R-:W-:-:S03]  /*4fc0*/  HFMA2 R9, -RZ, RZ, 0, 0 ;  /* 0x00000000ff097431 */ /* 0x000fc600000001ff */
[----:B------:R-:W-:-:S05]  /*4fd0*/  SHF.R.S32.HI R24, RZ, 0x1f, R22 ;  /* 0x0000001fff187819 */ /* 0x000fca0000011416 */
        /* <DEDUP_REMOVED lines=8> */
[----:B------:R-:W-:Y:S01]  /*5060*/  IMAD.IADD R12, R52, 0x1, R15 ;  /* 0x00000001340c7824 */ /* 0x000fe200078e020f */
[----:B------:R-:W-:-:S02]  /*5070*/  MOV R13, R5 ;  /* 0x00000005000d7202 */ /* 0x000fc40000000f00 */
[----:B------:R-:W-:-:S07]  /*5080*/  IADD3 R14, PT, PT, -R10, RZ, RZ ;  /* 0x000000ff0a0e7210 */ /* 0x000fce0007ffe1ff */
.L_x_3423:
[----:B------:R-:W-:-:S06]  /*5090*/  IMAD.MOV.U32 R10, RZ, RZ, R21 ;  /* 0x000000ffff0a7224 */ /* 0x000fcc00078e0015 */
        /* <DEDUP_REMOVED lines=8> */
[----:B------:R-:W-:-:S03]  /*5120*/  MOV R15, RZ ;  /* 0x000000ff000f7202 */ /* 0x000fc60000000f00 */
[----:B------:R-:W-:-:S04]  /*5130*/  @!P0 FMUL.FTZ R20, R20, 1.4426950216293334961 ;  /* 0x3fb8aa3b14148820 */ /* 0x000fc80000410000 */
[----:B------:R-:W0:Y:S01]  /*5140*/  @!P0 MUFU.EX2 R15, R20 ;  /* 0x00000014000f8308 */ /* 0x000e220000000800 */
[----:B------:R-:W-:Y:S01]  /*5150*/  ISETP.NE.AND P0, PT, R14, RZ, PT ;  /* 0x000000ff0e00720c */ /* 0x000fe20003f05270 */
[----:B0-----:R0:W-:Y:S01]  /*5160*/  STS [R12], R15 ;  /* 0x0000000f0c007388 */ /* 0x0011e20000000800 */
[----:B------:R-:W-:Y:S01]  /*5170*/  FADD.FTZ R9, R15, R9 ;  /* 0x000000090f097221 */ /* 0x000fe20000010000 */
[----:B0-----:R-:W-:-:S10]  /*5180*/  IADD3 R12, PT, PT, R12, 0x100, RZ ;  /* 0x000001000c0c7810 */ /* 0x001fd40007ffe0ff */
[----:B------:R-:W-:Y:S05]  /*5190*/  @P0 BRA `(.L_x_3423) ;  /* 0xfffffffc00bc0947 */ /* 0x000fea000383ffff */
.L_x_3422:
[----:B------:R-:W-:Y:S05]  /*51a0*/  BSYNC.RECONVERGENT B1 ;  /* 0x0000000000017941 */ /* 0x000fea0003800200 */
.L_x_3421:
[----:B------:R-:W-:Y:S05]  /*51b0*/  @!P1 BRA `(.L_x_3411) ;  /* 0x0000000000dc9947 */ /* 0x000fea0003800000 */
[----:B------:R-:W1:Y:S01]  /*51c0*/  S2R R12, SR_CgaCtaId ;  /* 0x00000000000c7919 */ /* 0x000e620000008800 */
[----:B------:R-:W3:Y:S01]  /*51d0*/  LDCU.64 UR4, c[0x0][0x420] ;  /* 0x00008400ff0477ac */ /* 0x000ee20008000a00 */
[----:B------:R-:W-:Y:S01]  /*51e0*/  MOV R11, 0x400 ;  /* 0x00000400000b7802 */ /* 0x000fe20000000f00 */
[----:B------:R-:W-:-:S03]  /*51f0*/  IMAD.SHL.U32 R10, R17, 0x4, RZ ;  /* 0x00000004110a7824 */ /* 0x000fc600078e00ff */
[----:B------:R-:W-:Y:S01]  /*5200*/  IADD3 R11, PT, PT, R11, 0x210, RZ ;  /* 0x000002100b0b7810 */ /* 0x000fe20007ffe0ff */
[----:B------:R-:W-:Y:S01]  /*5210*/  IMAD R10, R13, 0x4, -R10 ;  /* 0x000000040d0a7824 */ /* 0x000fe200078e0a0a */
[----:B---3--:R-:W-:-:S04]  /*5220*/  IADD3 R15, P0, P1, R22, UR4, R13 ;  /* 0x00000004160f7c10 */ /* 0x008fc8000f91e00d */
[----:B------:R-:W-:Y:S02]  /*5230*/  IADD3 R15, P2, PT, R15, 0x80, RZ ;  /* 0x000000800f0f7810 */ /* 0x000fe40007f5e0ff */
[----:B-1----:R-:W-:Y:S02]  /*5240*/  LEA R21, R12, R11, 0x18 ;  /* 0x0000000b0c157211 */ /* 0x002fe400078ec0ff */
[----:B------:R-:W-:Y:S02]  /*5250*/  IADD3.X R11, PT, PT, R24, UR5, RZ, P0, P1 ;  /* 0x00000005180b7c10 */ /* 0x000fe400087e24ff */
[----:B------:R-:W-:Y:S02]  /*5260*/  IADD3 R12, PT, PT, R10, 0x200, R21 ;  /* 0x000002000a0c7810 */ /* 0x000fe40007ffe015 */
[----:B------:R-:W-:-:S07]  /*5270*/  IADD3.X R11, PT, PT, RZ, R11, RZ, P2, !PT ;  /* 0x0000000bff0b7210 */ /* 0x000fce00017fe4ff */
.L_x_3424:
[----:B------:R-:W-:-:S05]  /*5280*/  IMAD.MOV.U32 R10, RZ, RZ, R15 ;  /* 0x000000ffff0a7224 */ /* 0x000fca00078e000f */
[----:B------:R-:W3:Y:S04]  /*5290*/  LDG.E.U8 R21, desc[UR36][R10.64+-0x80] ;  /* 0xffff80240a157981 */ /* 0x000ee8000c1e1100 */
[----:B------:R-:W4:Y:S04]  /*52a0*/  LDG.E.U8 R14, desc[UR36][R10.64+-0x40] ;  /* 0xffffc0240a0e7981 */ /* 0x000f28000c1e1100 */
[----:B------:R-:W5:Y:S04]  /*52b0*/  LDG.E.U8 R15, desc[UR36][R10.64] ;  /* 0x000000240a0f7981 */ /* 0x000f68000c1e1100 */
[----:B------:R-:W2:Y:S01]  /*52c0*/  LDG.E.U8 R20, desc[UR36][R10.64+0x40] ;  /* 0x000040240a147981 */ /* 0x000ea2000c1e1100 */
[----:B------:R-:W-:-:S02]  /*52d0*/  IADD3 R13, PT, PT, R13, 0x100, RZ ;  /* 0x000001000d0d7810 */ /* 0x000fc40007ffe0ff */
[----:B---3--:R-:W-:Y:S02]  /*52e0*/  ISETP.NE.AND P0, PT, R21, RZ, PT ;  /* 0x000000ff1500720c */ /* 0x008fe40003f05270 */
[----:B----4-:R-:W-:Y:S01]  /*52f0*/  ISETP.NE.AND P1, PT, R14, RZ, PT ;  /* 0x000000ff0e00720c */ /* 0x010fe20003f25270 */
[----:B------:R-:W-:Y:S01]  /*5300*/  HFMA2 R14, -RZ, RZ, 0, 0 ;  /* 0x00000000ff0e7431 */ /* 0x000fe200000001ff */
        /* <DEDUP_REMOVED lines=9> */
[----:B------:R-:W-:Y:S02]  /*53a0*/  IMAD.MOV.U32 R21, RZ, RZ, RZ ;  /* 0x000000ffff157224 */ /* 0x000fe400078e00ff */
[----:B------:R0:W1:Y:S01]  /*53b0*/  @!P0 MUFU.EX2 R14, R15 ;  /* 0x0000000f000e8308 */ /* 0x0000620000000800 */
[----:B------:R-:W-:Y:S01]  /*53c0*/  @!P1 FMUL.FTZ R20, R20, 1.4426950216293334961 ;  /* 0x3fb8aa3b14149820 */ /* 0x000fe20000410000 */
[C---:B--2---:R-:W-:Y:S01]  /*53d0*/  @!P2 FADD.FTZ R22, -R0.reuse, R23 ;  /* 0x000000170016a221 */ /* 0x044fe20000010100 */
[----:B------:R-:W-:Y:S01]  /*53e0*/  MOV R23, RZ ;  /* 0x000000ff00177202 */ /* 0x000fe20000000f00 */
[----:B---3--:R-:W-:Y:S01]  /*53f0*/  @!P3 FADD.FTZ R24, -R0, R25 ;  /* 0x000000190018b221 */ /* 0x008fe20000010100 */
[----:B------:R1:W2:Y:S01]  /*5400*/  @!P1 MUFU.EX2 R21, R20 ;  /* 0x0000001400159308 */ /* 0x0002a20000000800 */
[----:B------:R-:W-:Y:S01]  /*5410*/  @!P2 FMUL.FTZ R22, R22, 1.4426950216293334961 ;  /* 0x3fb8aa3b1616a820 */ /* 0x000fe20000410000 */
[----:B------:R-:W-:-:S02]  /*5420*/  IMAD.MOV.U32 R25, RZ, RZ, RZ ;  /* 0x000000ffff197224 */ /* 0x000fc400078e00ff */
[----:B------:R-:W-:Y:S01]  /*5430*/  @!P3 FMUL.FTZ R24, R24, 1.4426950216293334961 ;  /* 0x3fb8aa3b1818b820 */ /* 0x000fe20000410000 */
[----:B------:R-:W-:Y:S01]  /*5440*/  ISETP.GT.AND P0, PT, R13, R18, PT ;  /* 0x000000120d00720c */ /* 0x000fe20003f04270 */
        /* <DEDUP_REMOVED lines=14> */
.L_x_3411:
[----:B------:R-:W-:Y:S05]  /*5530*/  BSYNC.RECONVERGENT B0 ;  /* 0x0000000000007941 */ /* 0x000fea0003800200 */
.L_x_3410:
[----:B0-----:R-:W0:Y:S01]  /*5540*/  SHFL.BFLY PT, R0, R9, 0x10, 0x1f ;  /* 0x0e001f0009007f89 */ /* 0x001e2200000e0000 */
[C---:B------:R-:W-:Y:S01]  /*5550*/  ISETP.NE.AND P0, PT, R6.reuse, RZ, PT ;  /* 0x000000ff0600720c */ /* 0x040fe20003f05270 */
[----:B------:R-:W1:Y:S01]  /*5560*/  LDCU.U8 UR6, c[0x0][0x48c] ;  /* 0x00009180ff0677ac */ /* 0x000e620008000000 */
[----:B------:R-:W-:Y:S01]  /*5570*/  ISETP.GT.U32.AND P1, PT, R6, 0x1, PT ;  /* 0x000000010600780c */ /* 0x000fe20003f24070 */
[----:B------:R-:W3:Y:S01]  /*5580*/  S2R R51, SR_CTAID.X ;  /* 0x0000000000337919 */ /* 0x000ee20000002500 */
[----:B------:R-:W3:Y:S01]  /*5590*/  S2UR UR4, SR_CTAID.Y ;  /* 0x00000000000479c3 */ /* 0x000ee20000002600 */
        /* <DEDUP_REMOVED lines=9> */
[----:B0-----:R-:W-:Y:S02]  /*5630*/  FADD.FTZ R13, R12, R13 ;  /* 0x0000000d0c0d7221 */ /* 0x001fe40000010000 */
[----:B------:R-:W3:Y:S03]  /*5640*/  LDC R12, c[0x0][0x3f8] ;  /* 0x0000fe00ff0c7b82 */ /* 0x000ee60000000800 */
[----:B------:R-:W0:Y:S02]  /*5650*/  SHFL.BFLY PT, R14, R13, 0x1, 0x1f ;  /* 0x0c201f000d0e7f89 */ /* 0x000e2400000e0000 */
[----:B0-----:R-:W-:-:S05]  /*5660*/  FADD.FTZ R14, R13, R14 ;  /* 0x0000000e0d0e7221 */ /* 0x001fca0000010000 */
[----:B------:R0:W-:Y:S01]  /*5670*/  @!P0 STS [R7+0x8], R14 ;  /* 0x0000080e07008388 */ /* 0x0001e20000000800 */
[----:B------:R-:W-:Y:S01]  /*5680*/  BAR.SYNC.DEFER_BLOCKING 0x0 ;  /* 0x0000000000007b1d */ /* 0x000fe20000010000 */
[----:B------:R-:W-:Y:S02]  /*5690*/  ISETP.GT.AND P0, PT, R5, R18, PT ;  /* 0x000000120500720c */ /* 0x000fe40003f04270 */
[----:B0-----:R-:W-:-:S03]  /*56a0*/  CS2R R6, SRZ ;  /* 0x0000000000067805 */ /* 0x001fc6000001ff00 */
[----:B------:R3:W0:Y:S02]  /*56b0*/  @!P1 LDS R14, [R8+0x8] ;  /* 0x00000800080e9984 */ /* 0x0006240000000800 */
[----:B---3--:R-:W-:Y:S02]  /*56c0*/  IMAD R8, R12, UR4, R51 ;  /* 0x000000040c087c24 */ /* 0x008fe4000f8e0233 */
[----:B0-----:R-:W0:Y:S02]  /*56d0*/  SHFL.BFLY PT, R9, R14, 0x1, 0x1f ;  /* 0x0c201f000e097f89 */ /* 0x001e2400000e0000 */
        /* <DEDUP_REMOVED lines=11> */
.L_x_3425:
        /* <DEDUP_REMOVED lines=21> */
[----:B-1----:R-:W-:-:S06]  /*58e0*/  ULEA UR4, UR5, UR4, 0x18 ;  /* 0x0000000405047291 */ /* 0x002fcc000f8ec0ff */
[----:B------:R-:W-:-:S07]  /*58f0*/  VIADD R4, R52, UR4 ;  /* 0x0000000434047c36 */ /* 0x000fce0008000000 */
.L_x_3431:
[----:B------:R-:W0:Y:S01]  /*5900*/  LDS R6, [R4] ;  /* 0x0000000004067984 */ /* 0x000e220000000800 */
[----:B------:R-:W-:-:S04]  /*5910*/  IADD3 R7, PT, PT, R7, 0x1, RZ ;  /* 0x0000000107077810 */ /* 0x000fc80007ffe0ff */
[----:B------:R-:W-:Y:S01]  /*5920*/  ISETP.NE.AND P0, PT, R7, RZ, PT ;  /* 0x000000ff0700720c */ /* 0x000fe20003f05270 */
[----:B0-----:R-:W-:-:S05]  /*5930*/  FMUL.FTZ R11, R6, R9 ;  /* 0x00000009060b7220 */ /* 0x001fca0000410000 */
[----:B------:R0:W-:Y:S02]  /*5940*/  STS [R4], R11 ;  /* 0x0000000b04007388 */ /* 0x0001e40000000800 */
[----:B0-----:R-:W-:-:S05]  /*5950*/  VIADD R4, R4, 0x100 ;  /* 0x0000010004047836 */ /* 0x001fca0000000000 */
[----:B------:R-:W-:Y:S05]  /*5960*/  @P0 BRA `(.L_x_3431) ;  /* 0xfffffffc00e40947 */ /* 0x000fea000383ffff */
.L_x_3430:
[----:B------:R-:W-:Y:S05]  /*5970*/  BSYNC.RECONVERGENT B1 ;  /* 0x0000000000017941 */ /* 0x000fea0003800200 */
.L_x_3429:
[----:B------:R-:W-:Y:S05]  /*5980*/  @!P1 BRA `(.L_x_3427) ;  /* 0x0000001400109947 */ /* 0x000fea0003800000 */
[----:B------:R-:W1:Y:S01]  /*5990*/  S2UR UR5, SR_CgaCtaId ;  /* 0x00000000000579c3 */ /* 0x000e620000008800 */
[----:B------:R-:W-:Y:S01]  /*59a0*/  UMOV UR4, 0x400 ;  /* 0x0000040000047882 */ /* 0x000fe20000000000 */
[----:B------:R-:W-:Y:S01]  /*59b0*/  SHF.L.U32 R4, R17, 0x2, RZ ;  /* 0x0000000211047819 */ /* 0x000fe200000006ff */
[----:B------:R-:W-:Y:S01]  /*59c0*/  UIADD3 UR4, UPT, UPT, UR4, 0x210, URZ ;  /* 0x0000021004047890 */ /* 0x000fe2000fffe0ff */
[----:B------:R-:W-:-:S03]  /*59d0*/  IADD3 R21, PT, PT, R5, 0x100, RZ ;  /* 0x0000010005157810 */ /* 0x000fc60007ffe0ff */
[----:B------:R-:W-:Y:S01]  /*59e0*/  IMAD R4, R5, 0x4, -R4 ;  /* 0x0000000405047824 */ /* 0x000fe200078e0a04 */
[----:B------:R-:W-:Y:S01]  /*59f0*/  ISETP.GT.AND P0, PT, R21, R18, PT ;  /* 0x000000121500720c */ /* 0x000fe20003f04270 */
[----:B-1----:R-:W-:-:S06]  /*5a00*/  ULEA UR4, UR5, UR4, 0x18 ;  /* 0x0000000405047291 */ /* 0x002fcc000f8ec0ff */
[----:B------:R-:W-:-:S03]  /*5a10*/  VIADD R5, R4, UR4 ;  /* 0x0000000404057c36 */ /* 0x000fc60008000000 */
        /* <DEDUP_REMOVED lines=13> */
[----:B0-----:R-:W-:Y:S01]  /*5af0*/  IADD3 R4, PT, PT, -R21, R18, RZ ;  /* 0x0000001215047210 */ /* 0x001fe20007ffe1ff */
[----:B------:R-:W-:Y:S01]  /*5b00*/  BSSY.RECONVERGENT B1, `(.L_x_3432) ;  /* 0x000003b000017945 */ /* 0x000fe20003800200 */
[----:B------:R-:W-:Y:S01]  /*5b10*/  VIADD R5, R5, 0x600 ;  /* 0x0000060005057836 */ /* 0x000fe20000000000 */
[----:B------:R-:W-:Y:S02]  /*5b20*/  PLOP3.LUT P0, PT, PT, PT, PT, 0x80, 0x8 ;  /* 0x000000000008781c */ /* 0x000fe40003f0f070 */
[----:B------:R-:W-:-:S13]  /*5b30*/  ISETP.GT.AND P1, PT, R4, 0x2ff, PT ;  /* 0x000002ff0400780c */ /* 0x000fda0003f24270 */
[----:B------:R-:W-:Y:S05]  /*5b40*/  @!P1 BRA `(.L_x_3433) ;  /* 0x0000000000d89947 */ /* 0x000fea0003800000 */
[----:B------:R-:W-:Y:S02]  /*5b50*/  PLOP3.LUT P0, PT, PT, PT, PT, 0x8, 0x80 ;  /* 0x000000000080781c */ /* 0x000fe40003f0e170 */
[----:B------:R-:W-:-:S11]  /*5b60*/  IADD3 R42, PT, PT, R18, -0x2ff, RZ ;  /* 0xfffffd01122a7810 */ /* 0x000fd60007ffe0ff */
.L_x_3434:
        /* <DEDUP_REMOVED lines=12> */
[----:B------:R-:W5:Y:S01]  /*5c30*/  LDS R30, [R5+0x800] ;  /* 0x00080000051e7984 */ /* 0x000f620000000800 */
[----:B0-----:R-:W-:-:S03]  /*5c40*/  FMUL.FTZ R4, R9, R4 ;  /* 0x0000000409047220 */ /* 0x001fc60000410000 */
[----:B--2---:R-:W0:Y:S01]  /*5c50*/  LDS R32, [R5+0x900] ;  /* 0x0009000005207984 */ /* 0x004e220000000800 */
[----:B-1----:R-:W-:-:S03]  /*5c60*/  FMUL.FTZ R6, R9, R6 ;  /* 0x0000000609067220 */ /* 0x002fc60000410000 */
[----:B------:R-:W1:Y:S01]  /*5c70*/  LDS R34, [R5+0xa00] ;  /* 0x000a000005227984 */ /* 0x000e620000000800 */
[----:B---3--:R-:W-:-:S03]  /*5c80*/  FMUL.FTZ R10, R9, R10 ;  /* 0x0000000a090a7220 */ /* 0x008fc60000410000 */
[----:B------:R-:W2:Y:S01]  /*5c90*/  LDS R36, [R5+0xb00] ;  /* 0x000b000005247984 */ /* 0x000ea20000000800 */
[----:B----4-:R-:W-:-:S03]  /*5ca0*/  FMUL.FTZ R12, R9, R12 ;  /* 0x0000000c090c7220 */ /* 0x010fc60000410000 */
[----:B------:R-:W3:Y:S01]  /*5cb0*/  LDS R38, [R5+0xc00] ;  /* 0x000c000005267984 */ /* 0x000ee20000000800 */
[----:B-----5:R-:W-:-:S03]  /*5cc0*/  FMUL.FTZ R14, R9, R14 ;  /* 0x0000000e090e7220 */ /* 0x020fc60000410000 */
[----:B------:R-:W4:Y:S01]  /*5cd0*/  LDS R40, [R5+0xd00] ;  /* 0x000d000005287984 */ /* 0x000f220000000800 */
        /* <DEDUP_REMOVED lines=15> */
[----:B--2---:R-:W-:-:S03]  /*5dd0*/  FMUL.FTZ R36, R9, R36 ;  /* 0x0000002409247220 */ /* 0x004fc60000410000 */
        /* <DEDUP_REMOVED lines=13> */
.L_x_3433:
[----:B------:R-:W-:Y:S05]  /*5eb0*/  BSYNC.RECONVERGENT B1 ;  /* 0x0000000000017941 */ /* 0x000fea0003800200 */
.L_x_3432:
        /* <DEDUP_REMOVED lines=30> */
[----:B0-----:R-:W-:-:S07]  /*60a0*/  VIADD R5, R5, 0x800 ;  /* 0x0000080005057836 */ /* 0x001fce0000000000 */
.L_x_3436:
[----:B------:R-:W-:Y:S05]  /*60b0*/  BSYNC.RECONVERGENT B1 ;  /* 0x0000000000017941 */ /* 0x000fea0003800200 */
.L_x_3435:
        /* <DEDUP_REMOVED lines=15> */
.L_x_3428:
        /* <DEDUP_REMOVED lines=12> */
[----:B------:R-:W-:Y:S01]  /*6270*/  UMOV UR4, 0x400 ;  /* 0x0000040000047882 */ /* 0x000fe20000000000 */
[C---:B------:R-:W-:Y:S01]  /*6280*/  SHF.L.U32 R10, R4.reuse, 0x6, RZ ;  /* 0x00000006040a7819 */ /* 0x040fe200000006ff */
[----:B------:R-:W-:Y:S01]  /*6290*/  UIADD3 UR4, UPT, UPT, UR4, 0x210, URZ ;  /* 0x0000021004047890 */ /* 0x000fe2000fffe0ff */
[----:B------:R-:W-:Y:S01]  /*62a0*/  LOP3.LUT R4, R4, 0x3, RZ, 0xc0, !PT ;  /* 0x0000000304047812 */ /* 0x000fe200078ec0ff */
[----:B------:R-:W-:Y:S01]  /*62b0*/  IMAD.X R12, RZ, RZ, R7, P0 ;  /* 0x000000ffff0c7224 */ /* 0x000fe200000e0607 */
[----:B------:R-:W-:-:S04]  /*62c0*/  LOP3.LUT R10, R10, 0xc0, RZ, 0xc0, !PT ;  /* 0x000000c00a0a7812 */ /* 0x000fc800078ec0ff */
[----:B------:R-:W-:Y:S02]  /*62d0*/  IADD3 R5, PT, PT, R5, R10, RZ ;  /* 0x0000000a05057210 */ /* 0x000fe40007ffe0ff */
[----:B---3--:R-:W-:-:S04]  /*62e0*/  LEA R14, P0, R15, UR8, 0x2 ;  /* 0x000000080f0e7c11 */ /* 0x008fc8000f8010ff */
[----:B------:R-:W-:Y:S01]  /*62f0*/  LEA.HI.X R15, R15, UR9, R12, 0x2, P0 ;  /* 0x000000090f0f7c11 */ /* 0x000fe200080f140c */
[----:B-1----:R-:W-:Y:S01]  /*6300*/  ULEA UR4, UR5, UR4, 0x18 ;  /* 0x0000000405047291 */ /* 0x002fe2000f8ec0ff */
[----:B------:R-:W-:-:S05]  /*6310*/  IMAD.MOV R12, RZ, RZ, -R4 ;  /* 0x000000ffff0c7224 */ /* 0x000fca00078e0a04 */
[----:B------:R-:W-:-:S07]  /*6320*/  IADD3 R4, PT, PT, R52, UR4, RZ ;  /* 0x0000000434047c10 */ /* 0x000fce000fffe0ff */
.L_x_3439:
[----:B-1----:R-:W0:Y:S01]  /*6330*/  LDS R10, [R4] ;  /* 0x00000000040a7984 */ /* 0x002e220000000800 */
[----:B------:R-:W-:Y:S01]  /*6340*/  MOV R11, R15 ;  /* 0x0000000f000b7202 */ /* 0x000fe20000000f00 */
[----:B------:R-:W-:-:S05]  /*6350*/  VIADD R12, R12, 0x1 ;  /* 0x000000010c0c7836 */ /* 0x000fca0000000000 */
[----:B------:R-:W-:Y:S01]  /*6360*/  ISETP.NE.AND P0, PT, R12, RZ, PT ;  /* 0x000000ff0c00720c */ /* 0x000fe20003f05270 */
[----:B0-----:R-:W-:Y:S01]  /*6370*/  FMUL.FTZ R13, R10, R9 ;  /* 0x000000090a0d7220 */ /* 0x001fe20000410000 */
[----:B------:R-:W-:Y:S01]  /*6380*/  IMAD.MOV.U32 R10, RZ, RZ, R14 ;  /* 0x000000ffff0a7224 */ /* 0x000fe200078e000e */
[----:B------:R-:W-:-:S03]  /*6390*/  IADD3 R14, P2, PT, R14, 0x100, RZ ;  /* 0x000001000e0e7810 */ /* 0x000fc60007f5e0ff */
[----:B------:R0:W-:Y:S01]  /*63a0*/  STS [R4], R13 ;  /* 0x0000000d04007388 */ /* 0x0001e20000000800 */
[----:B------:R-:W-:-:S03]  /*63b0*/  IADD3.X R15, PT, PT, RZ, R15, RZ, P2, !PT ;  /* 0x0000000fff0f7210 */ /* 0x000fc600017fe4ff */
[----:B------:R1:W-:Y:S01]  /*63c0*/  STG.E desc[UR36][R10.64], R13 ;  /* 0x0000000d0a007986 */ /* 0x0003e2000c101924 */
[----:B0-----:R-:W-:Y:S02]  /*63d0*/  VIADD R4, R4, 0x100 ;  /* 0x0000010004047836 */ /* 0x001fe40000000000 */
[----:B------:R-:W-:Y:S05]  /*63e0*/  @P0 BRA `(.L_x_3439) ;  /* 0xfffffffc00d00947 */ /* 0x000fea000383ffff */
.L_x_3438:
[----:B------:R-:W-:Y:S05]  /*63f0*/  BSYNC.RECONVERGENT B1 ;  /* 0x0000000000017941 */ /* 0x000fea0003800200 */
.L_x_3437:
[----:B------:R-:W-:Y:S05]  /*6400*/  @!P1 BRA `(.L_x_3427) ;  /* 0x0000000800709947 */ /* 0x000fea0003800000 */
[----:B-1----:R-:W1:Y:S01]  /*6410*/  S2R R10, SR_CgaCtaId ;  /* 0x00000000000a7919 */ /* 0x002e620000008800 */
        /* <DEDUP_REMOVED lines=8> */
[----:B------:R-:W-:Y:S02]  /*64a0*/  LEA.HI.X R12, R6, UR5, R7, 0x2, P0 ;  /* 0x00000005060c7c11 */ /* 0x000fe400080f1407 */
[----:B------:R-:W-:Y:S01]  /*64b0*/  IADD3 R7, PT, PT, R4, 0x210, RZ ;  /* 0x0000021004077810 */ /* 0x000fe20007ffe0ff */
[----:B------:R-:W-:Y:S01]  /*64c0*/  IMAD.SHL.U32 R4, R17, 0x4, RZ ;  /* 0x0000000411047824 */ /* 0x000fe200078e00ff */
[----:B------:R-:W-:-:S04]  /*64d0*/  IADD3 R6, P0, PT, R11, 0x200, RZ ;  /* 0x000002000b067810 */ /* 0x000fc80007f1e0ff */
[----:B------:R-:W-:Y:S02]  /*64e0*/  LEA R4, R5, -R4, 0x2 ;  /* 0x8000000405047211 */ /* 0x000fe400078e10ff */
[----:B-1----:R-:W-:Y:S01]  /*64f0*/  LEA R11, R10, R7, 0x18 ;  /* 0x000000070a0b7211 */ /* 0x002fe200078ec0ff */
[----:B------:R-:W-:Y:S01]  /*6500*/  IMAD.X R7, RZ, RZ, R12, P0 ;  /* 0x000000ffff077224 */ /* 0x000fe200000e060c */
[----:B------:R-:W-:Y:S02]  /*6510*/  PLOP3.LUT P0, PT, PT, PT, PT, 0x80, 0x8 ;  /* 0x000000000008781c */ /* 0x000fe40003f0f070 */
[----:B------:R-:W-:Y:S01]  /*6520*/  IADD3 R4, PT, PT, R4, 0x200, R11 ;  /* 0x0000020004047810 */ /* 0x000fe20007ffe00b */
[----:B------:R-:W-:Y:S10]  /*6530*/  @!P1 BRA `(.L_x_3441) ;  /* 0x0000000400289947 */ /* 0x000ff40003800000 */
[----:B------:R-:W-:Y:S02]  /*6540*/  PLOP3.LUT P0, PT, PT, PT, PT, 0x8, 0x80 ;  /* 0x000000000080781c */ /* 0x000fe40003f0e170 */
[----:B------:R-:W-:-:S11]  /*6550*/  IADD3 R44, PT, PT, R18, -0x2ff, RZ ;  /* 0xfffffd01122c7810 */ /* 0x000fd60007ffe0ff */
.L_x_3442:
[----:B------:R-:W0:Y:S01]  /*6560*/  LDS R10, [R4+-0x200] ;  /* 0xfffe0000040a7984 */ /* 0x000e220000000800 */
[----:B------:R-:W-:-:S03]  /*6570*/  VIADD R5, R5, 0x400 ;  /* 0x0000040005057836 */ /* 0x000fc60000000000 */
[----:B------:R-:W1:Y:S02]  /*6580*/  LDS R12, [R4+-0x100] ;  /* 0xffff0000040c7984 */ /* 0x000e640000000800 */
[----:B------:R-:W-:Y:S02]  /*6590*/  ISETP.GE.AND P1, PT, R5, R44, PT ;  /* 0x0000002c0500720c */ /* 0x000fe40003f26270 */
[----:B------:R-:W3:Y:S04]  /*65a0*/  LDS R14, [R4] ;  /* 0x00000000040e7984 */ /* 0x000ee80000000800 */
[----:B------:R-:W-:Y:S04]  /*65b0*/  LDS R30, [R4+0x600] ;  /* 0x00060000041e7984 */ /* 0x000fe80000000800 */
[----:B------:R-:W4:Y:S04]  /*65c0*/  LDS R20, [R4+0x100] ;  /* 0x0001000004147984 */ /* 0x000f280000000800 */
[----:B------:R-:W5:Y:S04]  /*65d0*/  LDS R22, [R4+0x200] ;  /* 0x0002000004167984 */ /* 0x000f680000000800 */
[----:B------:R-:W5:Y:S04]  /*65e0*/  LDS R24, [R4+0x300] ;  /* 0x0003000004187984 */ /* 0x000f680000000800 */
[----:B------:R-:W5:Y:S04]  /*65f0*/  LDS R26, [R4+0x400] ;  /* 0x00040000041a7984 */ /* 0x000f680000000800 */
[----:B------:R-:W5:Y:S04]  /*6600*/  LDS R28, [R4+0x500] ;  /* 0x00050000041c7984 */ /* 0x000f680000000800 */
[----:B--2---:R-:W2:Y:S01]  /*6610*/  LDS R32, [R4+0x700] ;  /* 0x0007000004207984 */ /* 0x004ea20000000800 */
        /* <DEDUP_REMOVED lines=11> */
[----:B------:R-:W-:-:S03]  /*66d0*/  FMUL.FTZ R25, R9, R24 ;  /* 0x0000001809197220 */ /* 0x000fc60000410000 */
[----:B------:R-:W-:Y:S01]  /*66e0*/  STG.E desc[UR36][R6.64+-0x100], R13 ;  /* 0xffff000d06007986 */ /* 0x000fe2000c101924 */
[----:B------:R-:W-:-:S03]  /*66f0*/  FMUL.FTZ R27, R9, R26 ;  /* 0x0000001a091b7220 */ /* 0x000fc60000410000 */
[----:B------:R5:W-:Y:S04]  /*6700*/  STS [R4+-0x100], R13 ;  /* 0xffff000d04007388 */ /* 0x000be80000000800 */
[----:B------:R-:W-:Y:S04]  /*6710*/  STG.E desc[UR36][R6.64+-0x200], R11 ;  /* 0xfffe000b06007986 */ /* 0x000fe8000c101924 */
[----:B------:R2:W-:Y:S01]  /*6720*/  STS [R4+-0x200], R11 ;  /* 0xfffe000b04007388 */ /* 0x0005e20000000800 */
[----:B-----5:R-:W-:-:S03]  /*6730*/  FMUL.FTZ R13, R9, R30 ;  /* 0x0000001e090d7220 */ /* 0x020fc60000410000 */
[----:B------:R-:W-:Y:S04]  /*6740*/  STG.E desc[UR36][R6.64], R15 ;  /* 0x0000000f06007986 */ /* 0x000fe8000c101924 */
[----:B------:R5:W-:Y:S01]  /*6750*/  STS [R4], R15 ;  /* 0x0000000f04007388 */ /* 0x000be20000000800 */
[----:B--2---:R-:W-:-:S03]  /*6760*/  FMUL.FTZ R11, R9, R28 ;  /* 0x0000001c090b7220 */ /* 0x004fc60000410000 */
[----:B------:R-:W-:Y:S04]  /*6770*/  STG.E desc[UR36][R6.64+0x600], R13 ;  /* 0x0006000d06007986 */ /* 0x000fe8000c101924 */
[----:B------:R0:W-:Y:S01]  /*6780*/  STS [R4+0x600], R13 ;  /* 0x0006000d04007388 */ /* 0x0001e20000000800 */
[----:B-----5:R-:W-:-:S03]  /*6790*/  FMUL.FTZ R15, R9, R32 ;  /* 0x00000020090f7220 */ /* 0x020fc60000410000 */
        /* <DEDUP_REMOVED lines=36> */
.L_x_3441:
[----:B------:R-:W-:Y:S05]  /*69e0*/  BSYNC.RECONVERGENT B1 ;  /* 0x0000000000017941 */ /* 0x000fea0003800200 */
.L_x_3440:
        /* <DEDUP_REMOVED lines=43> */
.L_x_3444:
[----:B------:R-:W-:Y:S05]  /*6ca0*/  BSYNC.RECONVERGENT B1 ;  /* 0x0000000000017941 */ /* 0x000fea0003800200 */
.L_x_3443:
        /* <DEDUP_REMOVED lines=18> */
.L_x_3427:
[----:B------:R-:W-:Y:S05]  /*6dd0*/  BSYNC.RECONVERGENT B0 ;  /* 0x0000000000007941 */ /* 0x000fea0003800200 */
.L_x_3426:
[----:B------:R-:W3:Y:S01]  /*6de0*/  LDCU.64 UR4, c[0x0][0x3b0] ;  /* 0x00007600ff0477ac */ /* 0x000ee20008000a00 */
[----:B0-----:R-:W-:Y:S01]  /*6df0*/  LEA.HI R4, R18, R18, RZ, 0x1 ;  /* 0x0000001212047211 */ /* 0x001fe200078f08ff */
[----:B------:R-:W0:Y:S01]  /*6e00*/  LDC.64 R48, c[0x0][0x3c0] ;  /* 0x0000f000ff307b82 */ /* 0x000e220000000a00 */
[----:B------:R-:W-:Y:S02]  /*6e10*/  LOP3.LUT R52, R52, 0x7c, RZ, 0xc0, !PT ;  /* 0x0000007c34347812 */ /* 0x000fe400078ec0ff */
[----:B------:R-:W-:Y:S02]  /*6e20*/  CS2R R6, SRZ ;  /* 0x0000000000067805 */ /* 0x000fe4000001ff00 */
[----:B------:R-:W-:-:S04]  /*6e30*/  LOP3.LUT R53, R4, 0xfffffffe, RZ, 0xc0, !PT ;  /* 0xfffffffe04357812 */ /* 0x000fc800078ec0ff */
[----:B------:R-:W-:Y:S02]  /*6e40*/  IADD3 R53, PT, PT, -R53, R18, RZ ;  /* 0x0000001235357210 */ /* 0x000fe40007ffe1ff */
[----:B---3--:R-:W-:Y:S01]  /*6e50*/  ISETP.NE.U32.AND P0, PT, RZ, UR4, PT ;  /* 0x00000004ff007c0c */ /* 0x008fe2000bf05070 */
[----:B------:R-:W3:Y:S03]  /*6e60*/  LDCU UR4, c[0x0][0x3f4] ;  /* 0x00007e80ff0477ac */ /* 0x000ee60008000800 */
[----:B------:R-:W-:-:S04]  /*6e70*/  ISETP.NE.AND.EX P0, PT, RZ, UR5, PT, P0 ;  /* 0x00000005ff007c0c */ /* 0x000fc8000bf05300 */
[----:B------:R-:W-:-:S13]  /*6e80*/  ISETP.NE.OR P0, PT, R0, R53, !P0 ;  /* 0x000000350000720c */ /* 0x000fda0004705670 */
[----:B-1----:R-:W1:Y:S01]  /*6e90*/  @!P0 LDC.64 R10, c[0x0][0x3b0] ;  /* 0x0000ec00ff0a8b82 */ /* 0x002e620000000a00 */
[----:B------:R-:W-:Y:S01]  /*6ea0*/  @!P0 IMAD R5, R51, 0x80, R52 ;  /* 0x0000008033058824 */ /* 0x000fe200078e0234 */
[----:B---3--:R-:W-:Y:S01]  /*6eb0*/  MOV R55, UR4 ;  /* 0x0000000400377c02 */ /* 0x008fe20008000f00 */
[----:B------:R-:W-:-:S03]  /*6ec0*/  IMAD.IADD R54, R17, 0x1, R0 ;  /* 0x0000000111367824 */ /* 0x000fc600078e0200 */
[-C--:B------:R-:W-:Y:S01]  /*6ed0*/  VIMNMX R57, PT, PT, R18, R55.reuse, PT ;  /* 0x0000003712397248 */ /* 0x080fe20003fe0100 */
[----:B------:R-:W-:Y:S02]  /*6ee0*/  IMAD R3, R3, R55, R52 ;  /* 0x0000003703037224 */ /* 0x000fe400078e0234 */
[----:B-1----:R-:W-:Y:S01]  /*6ef0*/  @!P0 IMAD.WIDE.U32 R10, R5, 0x4, R10 ;  /* 0x00000004050a8825 */ /* 0x002fe200078e000a */
[----:B------:R-:W-:-:S06]  /*6f00*/  CS2R R4, SRZ ;  /* 0x0000000000047805 */ /* 0x000fcc000001ff00 */
[----:B------:R1:W5:Y:S01]  /*6f10*/  @!P0 LDG.E.128 R4, desc[UR36][R10.64] ;  /* 0x000000240a048981 */ /* 0x000362000c1e1d00 */
[----:B------:R-:W-:Y:S01]  /*6f20*/  BAR.SYNC.DEFER_BLOCKING 0x0 ;  /* 0x0000000000007b1d */ /* 0x000fe20000010000 */
[----:B------:R-:W-:Y:S01]  /*6f30*/  ISETP.GE.AND P0, PT, R54, R57, PT ;  /* 0x000000393600720c */ /* 0x000fe20003f06270 */
[----:B0-----:R-:W-:Y:S01]  /*6f40*/  IMAD.WIDE R48, R3, 0x4, R48 ;  /* 0x0000000403307825 */ /* 0x001fe200078e0230 */
[----:B------:R-:W-:Y:S02]  /*6f50*/  SHF.L.U32 R3, R8, 0x7, RZ ;  /* 0x0000000708037819 */ /* 0x000fe400000006ff */
[----:B------:R-:W-:Y:S01]  /*6f60*/  CS2R R8, SRZ ;  /* 0x0000000000087805 */ /* 0x000fe2000001ff00 */
[----:B------:R-:W-:Y:S01]  /*6f70*/  BSSY.RECONVERGENT B0, `(.L_x_3445) ;  /* 0x00000b7000007945 */ /* 0x000fe20003800200 */
[----:B-1----:R-:W-:-:S07]  /*6f80*/  CS2R R10, SRZ ;  /* 0x00000000000a7805 */ /* 0x002fce000001ff00 */
[----:B------:R-:W-:Y:S05]  /*6f90*/  @P0 BRA `(.L_x_3446) ;  /* 0x0000000800d00947 */ /* 0x000fea0003800000 */
[----:B------:R-:W-:Y:S01]  /*6fa0*/  VIADDMNMX R57, R54, 0x2, R57, !PT ;  /* 0x0000000236397846 */ /* 0x000fe20007800139 */
[----:B------:R-:W-:Y:S01]  /*6fb0*/  BSSY.RECONVERGENT B1, `(.L_x_3447) ;  /* 0x0000059000017945 */ /* 0x000fe20003800200 */
[----:B------:R-:W-:Y:S01]  /*6fc0*/  LOP3.LUT R8, RZ, R17, RZ, 0x33, !PT ;  /* 0x00000011ff087212 */ /* 0x000fe200078e33ff */
[----:B------:R-:W-:Y:S01]  /*6fd0*/  IMAD.MOV.U32 R56, RZ, RZ, R54 ;  /* 0x000000ffff387224 */ /* 0x000fe200078e0036 */
[----:B------:R-:W-:Y:S02]  /*6fe0*/  CS2R R10, SRZ ;  /* 0x00000000000a7805 */ /* 0x000fe4000001ff00 */
[----:B------:R-:W-:Y:S02]  /*6ff0*/  IADD3 R57, PT, PT, -R0, R57, R8 ;  /* 0x0000003900397210 */ /* 0x000fe40007ffe108 */
        /* <DEDUP_REMOVED lines=8> */
[----:B------:R-:W-:Y:S01]  /*7080*/  IMAD.MOV.U32 R58, RZ, RZ, RZ ;  /* 0x000000ffff3a7224 */ /* 0x000fe200078e00ff */
[----:B------:R-:W-:Y:S02]  /*7090*/  LOP3.LUT R61, R59, 0xfffffff8, RZ, 0xc0, !PT ;  /* 0xfffffff83b3d7812 */ /* 0x000fe400078ec0ff */
[----:B------:R-:W-:Y:S02]  /*70a0*/  IADD3 R8, PT, PT, R8, 0x210, RZ ;  /* 0x0000021008087810 */ /* 0x000fe40007ffe0ff */
[----:B------:R-:W-:Y:S02]  /*70b0*/  MOV R56, R54 ;  /* 0x0000003600387202 */ /* 0x000fe40000000f00 */
[----:B0-----:R-:W-:Y:S01]  /*70c0*/  LEA R60, R13, R8, 0x18 ;  /* 0x000000080d3c7211 */ /* 0x001fe200078ec0ff */
[----:B------:R-:W-:-:S07]  /*70d0*/  IMAD.MOV.U32 R8, RZ, RZ, RZ ;  /* 0x000000ffff087224 */ /* 0x000fce00078e00ff */
.L_x_3449:
[----:B------:R-:W-:-:S04]  /*70e0*/  SHF.L.U32 R39, R56, 0x7, RZ ;  /* 0x0000000738277819 */ /* 0x000fc800000006ff */
[C---:B------:R-:W-:Y:S01]  /*70f0*/  IADD3 R25, PT, PT, R39.reuse, 0x200, RZ ;  /* 0x0000020027197810 */ /* 0x040fe20007ffe0ff */
[----:B------:R-:W-:-:S04]  /*7100*/  IMAD.WIDE.U32 R12, R39, 0x4, R48 ;  /* 0x00000004270c7825 */ /* 0x000fc800078e0030 */
[----:B------:R-:W-:Y:S02]  /*7110*/  VIADD R21, R39, 0x100 ;  /* 0x0000010027157836 */ /* 0x000fe40000000000 */
[----:B------:R-:W3:Y:S02]  /*7120*/  LDG.E.128 R12, desc[UR36][R12.64] ;  /* 0x000000240c0c7981 */ /* 0x000ee4000c1e1d00 */
[----:B------:R-:W-:Y:S01]  /*7130*/  IMAD.WIDE.U32 R20, R21, 0x4, R48 ;  /* 0x0000000415147825 */ /* 0x000fe200078e0030 */
[----:B--2---:R-:W-:-:S03]  /*7140*/  IADD3 R33, PT, PT, R39, 0x400, RZ ;  /* 0x0000040027217810 */ /* 0x004fc60007ffe0ff */
[----:B------:R-:W-:Y:S02]  /*7150*/  VIADD R29, R39, 0x300 ;  /* 0x00000300271d7836 */ /* 0x000fe40000000000 */
[--C-:B------:R-:W-:Y:S01]  /*7160*/  IMAD.WIDE.U32 R24, R25, 0x4, R48.reuse ;  /* 0x0000000419187825 */ /* 0x100fe200078e0030 */
[----:B------:R-:W2:Y:S03]  /*7170*/  LDG.E.128 R20, desc[UR36][R20.64] ;  /* 0x0000002414147981 */ /* 0x000ea6000c1e1d00 */
[----:B------:R-:W-:Y:S02]  /*7180*/  IMAD.WIDE.U32 R28, R29, 0x4, R48 ;  /* 0x000000041d1c7825 */ /* 0x000fe400078e0030 */
[----:B------:R-:W4:Y:S02]  /*7190*/  LDG.E.128 R24, desc[UR36][R24.64] ;  /* 0x0000002418187981 */ /* 0x000f24000c1e1d00 */
[----:B------:R-:W-:-:S02]  /*71a0*/  VIADD R37, R39, 0x500 ;  /* 0x0000050027257836 */ /* 0x000fc40000000000 */
[--C-:B------:R-:W-:Y:S01]  /*71b0*/  IMAD.WIDE.U32 R32, R33, 0x4, R48.reuse ;  /* 0x0000000421207825 */ /* 0x100fe200078e0030 */
[----:B------:R-:W4:Y:S01]  /*71c0*/  LDG.E.128 R28, desc[UR36][R28.64] ;  /* 0x000000241c1c7981 */ /* 0x000f22000c1e1d00 */
[----:B------:R-:W-:Y:S02]  /*71d0*/  IADD3 R41, PT, PT, R39, 0x600, RZ ;  /* 0x0000060027297810 */ /* 0x000fe40007ffe0ff */
[--C-:B------:R-:W-:Y:S02]  /*71e0*/  IMAD.WIDE.U32 R36, R37, 0x4, R48.reuse ;  /* 0x0000000425247825 */ /* 0x100fe400078e0030 */
[----:B------:R-:W4:Y:S02]  /*71f0*/  LDG.E.128 R32, desc[UR36][R32.64] ;  /* 0x0000002420207981 */ /* 0x000f24000c1e1d00 */
[----:B------:R-:W-:Y:S02]  /*7200*/  VIADD R45, R39, 0x700 ;  /* 0x00000700272d7836 */ /* 0x000fe40000000000 */
[--C-:B------:R-:W-:Y:S01]  /*7210*/  IMAD.WIDE.U32 R40, R41, 0x4, R48.reuse ;  /* 0x0000000429287825 */ /* 0x100fe200078e0030 */
[----:B------:R-:W4:Y:S03]  /*7220*/  LDG.E.128 R36, desc[UR36][R36.64] ;  /* 0x0000002424247981 */ /* 0x000f26000c1e1d00 */
[----:B------:R-:W-:-:S02]  /*7230*/  IMAD.WIDE.U32 R44, R45, 0x4, R48 ;  /* 0x000000042d2c7825 */ /* 0x000fc400078e0030 */
[----:B------:R-:W4:Y:S04]  /*7240*/  LDG.E.128 R40, desc[UR36][R40.64] ;  /* 0x0000002428287981 */ /* 0x000f28000c1e1d00 */
[----:B------:R-:W4:Y:S01]  /*7250*/  LDG.E.128 R44, desc[UR36][R44.64] ;  /* 0x000000242c2c7981 */ /* 0x000f22000c1e1d00 */
[----:B------:R-:W-:-:S05]  /*7260*/  IADD3 R63, PT, PT, -R17, R56, RZ ;  /* 0x00000038113f7210 */ /* 0x000fca0007ffe1ff */
[----:B------:R-:W-:-:S05]  /*7270*/  IMAD R65, R63, 0x4, R60 ;  /* 0x000000043f417824 */ /* 0x000fca00078e023c */
[----:B------:R-:W3:Y:S04]  /*7280*/  LDS R66, [R65] ;  /* 0x0000000041427984 */ /* 0x000ee80000000800 */
[----:B------:R-:W2:Y:S04]  /*7290*/  LDS R68, [R65+0x8] ;  /* 0x0000080041447984 */ /* 0x000ea80000000800 */
[----:B------:R-:W4:Y:S04]  /*72a0*/  LDS R70, [R65+0x10] ;  /* 0x0000100041467984 */ /* 0x000f280000000800 */
[----:B------:R-:W0:Y:S04]  /*72b0*/  LDS R71, [R65+0x18] ;  /* 0x0000180041477984 */ /* 0x000e280000000800 */
[----:B------:R-:W1:Y:S04]  /*72c0*/  LDS R72, [R65+0x20] ;  /* 0x0000200041487984 */ /* 0x000e680000000800 */
[----:B------:R-:W1:Y:S04]  /*72d0*/  LDS R63, [R65+0x28] ;  /* 0x00002800413f7984 */ /* 0x000e680000000800 */
[----:B------:R-:W1:Y:S04]  /*72e0*/  LDS R62, [R65+0x30] ;  /* 0x00003000413e7984 */ /* 0x000e680000000800 */
[----:B------:R-:W1:Y:S01]  /*72f0*/  LDS R64, [R65+0x38] ;  /* 0x0000380041407984 */ /* 0x000e620000000800 */
[----:B------:R-:W-:-:S04]  /*7300*/  IADD3 R58, PT, PT, R58, 0x8, RZ ;  /* 0x000000083a3a7810 */ /* 0x000fc80007ffe0ff */
[----:B------:R-:W-:Y:S01]  /*7310*/  ISETP.NE.AND P0, PT, R58, R61, PT ;  /* 0x0000003d3a00720c */ /* 0x000fe20003f05270 */
[----:B------:R-:W-:Y:S02]  /*7320*/  VIADD R56, R56, 0x10 ;  /* 0x0000001038387836 */ /* 0x000fe40000000000 */
[-C--:B---3--:R-:W-:Y:S01]  /*7330*/  FFMA.FTZ R67, R12, R66.reuse, R8 ;  /* 0x000000420c437223 */ /* 0x088fe20000010008 */
[-C--:B------:R-:W-:Y:S01]  /*7340*/  FFMA.FTZ R8, R13, R66.reuse, R9 ;  /* 0x000000420d087223 */ /* 0x080fe20000010009 */
[-C--:B------:R-:W-:Y:S01]  /*7350*/  FFMA.FTZ R9, R14, R66.reuse, R10 ;  /* 0x000000420e097223 */ /* 0x080fe2000001000a */
[----:B------:R-:W-:Y:S02]  /*7360*/  FFMA.FTZ R66, R15, R66, R11 ;  /* 0x000000420f427223 */ /* 0x000fe4000001000b */
        /* <DEDUP_REMOVED lines=29> */
.L_x_3448:
[----:B------:R-:W-:Y:S05]  /*7540*/  BSYNC.RECONVERGENT B1 ;  /* 0x0000000000017941 */ /* 0x000fea0003800200 */
.L_x_3447:
[----:B------:R-:W-:Y:S05]  /*7550*/  @!P1 BRA `(.L_x_3446) ;  /* 0x0000000400609947 */ /* 0x000fea0003800000 */
[----:B------:R-:W-:Y:S01]  /*7560*/  ISETP.GE.U32.AND P0, PT, R69, 0x4, PT ;  /* 0x000000044500780c */ /* 0x000fe20003f06070 */
[----:B------:R-:W-:Y:S01]  /*7570*/  BSSY.RECONVERGENT B1, `(.L_x_3450) ;  /* 0x000002a000017945 */ /* 0x000fe20003800200 */
[----:B------:R-:W-:-:S11]  /*7580*/  LOP3.LUT P1, R59, R59, 0x3, RZ, 0xc0, !PT ;  /* 0x000000033b3b7812 */ /* 0x000fd6000782c0ff */
[----:B------:R-:W-:Y:S05]  /*7590*/  @!P0 BRA `(.L_x_3451) ;  /* 0x00000000009c8947 */ /* 0x000fea0003800000 */
[----:B------:R-:W-:-:S04]  /*75a0*/  SHF.L.U32 R23, R56, 0x7, RZ ;  /* 0x0000000738177819 */ /* 0x000fc800000006ff */
[C---:B------:R-:W-:Y:S01]  /*75b0*/  IADD3 R25, PT, PT, R23.reuse, 0x200, RZ ;  /* 0x0000020017197810 */ /* 0x040fe20007ffe0ff */
[----:B------:R-:W-:-:S04]  /*75c0*/  IMAD.WIDE.U32 R12, R23, 0x4, R48 ;  /* 0x00000004170c7825 */ /* 0x000fc800078e0030 */
[----:B------:R-:W-:Y:S02]  /*75d0*/  VIADD R21, R23, 0x100 ;  /* 0x0000010017157836 */ /* 0x000fe40000000000 */
[----:B------:R-:W3:Y:S02]  /*75e0*/  LDG.E.128 R12, desc[UR36][R12.64] ;  /* 0x000000240c0c7981 */ /* 0x000ee4000c1e1d00 */
[----:B------:R-:W-:-:S04]  /*75f0*/  IMAD.WIDE.U32 R20, R21, 0x4, R48 ;  /* 0x0000000415147825 */ /* 0x000fc800078e0030 */
[----:B------:R-:W-:Y:S02]  /*7600*/  VIADD R29, R23, 0x300 ;  /* 0x00000300171d7836 */ /* 0x000fe40000000000 */
[--C-:B------:R-:W-:Y:S01]  /*7610*/  IMAD.WIDE.U32 R24, R25, 0x4, R48.reuse ;  /* 0x0000000419187825 */ /* 0x100fe200078e0030 */
[----:B------:R-:W4:Y:S03]  /*7620*/  LDG.E.128 R20, desc[UR36][R20.64] ;  /* 0x0000002414147981 */ /* 0x000f26000c1e1d00 */
[----:B------:R-:W-:Y:S02]  /*7630*/  IMAD.WIDE.U32 R28, R29, 0x4, R48 ;  /* 0x000000041d1c7825 */ /* 0x000fe400078e0030 */
[----:B------:R-:W4:Y:S04]  /*7640*/  LDG.E.128 R24, desc[UR36][R24.64] ;  /* 0x0000002418187981 */ /* 0x000f28000c1e1d00 */
[----:B------:R-:W4:Y:S01]  /*7650*/  LDG.E.128 R28, desc[UR36][R28.64] ;  /* 0x000000241c1c7981 */ /* 0x000f22000c1e1d00 */
[----:B------:R-:W0:Y:S01]  /*7660*/  S2UR UR5, SR_CgaCtaId ;  /* 0x00000000000579c3 */ /* 0x000e220000008800 */
[----:B------:R-:W-:-:S02]  /*7670*/  UMOV UR4, 0x400 ;  /* 0x0000040000047882 */ /* 0x000fc40000000000 */
[----:B------:R-:W-:Y:S01]  /*7680*/  UIADD3 UR4, UPT, UPT, UR4, 0x210, URZ ;  /* 0x0000021004047890 */ /* 0x000fe2000fffe0ff */
[----:B--2---:R-:W-:-:S03]  /*7690*/  IADD3 R32, PT, PT, -R17, R56, RZ ;  /* 0x0000003811207210 */ /* 0x004fc60007ffe1ff */
[----:B0-----:R-:W-:-:S06]  /*76a0*/  ULEA UR4, UR5, UR4, 0x18 ;  /* 0x0000000405047291 */ /* 0x001fcc000f8ec0ff */
[----:B------:R-:W-:-:S05]  /*76b0*/  LEA R32, R32, UR4, 0x2 ;  /* 0x0000000420207c11 */ /* 0x000fca000f8e10ff */
[----:B------:R-:W3:Y:S04]  /*76c0*/  LDS R33, [R32] ;  /* 0x0000000020217984 */ /* 0x000ee80000000800 */
[----:B------:R-:W4:Y:S04]  /*76d0*/  LDS R34, [R32+0x8] ;  /* 0x0000080020227984 */ /* 0x000f280000000800 */
[----:B------:R-:W0:Y:S04]  /*76e0*/  LDS R36, [R32+0x10] ;  /* 0x0000100020247984 */ /* 0x000e280000000800 */
[----:B------:R-:W1:Y:S01]  /*76f0*/  LDS R37, [R32+0x18] ;  /* 0x0000180020257984 */ /* 0x000e620000000800 */
[----:B------:R-:W-:-:S02]  /*7700*/  VIADD R56, R56, 0x8 ;  /* 0x0000000838387836 */ /* 0x000fc40000000000 */
        /* <DEDUP_REMOVED lines=16> */
.L_x_3451:
[----:B------:R-:W-:Y:S05]  /*7810*/  BSYNC.RECONVERGENT B1 ;  /* 0x0000000000017941 */ /* 0x000fea0003800200 */
.L_x_3450:
[----:B------:R-:W-:Y:S05]  /*7820*/  @!P1 BRA `(.L_x_3446) ;  /* 0x0000000000ac9947 */ /* 0x000fea0003800000 */
[----:B------:R-:W-:Y:S01]  /*7830*/  ISETP.NE.AND P1, PT, R59, 0x1, PT ;  /* 0x000000013b00780c */ /* 0x000fe20003f25270 */
[----:B------:R-:W-:Y:S01]  /*7840*/  BSSY.RECONVERGENT B1, `(.L_x_3452) ;  /* 0x000001a000017945 */ /* 0x000fe20003800200 */
[----:B------:R-:W-:-:S11]  /*7850*/  LOP3.LUT P0, RZ, R57, 0x2, RZ, 0xc0, !PT ;  /* 0x0000000239ff7812 */ /* 0x000fd6000780c0ff */
[----:B------:R-:W-:Y:S05]  /*7860*/  @!P1 BRA `(.L_x_3453) ;  /* 0x00000000005c9947 */ /* 0x000fea0003800000 */
[----:B------:R-:W-:-:S05]  /*7870*/  SHF.L.U32 R13, R56, 0x7, RZ ;  /* 0x00000007380d7819 */ /* 0x000fca00000006ff */
[C---:B------:R-:W-:Y:S02]  /*7880*/  VIADD R21, R13.reuse, 0x100 ;  /* 0x000001000d157836 */ /* 0x040fe40000000000 */
[----:B------:R-:W-:-:S04]  /*7890*/  IMAD.WIDE.U32 R12, R13, 0x4, R48 ;  /* 0x000000040d0c7825 */ /* 0x000fc800078e0030 */
[----:B------:R-:W-:Y:S02]  /*78a0*/  IMAD.WIDE.U32 R20, R21, 0x4, R48 ;  /* 0x0000000415147825 */ /* 0x000fe400078e0030 */
[----:B------:R-:W3:Y:S04]  /*78b0*/  LDG.E.128 R12, desc[UR36][R12.64] ;  /* 0x000000240c0c7981 */ /* 0x000ee8000c1e1d00 */
[----:B------:R-:W4:Y:S01]  /*78c0*/  LDG.E.128 R20, desc[UR36][R20.64] ;  /* 0x0000002414147981 */ /* 0x000f22000c1e1d00 */
[----:B------:R-:W0:Y:S01]  /*78d0*/  S2UR UR5, SR_CgaCtaId ;  /* 0x00000000000579c3 */ /* 0x000e220000008800 */
[----:B------:R-:W-:Y:S01]  /*78e0*/  UMOV UR4, 0x400 ;  /* 0x0000040000047882 */ /* 0x000fe20000000000 */
[----:B------:R-:W-:Y:S01]  /*78f0*/  IADD3 R24, PT, PT, -R17, R56, RZ ;  /* 0x0000003811187210 */ /* 0x000fe20007ffe1ff */
[----:B------:R-:W-:Y:S01]  /*7900*/  UIADD3 UR4, UPT, UPT, UR4, 0x210, URZ ;  /* 0x0000021004047890 */ /* 0x000fe2000fffe0ff */
[----:B------:R-:W-:-:S03]  /*7910*/  VIADD R56, R56, 0x4 ;  /* 0x0000000438387836 */ /* 0x000fc60000000000 */
[----:B0-----:R-:W-:-:S06]  /*7920*/  ULEA UR4, UR5, UR4, 0x18 ;  /* 0x0000000405047291 */ /* 0x001fcc000f8ec0ff */
[----:B------:R-:W-:-:S05]  /*7930*/  LEA R24, R24, UR4, 0x2 ;  /* 0x0000000418187c11 */ /* 0x000fca000f8e10ff */
        /* <DEDUP_REMOVED lines=10> */
.L_x_3453:
[----:B------:R-:W-:Y:S05]  /*79e0*/  BSYNC.RECONVERGENT B1 ;  /* 0x0000000000017941 */ /* 0x000fea0003800200 */
.L_x_3452:
[----:B------:R-:W-:Y:S05]  /*79f0*/  @P0 BRA `(.L_x_3446) ;  /* 0x0000000000380947 */ /* 0x000fea0003800000 */
[----:B------:R-:W-:-:S05]  /*7a00*/  SHF.L.U32 R13, R56, 0x7, RZ ;  /* 0x00000007380d7819 */ /* 0x000fca00000006ff */
[----:B------:R-:W-:-:S06]  /*7a10*/  IMAD.WIDE.U32 R12, R13, 0x4, R48 ;  /* 0x000000040d0c7825 */ /* 0x000fcc00078e0030 */
[----:B------:R-:W3:Y:S01]  /*7a20*/  LDG.E.128 R12, desc[UR36][R12.64] ;  /* 0x000000240c0c7981 */ /* 0x000ee2000c1e1d00 */
[----:B------:R-:W0:Y:S01]  /*7a30*/  S2UR UR5, SR_CgaCtaId ;  /* 0x00000000000579c3 */ /* 0x000e220000008800 */
[----:B------:R-:W-:Y:S01]  /*7a40*/  UMOV UR4, 0x400 ;  /* 0x0000040000047882 */ /* 0x000fe20000000000 */
[----:B------:R-:W-:Y:S01]  /*7a50*/  IMAD.IADD R20, R56, 0x1, -R17 ;  /* 0x0000000138147824 */ /* 0x000fe200078e0a11 */
        /* <DEDUP_REMOVED lines=8> */
.L_x_3446:
[----:B------:R-:W-:Y:S05]  /*7ae0*/  BSYNC.RECONVERGENT B0 ;  /* 0x0000000000007941 */ /* 0x000fea0003800200 */
.L_x_3445:
        /* <DEDUP_REMOVED lines=21> */
.L_x_3467:
[----:B------:R-:W-:Y:S01]  /*7c40*/  IADD3 R14, PT, PT, R54, -0x4, RZ ;  /* 0xfffffffc360e7810 */ /* 0x000fe20007ffe0ff */
[----:B------:R-:W-:Y:S01]  /*7c50*/  VIADD R22, R22, 0x4 ;  /* 0x0000000416167836 */ /* 0x000fe20000000000 */
[C---:B------:R-:W-:Y:S01]  /*7c60*/  IADD3 R24, PT, PT, R54.reuse, 0x2, RZ ;  /* 0x0000000236187810 */ /* 0x040fe20007ffe0ff */
[----:B------:R-:W-:Y:S01]  /*7c70*/  VIADD R26, R54, 0xfffffffe ;  /* 0xfffffffe361a7836 */ /* 0x000fe20000000000 */
[-C--:B-1----:R-:W-:Y:S01]  /*7c80*/  ISETP.GE.AND P4, PT, R14, R55.reuse, PT ;  /* 0x000000370e00720c */ /* 0x082fe20003f86270 */
        /* <DEDUP_REMOVED lines=8> */
[----:B------:R-:W0:Y:S01]  /*7d10*/  I2F.RP R25, R15 ;  /* 0x0000000f00197306 */ /* 0x000e220000209400 */
[----:B------:R-:W-:Y:S02]  /*7d20*/  ISETP.GE.AND P5, PT, R14, RZ, PT ;  /* 0x000000ff0e00720c */ /* 0x000fe40003fa6270 */
[----:B------:R-:W-:-:S05]  /*7d30*/  ISETP.NE.AND P6, PT, R55, RZ, PT ;  /* 0x000000ff3700720c */ /* 0x000fca0003fc5270 */
[----:B0-----:R-:W0:Y:S02]  /*7d40*/  MUFU.RCP R25, R25 ;  /* 0x0000001900197308 */ /* 0x001e240000001000 */
[----:B0-----:R-:W-:Y:S02]  /*7d50*/  VIADD R27, R25, 0xffffffe ;  /* 0x0ffffffe191b7836 */ /* 0x001fe40000000000 */
[----:B------:R-:W0:Y:S04]  /*7d60*/  LDS R25, [R23+-0x10] ;  /* 0xfffff00017197984 */ /* 0x000e280000000800 */
        /* <DEDUP_REMOVED lines=22> */
.L_x_3460:
[----:B------:R-:W-:Y:S05]  /*7ed0*/  BSYNC.RECONVERGENT B3 ;  /* 0x0000000000037941 */ /* 0x000fea0003800200 */
.L_x_3459:
        /* <DEDUP_REMOVED lines=10> */
[----:B0-----:R-:W0:Y:S01]  /*7f80*/  LDS R25, [R23+-0x8] ;  /* 0xfffff80017197984 */ /* 0x001e220000000800 */
        /* <DEDUP_REMOVED lines=15> */
[----:B------:R-:W-:-:S06]  /*8080*/  IMAD.WIDE.U32 R12, R13, 0x4, R48 ;  /* 0x000000040d0c7825 */ /* 0x000fcc00078e0030 */
[----:B------:R-:W0:Y:S02]  /*8090*/  LDG.E.128 R12, desc[UR36][R12.64] ;  /* 0x000000240c0c7981 */ /* 0x000e24000c1e1d00 */
[-C--:B0-----:R-:W-:Y:S01]  /*80a0*/  FFMA.FTZ R8, R12, R25.reuse, R8 ;  /* 0x000000190c087223 */ /* 0x081fe20000010008 */
[-C--:B------:R-:W-:Y:S01]  /*80b0*/  FFMA.FTZ R9, R13, R25.reuse, R9 ;  /* 0x000000190d097223 */ /* 0x080fe20000010009 */
[-C--:B------:R-:W-:Y:S01]  /*80c0*/  FFMA.FTZ R10, R14, R25.reuse, R10 ;  /* 0x000000190e0a7223 */ /* 0x080fe2000001000a */
[----:B------:R-:W-:-:S07]  /*80d0*/  FFMA.FTZ R11, R15, R25, R11 ;  /* 0x000000190f0b7223 */ /* 0x000fce000001000b */
.L_x_3462:
[----:B------:R-:W-:Y:S05]  /*80e0*/  BSYNC.RECONVERGENT B3 ;  /* 0x0000000000037941 */ /* 0x000fea0003800200 */
.L_x_3461:
        /* <DEDUP_REMOVED lines=32> */
.L_x_3464:
[----:B------:R-:W-:Y:S05]  /*82f0*/  BSYNC.RECONVERGENT B3 ;  /* 0x0000000000037941 */ /* 0x000fea0003800200 */
.L_x_3463:
[----:B------:R-:W-:Y:S04]  /*8300*/  BSSY.RECONVERGENT B3, `(.L_x_3465) ;  /* 0x0000020000037945 */ /* 0x000fe80003800200 */
[----:B------:R-:W-:Y:S05]  /*8310*/  @!P3 BRA `(.L_x_3466) ;  /* 0x000000000078b947 */ /* 0x000fea0003800000 */
[----:B------:R-:W-:Y:S02]  /*8320*/  IABS R15, R55 ;  /* 0x00000037000f7213 */ /* 0x000fe40000000000 */
[----:B------:R-:W-:Y:S02]  /*8330*/  IABS R26, R24 ;  /* 0x00000018001a7213 */ /* 0x000fe40000000000 */
[----:B------:R-:W0:Y:S01]  /*8340*/  I2F.RP R14, R15 ;  /* 0x0000000f000e7306 */ /* 0x000e220000209400 */
[----:B------:R-:W-:Y:S02]  /*8350*/  ISETP.GE.AND P2, PT, R24, RZ, PT ;  /* 0x000000ff1800720c */ /* 0x000fe40003f46270 */
[----:B------:R-:W-:Y:S01]  /*8360*/  ISETP.NE.AND P3, PT, R55, RZ, PT ;  /* 0x000000ff3700720c */ /* 0x000fe20003f65270 */
[----:B------:R-:W1:Y:S04]  /*8370*/  LDS R24, [R23+0x8] ;  /* 0x0000080017187984 */ /* 0x000e680000000800 */
        /* <DEDUP_REMOVED lines=19> */
[----:B------:R-:W1:Y:S02]  /*84b0*/  LDG.E.128 R12, desc[UR36][R12.64] ;  /* 0x000000240c0c7981 */ /* 0x000e64000c1e1d00 */
[-C--:B-1----:R-:W-:Y:S01]  /*84c0*/  FFMA.FTZ R8, R12, R24.reuse, R8 ;  /* 0x000000180c087223 */ /* 0x082fe20000010008 */
[-C--:B------:R-:W-:Y:S01]  /*84d0*/  FFMA.FTZ R9, R13, R24.reuse, R9 ;  /* 0x000000180d097223 */ /* 0x080fe20000010009 */
[-C--:B------:R-:W-:Y:S01]  /*84e0*/  FFMA.FTZ R10, R14, R24.reuse, R10 ;  /* 0x000000180e0a7223 */ /* 0x080fe2000001000a */
[----:B------:R-:W-:-:S07]  /*84f0*/  FFMA.FTZ R11, R15, R24, R11 ;  /* 0x000000180f0b7223 */ /* 0x000fce000001000b */
.L_x_3466:
[----:B------:R-:W-:Y:S05]  /*8500*/  BSYNC.RECONVERGENT B3 ;  /* 0x0000000000037941 */ /* 0x000fea0003800200 */
.L_x_3465:
[----:B------:R-:W-:Y:S01]  /*8510*/  VIADD R54, R54, 0x8 ;  /* 0x0000000836367836 */ /* 0x000fe20000000000 */
[----:B------:R-:W-:Y:S01]  /*8520*/  IADD3 R23, PT, PT, R23, 0x20, RZ ;  /* 0x0000002017177810 */ /* 0x000fe20007ffe0ff */
[----:B------:R-:W-:Y:S06]  /*8530*/  @P0 BRA `(.L_x_3467) ;  /* 0xfffffff400c00947 */ /* 0x000fec000383ffff */
[----:B------:R-:W-:Y:S05]  /*8540*/  BSYNC.RECONVERGENT B0 ;  /* 0x0000000000007941 */ /* 0x000fea0003800200 */
.L_x_3458:
[----:B------:R-:W-:-:S07]  /*8550*/  VIADD R54, R54, 0xfffffffc ;  /* 0xfffffffc36367836 */ /* 0x000fce0000000000 */
.L_x_3457:
[----:B------:R-:W-:Y:S05]  /*8560*/  BSYNC.RECONVERGENT B1 ;  /* 0x0000000000017941 */ /* 0x000fea0003800200 */
.L_x_3456:
        /* <DEDUP_REMOVED lines=10> */
[----:B------:R-:W-:Y:S01]  /*8610*/  IADD3 R24, PT, PT, R54, 0x2, RZ ;  /* 0x0000000236187810 */ /* 0x000fe20007ffe0ff */
        /* <DEDUP_REMOVED lines=35> */
.L_x_3471:
[----:B------:R-:W-:Y:S05]  /*8850*/  BSYNC.RECONVERGENT B1 ;  /* 0x0000000000017941 */ /* 0x000fea0003800200 */
.L_x_3470:
        /* <DEDUP_REMOVED lines=32> */
.L_x_3473:
[----:B------:R-:W-:Y:S05]  /*8a60*/  BSYNC.RECONVERGENT B1 ;  /* 0x0000000000017941 */ /* 0x000fea0003800200 */
.L_x_3472:
[----:B------:R-:W-:-:S07]  /*8a70*/  IADD3 R54, PT, PT, R54, 0x4, RZ ;  /* 0x0000000436367810 */ /* 0x000fce0007ffe0ff */
.L_x_3469:
[----:B------:R-:W-:Y:S05]  /*8a80*/  BSYNC.RECONVERGENT B0 ;  /* 0x0000000000007941 */ /* 0x000fea0003800200 */
.L_x_3468:
        /* <DEDUP_REMOVED lines=27> */
[----:B------:R-:W3:Y:S01]  /*8c40*/  LDG.E.128 R12, desc[UR36][R48.64] ;  /* 0x00000024300c7981 */ /* 0x000ee2000c1e1d00 */
[----:B------:R-:W0:Y:S01]  /*8c50*/  S2UR UR5, SR_CgaCtaId ;  /* 0x00000000000579c3 */ /* 0x000e220000008800 */
[----:B------:R-:W-:Y:S01]  /*8c60*/  UMOV UR4, 0x400 ;  /* 0x0000040000047882 */ /* 0x000fe20000000000 */
[----:B------:R-:W-:Y:S01]  /*8c70*/  IADD3 R54, PT, PT, -R17, R54, RZ ;  /* 0x0000003611367210 */ /* 0x000fe20007ffe1ff */
        /* <DEDUP_REMOVED lines=8> */
.L_x_3455:
[----:B------:R-:W-:Y:S05]  /*8d00*/  BSYNC.RECONVERGENT B2 ;  /* 0x0000000000027941 */ /* 0x000fea0003800200 */
.L_x_3454:
        /* <DEDUP_REMOVED lines=16> */
[----:B----4-:R-:W-:Y:S01]  /*8e10*/  @P1 IMAD.WIDE R24, R23, 0x4, R24 ;  /* 0x0000000417181825 */ /* 0x010fe200078e0218 */
[----:B------:R-:W-:Y:S01]  /*8e20*/  IADD3 R17, PT, PT, -R17, R18, RZ ;  /* 0x0000001211117210 */ /* 0x000fe20007ffe1ff */
[----:B------:R-:W0:Y:S10]  /*8e30*/  LDCU.64 UR4, c[0x0][0x3c0] ;  /* 0x00007800ff0477ac */ /* 0x000e340008000a00 */
[----:B------:R-:W1:Y:S08]  /*8e40*/  @P0 LDC R27, c[0x0][0x3f8] ;  /* 0x0000fe00ff1b0b82 */ /* 0x000e700000000800 */
[----:B------:R-:W4:Y:S01]  /*8e50*/  @P0 LDC.64 R20, c[0x0][0x458] ;  /* 0x00011600ff140b82 */ /* 0x000f220000000a00 */
[----:B-1----:R-:W-:-:S05]  /*8e60*/  @P0 IMAD R51, R16, R27, R51 ;  /* 0x0000001b10330224 */ /* 0x002fca00078e0233 */
[----:B------:R-:W-:-:S05]  /*8e70*/  @P0 LEA R51, R51, R52, 0x7 ;  /* 0x0000003433330211 */ /* 0x000fca00078e38ff */
[----:B----4-:R-:W-:Y:S01]  /*8e80*/  @P0 IMAD.WIDE R20, R51, 0x4, R20 ;  /* 0x0000000433140825 */ /* 0x010fe200078e0214 */
[----:B--2---:R-:W3:Y:S08]  /*8e90*/  @!P1 I2F.S8 R2, R0 ;  /* 0x0000000000029306 */ /* 0x004ef00000001400 */
[----:B------:R-:W1:Y:S08]  /*8ea0*/  @!P1 I2F.S8 R22, R0.B1 ;  /* 0x1000000000169306 */ /* 0x000e700000001400 */
[----:B------:R-:W2:Y:S08]  /*8eb0*/  @!P1 I2F.S8 R26, R0.B2 ;  /* 0x20000000001a9306 */ /* 0x000eb00000001400 */
[----:B------:R-:W4:Y:S01]  /*8ec0*/  @!P1 I2F.S8 R28, R0.B3 ;  /* 0x30000000001c9306 */ /* 0x000f220000001400 */
[C---:B---3--:R-:W-:Y:S01]  /*8ed0*/  @!P1 FMUL.FTZ R12, R15.reuse, R2 ;  /* 0x000000020f0c9220 */ /* 0x048fe20000410000 */
[----:B-1----:R-:W-:-:S02]  /*8ee0*/  @!P1 FMUL.FTZ R13, R15, R22 ;  /* 0x000000160f0d9220 */ /* 0x002fc40000410000 */
[----:B------:R-:W3:Y:S01]  /*8ef0*/  @P0 LDG.E.128 R20, desc[UR36][R20.64] ;  /* 0x0000002414140981 */ /* 0x000ee2000c1e1d00 */
[C---:B--2---:R-:W-:Y:S01]  /*8f00*/  @!P1 FMUL.FTZ R14, R15.reuse, R26 ;  /* 0x0000001a0f0e9220 */ /* 0x044fe20000410000 */
[----:B----4-:R-:W-:-:S06]  /*8f10*/  @!P1 FMUL.FTZ R15, R15, R28 ;  /* 0x0000001c0f0f9220 */ /* 0x010fcc0000410000 */
[----:B------:R1:W2:Y:S01]  /*8f20*/  @P1 LDG.E.128 R12, desc[UR36][R24.64] ;  /* 0x00000024180c1981 */ /* 0x0002a2000c1e1d00 */
[----:B------:R-:W4:Y:S01]  /*8f30*/  S2R R27, SR_CgaCtaId ;  /* 0x00000000001b7919 */ /* 0x000f220000008800 */
[----:B------:R-:W-:-:S05]  /*8f40*/  MOV R0, 0x400 ;  /* 0x0000040000007802 */ /* 0x000fca0000000f00 */
[----:B------:R-:W-:Y:S01]  /*8f50*/  VIADD R0, R0, 0x210 ;  /* 0x0000021000007836 */ /* 0x000fe20000000000 */
[----:B------:R-:W-:-:S04]  /*8f60*/  SHF.L.U32 R19, R19, 0x7, RZ ;  /* 0x0000000713137819 */ /* 0x000fc800000006ff */
[----:B----4-:R-:W-:-:S05]  /*8f70*/  LEA R0, R27, R0, 0x18 ;  /* 0x000000001b007211 */ /* 0x010fca00078ec0ff */
[----:B------:R-:W-:Y:S02]  /*8f80*/  IMAD R18, R17, 0x4, R0 ;  /* 0x0000000411127824 */ /* 0x000fe400078e0200 */
[----:B------:R-:W-:-:S03]  /*8f90*/  IMAD R0, R3, R55, R52 ;  /* 0x0000003703007224 */ /* 0x000fc600078e0234 */
[----:B-1----:R-:W1:Y:S02]  /*8fa0*/  LDS R25, [R18] ;  /* 0x0000000012197984 */ /* 0x002e640000000800 */
[----:B------:R-:W-:Y:S02]  /*8fb0*/  SHF.R.S32.HI R2, RZ, 0x1f, R0 ;  /* 0x0000001fff027819 */ /* 0x000fe40000011400 */
[----:B------:R-:W-:-:S04]  /*8fc0*/  IADD3 R0, P1, PT, R19, R0, RZ ;  /* 0x0000000013007210 */ /* 0x000fc80007f3e0ff */
[----:B------:R-:W-:Y:S02]  /*8fd0*/  LEA.HI.X.SX32 R19, R19, R2, 0x1, P1 ;  /* 0x0000000213137211 */ /* 0x000fe400008f0eff */
[----:B0-----:R-:W-:-:S04]  /*8fe0*/  LEA R16, P1, R0, UR4, 0x2 ;  /* 0x0000000400107c11 */ /* 0x001fc8000f8210ff */
[----:B------:R-:W-:Y:S01]  /*8ff0*/  LEA.HI.X R17, R0, UR5, R19, 0x2, P1 ;  /* 0x0000000500117c11 */ /* 0x000fe200088f1413 */
[----:B--2--5:R-:W-:Y:S01]  /*9000*/  FADD.FTZ R4, R12, R4 ;  /* 0x000000040c047221 */ /* 0x024fe20000010000 */
[----:B------:R-:W-:Y:S01]  /*9010*/  FADD.FTZ R5, R13, R5 ;  /* 0x000000050d057221 */ /* 0x000fe20000010000 */
[----:B------:R-:W-:Y:S01]  /*9020*/  FADD.FTZ R6, R14, R6 ;  /* 0x000000060e067221 */ /* 0x000fe20000010000 */
[----:B------:R-:W-:Y:S01]  /*9030*/  FADD.FTZ R7, R15, R7 ;  /* 0x000000070f077221 */ /* 0x000fe20000010000 */
[----:B---3--:R-:W-:Y:S01]  /*9040*/  @P0 FMUL.FTZ R4, R4, R20 ;  /* 0x0000001404040220 */ /* 0x008fe20000410000 */
[----:B------:R-:W-:Y:S01]  /*9050*/  @P0 FMUL.FTZ R5, R5, R21 ;  /* 0x0000001505050220 */ /* 0x000fe20000410000 */
[----:B------:R-:W-:Y:S01]  /*9060*/  @P0 FMUL.FTZ R6, R6, R22 ;  /* 0x0000001606060220 */ /* 0x000fe20000410000 */
[----:B------:R-:W-:-:S05]  /*9070*/  @P0 FMUL.FTZ R7, R7, R23 ;  /* 0x0000001707070220 */ /* 0x000fca0000410000 */
[----:B------:R0:W-:Y:S01]  /*9080*/  STG.E.128 desc[UR36][R16.64], R4 ;  /* 0x0000000410007986 */ /* 0x0001e2000c101d24 */
[C---:B-1----:R-:W-:Y:S01]  /*9090*/  FFMA.FTZ R8, R25.reuse, R4, R8 ;  /* 0x0000000419087223 */ /* 0x042fe20000010008 */
[C---:B------:R-:W-:Y:S01]  /*90a0*/  FFMA.FTZ R9, R25.reuse, R5, R9 ;  /* 0x0000000519097223 */ /* 0x040fe20000010009 */
[C---:B------:R-:W-:Y:S01]  /*90b0*/  FFMA.FTZ R10, R25.reuse, R6, R10 ;  /* 0x00000006190a7223 */ /* 0x040fe2000001000a */
[----:B------:R-:W-:-:S07]  /*90c0*/  FFMA.FTZ R11, R25, R7, R11 ;  /* 0x00000007190b7223 */ /* 0x000fce000001000b */
.L_x_3475:
[----:B------:R-:W-:Y:S05]  /*90d0*/  BSYNC.RECONVERGENT B0 ;  /* 0x0000000000007941 */ /* 0x000fea0003800200 */
.L_x_3474:
[----:B------:R-:W1:Y:S08]  /*90e0*/  S2UR UR5, SR_CgaCtaId ;  /* 0x00000000000579c3 */ /* 0x000e700000008800 */
[----:B------:R-:W-:Y:S01]  /*90f0*/  BAR.SYNC.DEFER_BLOCKING 0x0 ;  /* 0x0000000000007b1d */ /* 0x000fe20000010000 */
[C---:B------:R-:W-:Y:S02]  /*9100*/  LOP3.LUT R0, R50.reuse, 0x3e0, RZ, 0xc0, !PT ;  /* 0x000003e032007812 */ /* 0x040fe400078ec0ff */
[----:B------:R-:W-:-:S02]  /*9110*/  ISETP.GT.U32.AND P1, PT, R50, 0x1f, PT ;  /* 0x0000001f3200780c */ /* 0x000fc40003f24070 */
[----:B------:R-:W-:Y:S01]  /*9120*/  ISETP.NE.AND P0, PT, R0, 0x20, PT ;  /* 0x000000200000780c */ /* 0x000fe20003f05270 */
[----:B------:R-:W-:Y:S02]  /*9130*/  UMOV UR4, 0x400 ;  /* 0x0000040000047882 */ /* 0x000fe40000000000 */
[----:B------:R-:W-:-:S04]  /*9140*/  UIADD3 UR4, UPT, UPT, UR4, 0x210, URZ ;  /* 0x0000021004047890 */ /* 0x000fc8000fffe0ff */
[----:B-1----:R-:W-:-:S06]  /*9150*/  ULEA UR4, UR5, UR4, 0x18 ;  /* 0x0000000405047291 */ /* 0x002fcc000f8ec0ff */
[----:B------:R-:W-:-:S05]  /*9160*/  LEA R0, R52, UR4, 0x2 ;  /* 0x0000000434007c11 */ /* 0x000fca000f8e10ff */
[----:B------:R1:W-:Y:S01]  /*9170*/  @!P0 STS.128 [R0], R8 ;  /* 0x0000000800008388 */ /* 0x0003e20000000c00 */
[----:B------:R-:W-:Y:S06]  /*9180*/  BAR.SYNC.DEFER_BLOCKING 0x0 ;  /* 0x0000000000007b1d */ /* 0x000fec0000010000 */
[----:B0----5:R1:W0:Y:S02]  /*9190*/  @!P1 LDS.128 R4, [R0] ;  /* 0x0000000000049984 */ /* 0x0212240000000c00 */
        /* <DEDUP_REMOVED lines=40> */
.L_x_3476:
[----:B------:R-:W0:Y:S01]  /*9420*/  LDC.64 R4, c[0x0][0x380] ;  /* 0x0000e000ff047b82 */ /* 0x000e220000000a00 */
[----:B------:R-:W-:-:S05]  /*9430*/  IADD3 R3, PT, PT, R3, R52, RZ ;  /* 0x0000003403037210 */ /* 0x000fca0007ffe0ff */
[----:B0-----:R-:W-:-:S05]  /*9440*/  IMAD.WIDE R2, R3, 0x4, R4 ;  /* 0x0000000403027825 */ /* 0x001fca00078e0204 */
[----:B------:R-:W-:Y:S01]  /*9450*/  STG.E.128 desc[UR36][R2.64], R8 ;  /* 0x0000000802007986 */ /* 0x000fe2000c101d24 */
[----:B------:R-:W-:Y:S05]  /*9460*/  EXIT ;  /* 0x000000000000794d */ /* 0x000fea0003800000 */
.L_x_3395:
[----:B------:R-:W-:Y:S02]  /*9470*/  IMAD.MOV.U32 R12, RZ, RZ, 0x10 ;  /* 0x00000010ff0c7424 */ /* 0x000fe400078e00ff */
[----:B------:R-:W-:Y:S02]  /*9480*/  HFMA2 R11, -RZ, RZ, 0, 1.847743988037109375e-06 ;  /* 0x0000001fff0b7431 */ /* 0x000fe400000001ff */
[----:B------:R-:W-:-:S07]  /*9490*/  IMAD.MOV.U32 R15, RZ, RZ, -0x1 ;  /* 0xffffffffff0f7424 */ /* 0x000fce00078e00ff */
[----:B0----5:R-:W-:Y:S05]  /*94a0*/  WARPSYNC.COLLECTIVE R15, `(.L_x_3477) ;  /* 0x000000000f087348 */ /* 0x021fea0003c00000 */
[----:B------:R1:W2:Y:S02]  /*94b0*/  SHFL.BFLY P6, R14, R13, R12, R11 ;  /* 0x0c00000c0d0e7389 */ /* 0x0002a400000c000b */
[----:B012--5:R-:W-:Y:S05]  /*94c0*/  ENDCOLLECTIVE ;  /* 0x000000000000791b */ /* 0x027fea0003800000 */
.L_x_3477:
[----:B------:R-:W-:Y:S02]  /*94d0*/  IMAD.MOV.U32 R12, RZ, RZ, 0x8 ;  /* 0x00000008ff0c7424 */ /* 0x000fe400078e00ff */
[----:B------:R-:W-:-:S05]  /*94e0*/  FADD.FTZ R0, R13, R14 ;  /* 0x0000000e0d007221 */ /* 0x000fca0000010000 */
[----:B------:R-:W-:-:S07]  /*94f0*/  MOV R13, R0 ;  /* 0x00000000000d7202 */ /* 0x000fce0000000f00 */
[----:B------:R-:W-:Y:S05]  /*9500*/  WARPSYNC.COLLECTIVE R15, `(.L_x_3478) ;  /* 0x000000000f087348 */ /* 0x000fea0003c00000 */
[----:B------:R0:W1:Y:S02]  /*9510*/  SHFL.BFLY P6, R14, R13, R12, R11 ;  /* 0x0c00000c0d0e7389 */ /* 0x00006400000c000b */
[----:B01----:R-:W-:Y:S05]  /*9520*/  ENDCOLLECTIVE ;  /* 0x000000000000791b */ /* 0x003fea0003800000 */
.L_x_3478:
[----:B------:R-:W-:Y:S02]  /*9530*/  IMAD.MOV.U32 R12, RZ, RZ, 0x4 ;  /* 0x00000004ff0c7424 */ /* 0x000fe400078e00ff */
[----:B------:R-:W-:-:S05]  /*9540*/  FADD.FTZ R3, R0, R14 ;  /* 0x0000000e00037221 */ /* 0x000fca0000010000 */
[----:B------:R-:W-:-:S07]  /*9550*/  MOV R13, R3 ;  /* 0x00000003000d7202 */ /* 0x000fce0000000f00 */
[----:B------:R-:W-:Y:S05]  /*9560*/  WARPSYNC.COLLECTIVE R15, `(.L_x_3479) ;  /* 0x000000000f087348 */ /* 0x000fea0003c00000 */
[----:B------:R0:W1:Y:S02]  /*9570*/  SHFL.BFLY P6, R14, R13, R12, R11 ;  /* 0x0c00000c0d0e7389 */ /* 0x00006400000c000b */
[----:B01----:R-:W-:Y:S05]  /*9580*/  ENDCOLLECTIVE ;  /* 0x000000000000791b */ /* 0x003fea0003800000 */
.L_x_3479:
[----:B------:R-:W-:Y:S02]  /*9590*/  IMAD.MOV.U32 R12, RZ, RZ, 0x2 ;  /* 0x00000002ff0c7424 */ /* 0x000fe400078e00ff */
[----:B------:R-:W-:-:S05]  /*95a0*/  FADD.FTZ R4, R3, R14 ;  /* 0x0000000e03047221 */ /* 0x000fca0000010000 */
[----:B------:R-:W-:-:S07]  /*95b0*/  MOV R13, R4 ;  /* 0x00000004000d7202 */ /* 0x000fce0000000f00 */
[----:B------:R-:W-:Y:S05]  /*95c0*/  WARPSYNC.COLLECTIVE R15, `(.L_x_3480) ;  /* 0x000000000f087348 */ /* 0x000fea0003c00000 */
[----:B------:R0:W1:Y:S02]  /*95d0*/  SHFL.BFLY P6, R14, R13, R12, R11 ;  /* 0x0c00000c0d0e7389 */ /* 0x00006400000c000b */
[----:B01----:R-:W-:Y:S05]  /*95e0*/  ENDCOLLECTIVE ;  /* 0x000000000000791b */ /* 0x003fea0003800000 */
.L_x_3480:
[----:B------:R-:W-:Y:S02]  /*95f0*/  IMAD.MOV.U32 R12, RZ, RZ, 0x1 ;  /* 0x00000001ff0c7424 */ /* 0x000fe400078e00ff */
[----:B------:R-:W-:-:S05]  /*9600*/  FADD.FTZ R5, R4, R14 ;  /* 0x0000000e04057221 */ /* 0x000fca0000010000 */
[----:B------:R-:W-:-:S07]  /*9610*/  MOV R13, R5 ;  /* 0x00000005000d7202 */ /* 0x000fce0000000f00 */
[----:B------:R-:W-:Y:S05]  /*9620*/  WARPSYNC.COLLECTIVE R15, `(.L_x_3481) ;  /* 0x000000000f087348 */ /* 0x000fea0003c00000 */
[----:B------:R0:W1:Y:S02]  /*9630*/  SHFL.BFLY P6, R14, R13, R12, R11 ;  /* 0x0c00000c0d0e7389 */ /* 0x00006400000c000b */
[----:B01----:R-:W-:Y:S05]  /*9640*/  ENDCOLLECTIVE ;  /* 0x000000000000791b */ /* 0x003fea0003800000 */
.L_x_3481:
[----:B------:R-:W-:Y:S05]  /*9650*/  BRA `(.L_x_3482) ;  /* 0xffffff8000f47947 */ /* 0x000fea000383ffff */
.L_x_3405:
[----:B------:R-:W-:Y:S01]  /*9660*/  HFMA2 R12, -RZ, RZ, 0, 1.1920928955078125e-07 ;  /* 0x00000002ff0c7431 */ /* 0x000fe200000001ff */
[----:B------:R-:W-:Y:S01]  /*9670*/  BSSY B1, `(.L_x_3483) ;  /* 0x0000006000017945 */ /* 0x000fe20003800000 */
[----:B------:R-:W-:Y:S01]  /*9680*/  IMAD.MOV.U32 R11, RZ, RZ, 0x1f ;  /* 0x0000001fff0b7424 */ /* 0x000fe200078e00ff */
[----:B------:R-:W-:-:S07]  /*9690*/  MOV R15, 0xffffffff ;  /* 0xffffffff000f7802 */ /* 0x000fce0000000f00 */
[----:B------:R-:W-:Y:S05]  /*96a0*/  WARPSYNC.COLLECTIVE R15, `(.L_x_3484) ;  /* 0x000000000f087348 */ /* 0x000fea0003c00000 */
[----:B------:R0:W1:Y:S02]  /*96b0*/  SHFL.BFLY P6, R14, R13, R12, R11 ;  /* 0x0c00000c0d0e7389 */ /* 0x00006400000c000b */
[----:B01----:R-:W-:Y:S05]  /*96c0*/  ENDCOLLECTIVE ;  /* 0x000000000000791b */ /* 0x003fea0003800000 */
.L_x_3484:
[----:B------:R-:W-:Y:S05]  /*96d0*/  BSYNC B1 ;  /* 0x0000000000017941 */ /* 0x000fea0003800000 */
.L_x_3483:
[----:B------:R-:W-:Y:S01]  /*96e0*/  FADD.FTZ R13, R13, R14 ;  /* 0x0000000e0d0d7221 */ /* 0x000fe20000010000 */
[----:B------:R-:W-:Y:S02]  /*96f0*/  IMAD.MOV.U32 R12, RZ, RZ, 0x1 ;  /* 0x00000001ff0c7424 */ /* 0x000fe400078e00ff */
[----:B------:R-:W-:Y:S02]  /*9700*/  HFMA2 R11, -RZ, RZ, 0, 1.847743988037109375e-06 ;  /* 0x0000001fff0b7431 */ /* 0x000fe400000001ff */
[----:B------:R-:W-:-:S07]  /*9710*/  IMAD.MOV.U32 R15, RZ, RZ, -0x1 ;  /* 0xffffffffff0f7424 */ /* 0x000fce00078e00ff */
[----:B------:R-:W-:Y:S05]  /*9720*/  WARPSYNC.COLLECTIVE R15, `(.L_x_3485) ;  /* 0x000000000f087348 */ /* 0x000fea0003c00000 */
[----:B------:R0:W1:Y:S02]  /*9730*/  SHFL.BFLY P6, R14, R13, R12, R11 ;  /* 0x0c00000c0d0e7389 */ /* 0x00006400000c000b */
[----:B01----:R-:W-:Y:S05]  /*9740*/  ENDCOLLECTIVE ;  /* 0x000000000000791b */ /* 0x003fea0003800000 */
.L_x_3485:
[----:B------:R-:W-:Y:S05]  /*9750*/  BRA `(.L_x_3486) ;  /* 0xffffffa000a07947 */ /* 0x000fea000383ffff */
.L_x_3409:
        /* <DEDUP_REMOVED lines=8> */
.L_x_3488:
[----:B------:R-:W-:Y:S05]  /*97e0*/  BSYNC B0 ;  /* 0x0000000000007941 */ /* 0x000fea0003800000 */
.L_x_3487:
[----:B------:R-:W-:Y:S01]  /*97f0*/  FMNMX.FTZ R13, R14, R82, !PT ;  /* 0x000000520e0d7209 */ /* 0x000fe20007810000 */
[----:B------:R-:W-:Y:S01]  /*9800*/  IMAD.MOV.U32 R11, RZ, RZ, 0x1f ;  /* 0x0000001fff0b7424 */ /* 0x000fe200078e00ff */
[----:B------:R-:W-:Y:S02]  /*9810*/  MOV R12, 0x8 ;  /* 0x00000008000c7802 */ /* 0x000fe40000000f00 */
[----:B------:R-:W-:-:S07]  /*9820*/  MOV R15, 0xffffffff ;  /* 0xffffffff000f7802 */ /* 0x000fce0000000f00 */
[----:B------:R-:W-:Y:S05]  /*9830*/  WARPSYNC.COLLECTIVE R15, `(.L_x_3489) ;  /* 0x000000000f087348 */ /* 0x000fea0003c00000 */
[----:B------:R0:W1:Y:S02]  /*9840*/  SHFL.BFLY P6, R14, R13, R12, R11 ;  /* 0x0c00000c0d0e7389 */ /* 0x00006400000c000b */
[----:B01----:R-:W-:Y:S05]  /*9850*/  ENDCOLLECTIVE ;  /* 0x000000000000791b */ /* 0x003fea0003800000 */
.L_x_3489:
[----:B------:R-:W-:Y:S01]  /*9860*/  HFMA2 R12, -RZ, RZ, 0, 2.384185791015625e-07 ;  /* 0x00000004ff0c7431 */ /* 0x000fe200000001ff */
[----:B------:R-:W-:-:S05]  /*9870*/  FMNMX.FTZ R0, R13, R14, !PT ;  /* 0x0000000e0d007209 */ /* 0x000fca0007810000 */
[----:B------:R-:W-:-:S07]  /*9880*/  IMAD.MOV.U32 R13, RZ, RZ, R0 ;  /* 0x000000ffff0d7224 */ /* 0x000fce00078e0000 */
[----:B------:R-:W-:Y:S05]  /*9890*/  WARPSYNC.COLLECTIVE R15, `(.L_x_3490) ;  /* 0x000000000f087348 */ /* 0x000fea0003c00000 */
[----:B------:R0:W1:Y:S02]  /*98a0*/  SHFL.BFLY P6, R14, R13, R12, R11 ;  /* 0x0c00000c0d0e7389 */ /* 0x00006400000c000b */
[----:B01----:R-:W-:Y:S05]  /*98b0*/  ENDCOLLECTIVE ;  /* 0x000000000000791b */ /* 0x003fea0003800000 */
.L_x_3490:
[----:B------:R-:W-:Y:S05]  /*98c0*/  BRA `(.L_x_3491) ;  /* 0xffffffa400207947 */ /* 0x000fea000383ffff */
.L_x_3492:
        /* <DEDUP_REMOVED lines=11> */
.L_x_3516:


//--------------------- .nv.global.init           --------------------------
	.section	.nv.global.init,"aw",@progbits
.nv.global.init:
	.type		$str,@object
	.size		$str,($str$1 - $str)
$str:
        /*0000*/ 	.byte	0x68, 0x61, 0x6c, 0x66, 0x5f, 0x72, 0x6f, 0x74, 0x61, 0x72, 0x79, 0x5f, 0x64, 0x69, 0x6d, 0x20
        /*0010*/ 	.byte	0x25, 0x20, 0x51, 0x4b, 0x5f, 0x56, 0x45, 0x43, 0x5f, 0x53, 0x49, 0x5a, 0x45, 0x20, 0x3d, 0x3d
        /*0020*/ 	.byte	0x20, 0x30, 0x00
	.type		$str$1,@object
	.size		$str$1,(__unnamed_16 - $str$1)
$str$1:
        /* <DEDUP_REMOVED lines=9> */
        /*00b3*/ 	.byte	0x6c, 0x61, 0x74, 0x65, 0x2e, 0x68, 0x70, 0x70, 0x00
	.type		__unnamed_16,@object
	.size		__unnamed_16,(__unnamed_17 - __unnamed_16)
__unnamed_16:
        /* <DEDUP_REMOVED lines=18> */
        /*01dc*/ 	.byte	0x65, 0x5d, 0x00
	.type		__unnamed_17,@object
	.size		__unnamed_17,(__unnamed_13 - __unnamed_17)
__unnamed_17:
        /* <DEDUP_REMOVED lines=19> */
	.type		__unnamed_13,@object
	.size		__unnamed_13,(__unnamed_18 - __unnamed_13)
__unnamed_13:
        /* <DEDUP_REMOVED lines=19> */
	.type		__unnamed_18,@object
	.size		__unnamed_18,(__unnamed_4 - __unnamed_18)
__unnamed_18:
        /* <DEDUP_REMOVED lines=19> */
	.type		__unnamed_4,@object
	.size		__unnamed_4,(__unnamed_1 - __unnamed_4)
__unnamed_4:
        /* <DEDUP_REMOVED lines=19> */
	.type		__unnamed_1,@object
	.size		__unnamed_1,(__unnamed_5 - __unnamed_1)
__unnamed_1:
        /* <DEDUP_REMOVED lines=18> */
        /*078f*/ 	.byte	0x6c, 0x73, 0x65, 0x5d, 0x00
	.type		__unnamed_5,@object
	.size		__unnamed_5,(__unnamed_15 - __unnamed_5)
__unnamed_5:
        /* <DEDUP_REMOVED lines=19> */
	.type		__unnamed_15,@object
	.size		__unnamed_15,(__unnamed_6 - __unnamed_15)
__unnamed_15:
        /* <DEDUP_REMOVED lines=19> */
	.type		__unnamed_6,@object
	.size		__unnamed_6,(__unnamed_14 - __unnamed_6)
__unnamed_6:
        /* <DEDUP_REMOVED lines=19> */
	.type		__unnamed_14,@object
	.size		__unnamed_14,(__unnamed_3 - __unnamed_14)
__unnamed_14:
        /* <DEDUP_REMOVED lines=19> */
	.type		__unnamed_3,@object
	.size		__unnamed_3,(__unnamed_2 - __unnamed_3)
__unnamed_3:
        /* <DEDUP_REMOVED lines=18> */
        /*0d48*/ 	.byte	0x61, 0x6c, 0x73, 0x65, 0x5d, 0x00
	.type		__unnamed_2,@object
	.size		__unnamed_2,(__unnamed_22 - __unnamed_2)
__unnamed_2:
        /* <DEDUP_REMOVED lines=19> */
	.type		__unnamed_22,@object
	.size		__unnamed_22,(__unnamed_19 - __unnamed_22)
__unnamed_22:
        /* <DEDUP_REMOVED lines=19> */
	.type		__unnamed_19,@object
	.size		__unnamed_19,(__unnamed_23 - __unnamed_19)
__unnamed_19:
        /* <DEDUP_REMOVED lines=18> */
        /*10c0*/ 	.byte	0x41, 0x4d, 0x53, 0x20, 0x3d, 0x20, 0x66, 0x61, 0x6c, 0x73, 0x65, 0x5d, 0x00
	.type		__unnamed_23,@object
	.size		__unnamed_23,(__unnamed_10 - __unnamed_23)
__unnamed_23:
        /* <DEDUP_REMOVED lines=19> */
	.type		__unnamed_10,@object
	.size		__unnamed_10,(__unnamed_24 - __unnamed_10)
__unnamed_10:
        /* <DEDUP_REMOVED lines=19> */
	.type		__unnamed_24,@object
	.size		__unnamed_24,(__unnamed_21 - __unnamed_24)
__unnamed_24:
        /* <DEDUP_REMOVED lines=19> */
	.type		__unnamed_21,@object
	.size		__unnamed_21,(__unnamed_11 - __unnamed_21)
__unnamed_21:
        /* <DEDUP_REMOVED lines=18> */
        /*1574*/ 	.byte	0x45, 0x41, 0x4d, 0x53, 0x20, 0x3d, 0x20, 0x66, 0x61, 0x6c, 0x73, 0x65, 0x5d, 0x00
	.type		__unnamed_11,@object
	.size		__unnamed_11,(__unnamed_7 - __unnamed_11)
__unnamed_11:
        /* <DEDUP_REMOVED lines=19> */
	.type		__unnamed_7,@object
	.size		__unnamed_7,(__unnamed_20 - __unnamed_7)
__unnamed_7:
        /* <DEDUP_REMOVED lines=19> */
	.type		__unnamed_20,@object
	.size		__unnamed_20,(__unnamed_12 - __unnamed_20)
__unnamed_20:
        /* <DEDUP_REMOVED lines=19> */
	.type		__unnamed_12,@object
	.size		__unnamed_12,(__unnamed_9 - __unnamed_12)
__unnamed_12:
        /* <DEDUP_REMOVED lines=19> */
	.type		__unnamed_9,@object
	.size		__unnamed_9,(__unnamed_8 - __unnamed_9)
__unnamed_9:
        /* <DEDUP_REMOVED lines=18> */
        /*1b5a*/ 	.byte	0x42, 0x45, 0x41, 0x4d, 0x53, 0x20, 0x3d, 0x20, 0x66, 0x61, 0x6c, 0x73, 0x65, 0x5d, 0x00
	.type		__unnamed_8,@object
	.size		__unnamed_8,(.L_7 - __unnamed_8)
__unnamed_8:
        /* <DEDUP_REMOVED lines=19> */
.L_7:


//--------------------- .nv.shared._ZN4mmha33masked_multihead_attention_kernelItLi128ELi128ELi1ELi16ELi256ELb1ELb1EEEv26Multihead_attention_paramsIT_XT5_EE --------------------------
	.section	.nv.shared._ZN4mmha33masked_multihead_attention_kernelItLi128ELi128ELi1ELi16ELi256ELb1ELb1EEEv26Multihead_attention_paramsIT_XT5_EE,"aw",@nobits
	.sectionflags	@""
	.align	16
.nv.shared._ZN4mmha33masked_multihead_attention_kernelItLi128ELi128ELi1ELi16ELi256ELb1ELb1EEEv26Multihead_attention_paramsIT_XT5_EE:
	.zero		1600


//--------------------- .nv.shared.reserved.0     --------------------------
	.section	.nv.shared.reserved.0,"aw",@nobits
	.weak		__nv_reservedSMEM_offset_0_alias
	.size		__nv_reservedSMEM_offset_0_alias, 0, 64
	.other		__nv_reservedSMEM_offset_0_alias,@"STO_CUDA_RESERVED_SHARED STV_DEFAULT"
__nv_reservedSMEM_offset_0_alias:
	.zero		0
	.zero		64


//--------------------- .nv.shared._ZN4mmha33masked_multihead_attention_kernelItLi128ELi128ELi2ELi16ELi128ELb1ELb1EEEv26Multihead_attention_paramsIT_XT5_EE --------------------------
	.section	.nv.shared._ZN4mmha33masked_multihead_attention_kernelItLi128ELi128ELi2ELi16ELi128ELb1ELb1EEEv26Multihead_attention_paramsIT_XT5_EE,"aw",@nobits
	.sectionflags	@""
	.align	16
.nv.shared._ZN4mmha33masked_multihead_attention_kernelItLi128ELi128ELi2ELi16ELi128ELb1ELb1EEEv26Multihead_attention_paramsIT_XT5_EE:
	.zero		1568


//--------------------- .nv.shared._ZN4mmha33masked_multihead_attention_kernelItLi128ELi128ELi4ELi16ELi64ELb1ELb1EEEv26Multihead_attention_paramsIT_XT5_EE --------------------------
	.section	.nv.shared._ZN4mmha33masked_multihead_attention_kernelItLi128ELi128ELi4ELi16ELi64ELb1ELb1EEEv26Multihead_attention_paramsIT_XT5_EE,"aw",@nobits
	.sectionflags	@""
	.align	16
.nv.shared._ZN4mmha33masked_multihead_attention_kernelItLi128ELi128ELi4ELi16ELi64ELb1ELb1EEEv26Multihead_attention_paramsIT_XT5_EE:
	.zero		1552


//--------------------- .nv.shared._ZN4mmha33masked_multihead_attention_kernelItLi128ELi128ELi1ELi16ELi256ELb1ELb0EEEv26Multihead_attention_paramsIT_XT5_EE --------------------------
	.section	.nv.shared._ZN4mmha33masked_multihead_attention_kernelItLi128ELi128ELi1ELi16ELi256ELb1ELb0EEEv26Multihead_attention_paramsIT_XT5_EE,"aw",@nobits
	.sectionflags	@""
	.align	16
.nv.shared._ZN4mmha33masked_multihead_attention_kernelItLi128ELi128ELi1ELi16ELi256ELb1ELb0EEEv26Multihead_attention_paramsIT_XT5_EE:
	.zero		1600


//--------------------- .nv.shared._ZN4mmha33masked_multihead_attention_kernelItLi128ELi128ELi2ELi16ELi128ELb1ELb0EEEv26Multihead_attention_paramsIT_XT5_EE --------------------------
	.section	.nv.shared._ZN4mmha33masked_multihead_attention_kernelItLi128ELi128ELi2ELi16ELi128ELb1ELb0EEEv26Multihead_attention_paramsIT_XT5_EE,"aw",@nobits
	.sectionflags	@""
	.align	16
.nv.shared._ZN4mmha33masked_multihead_attention_kernelItLi128ELi128ELi2ELi16ELi128ELb1ELb0EEEv26Multihead_attention_paramsIT_XT5_EE:
	.zero		1568


//--------------------- .nv.shared._ZN4mmha33masked_multihead_attention_kernelItLi128ELi128ELi4ELi16ELi64ELb1ELb0EEEv26Multihead_attention_paramsIT_XT5_EE --------------------------
	.section	.nv.shared._ZN4mmha33masked_multihead_attention_kernelItLi128ELi128ELi4ELi16ELi64ELb1ELb0EEEv26Multihead_attention_paramsIT_XT5_EE,"aw",@nobits
	.sectionflags	@""
	.align	16
.nv.shared._ZN4mmha33masked_multihead_attention_kernelItLi128ELi128ELi4ELi16ELi64ELb1ELb0EEEv26Multihead_attention_paramsIT_XT5_EE:
	.zero		1552


//--------------------- .nv.shared._ZN4mmha33masked_multihead_attention_kernelIfLi128ELi128ELi1ELi32ELi256ELb1ELb1EEEv26Multihead_attention_paramsIT_XT5_EE --------------------------
	.section	.nv.shared._ZN4mmha33masked_multihead_attention_kernelIfLi128ELi128ELi1ELi32ELi256ELb1ELb1EEEv26Multihead_attention_paramsIT_XT5_EE,"aw",@nobits
	.sectionflags	@""
	.align	16
.nv.shared._ZN4mmha33masked_multihead_attention_kernelIfLi128ELi128ELi1ELi32ELi256ELb1ELb1EEEv26Multihead_attention_paramsIT_XT5_EE:
	.zero		2112


//--------------------- .nv.shared._ZN4mmha33masked_multihead_attention_kernelIfLi128ELi128ELi2ELi32ELi128ELb1ELb1EEEv26Multihead_attention_paramsIT_XT5_EE --------------------------
	.section	.nv.shared._ZN4mmha33masked_multihead_attention_kernelIfLi128ELi128ELi2ELi32ELi128ELb1ELb1EEEv26Multihead_attention_paramsIT_XT5_EE,"aw",@nobits
	.sectionflags	@""
	.align	16
.nv.shared._ZN4mmha33masked_multihead_attention_kernelIfLi128ELi128ELi2ELi32ELi128ELb1ELb1EEEv26Multihead_attention_paramsIT_XT5_EE:
	.zero		2080


//--------------------- .nv.shared._ZN4mmha33masked_multihead_attention_kernelIfLi128ELi128ELi4ELi32ELi64ELb1ELb1EEEv26Multihead_attention_paramsIT_XT5_EE --------------------------
	.section	.nv.shared._ZN4mmha33masked_multihead_attention_kernelIfLi128ELi128ELi4ELi32ELi64ELb1ELb1EEEv26Multihead_attention_paramsIT_XT5_EE,"aw",@nobits
	.sectionflags	@""
	.align	16
.nv.shared._ZN4mmha33masked_multihead_attention_kernelIfLi128ELi128ELi4ELi32ELi64ELb1ELb1EEEv26Multihead_attention_paramsIT_XT5_EE:
	.zero		2064


//--------------------- .nv.shared._ZN4mmha33masked_multihead_attention_kernelIfLi128ELi128ELi1ELi32ELi256ELb1ELb0EEEv26Multihead_attention_paramsIT_XT5_EE --------------------------
	.section	.nv.shared._ZN4mmha33masked_multihead_attention_kernelIfLi128ELi128ELi1ELi32ELi256ELb1ELb0EEEv26Multihead_attention_paramsIT_XT5_EE,"aw",@nobits
	.sectionflags	@""
	.align	16
.nv.shared._ZN4mmha33masked_multihead_attention_kernelIfLi128ELi128ELi1ELi32ELi256ELb1ELb0EEEv26Multihead_attention_paramsIT_XT5_EE:
	.zero		2112


//--------------------- .nv.shared._ZN4mmha33masked_multihead_attention_kernelIfLi128ELi128ELi2ELi32ELi128ELb1ELb0EEEv26Multihead_attention_paramsIT_XT5_EE --------------------------
	.section	.nv.shared._ZN4mmha33masked_multihead_attention_kernelIfLi128ELi128ELi2ELi32ELi128ELb1ELb0EEEv26Multihead_attention_paramsIT_XT5_EE,"aw",@nobits
	.sectionflags	@""
	.align	16
.nv.shared._ZN4mmha33masked_multihead_attention_kernelIfLi128ELi128ELi2ELi32ELi128ELb1ELb0EEEv26Multihead_attention_paramsIT_XT5_EE:
	.zero		2080


//--------------------- .nv.shared._ZN4mmha33masked_multihead_attention_kernelIfLi128ELi128ELi4ELi32ELi64ELb1ELb0EEEv26Multihead_attention_paramsIT_XT5_EE --------------------------
	.section	.nv.shared._ZN4mmha33masked_multihead_attention_kernelIfLi128ELi128ELi4ELi32ELi64ELb1ELb0EEEv26Multihead_attention_paramsIT_XT5_EE,"aw",@nobits
	.sectionflags	@""
	.align	16
.nv.shared._ZN4mmha33masked_multihead_attention_kernelIfLi128ELi128ELi4ELi32ELi64ELb1ELb0EEEv26Multihead_attention_paramsIT_XT5_EE:
	.zero		2064


//--------------------- .nv.shared._ZN4mmha33masked_multihead_attention_kernelItLi128ELi128ELi1ELi16ELi256ELb0ELb1EEEv26Multihead_attention_paramsIT_XT5_EE --------------------------
	.section	.nv.shared._ZN4mmha33masked_multihead_attention_kernelItLi128ELi128ELi1ELi16ELi256ELb0ELb1EEEv26Multihead_attention_paramsIT_XT5_EE,"aw",@nobits
	.sectionflags	@""
	.align	16
.nv.shared._ZN4mmha33masked_multihead_attention_kernelItLi128ELi128ELi1ELi16ELi256ELb0ELb1EEEv26Multihead_attention_paramsIT_XT5_EE:
	.zero		1344


//--------------------- .nv.shared._ZN4mmha33masked_multihead_attention_kernelItLi128ELi128ELi2ELi16ELi128ELb0ELb1EEEv26Multihead_attention_paramsIT_XT5_EE --------------------------
	.section	.nv.shared._ZN4mmha33masked_multihead_attention_kernelItLi128ELi128ELi2ELi16ELi128ELb0ELb1EEEv26Multihead_attention_paramsIT_XT5_EE,"aw",@nobits
	.sectionflags	@""
	.align	16
.nv.shared._ZN4mmha33masked_multihead_attention_kernelItLi128ELi128ELi2ELi16ELi128ELb0ELb1EEEv26Multihead_attention_paramsIT_XT5_EE:
	.zero		1312


//--------------------- .nv.shared._ZN4mmha33masked_multihead_attention_kernelItLi128ELi128ELi4ELi16ELi64ELb0ELb1EEEv26Multihead_attention_paramsIT_XT5_EE --------------------------
	.section	.nv.shared._ZN4mmha33masked_multihead_attention_kernelItLi128ELi128ELi4ELi16ELi64ELb0ELb1EEEv26Multihead_attention_paramsIT_XT5_EE,"aw",@nobits
	.sectionflags	@""
	.align	16
.nv.shared._ZN4mmha33masked_multihead_attention_kernelItLi128ELi128ELi4ELi16ELi64ELb0ELb1EEEv26Multihead_attention_paramsIT_XT5_EE:
	.zero		1296


//--------------------- .nv.shared._ZN4mmha33masked_multihead_attention_kernelItLi128ELi128ELi1ELi16ELi256ELb0ELb0EEEv26Multihead_attention_paramsIT_XT5_EE --------------------------
	.section	.nv.shared._ZN4mmha33masked_multihead_attention_kernelItLi128ELi128ELi1ELi16ELi256ELb0ELb0EEEv26Multihead_attention_paramsIT_XT5_EE,"aw",@nobits
	.sectionflags	@""
	.align	16
.nv.shared._ZN4mmha33masked_multihead_attention_kernelItLi128ELi128ELi1ELi16ELi256ELb0ELb0EEEv26Multihead_attention_paramsIT_XT5_EE:
	.zero		1344


//--------------------- .nv.shared._ZN4mmha33masked_multihead_attention_kernelItLi128ELi128ELi2ELi16ELi128ELb0ELb0EEEv26Multihead_attention_paramsIT_XT5_EE --------------------------
	.section	.nv.shared._ZN4mmha33masked_multihead_attention_kernelItLi128ELi128ELi2ELi16ELi128ELb0ELb0EEEv26Multihead_attention_paramsIT_XT5_EE,"aw",@nobits
	.sectionflags	@""
	.align	16
.nv.shared._ZN4mmha33masked_multihead_attention_kernelItLi128ELi128ELi2ELi16ELi128ELb0ELb0EEEv26Multihead_attention_paramsIT_XT5_EE:
	.zero		1312


//--------------------- .nv.shared._ZN4mmha33masked_multihead_attention_kernelItLi128ELi128ELi4ELi16ELi64ELb0ELb0EEEv26Multihead_attention_paramsIT_XT5_EE --------------------------
	.section	.nv.shared._ZN4mmha33masked_multihead_attention_kernelItLi128ELi128ELi4ELi16ELi64ELb0ELb0EEEv26Multihead_attention_paramsIT_XT5_EE,"aw",@nobits
	.sectionflags	@""
	.align	16
.nv.shared._ZN4mmha33masked_multihead_attention_kernelItLi128ELi128ELi4ELi16ELi64ELb0ELb0EEEv26Multihead_attention_paramsIT_XT5_EE:
	.zero		1296


//--------------------- .nv.shared._ZN4mmha33masked_multihead_attention_kernelIfLi128ELi128ELi1ELi32ELi256ELb0ELb1EEEv26Multihead_attention_paramsIT_XT5_EE --------------------------
	.section	.nv.shared._ZN4mmha33masked_multihead_attention_kernelIfLi128ELi128ELi1ELi32ELi256ELb0ELb1EEEv26Multihead_attention_paramsIT_XT5_EE,"aw",@nobits
	.sectionflags	@""
	.align	16
.nv.shared._ZN4mmha33masked_multihead_attention_kernelIfLi128ELi128ELi1ELi32ELi256ELb0ELb1EEEv26Multihead_attention_paramsIT_XT5_EE:
	.zero		1600


//--------------------- .nv.shared._ZN4mmha33masked_multihead_attention_kernelIfLi128ELi128ELi2ELi32ELi128ELb0ELb1EEEv26Multihead_attention_paramsIT_XT5_EE --------------------------
	.section	.nv.shared._ZN4mmha33masked_multihead_attention_kernelIfLi128ELi128ELi2ELi32ELi128ELb0ELb1EEEv26Multihead_attention_paramsIT_XT5_EE,"aw",@nobits
	.sectionflags	@""
	.align	16
.nv.shared._ZN4mmha33masked_multihead_attention_kernelIfLi128ELi128ELi2ELi32ELi128ELb0ELb1EEEv26Multihead_attention_paramsIT_XT5_EE:
	.zero		1568


//--------------------- .nv.shared._ZN4mmha33masked_multihead_attention_kernelIfLi128ELi128ELi4ELi32ELi64ELb0ELb1EEEv26Multihead_attention_paramsIT_XT5_EE --------------------------
	.section	.nv.shared._ZN4mmha33masked_multihead_attention_kernelIfLi128ELi128ELi4ELi32ELi64ELb0ELb1EEEv26Multihead_attention_paramsIT_XT5_EE,"aw",@nobits
	.sectionflags	@""
	.align	16
.nv.shared._ZN4mmha33masked_multihead_attention_kernelIfLi128ELi128ELi4ELi32ELi64ELb0ELb1EEEv26Multihead_attention_paramsIT_XT5_EE:
	.zero		1552


//--------------------- .nv.shared._ZN4mmha33masked_multihead_attention_kernelIfLi128ELi128ELi1ELi32ELi256ELb0ELb0EEEv26Multihead_attention_paramsIT_XT5_EE --------------------------
	.section	.nv.shared._ZN4mmha33masked_multihead_attention_kernelIfLi128ELi128ELi1ELi32ELi256ELb0ELb0EEEv26Multihead_attention_paramsIT_XT5_EE,"aw",@nobits
	.sectionflags	@""
	.align	16
.nv.shared._ZN4mmha33masked_multihead_attention_kernelIfLi128ELi128ELi1ELi32ELi256ELb0ELb0EEEv26Multihead_attention_paramsIT_XT5_EE:
	.zero		1600


//--------------------- .nv.shared._ZN4mmha33masked_multihead_attention_kernelIfLi128ELi128ELi2ELi32ELi128ELb0ELb0EEEv26Multihead_attention_paramsIT_XT5_EE --------------------------
	.section	.nv.shared._ZN4mmha33masked_multihead_attention_kernelIfLi128ELi128ELi2ELi32ELi128ELb0ELb0EEEv26Multihead_attention_paramsIT_XT5_EE,"aw",@nobits
	.sectionflags	@""
	.align	16
.nv.shared._ZN4mmha33masked_multihead_attention_kernelIfLi128ELi128ELi2ELi32ELi128ELb0ELb0EEEv26Multihead_attention_paramsIT_XT5_EE:
	.zero		1568


//--------------------- .nv.shared._ZN4mmha33masked_multihead_attention_kernelIfLi128ELi128ELi4ELi32ELi64ELb0ELb0EEEv26Multihead_attention_paramsIT_XT5_EE --------------------------
	.section	.nv.shared._ZN4mmha33masked_multihead_attention_kernelIfLi128ELi128ELi4ELi32ELi64ELb0ELb0EEEv26Multihead_attention_paramsIT_XT5_EE,"aw",@nobits
	.sectionflags	@""
	.align	16
.nv.shared._ZN4mmha33masked_multihead_attention_kernelIfLi128ELi128ELi4ELi32ELi64ELb0ELb0EEEv26Multihead_attention_paramsIT_XT5_EE:
	.zero		1552


//--------------------- .nv.constant0._ZN4mmha33masked_multihead_attention_kernelItLi128ELi128ELi1ELi16ELi256ELb1ELb1EEEv26Multihead_attention_paramsIT_XT5_EE --------------------------
	.section	.nv.constant0._ZN4mmha33masked_multihead_attention_kernelItLi128ELi128ELi1ELi16ELi256ELb1ELb1EEEv26Multihead_attention_paramsIT_XT5_EE,"a",@progbits
	.sectionflags	@""
	.align	4
.nv.constant0._ZN4mmha33masked_multihead_attention_kernelItLi128ELi128ELi1ELi16ELi256ELb1ELb1EEEv26Multihead_attention_paramsIT_XT5_EE:
	.zero		1192


//--------------------- .nv.constant0._ZN4mmha33masked_multihead_attention_kernelItLi128ELi128ELi2ELi16ELi128ELb1ELb1EEEv26Multihead_attention_paramsIT_XT5_EE --------------------------
	.section	.nv.constant0._ZN4mmha33masked_multihead_attention_kernelItLi128ELi128ELi2ELi16ELi128ELb1ELb1EEEv26Multihead_attention_paramsIT_XT5_EE,"a",@progbits
	.sectionflags	@""
	.align	4
.nv.constant0._ZN4mmha33masked_multihead_attention_kernelItLi128ELi128ELi2ELi16ELi128ELb1ELb1EEEv26Multihead_attention_paramsIT_XT5_EE:
	.zero		1192


//--------------------- .nv.constant0._ZN4mmha33masked_multihead_attention_kernelItLi128ELi128ELi4ELi16ELi64ELb1ELb1EEEv26Multihead_attention_paramsIT_XT5_EE --------------------------
	.section	.nv.constant0._ZN4mmha33masked_multihead_attention_kernelItLi128ELi128ELi4ELi16ELi64ELb1ELb1EEEv26Multihead_attention_paramsIT_XT5_EE,"a",@progbits
	.sectionflags	@""
	.align	4
.nv.constant0._ZN4mmha33masked_multihead_attention_kernelItLi128ELi128ELi4ELi16ELi64ELb1ELb1EEEv26Multihead_attention_paramsIT_XT5_EE:
	.zero		1192


//--------------------- .nv.constant0._ZN4mmha33masked_multihead_attention_kernelItLi128ELi128ELi1ELi16ELi256ELb1ELb0EEEv26Multihead_attention_paramsIT_XT5_EE --------------------------
	.section	.nv.constant0._ZN4mmha33masked_multihead_attention_kernelItLi128ELi128ELi1ELi16ELi256ELb1ELb0EEEv26Multihead_attention_paramsIT_XT5_EE,"a",@progbits
	.sectionflags	@""
	.align	4
.nv.constant0._ZN4mmha33masked_multihead_attention_kernelItLi128ELi128ELi1ELi16ELi256ELb1ELb0EEEv26Multihead_attention_paramsIT_XT5_EE:
	.zero		1192


//--------------------- .nv.constant0._ZN4mmha33masked_multihead_attention_kernelItLi128ELi128ELi2ELi16ELi128ELb1ELb0EEEv26Multihead_attention_paramsIT_XT5_EE --------------------------
	.section	.nv.constant0._ZN4mmha33masked_multihead_attention_kernelItLi128ELi128ELi2ELi16ELi128ELb1ELb0EEEv26Multihead_attention_paramsIT_XT5_EE,"a",@progbits
	.sectionflags	@""
	.align	4
.nv.constant0._ZN4mmha33masked_multihead_attention_kernelItLi128ELi128ELi2ELi16ELi128ELb1ELb0EEEv26Multihead_attention_paramsIT_XT5_EE:
	.zero		1192


//--------------------- .nv.constant0._ZN4mmha33masked_multihead_attention_kernelItLi128ELi128ELi4ELi16ELi64ELb1ELb0EEEv26Multihead_attention_paramsIT_XT5_EE --------------------------
	.section	.nv.constant0._ZN4mmha33masked_multihead_attention_kernelItLi128ELi128ELi4ELi16ELi64ELb1ELb0EEEv26Multihead_attention_paramsIT_XT5_EE,"a",@progbits
	.sectionflags	@""
	.align	4
.nv.constant0._ZN4mmha33masked_multihead_attention_kernelItLi128ELi128ELi4ELi16ELi64ELb1ELb0EEEv26Multihead_attention_paramsIT_XT5_EE:
	.zero		1192


//--------------------- .nv.constant0._ZN4mmha33masked_multihead_attention_kernelIfLi128ELi128ELi1ELi32ELi256ELb1ELb1EEEv26Multihead_attention_paramsIT_XT5_EE --------------------------
	.section	.nv.constant0._ZN4mmha33masked_multihead_attention_kernelIfLi128ELi128ELi1ELi32ELi256ELb1ELb1EEEv26Multihead_attention_paramsIT_XT5_EE,"a",@progbits
	.sectionflags	@""
	.align	4
.nv.constant0._ZN4mmha33masked_multihead_attention_kernelIfLi128ELi128ELi1ELi32ELi256ELb1ELb1EEEv26Multihead_attention_paramsIT_XT5_EE:
	.zero		1192


//--------------------- .nv.constant0._ZN4mmha33masked_multihead_attention_kernelIfLi128ELi128ELi2ELi32ELi128ELb1ELb1EEEv26Multihead_attention_paramsIT_XT5_EE --------------------------
	.section	.nv.constant0._ZN4mmha33masked_multihead_attention_kernelIfLi128ELi128ELi2ELi32ELi128ELb1ELb1EEEv26Multihead_attention_paramsIT_XT5_EE,"a",@progbits
	.sectionflags	@""
	.align	4
.nv.constant0._ZN4mmha33masked_multihead_attention_kernelIfLi128ELi128ELi2ELi32ELi128ELb1ELb1EEEv26Multihead_attention_paramsIT_XT5_EE:
	.zero		1192


//--------------------- .nv.constant0._ZN4mmha33masked_multihead_attention_kernelIfLi128ELi128ELi4ELi32ELi64ELb1ELb1EEEv26Multihead_attention_paramsIT_XT5_EE --------------------------
	.section	.nv.constant0._ZN4mmha33masked_multihead_attention_kernelIfLi128ELi128ELi4ELi32ELi64ELb1ELb1EEEv26Multihead_attention_paramsIT_XT5_EE,"a",@progbits
	.sectionflags	@""
	.align	4
.nv.constant0._ZN4mmha33masked_multihead_attention_kernelIfLi128ELi128ELi4ELi32ELi64ELb1ELb1EEEv26Multihead_attention_paramsIT_XT5_EE:
	.zero		1192


//--------------------- .nv.constant0._ZN4mmha33masked_multihead_attention_kernelIfLi128ELi128ELi1ELi32ELi256ELb1ELb0EEEv26Multihead_attention_paramsIT_XT5_EE --------------------------
	.section	.nv.constant0._ZN4mmha33masked_multihead_attention_kernelIfLi128ELi128ELi1ELi32ELi256ELb1ELb0EEEv26Multihead_attention_paramsIT_XT5_EE,"a",@progbits
	.sectionflags	@""
	.align	4
.nv.constant0._ZN4mmha33masked_multihead_attention_kernelIfLi128ELi128ELi1ELi32ELi256ELb1ELb0EEEv26Multihead_attention_paramsIT_XT5_EE:
	.zero		1192


//--------------------- .nv.constant0._ZN4mmha33masked_multihead_attention_kernelIfLi128ELi128ELi2ELi32ELi128ELb1ELb0EEEv26Multihead_attention_paramsIT_XT5_EE --------------------------
	.section	.nv.constant0._ZN4mmha33masked_multihead_attention_kernelIfLi128ELi128ELi2ELi32ELi128ELb1ELb0EEEv26Multihead_attention_paramsIT_XT5_EE,"a",@progbits
	.sectionflags	@""
	.align	4
.nv.constant0._ZN4mmha33masked_multihead_attention_kernelIfLi128ELi128ELi2ELi32ELi128ELb1ELb0EEEv26Multihead_attention_paramsIT_XT5_EE:
	.zero		1192


//--------------------- .nv.constant0._ZN4mmha33masked_multihead_attention_kernelIfLi128ELi128ELi4ELi32ELi64ELb1ELb0EEEv26Multihead_attention_paramsIT_XT5_EE --------------------------
	.section	.nv.constant0._ZN4mmha33masked_multihead_attention_kernelIfLi128ELi128ELi4ELi32ELi64ELb1ELb0EEEv26Multihead_attention_paramsIT_XT5_EE,"a",@progbits
	.sectionflags	@""
	.align	4
.nv.constant0._ZN4mmha33masked_multihead_attention_kernelIfLi128ELi128ELi4ELi32ELi64ELb1ELb0EEEv26Multihead_attention_paramsIT_XT5_EE:
	.zero		1192


//--------------------- .nv.constant0._ZN4mmha33masked_multihead_attention_kernelItLi128ELi128ELi1ELi16ELi256ELb0ELb1EEEv26Multihead_attention_paramsIT_XT5_EE --------------------------
	.section	.nv.constant0._ZN4mmha33masked_multihead_attention_kernelItLi128ELi128ELi1ELi16ELi256ELb0ELb1EEEv26Multihead_attention_paramsIT_XT5_EE,"a",@progbits
	.sectionflags	@""
	.align	4
.nv.constant0._ZN4mmha33masked_multihead_attention_kernelItLi128ELi128ELi1ELi16ELi256ELb0ELb1EEEv26Multihead_attention_paramsIT_XT5_EE:
	.zero		1192


//--------------------- .nv.constant0._ZN4mmha33masked_multihead_attention_kernelItLi128ELi128ELi2ELi16ELi128ELb0ELb1EEEv26Multihead_attention_paramsIT_XT5_EE --------------------------
	.section	.nv.constant0._ZN4mmha33masked_multihead_attention_kernelItLi128ELi128ELi2ELi16ELi128ELb0ELb1EEEv26Multihead_attention_paramsIT_XT5_EE,"a",@progbits
	.sectionflags	@""
	.align	4
.nv.constant0._ZN4mmha33masked_multihead_attention_kernelItLi128ELi128ELi2ELi16ELi128ELb0ELb1EEEv26Multihead_attention_paramsIT_XT5_EE:
	.zero		1192


//--------------------- .nv.constant0._ZN4mmha33masked_multihead_attention_kernelItLi128ELi128ELi4ELi16ELi64ELb0ELb1EEEv26Multihead_attention_paramsIT_XT5_EE --------------------------
	.section	.nv.constant0._ZN4mmha33masked_multihead_attention_kernelItLi128ELi128ELi4ELi16ELi64ELb0ELb1EEEv26Multihead_attention_paramsIT_XT5_EE,"a",@progbits
	.sectionflags	@""
	.align	4
.nv.constant0._ZN4mmha33masked_multihead_attention_kernelItLi128ELi128ELi4ELi16ELi64ELb0ELb1EEEv26Multihead_attention_paramsIT_XT5_EE:
	.zero		1192


//--------------------- .nv.constant0._ZN4mmha33masked_multihead_attention_kernelItLi128ELi128ELi1ELi16ELi256ELb0ELb0EEEv26Multihead_attention_paramsIT_XT5_EE --------------------------
	.section	.nv.constant0._ZN4mmha33masked_multihead_attention_kernelItLi128ELi128ELi1ELi16ELi256ELb0ELb0EEEv26Multihead_attention_paramsIT_XT5_EE,"a",@progbits
	.sectionflags	@""
	.align	4
.nv.constant0._ZN4mmha33masked_multihead_attention_kernelItLi128ELi128ELi1ELi16ELi256ELb0ELb0EEEv26Multihead_attention_paramsIT_XT5_EE:
	.zero		1192


//--------------------- .nv.constant0._ZN4mmha33masked_multihead_attention_kernelItLi128ELi128ELi2ELi16ELi128ELb0ELb0EEEv26Multihead_attention_paramsIT_XT5_EE --------------------------
	.section	.nv.constant0._ZN4mmha33masked_multihead_attention_kernelItLi128ELi128ELi2ELi16ELi128ELb0ELb0EEEv26Multihead_attention_paramsIT_XT5_EE,"a",@progbits
	.sectionflags	@""
	.align	4
.nv.constant0._ZN4mmha33masked_multihead_attention_kernelItLi128ELi128ELi2ELi16ELi128ELb0ELb0EEEv26Multihead_attention_paramsIT_XT5_EE:
	.zero		1192


//--------------------- .nv.constant0._ZN4mmha33masked_multihead_attention_kernelItLi128ELi128ELi4ELi16ELi64ELb0ELb0EEEv26Multihead_attention_paramsIT_XT5_EE --------------------------
	.section	.nv.constant0._ZN4mmha33masked_multihead_attention_kernelItLi128ELi128ELi4ELi16ELi64ELb0ELb0EEEv26Multihead_attention_paramsIT_XT5_EE,"a",@progbits
	.sectionflags	@""
	.align	4
.nv.constant0._ZN4mmha33masked_multihead_attention_kernelItLi128ELi128ELi4ELi16ELi64ELb0ELb0EEEv26Multihead_attention_paramsIT_XT5_EE:
	.zero		1192


//--------------------- .nv.constant0._ZN4mmha33masked_multihead_attention_kernelIfLi128ELi128ELi1ELi32ELi256ELb0ELb1EEEv26Multihead_attention_paramsIT_XT5_EE --------------------------
	.section	.nv.constant0._ZN4mmha33masked_multihead_attention_kernelIfLi128ELi128ELi1ELi32ELi256ELb0ELb1EEEv26Multihead_attention_paramsIT_XT5_EE,"a",@progbits
	.sectionflags	@""
	.align	4
.nv.constant0._ZN4mmha33masked_multihead_attention_kernelIfLi128ELi128ELi1ELi32ELi256ELb0ELb1EEEv26Multihead_attention_paramsIT_XT5_EE:
	.zero		1192


//--------------------- .nv.constant0._ZN4mmha33masked_multihead_attention_kernelIfLi128ELi128ELi2ELi32ELi128ELb0ELb1EEEv26Multihead_attention_paramsIT_XT5_EE --------------------------
	.section	.nv.constant0._ZN4mmha33masked_multihead_attention_kernelIfLi128ELi128ELi2ELi32ELi128ELb0ELb1EEEv26Multihead_attention_paramsIT_XT5_EE,"a",@progbits
	.sectionflags	@""
	.align	4
.nv.constant0._ZN4mmha33masked_multihead_attention_kernelIfLi128ELi128ELi2ELi32ELi128ELb0ELb1EEEv26Multihead_attention_paramsIT_XT5_EE:
	.zero		1192


//--------------------- .nv.constant0._ZN4mmha33masked_multihead_attention_kernelIfLi128ELi128ELi4ELi32ELi64ELb0ELb1EEEv26Multihead_attention_paramsIT_XT5_EE --------------------------
	.section	.nv.constant0._ZN4mmha33masked_multihead_attention_kernelIfLi128ELi128ELi4ELi32ELi64ELb0ELb1EEEv26Multihead_attention_paramsIT_XT5_EE,"a",@progbits
	.sectionflags	@""
	.align	4
.nv.constant0._ZN4mmha33masked_multihead_attention_kernelIfLi128ELi128ELi4ELi32ELi64ELb0ELb1EEEv26Multihead_attention_paramsIT_XT5_EE:
	.zero		1192


//--------------------- .nv.constant0._ZN4mmha33masked_multihead_attention_kernelIfLi128ELi128ELi1ELi32ELi256ELb0ELb0EEEv26Multihead_attention_paramsIT_XT5_EE --------------------------
	.section	.nv.constant0._ZN4mmha33masked_multihead_attention_kernelIfLi128ELi128ELi1ELi32ELi256ELb0ELb0EEEv26Multihead_attention_paramsIT_XT5_EE,"a",@progbits
	.sectionflags	@""
	.align	4
.nv.constant0._ZN4mmha33masked_multihead_attention_kernelIfLi128ELi128ELi1ELi32ELi256ELb0ELb0EEEv26Multihead_attention_paramsIT_XT5_EE:
	.zero		1192


//--------------------- .nv.constant0._ZN4mmha33masked_multihead_attention_kernelIfLi128ELi128ELi2ELi32ELi128ELb0ELb0EEEv26Multihead_attention_paramsIT_XT5_EE --------------------------
	.section	.nv.constant0._ZN4mmha33masked_multihead_attention_kernelIfLi128ELi128ELi2ELi32ELi128ELb0ELb0EEEv26Multihead_attention_paramsIT_XT5_EE,"a",@progbits
	.sectionflags	@""
	.align	4
.nv.constant0._ZN4mmha33masked_multihead_attention_kernelIfLi128ELi128ELi2ELi32ELi128ELb0ELb0EEEv26Multihead_attention_paramsIT_XT5_EE:
	.zero		1192


//--------------------- .nv.constant0._ZN4mmha33masked_multihead_attention_kernelIfLi128ELi128ELi4ELi32ELi64ELb0ELb0EEEv26Multihead_attention_paramsIT_XT5_EE --------------------------
	.section	.nv.constant0._ZN4mmha33masked_multihead_attention_kernelIfLi128ELi128ELi4ELi32ELi64ELb0ELb0EEEv26Multihead_attention_paramsIT_XT5_EE,"a",@progbits
	.sectionflags	@""
	.align	4
.nv.constant0._ZN4mmha33masked_multihead_attention_kernelIfLi128ELi128ELi4ELi32ELi64ELb0ELb0EEEv26Multihead_attention_paramsIT_XT5_EE:
	.zero		1192


//--------------------- SYMBOLS --------------------------

	.type		.nv.reservedSmem.offset0,@object
	.size		.nv.reservedSmem.offset0,0x4
	.type		.nv.reservedSmem.cap,@object
	.size		.nv.reservedSmem.cap,0x4
	.type		__assertfail,@function
